// Copyright (c) 2024, Jay Shah, Ganesh Bikshandi, Ying Zhang, Vijay Thakkar, Pradeep Ramani, Tri Dao.
// Splitting the different template instantiations to different files to speed up compilation.
// This file is auto-generated. See "generate_kernels.py"

#include "flash_fwd_launch_template.h"

#ifndef FLASHATTENTION_DISABLE_SM8x
#ifndef FLASHATTENTION_DISABLE_HDIM64
template void run_mha_fwd_<80, cutlass::half_t, 64, 64, false, true, false, true>(Flash_fwd_params &params, cudaStream_t stream);
template void run_mha_fwd_<86, cutlass::half_t, 64, 64, false, true, false, true>(Flash_fwd_params &params, cudaStream_t stream);
#endif
#endif


// ===== COMPILED SASS (sm_80) =====

	.target	sm_80

	.elftype	@"ET_EXEC"


//--------------------- .note.nv.tkinfo           --------------------------
	.section	.note.nv.tkinfo,"",@"SHT_NOTE"
	.sectionflags	@"SHF_NOTE_NV_TKINFO"
	.tkinfo
        /*0018*/ 	.word	0x00000002
        /*0030*/ 	.string	""
        /*0030*/ 	.string	"ptxas"
        /*0030*/ 	.string	"Cuda compilation tools, release 13.0, V13.0.88"
        /*0030*/ 	.string	"Build cuda_13.0.r13.0/compiler.36424714_0"
        /*0030*/ 	.string	"-arch sm_80 -m 64 "



//--------------------- .note.nv.cuinfo           --------------------------
	.section	.note.nv.cuinfo,"",@"SHT_NOTE"
	.sectionflags	@"SHF_NOTE_NV_CUINFO"
        /*0018*/ 	.short	0x0002
        /*001a*/ 	.short	0x0050
        /*001c*/ 	.short	0x0082
	.zero		2


//--------------------- .nv.info                  --------------------------
	.section	.nv.info,"",@"SHT_CUDA_INFO"
	.align	4


	//----- nvinfo : EIATTR_REGCOUNT
	.align		4
        /*0000*/ 	.byte	0x04, 0x2f
        /*0002*/ 	.short	(.L_12 - .L_11)
	.align		4
.L_11:
        /*0004*/ 	.word	index@(_ZN7cutlass13device_kernelIN5flash19enable_sm80_to_sm89INS1_16FlashAttnFwdSm80INS1_25CollectiveMainloopFwdSm80ILi4ELi1ELb0EN4cute5tupleIJNS5_1CILi128EEENS7_ILi112EEENS7_ILi64EEEEEELi64ENS_6half_tEfNS_4arch4Sm80ELb1ELb0ELb0ELb1ELb1ELb1ELb1ELb0EEENS1_21CollectiveEpilogueFwdINS6_IJS8_SA_S9_EEENS6_IJNS7_ILi1EEESI_SI_EEESC_SE_Li128ELb1ELb1ELb0ELb0EEENS1_19SingleTileSchedulerILb1ELb0ELb1ELi128EEEEEEEEEvNT_6ParamsE)
        /*0008*/ 	.word	0x000000ff


	//----- nvinfo : EIATTR_FRAME_SIZE
	.align		4
.L_12:
        /*000c*/ 	.byte	0x04, 0x11
        /*000e*/ 	.short	(.L_14 - .L_13)
	.align		4
.L_13:
        /*0010*/ 	.word	index@(_ZN7cutlass13device_kernelIN5flash19enable_sm80_to_sm89INS1_16FlashAttnFwdSm80INS1_25CollectiveMainloopFwdSm80ILi4ELi1ELb0EN4cute5tupleIJNS5_1CILi128EEENS7_ILi112EEENS7_ILi64EEEEEELi64ENS_6half_tEfNS_4arch4Sm80ELb1ELb0ELb0ELb1ELb1ELb1ELb1ELb0EEENS1_21CollectiveEpilogueFwdINS6_IJS8_SA_S9_EEENS6_IJNS7_ILi1EEESI_SI_EEESC_SE_Li128ELb1ELb1ELb0ELb0EEENS1_19SingleTileSchedulerILb1ELb0ELb1ELi128EEEEEEEEEvNT_6ParamsE)
        /*0014*/ 	.word	0x00000050


	//----- nvinfo : EIATTR_REGCOUNT
	.align		4
.L_14:
        /*0018*/ 	.byte	0x04, 0x2f
        /*001a*/ 	.short	(.L_16 - .L_15)
	.align		4
.L_15:
        /*001c*/ 	.word	index@(_ZN7cutlass13device_kernelIN5flash19enable_sm80_to_sm89INS1_16FlashAttnFwdSm80INS1_25CollectiveMainloopFwdSm80ILi4ELi1ELb0EN4cute5tupleIJNS5_1CILi128EEENS7_ILi112EEENS7_ILi64EEEEEELi64ENS_6half_tEfNS_4arch4Sm80ELb1ELb0ELb0ELb1ELb1ELb0ELb1ELb0EEENS1_21CollectiveEpilogueFwdINS6_IJS8_SA_S9_EEENS6_IJNS7_ILi1EEESI_SI_EEESC_SE_Li128ELb1ELb1ELb0ELb0EEENS1_19SingleTileSchedulerILb1ELb0ELb1ELi128EEEEEEEEEvNT_6ParamsE)
        /*0020*/ 	.word	0x000000ff


	//----- nvinfo : EIATTR_FRAME_SIZE
	.align		4
.L_16:
        /*0024*/ 	.byte	0x04, 0x11
        /*0026*/ 	.short	(.L_18 - .L_17)
	.align		4
.L_17:
        /*0028*/ 	.word	index@(_ZN7cutlass13device_kernelIN5flash19enable_sm80_to_sm89INS1_16FlashAttnFwdSm80INS1_25CollectiveMainloopFwdSm80ILi4ELi1ELb0EN4cute5tupleIJNS5_1CILi128EEENS7_ILi112EEENS7_ILi64EEEEEELi64ENS_6half_tEfNS_4arch4Sm80ELb1ELb0ELb0ELb1ELb1ELb0ELb1ELb0EEENS1_21CollectiveEpilogueFwdINS6_IJS8_SA_S9_EEENS6_IJNS7_ILi1EEESI_SI_EEESC_SE_Li128ELb1ELb1ELb0ELb0EEENS1_19SingleTileSchedulerILb1ELb0ELb1ELi128EEEEEEEEEvNT_6ParamsE)
        /*002c*/ 	.word	0x00000068


	//----- nvinfo : EIATTR_REGCOUNT
	.align		4
.L_18:
        /*0030*/ 	.byte	0x04, 0x2f
        /*0032*/ 	.short	(.L_20 - .L_19)
	.align		4
.L_19:
        /*0034*/ 	.word	index@(_ZN7cutlass13device_kernelIN5flash19enable_sm80_to_sm89INS1_16FlashAttnFwdSm80INS1_25CollectiveMainloopFwdSm80ILi4ELi1ELb0EN4cute5tupleIJNS5_1CILi128EEENS7_ILi112EEENS7_ILi64EEEEEELi64ENS_6half_tEfNS_4arch4Sm80ELb1ELb0ELb0ELb0ELb1ELb0ELb1ELb0EEENS1_21CollectiveEpilogueFwdINS6_IJS8_SA_S9_EEENS6_IJNS7_ILi1EEESI_SI_EEESC_SE_Li128ELb0ELb1ELb0ELb0EEENS1_30DynamicPersistentTileSchedulerILi128ELi128ELb0ELb1ELb0EEEEEEEEEvNT_6ParamsE)
        /*0038*/ 	.word	0x000000ff


	//----- nvinfo : EIATTR_FRAME_SIZE
	.align		4
.L_20:
        /*003c*/ 	.byte	0x04, 0x11
        /*003e*/ 	.short	(.L_22 - .L_21)
	.align		4
.L_21:
        /*0040*/ 	.word	index@($__internal_1_$__cuda_sm70_shflsync_idx_p)
        /*0044*/ 	.word	0x00000000


	//----- nvinfo : EIATTR_FRAME_SIZE
	.align		4
.L_22:
        /*0048*/ 	.byte	0x04, 0x11
        /*004a*/ 	.short	(.L_24 - .L_23)
	.align		4
.L_23:
        /*004c*/ 	.word	index@($__internal_0_$__cuda_sm70_shflsync_bfly_p)
        /*0050*/ 	.word	0x00000000


	//----- nvinfo : EIATTR_FRAME_SIZE
	.align		4
.L_24:
        /*0054*/ 	.byte	0x04, 0x11
        /*0056*/ 	.short	(.L_26 - .L_25)
	.align		4
.L_25:
        /*0058*/ 	.word	index@(_ZN7cutlass13device_kernelIN5flash19enable_sm80_to_sm89INS1_16FlashAttnFwdSm80INS1_25CollectiveMainloopFwdSm80ILi4ELi1ELb0EN4cute5tupleIJNS5_1CILi128EEENS7_ILi112EEENS7_ILi64EEEEEELi64ENS_6half_tEfNS_4arch4Sm80ELb1ELb0ELb0ELb0ELb1ELb0ELb1ELb0EEENS1_21CollectiveEpilogueFwdINS6_IJS8_SA_S9_EEENS6_IJNS7_ILi1EEESI_SI_EEESC_SE_Li128ELb0ELb1ELb0ELb0EEENS1_30DynamicPersistentTileSchedulerILi128ELi128ELb0ELb1ELb0EEEEEEEEEvNT_6ParamsE)
        /*005c*/ 	.word	0x00000098


	//----- nvinfo : EIATTR_REGCOUNT
	.align		4
.L_26:
        /*0060*/ 	.byte	0x04, 0x2f
        /*0062*/ 	.short	(.L_28 - .L_27)
	.align		4
.L_27:
        /*0064*/ 	.word	index@(_ZN7cutlass13device_kernelIN5flash19enable_sm80_to_sm89INS1_16FlashAttnFwdSm80INS1_25CollectiveMainloopFwdSm80ILi4ELi1ELb0EN4cute5tupleIJNS5_1CILi128EEENS7_ILi96EEENS7_ILi64EEEEEELi64ENS_6half_tEfNS_4arch4Sm80ELb0ELb1ELb0ELb1ELb1ELb1ELb1ELb0EEENS1_21CollectiveEpilogueFwdINS6_IJS8_SA_S9_EEENS6_IJNS7_ILi1EEESI_SI_EEESC_SE_Li128ELb1ELb1ELb0ELb0EEENS1_19SingleTileSchedulerILb1ELb0ELb1ELi128EEEEEEEEEvNT_6ParamsE)
        /*0068*/ 	.word	0x000000ff


	//----- nvinfo : EIATTR_FRAME_SIZE
	.align		4
.L_28:
        /*006c*/ 	.byte	0x04, 0x11
        /*006e*/ 	.short	(.L_30 - .L_29)
	.align		4
.L_29:
        /*0070*/ 	.word	index@(_ZN7cutlass13device_kernelIN5flash19enable_sm80_to_sm89INS1_16FlashAttnFwdSm80INS1_25CollectiveMainloopFwdSm80ILi4ELi1ELb0EN4cute5tupleIJNS5_1CILi128EEENS7_ILi96EEENS7_ILi64EEEEEELi64ENS_6half_tEfNS_4arch4Sm80ELb0ELb1ELb0ELb1ELb1ELb1ELb1ELb0EEENS1_21CollectiveEpilogueFwdINS6_IJS8_SA_S9_EEENS6_IJNS7_ILi1EEESI_SI_EEESC_SE_Li128ELb1ELb1ELb0ELb0EEENS1_19SingleTileSchedulerILb1ELb0ELb1ELi128EEEEEEEEEvNT_6ParamsE)
        /*0074*/ 	.word	0x00000040


	//----- nvinfo : EIATTR_REGCOUNT
	.align		4
.L_30:
        /*0078*/ 	.byte	0x04, 0x2f
        /*007a*/ 	.short	(.L_32 - .L_31)
	.align		4
.L_31:
        /*007c*/ 	.word	index@(_ZN7cutlass13device_kernelIN5flash19enable_sm80_to_sm89INS1_16FlashAttnFwdSm80INS1_25CollectiveMainloopFwdSm80ILi4ELi1ELb0EN4cute5tupleIJNS5_1CILi128EEENS7_ILi96EEENS7_ILi64EEEEEELi64ENS_6half_tEfNS_4arch4Sm80ELb0ELb1ELb0ELb1ELb1ELb0ELb1ELb0EEENS1_21CollectiveEpilogueFwdINS6_IJS8_SA_S9_EEENS6_IJNS7_ILi1EEESI_SI_EEESC_SE_Li128ELb1ELb1ELb0ELb0EEENS1_19SingleTileSchedulerILb1ELb0ELb1ELi128EEEEEEEEEvNT_6ParamsE)
        /*0080*/ 	.word	0x000000ff


	//----- nvinfo : EIATTR_FRAME_SIZE
	.align		4
.L_32:
        /*0084*/ 	.byte	0x04, 0x11
        /*0086*/ 	.short	(.L_34 - .L_33)
	.align		4
.L_33:
        /*0088*/ 	.word	index@(_ZN7cutlass13device_kernelIN5flash19enable_sm80_to_sm89INS1_16FlashAttnFwdSm80INS1_25CollectiveMainloopFwdSm80ILi4ELi1ELb0EN4cute5tupleIJNS5_1CILi128EEENS7_ILi96EEENS7_ILi64EEEEEELi64ENS_6half_tEfNS_4arch4Sm80ELb0ELb1ELb0ELb1ELb1ELb0ELb1ELb0EEENS1_21CollectiveEpilogueFwdINS6_IJS8_SA_S9_EEENS6_IJNS7_ILi1EEESI_SI_EEESC_SE_Li128ELb1ELb1ELb0ELb0EEENS1_19SingleTileSchedulerILb1ELb0ELb1ELi128EEEEEEEEEvNT_6ParamsE)
        /*008c*/ 	.word	0x00000000


	//----- nvinfo : EIATTR_REGCOUNT
	.align		4
.L_34:
        /*0090*/ 	.byte	0x04, 0x2f
        /*0092*/ 	.short	(.L_36 - .L_35)
	.align		4
.L_35:
        /*0094*/ 	.word	index@(_ZN7cutlass13device_kernelIN5flash19enable_sm80_to_sm89INS1_16FlashAttnFwdSm80INS1_25CollectiveMainloopFwdSm80ILi4ELi1ELb0EN4cute5tupleIJNS5_1CILi128EEENS7_ILi96EEENS7_ILi64EEEEEELi64ENS_6half_tEfNS_4arch4Sm80ELb0ELb1ELb0ELb0ELb1ELb0ELb1ELb0EEENS1_21CollectiveEpilogueFwdINS6_IJS8_SA_S9_EEENS6_IJNS7_ILi1EEESI_SI_EEESC_SE_Li128ELb0ELb1ELb0ELb0EEENS1_19SingleTileSchedulerILb0ELb0ELb1ELi128EEEEEEEEEvNT_6ParamsE)
        /*0098*/ 	.word	0x000000ff


	//----- nvinfo : EIATTR_FRAME_SIZE
	.align		4
.L_36:
        /*009c*/ 	.byte	0x04, 0x11
        /*009e*/ 	.short	(.L_38 - .L_37)
	.align		4
.L_37:
        /*00a0*/ 	.word	index@(_ZN7cutlass13device_kernelIN5flash19enable_sm80_to_sm89INS1_16FlashAttnFwdSm80INS1_25CollectiveMainloopFwdSm80ILi4ELi1ELb0EN4cute5tupleIJNS5_1CILi128EEENS7_ILi96EEENS7_ILi64EEEEEELi64ENS_6half_tEfNS_4arch4Sm80ELb0ELb1ELb0ELb0ELb1ELb0ELb1ELb0EEENS1_21CollectiveEpilogueFwdINS6_IJS8_SA_S9_EEENS6_IJNS7_ILi1EEESI_SI_EEESC_SE_Li128ELb0ELb1ELb0ELb0EEENS1_19SingleTileSchedulerILb0ELb0ELb1ELi128EEEEEEEEEvNT_6ParamsE)
        /*00a4*/ 	.word	0x00000008


	//----- nvinfo : EIATTR_REGCOUNT
	.align		4
.L_38:
        /*00a8*/ 	.byte	0x04, 0x2f
        /*00aa*/ 	.short	(.L_40 - .L_39)
	.align		4
.L_39:
        /*00ac*/ 	.word	index@(_ZN7cutlass13device_kernelIN5flash19enable_sm80_to_sm89INS1_16FlashAttnFwdSm80INS1_25CollectiveMainloopFwdSm80ILi4ELi1ELb0EN4cute5tupleIJNS5_1CILi128EEENS7_ILi112EEENS7_ILi64EEEEEELi64ENS_6half_tEfNS_4arch4Sm80ELb0ELb0ELb0ELb1ELb1ELb1ELb1ELb0EEENS1_21CollectiveEpilogueFwdINS6_IJS8_SA_S9_EEENS6_IJNS7_ILi1EEESI_SI_EEESC_SE_Li128ELb1ELb1ELb0ELb0EEENS1_19SingleTileSchedulerILb1ELb0ELb1ELi128EEEEEEEEEvNT_6ParamsE)
        /*00b0*/ 	.word	0x000000ff


	//----- nvinfo : EIATTR_FRAME_SIZE
	.align		4
.L_40:
        /*00b4*/ 	.byte	0x04, 0x11
        /*00b6*/ 	.short	(.L_42 - .L_41)
	.align		4
.L_41:
        /*00b8*/ 	.word	index@(_ZN7cutlass13device_kernelIN5flash19enable_sm80_to_sm89INS1_16FlashAttnFwdSm80INS1_25CollectiveMainloopFwdSm80ILi4ELi1ELb0EN4cute5tupleIJNS5_1CILi128EEENS7_ILi112EEENS7_ILi64EEEEEELi64ENS_6half_tEfNS_4arch4Sm80ELb0ELb0ELb0ELb1ELb1ELb1ELb1ELb0EEENS1_21CollectiveEpilogueFwdINS6_IJS8_SA_S9_EEENS6_IJNS7_ILi1EEESI_SI_EEESC_SE_Li128ELb1ELb1ELb0ELb0EEENS1_19SingleTileSchedulerILb1ELb0ELb1ELi128EEEEEEEEEvNT_6ParamsE)
        /*00bc*/ 	.word	0x00000038


	//----- nvinfo : EIATTR_REGCOUNT
	.align		4
.L_42:
        /*00c0*/ 	.byte	0x04, 0x2f
        /*00c2*/ 	.short	(.L_44 - .L_43)
	.align		4
.L_43:
        /*00c4*/ 	.word	index@(_ZN7cutlass13device_kernelIN5flash19enable_sm80_to_sm89INS1_16FlashAttnFwdSm80INS1_25CollectiveMainloopFwdSm80ILi4ELi1ELb0EN4cute5tupleIJNS5_1CILi128EEENS7_ILi112EEENS7_ILi64EEEEEELi64ENS_6half_tEfNS_4arch4Sm80ELb0ELb0ELb0ELb1ELb1ELb0ELb1ELb0EEENS1_21CollectiveEpilogueFwdINS6_IJS8_SA_S9_EEENS6_IJNS7_ILi1EEESI_SI_EEESC_SE_Li128ELb1ELb1ELb0ELb0EEENS1_19SingleTileSchedulerILb1ELb0ELb1ELi128EEEEEEEEEvNT_6ParamsE)
        /*00c8*/ 	.word	0x000000ff


	//----- nvinfo : EIATTR_FRAME_SIZE
	.align		4
.L_44:
        /*00cc*/ 	.byte	0x04, 0x11
        /*00ce*/ 	.short	(.L_46 - .L_45)
	.align		4
.L_45:
        /*00d0*/ 	.word	index@(_ZN7cutlass13device_kernelIN5flash19enable_sm80_to_sm89INS1_16FlashAttnFwdSm80INS1_25CollectiveMainloopFwdSm80ILi4ELi1ELb0EN4cute5tupleIJNS5_1CILi128EEENS7_ILi112EEENS7_ILi64EEEEEELi64ENS_6half_tEfNS_4arch4Sm80ELb0ELb0ELb0ELb1ELb1ELb0ELb1ELb0EEENS1_21CollectiveEpilogueFwdINS6_IJS8_SA_S9_EEENS6_IJNS7_ILi1EEESI_SI_EEESC_SE_Li128ELb1ELb1ELb0ELb0EEENS1_19SingleTileSchedulerILb1ELb0ELb1ELi128EEEEEEEEEvNT_6ParamsE)
        /*00d4*/ 	.word	0x00000020


	//----- nvinfo : EIATTR_REGCOUNT
	.align		4
.L_46:
        /*00d8*/ 	.byte	0x04, 0x2f
        /*00da*/ 	.short	(.L_48 - .L_47)
	.align		4
.L_47:
        /*00dc*/ 	.word	index@(_ZN7cutlass13device_kernelIN5flash19enable_sm80_to_sm89INS1_16FlashAttnFwdSm80INS1_25CollectiveMainloopFwdSm80ILi4ELi1ELb0EN4cute5tupleIJNS5_1CILi128EEENS7_ILi112EEENS7_ILi64EEEEEELi64ENS_6half_tEfNS_4arch4Sm80ELb0ELb0ELb0ELb0ELb1ELb0ELb1ELb0EEENS1_21CollectiveEpilogueFwdINS6_IJS8_SA_S9_EEENS6_IJNS7_ILi1EEESI_SI_EEESC_SE_Li128ELb0ELb1ELb0ELb0EEENS1_19SingleTileSchedulerILb0ELb0ELb1ELi128EEEEEEEEEvNT_6ParamsE)
        /*00e0*/ 	.word	0x000000ff


	//----- nvinfo : EIATTR_FRAME_SIZE
	.align		4
.L_48:
        /*00e4*/ 	.byte	0x04, 0x11
        /*00e6*/ 	.short	(.L_50 - .L_49)
	.align		4
.L_49:
        /*00e8*/ 	.word	index@(_ZN7cutlass13device_kernelIN5flash19enable_sm80_to_sm89INS1_16FlashAttnFwdSm80INS1_25CollectiveMainloopFwdSm80ILi4ELi1ELb0EN4cute5tupleIJNS5_1CILi128EEENS7_ILi112EEENS7_ILi64EEEEEELi64ENS_6half_tEfNS_4arch4Sm80ELb0ELb0ELb0ELb0ELb1ELb0ELb1ELb0EEENS1_21CollectiveEpilogueFwdINS6_IJS8_SA_S9_EEENS6_IJNS7_ILi1EEESI_SI_EEESC_SE_Li128ELb0ELb1ELb0ELb0EEENS1_19SingleTileSchedulerILb0ELb0ELb1ELi128EEEEEEEEEvNT_6ParamsE)
        /*00ec*/ 	.word	0x00000040


	//----- nvinfo : EIATTR_MIN_STACK_SIZE
	.align		4
.L_50:
        /*00f0*/ 	.byte	0x04, 0x12
        /*00f2*/ 	.short	(.L_52 - .L_51)
	.align		4
.L_51:
        /*00f4*/ 	.word	index@(_ZN7cutlass13device_kernelIN5flash19enable_sm80_to_sm89INS1_16FlashAttnFwdSm80INS1_25CollectiveMainloopFwdSm80ILi4ELi1ELb0EN4cute5tupleIJNS5_1CILi128EEENS7_ILi112EEENS7_ILi64EEEEEELi64ENS_6half_tEfNS_4arch4Sm80ELb0ELb0ELb0ELb0ELb1ELb0ELb1ELb0EEENS1_21CollectiveEpilogueFwdINS6_IJS8_SA_S9_EEENS6_IJNS7_ILi1EEESI_SI_EEESC_SE_Li128ELb0ELb1ELb0ELb0EEENS1_19SingleTileSchedulerILb0ELb0ELb1ELi128EEEEEEEEEvNT_6ParamsE)
        /*00f8*/ 	.word	0x00000040


	//----- nvinfo : EIATTR_MIN_STACK_SIZE
	.align		4
.L_52:
        /*00fc*/ 	.byte	0x04, 0x12
        /*00fe*/ 	.short	(.L_54 - .L_53)
	.align		4
.L_53:
        /*0100*/ 	.word	index@(_ZN7cutlass13device_kernelIN5flash19enable_sm80_to_sm89INS1_16FlashAttnFwdSm80INS1_25CollectiveMainloopFwdSm80ILi4ELi1ELb0EN4cute5tupleIJNS5_1CILi128EEENS7_ILi112EEENS7_ILi64EEEEEELi64ENS_6half_tEfNS_4arch4Sm80ELb0ELb0ELb0ELb1ELb1ELb0ELb1ELb0EEENS1_21CollectiveEpilogueFwdINS6_IJS8_SA_S9_EEENS6_IJNS7_ILi1EEESI_SI_EEESC_SE_Li128ELb1ELb1ELb0ELb0EEENS1_19SingleTileSchedulerILb1ELb0ELb1ELi128EEEEEEEEEvNT_6ParamsE)
        /*0104*/ 	.word	0x00000020


	//----- nvinfo : EIATTR_MIN_STACK_SIZE
	.align		4
.L_54:
        /*0108*/ 	.byte	0x04, 0x12
        /*010a*/ 	.short	(.L_56 - .L_55)
	.align		4
.L_55:
        /*010c*/ 	.word	index@(_ZN7cutlass13device_kernelIN5flash19enable_sm80_to_sm89INS1_16FlashAttnFwdSm80INS1_25CollectiveMainloopFwdSm80ILi4ELi1ELb0EN4cute5tupleIJNS5_1CILi128EEENS7_ILi112EEENS7_ILi64EEEEEELi64ENS_6half_tEfNS_4arch4Sm80ELb0ELb0ELb0ELb1ELb1ELb1ELb1ELb0EEENS1_21CollectiveEpilogueFwdINS6_IJS8_SA_S9_EEENS6_IJNS7_ILi1EEESI_SI_EEESC_SE_Li128ELb1ELb1ELb0ELb0EEENS1_19SingleTileSchedulerILb1ELb0ELb1ELi128EEEEEEEEEvNT_6ParamsE)
        /*0110*/ 	.word	0x00000038


	//----- nvinfo : EIATTR_MIN_STACK_SIZE
	.align		4
.L_56:
        /*0114*/ 	.byte	0x04, 0x12
        /*0116*/ 	.short	(.L_58 - .L_57)
	.align		4
.L_57:
        /*0118*/ 	.word	index@(_ZN7cutlass13device_kernelIN5flash19enable_sm80_to_sm89INS1_16FlashAttnFwdSm80INS1_25CollectiveMainloopFwdSm80ILi4ELi1ELb0EN4cute5tupleIJNS5_1CILi128EEENS7_ILi96EEENS7_ILi64EEEEEELi64ENS_6half_tEfNS_4arch4Sm80ELb0ELb1ELb0ELb0ELb1ELb0ELb1ELb0EEENS1_21CollectiveEpilogueFwdINS6_IJS8_SA_S9_EEENS6_IJNS7_ILi1EEESI_SI_EEESC_SE_Li128ELb0ELb1ELb0ELb0EEENS1_19SingleTileSchedulerILb0ELb0ELb1ELi128EEEEEEEEEvNT_6ParamsE)
        /*011c*/ 	.word	0x00000008


	//----- nvinfo : EIATTR_MIN_STACK_SIZE
	.align		4
.L_58:
        /*0120*/ 	.byte	0x04, 0x12
        /*0122*/ 	.short	(.L_60 - .L_59)
	.align		4
.L_59:
        /*0124*/ 	.word	index@(_ZN7cutlass13device_kernelIN5flash19enable_sm80_to_sm89INS1_16FlashAttnFwdSm80INS1_25CollectiveMainloopFwdSm80ILi4ELi1ELb0EN4cute5tupleIJNS5_1CILi128EEENS7_ILi96EEENS7_ILi64EEEEEELi64ENS_6half_tEfNS_4arch4Sm80ELb0ELb1ELb0ELb1ELb1ELb0ELb1ELb0EEENS1_21CollectiveEpilogueFwdINS6_IJS8_SA_S9_EEENS6_IJNS7_ILi1EEESI_SI_EEESC_SE_Li128ELb1ELb1ELb0ELb0EEENS1_19SingleTileSchedulerILb1ELb0ELb1ELi128EEEEEEEEEvNT_6ParamsE)
        /*0128*/ 	.word	0x00000000


	//----- nvinfo : EIATTR_MIN_STACK_SIZE
	.align		4
.L_60:
        /*012c*/ 	.byte	0x04, 0x12
        /*012e*/ 	.short	(.L_62 - .L_61)
	.align		4
.L_61:
        /*0130*/ 	.word	index@(_ZN7cutlass13device_kernelIN5flash19enable_sm80_to_sm89INS1_16FlashAttnFwdSm80INS1_25CollectiveMainloopFwdSm80ILi4ELi1ELb0EN4cute5tupleIJNS5_1CILi128EEENS7_ILi96EEENS7_ILi64EEEEEELi64ENS_6half_tEfNS_4arch4Sm80ELb0ELb1ELb0ELb1ELb1ELb1ELb1ELb0EEENS1_21CollectiveEpilogueFwdINS6_IJS8_SA_S9_EEENS6_IJNS7_ILi1EEESI_SI_EEESC_SE_Li128ELb1ELb1ELb0ELb0EEENS1_19SingleTileSchedulerILb1ELb0ELb1ELi128EEEEEEEEEvNT_6ParamsE)
        /*0134*/ 	.word	0x00000040


	//----- nvinfo : EIATTR_MIN_STACK_SIZE
	.align		4
.L_62:
        /*0138*/ 	.byte	0x04, 0x12
        /*013a*/ 	.short	(.L_64 - .L_63)
	.align		4
.L_63:
        /*013c*/ 	.word	index@(_ZN7cutlass13device_kernelIN5flash19enable_sm80_to_sm89INS1_16FlashAttnFwdSm80INS1_25CollectiveMainloopFwdSm80ILi4ELi1ELb0EN4cute5tupleIJNS5_1CILi128EEENS7_ILi112EEENS7_ILi64EEEEEELi64ENS_6half_tEfNS_4arch4Sm80ELb1ELb0ELb0ELb0ELb1ELb0ELb1ELb0EEENS1_21CollectiveEpilogueFwdINS6_IJS8_SA_S9_EEENS6_IJNS7_ILi1EEESI_SI_EEESC_SE_Li128ELb0ELb1ELb0ELb0EEENS1_30DynamicPersistentTileSchedulerILi128ELi128ELb0ELb1ELb0EEEEEEEEEvNT_6ParamsE)
        /*0140*/ 	.word	0x00000098


	//----- nvinfo : EIATTR_MIN_STACK_SIZE
	.align		4
.L_64:
        /*0144*/ 	.byte	0x04, 0x12
        /*0146*/ 	.short	(.L_66 - .L_65)
	.align		4
.L_65:
        /*0148*/ 	.word	index@(_ZN7cutlass13device_kernelIN5flash19enable_sm80_to_sm89INS1_16FlashAttnFwdSm80INS1_25CollectiveMainloopFwdSm80ILi4ELi1ELb0EN4cute5tupleIJNS5_1CILi128EEENS7_ILi112EEENS7_ILi64EEEEEELi64ENS_6half_tEfNS_4arch4Sm80ELb1ELb0ELb0ELb1ELb1ELb0ELb1ELb0EEENS1_21CollectiveEpilogueFwdINS6_IJS8_SA_S9_EEENS6_IJNS7_ILi1EEESI_SI_EEESC_SE_Li128ELb1ELb1ELb0ELb0EEENS1_19SingleTileSchedulerILb1ELb0ELb1ELi128EEEEEEEEEvNT_6ParamsE)
        /*014c*/ 	.word	0x00000068


	//----- nvinfo : EIATTR_MIN_STACK_SIZE
	.align		4
.L_66:
        /*0150*/ 	.byte	0x04, 0x12
        /*0152*/ 	.short	(.L_68 - .L_67)
	.align		4
.L_67:
        /*0154*/ 	.word	index@(_ZN7cutlass13device_kernelIN5flash19enable_sm80_to_sm89INS1_16FlashAttnFwdSm80INS1_25CollectiveMainloopFwdSm80ILi4ELi1ELb0EN4cute5tupleIJNS5_1CILi128EEENS7_ILi112EEENS7_ILi64EEEEEELi64ENS_6half_tEfNS_4arch4Sm80ELb1ELb0ELb0ELb1ELb1ELb1ELb1ELb0EEENS1_21CollectiveEpilogueFwdINS6_IJS8_SA_S9_EEENS6_IJNS7_ILi1EEESI_SI_EEESC_SE_Li128ELb1ELb1ELb0ELb0EEENS1_19SingleTileSchedulerILb1ELb0ELb1ELi128EEEEEEEEEvNT_6ParamsE)
        /*0158*/ 	.word	0x00000050
.L_68:


//--------------------- .nv.info._ZN7cutlass13device_kernelIN5flash19enable_sm80_to_sm89INS1_16FlashAttnFwdSm80INS1_25CollectiveMainloopFwdSm80ILi4ELi1ELb0EN4cute5tupleIJNS5_1CILi128EEENS7_ILi112EEENS7_ILi64EEEEEELi64ENS_6half_tEfNS_4arch4Sm80ELb0ELb0ELb0ELb0ELb1ELb0ELb1ELb0EEENS1_21CollectiveEpilogueFwdINS6_IJS8_SA_S9_EEENS6_IJNS7_ILi1EEESI_SI_EEESC_SE_Li128ELb0ELb1ELb0ELb0EEENS1_19SingleTileSchedulerILb0ELb0ELb1ELi128EEEEEEEEEvNT_6ParamsE --------------------------
	.section	.nv.info._ZN7cutlass13device_kernelIN5flash19enable_sm80_to_sm89INS1_16FlashAttnFwdSm80INS1_25CollectiveMainloopFwdSm80ILi4ELi1ELb0EN4cute5tupleIJNS5_1CILi128EEENS7_ILi112EEENS7_ILi64EEEEEELi64ENS_6half_tEfNS_4arch4Sm80ELb0ELb0ELb0ELb0ELb1ELb0ELb1ELb0EEENS1_21CollectiveEpilogueFwdINS6_IJS8_SA_S9_EEENS6_IJNS7_ILi1EEESI_SI_EEESC_SE_Li128ELb0ELb1ELb0ELb0EEENS1_19SingleTileSchedulerILb0ELb0ELb1ELi128EEEEEEEEEvNT_6ParamsE,"",@"SHT_CUDA_INFO"
	.sectionflags	@""
	.align	4


	//----- nvinfo : EIATTR_CUDA_API_VERSION
	.align		4
        /*0000*/ 	.byte	0x04, 0x37
        /*0002*/ 	.short	(.L_70 - .L_69)
.L_69:
        /*0004*/ 	.word	0x00000082


	//----- nvinfo : EIATTR_SW2861232_WAR
	.align		4
.L_70:
        /*0008*/ 	.byte	0x01, 0x35
	.zero		2


	//----- nvinfo : EIATTR_PARAM_CBANK
	.align		4
        /*000c*/ 	.byte	0x04, 0x0a
        /*000e*/ 	.short	(.L_72 - .L_71)
	.align		4
.L_71:
        /*0010*/ 	.word	index@(.nv.constant0._ZN7cutlass13device_kernelIN5flash19enable_sm80_to_sm89INS1_16FlashAttnFwdSm80INS1_25CollectiveMainloopFwdSm80ILi4ELi1ELb0EN4cute5tupleIJNS5_1CILi128EEENS7_ILi112EEENS7_ILi64EEEEEELi64ENS_6half_tEfNS_4arch4Sm80ELb0ELb0ELb0ELb0ELb1ELb0ELb1ELb0EEENS1_21CollectiveEpilogueFwdINS6_IJS8_SA_S9_EEENS6_IJNS7_ILi1EEESI_SI_EEESC_SE_Li128ELb0ELb1ELb0ELb0EEENS1_19SingleTileSchedulerILb0ELb0ELb1ELi128EEEEEEEEEvNT_6ParamsE)
        /*0014*/ 	.short	0x0160
        /*0016*/ 	.short	0x0418


	//----- nvinfo : EIATTR_CBANK_PARAM_SIZE
	.align		4
.L_72:
        /*0018*/ 	.byte	0x03, 0x19
        /*001a*/ 	.short	0x0418


	//----- nvinfo : EIATTR_KPARAM_INFO
	.align		4
        /*001c*/ 	.byte	0x04, 0x17
        /*001e*/ 	.short	(.L_74 - .L_73)
.L_73:
        /*0020*/ 	.word	0x00000000
        /*0024*/ 	.short	0x0000
        /*0026*/ 	.short	0x0000
        /*0028*/ 	.byte	0x00, 0xf0, 0x61, 0x10


	//----- nvinfo : EIATTR_MAXREG_COUNT
	.align		4
.L_74:
        /*002c*/ 	.byte	0x03, 0x1b
        /*002e*/ 	.short	0x00ff


	//----- nvinfo : EIATTR_NUM_BARRIERS
	.align		4
        /*0030*/ 	.byte	0x02, 0x4c
        /*0032*/ 	.byte	0x02
	.zero		1


	//----- nvinfo : EIATTR_ANNOTATIONS
	.align		4
        /*0034*/ 	.byte	0x04, 0x55
        /*0036*/ 	.short	(.L_76 - .L_75)


	//   ....[0]....
.L_75:
        /*0038*/ 	.word	0x00000001
        /*003c*/ 	.byte	0x80, 0x03, 0x00, 0x00, 0x01, 0x00, 0x00, 0x00, 0xc0, 0x03, 0x00, 0x00, 0x01, 0x00, 0x00, 0x00
        /* <DEDUP_REMOVED lines=17> */
        /*015c*/ 	.byte	0x40, 0xb4, 0x00, 0x00


	//----- nvinfo : EIATTR_MERCURY_ISA_VERSION
	.align		4
.L_76:
        /*0160*/ 	.byte	0x03, 0x5f
        /*0162*/ 	.short	0x0000


	//----- nvinfo : EIATTR_COOP_GROUP_MASK_REGIDS
	.align		4
        /*0164*/ 	.byte	0x04, 0x29
        /*0166*/ 	.short	(.L_78 - .L_77)


	//   ....[0]....
.L_77:
        /*0168*/ 	.word	0xffffffff


	//   ....[1]....
        /*016c*/ 	.word	0xffffffff


	//   ....[2]....
        /*0170*/ 	.word	0xffffffff


	//   ....[3]....
        /*0174*/ 	.word	0xffffffff


	//   ....[4]....
        /*0178*/ 	.word	0xffffffff


	//   ....[5]....
        /*017c*/ 	.word	0xffffffff


	//   ....[6]....
        /*0180*/ 	.word	0xffffffff


	//   ....[7]....
        /*0184*/ 	.word	0xffffffff


	//   ....[8]....
        /*0188*/ 	.word	0xffffffff


	//   ....[9]....
        /*018c*/ 	.word	0xffffffff


	//   ....[10]....
        /*0190*/ 	.word	0xffffffff


	//   ....[11]....
        /*0194*/ 	.word	0xffffffff


	//   ....[12]....
        /*0198*/ 	.word	0xffffffff


	//   ....[13]....
        /*019c*/ 	.word	0xffffffff


	//   ....[14]....
        /*01a0*/ 	.word	0xffffffff


	//   ....[15]....
        /*01a4*/ 	.word	0xffffffff


	//   ....[16]....
        /*01a8*/ 	.word	0xffffffff


	//   ....[17]....
        /*01ac*/ 	.word	0xffffffff


	//   ....[18]....
        /*01b0*/ 	.word	0xffffffff


	//   ....[19]....
        /*01b4*/ 	.word	0xffffffff


	//   ....[20]....
        /*01b8*/ 	.word	0xffffffff


	//   ....[21]....
        /*01bc*/ 	.word	0xffffffff


	//   ....[22]....
        /*01c0*/ 	.word	0xffffffff


	//   ....[23]....
        /*01c4*/ 	.word	0xffffffff


	//   ....[24]....
        /*01c8*/ 	.word	0xffffffff


	//   ....[25]....
        /*01cc*/ 	.word	0xffffffff


	//   ....[26]....
        /*01d0*/ 	.word	0xffffffff


	//   ....[27]....
        /*01d4*/ 	.word	0xffffffff


	//   ....[28]....
        /*01d8*/ 	.word	0xffffffff


	//   ....[29]....
        /*01dc*/ 	.word	0xffffffff


	//   ....[30]....
        /*01e0*/ 	.word	0xffffffff


	//   ....[31]....
        /*01e4*/ 	.word	0xffffffff


	//   ....[32]....
        /*01e8*/ 	.word	0xffffffff


	//   ....[33]....
        /*01ec*/ 	.word	0xffffffff


	//   ....[34]....
        /*01f0*/ 	.word	0xffffffff


	//   ....[35]....
        /*01f4*/ 	.word	0xffffffff


	//   ....[36]....
        /*01f8*/ 	.word	0xffffffff


	//   ....[37]....
        /*01fc*/ 	.word	0xffffffff


	//   ....[38]....
        /*0200*/ 	.word	0xffffffff


	//   ....[39]....
        /*0204*/ 	.word	0xffffffff


	//   ....[40]....
        /*0208*/ 	.word	0xffffffff


	//   ....[41]....
        /*020c*/ 	.word	0xffffffff


	//   ....[42]....
        /*0210*/ 	.word	0xffffffff


	//   ....[43]....
        /*0214*/ 	.word	0xffffffff


	//   ....[44]....
        /*0218*/ 	.word	0xffffffff


	//   ....[45]....
        /*021c*/ 	.word	0xffffffff


	//   ....[46]....
        /*0220*/ 	.word	0xffffffff


	//   ....[47]....
        /*0224*/ 	.word	0xffffffff


	//   ....[48]....
        /*0228*/ 	.word	0xffffffff


	//   ....[49]....
        /*022c*/ 	.word	0xffffffff


	//   ....[50]....
        /*0230*/ 	.word	0xffffffff


	//   ....[51]....
        /*0234*/ 	.word	0xffffffff


	//   ....[52]....
        /*0238*/ 	.word	0xffffffff


	//   ....[53]....
        /*023c*/ 	.word	0xffffffff


	//   ....[54]....
        /*0240*/ 	.word	0xffffffff


	//   ....[55]....
        /*0244*/ 	.word	0xffffffff


	//   ....[56]....
        /*0248*/ 	.word	0xffffffff


	//   ....[57]....
        /*024c*/ 	.word	0xffffffff


	//   ....[58]....
        /*0250*/ 	.word	0xffffffff


	//   ....[59]....
        /*0254*/ 	.word	0xffffffff


	//   ....[60]....
        /*0258*/ 	.word	0xffffffff


	//   ....[61]....
        /*025c*/ 	.word	0xffffffff


	//   ....[62]....
        /*0260*/ 	.word	0xffffffff


	//   ....[63]....
        /*0264*/ 	.word	0xffffffff


	//   ....[64]....
        /*0268*/ 	.word	0xffffffff


	//   ....[65]....
        /*026c*/ 	.word	0xffffffff


	//   ....[66]....
        /*0270*/ 	.word	0xffffffff


	//   ....[67]....
        /*0274*/ 	.word	0xffffffff


	//   ....[68]....
        /*0278*/ 	.word	0xffffffff


	//   ....[69]....
        /*027c*/ 	.word	0xffffffff


	//   ....[70]....
        /*0280*/ 	.word	0xffffffff


	//   ....[71]....
        /*0284*/ 	.word	0xffffffff


	//   ....[72]....
        /*0288*/ 	.word	0xffffffff


	//   ....[73]....
        /*028c*/ 	.word	0xffffffff


	//   ....[74]....
        /*0290*/ 	.word	0xffffffff


	//   ....[75]....
        /*0294*/ 	.word	0xffffffff


	//   ....[76]....
        /*0298*/ 	.word	0xffffffff


	//   ....[77]....
        /*029c*/ 	.word	0xffffffff


	//   ....[78]....
        /*02a0*/ 	.word	0xffffffff


	//   ....[79]....
        /*02a4*/ 	.word	0xffffffff


	//   ....[80]....
        /*02a8*/ 	.word	0xffffffff


	//   ....[81]....
        /*02ac*/ 	.word	0xffffffff


	//   ....[82]....
        /*02b0*/ 	.word	0xffffffff


	//   ....[83]....
        /*02b4*/ 	.word	0xffffffff


	//   ....[84]....
        /*02b8*/ 	.word	0xffffffff


	//   ....[85]....
        /*02bc*/ 	.word	0xffffffff


	//   ....[86]....
        /*02c0*/ 	.word	0xffffffff


	//   ....[87]....
        /*02c4*/ 	.word	0xffffffff


	//   ....[88]....
        /*02c8*/ 	.word	0xffffffff


	//   ....[89]....
        /*02cc*/ 	.word	0xffffffff


	//   ....[90]....
        /*02d0*/ 	.word	0xffffffff


	//   ....[91]....
        /*02d4*/ 	.word	0xffffffff


	//   ....[92]....
        /*02d8*/ 	.word	0xffffffff


	//   ....[93]....
        /*02dc*/ 	.word	0xffffffff


	//   ....[94]....
        /*02e0*/ 	.word	0xffffffff


	//   ....[95]....
        /*02e4*/ 	.word	0xffffffff


	//   ....[96]....
        /*02e8*/ 	.word	0xffffffff


	//   ....[97]....
        /*02ec*/ 	.word	0xffffffff


	//   ....[98]....
        /*02f0*/ 	.word	0xffffffff


	//   ....[99]....
        /*02f4*/ 	.word	0xffffffff


	//   ....[100]....
        /*02f8*/ 	.word	0xffffffff


	//   ....[101]....
        /*02fc*/ 	.word	0xffffffff


	//   ....[102]....
        /*0300*/ 	.word	0xffffffff


	//   ....[103]....
        /*0304*/ 	.word	0xffffffff


	//   ....[104]....
        /*0308*/ 	.word	0xffffffff


	//   ....[105]....
        /*030c*/ 	.word	0xffffffff


	//   ....[106]....
        /*0310*/ 	.word	0xffffffff


	//   ....[107]....
        /*0314*/ 	.word	0xffffffff


	//   ....[108]....
        /*0318*/ 	.word	0xffffffff


	//   ....[109]....
        /*031c*/ 	.word	0xffffffff


	//   ....[110]....
        /*0320*/ 	.word	0xffffffff


	//   ....[111]....
        /*0324*/ 	.word	0xffffffff


	//   ....[112]....
        /*0328*/ 	.word	0xffffffff


	//   ....[113]....
        /*032c*/ 	.word	0xffffffff


	//   ....[114]....
        /*0330*/ 	.word	0xffffffff


	//   ....[115]....
        /*0334*/ 	.word	0xffffffff


	//   ....[116]....
        /*0338*/ 	.word	0xffffffff


	//   ....[117]....
        /*033c*/ 	.word	0xffffffff


	//   ....[118]....
        /*0340*/ 	.word	0xffffffff


	//   ....[119]....
        /*0344*/ 	.word	0xffffffff


	//   ....[120]....
        /*0348*/ 	.word	0xffffffff


	//   ....[121]....
        /*034c*/ 	.word	0xffffffff


	//   ....[122]....
        /*0350*/ 	.word	0xffffffff


	//   ....[123]....
        /*0354*/ 	.word	0xffffffff


	//   ....[124]....
        /*0358*/ 	.word	0xffffffff


	//   ....[125]....
        /*035c*/ 	.word	0xffffffff


	//   ....[126]....
        /*0360*/ 	.word	0xffffffff


	//   ....[127]....
        /*0364*/ 	.word	0xffffffff


	//   ....[128]....
        /*0368*/ 	.word	0xffffffff


	//   ....[129]....
        /*036c*/ 	.word	0xffffffff


	//   ....[130]....
        /*0370*/ 	.word	0xffffffff


	//   ....[131]....
        /*0374*/ 	.word	0xffffffff


	//   ....[132]....
        /*0378*/ 	.word	0xffffffff


	//   ....[133]....
        /*037c*/ 	.word	0xffffffff


	//----- nvinfo : EIATTR_COOP_GROUP_INSTR_OFFSETS
	.align		4
.L_78:
        /*0380*/ 	.byte	0x04, 0x28
        /*0382*/ 	.short	(.L_80 - .L_79)


	//   ....[0]....
.L_79:
        /*0384*/ 	.word	0x000005f0


	//   ....[1]....
        /*0388*/ 	.word	0x00000630


	//   ....[2]....
        /*038c*/ 	.word	0x00000650


	//   ....[3]....
        /*0390*/ 	.word	0x00000670


	//   ....[4]....
        /*0394*/ 	.word	0x000006a0


	//   ....[5]....
        /*0398*/ 	.word	0x000006d0


	//   ....[6]....
        /*039c*/ 	.word	0x000006f0


	//   ....[7]....
        /*03a0*/ 	.word	0x00000760


	//   ....[8]....
        /*03a4*/ 	.word	0x000007b0


	//   ....[9]....
        /*03a8*/ 	.word	0x00000880


	//   ....[10]....
        /*03ac*/ 	.word	0x00000890


	//   ....[11]....
        /*03b0*/ 	.word	0x000008c0


	//   ....[12]....
        /*03b4*/ 	.word	0x00000900


	//   ....[13]....
        /*03b8*/ 	.word	0x00000950


	//   ....[14]....
        /*03bc*/ 	.word	0x00000980


	//   ....[15]....
        /*03c0*/ 	.word	0x00000990


	//   ....[16]....
        /*03c4*/ 	.word	0x00000dd0


	//   ....[17]....
        /*03c8*/ 	.word	0x00000e00


	//   ....[18]....
        /*03cc*/ 	.word	0x00000e20


	//   ....[19]....
        /*03d0*/ 	.word	0x00000e40


	//   ....[20]....
        /*03d4*/ 	.word	0x00000e60


	//   ....[21]....
        /*03d8*/ 	.word	0x00000e70


	//   ....[22]....
        /*03dc*/ 	.word	0x00000e80


	//   ....[23]....
        /*03e0*/ 	.word	0x00000eb0


	//   ....[24]....
        /*03e4*/ 	.word	0x00000ee0


	//   ....[25]....
        /*03e8*/ 	.word	0x00000f30


	//   ....[26]....
        /*03ec*/ 	.word	0x00000f60


	//   ....[27]....
        /*03f0*/ 	.word	0x00000fb0


	//   ....[28]....
        /*03f4*/ 	.word	0x00000fe0


	//   ....[29]....
        /*03f8*/ 	.word	0x00001050


	//   ....[30]....
        /*03fc*/ 	.word	0x00001690


	//   ....[31]....
        /*0400*/ 	.word	0x000016a0


	//   ....[32]....
        /*0404*/ 	.word	0x000016b0


	//   ....[33]....
        /*0408*/ 	.word	0x000016c0


	//   ....[34]....
        /*040c*/ 	.word	0x000016d0


	//   ....[35]....
        /*0410*/ 	.word	0x000016e0


	//   ....[36]....
        /*0414*/ 	.word	0x000016f0


	//   ....[37]....
        /*0418*/ 	.word	0x00001710


	//   ....[38]....
        /*041c*/ 	.word	0x00001750


	//   ....[39]....
        /*0420*/ 	.word	0x00001760


	//   ....[40]....
        /*0424*/ 	.word	0x00001790


	//   ....[41]....
        /*0428*/ 	.word	0x000017c0


	//   ....[42]....
        /*042c*/ 	.word	0x000017e0


	//   ....[43]....
        /*0430*/ 	.word	0x000017f0


	//   ....[44]....
        /*0434*/ 	.word	0x00002450


	//   ....[45]....
        /*0438*/ 	.word	0x00002460


	//   ....[46]....
        /*043c*/ 	.word	0x00002470


	//   ....[47]....
        /*0440*/ 	.word	0x00002480


	//   ....[48]....
        /*0444*/ 	.word	0x00002490


	//   ....[49]....
        /*0448*/ 	.word	0x000024a0


	//   ....[50]....
        /*044c*/ 	.word	0x000024b0


	//   ....[51]....
        /*0450*/ 	.word	0x000024c0


	//   ....[52]....
        /*0454*/ 	.word	0x000024d0


	//   ....[53]....
        /*0458*/ 	.word	0x000024e0


	//   ....[54]....
        /*045c*/ 	.word	0x000024f0


	//   ....[55]....
        /*0460*/ 	.word	0x00002500


	//   ....[56]....
        /*0464*/ 	.word	0x00002510


	//   ....[57]....
        /*0468*/ 	.word	0x00002520


	//   ....[58]....
        /*046c*/ 	.word	0x000035c0


	//   ....[59]....
        /*0470*/ 	.word	0x00003600


	//   ....[60]....
        /*0474*/ 	.word	0x00003710


	//   ....[61]....
        /*0478*/ 	.word	0x00003740


	//   ....[62]....
        /*047c*/ 	.word	0x00003770


	//   ....[63]....
        /*0480*/ 	.word	0x00003810


	//   ....[64]....
        /*0484*/ 	.word	0x000038e0


	//   ....[65]....
        /*0488*/ 	.word	0x00003a30


	//   ....[66]....
        /*048c*/ 	.word	0x000068e0


	//   ....[67]....
        /*0490*/ 	.word	0x00006900


	//   ....[68]....
        /*0494*/ 	.word	0x00006910


	//   ....[69]....
        /*0498*/ 	.word	0x00006920


	//   ....[70]....
        /*049c*/ 	.word	0x00006930


	//   ....[71]....
        /*04a0*/ 	.word	0x00006940


	//   ....[72]....
        /*04a4*/ 	.word	0x00006950


	//   ....[73]....
        /*04a8*/ 	.word	0x00006970


	//   ....[74]....
        /*04ac*/ 	.word	0x00006980


	//   ....[75]....
        /*04b0*/ 	.word	0x000069a0


	//   ....[76]....
        /*04b4*/ 	.word	0x000069f0


	//   ....[77]....
        /*04b8*/ 	.word	0x00006a30


	//   ....[78]....
        /*04bc*/ 	.word	0x00006a50


	//   ....[79]....
        /*04c0*/ 	.word	0x00006a60


	//   ....[80]....
        /*04c4*/ 	.word	0x00006e40


	//   ....[81]....
        /*04c8*/ 	.word	0x00006e60


	//   ....[82]....
        /*04cc*/ 	.word	0x00006e80


	//   ....[83]....
        /*04d0*/ 	.word	0x00006ea0


	//   ....[84]....
        /*04d4*/ 	.word	0x00006ed0


	//   ....[85]....
        /*04d8*/ 	.word	0x00006ef0


	//   ....[86]....
        /*04dc*/ 	.word	0x00006f40


	//   ....[87]....
        /*04e0*/ 	.word	0x00006f50


	//   ....[88]....
        /*04e4*/ 	.word	0x00006f70


	//   ....[89]....
        /*04e8*/ 	.word	0x00006f90


	//   ....[90]....
        /*04ec*/ 	.word	0x00006fa0


	//   ....[91]....
        /*04f0*/ 	.word	0x00006fe0


	//   ....[92]....
        /*04f4*/ 	.word	0x00006ff0


	//   ....[93]....
        /*04f8*/ 	.word	0x00007010


	//   ....[94]....
        /*04fc*/ 	.word	0x00007d10


	//   ....[95]....
        /*0500*/ 	.word	0x00007d90


	//   ....[96]....
        /*0504*/ 	.word	0x00007ea0


	//   ....[97]....
        /*0508*/ 	.word	0x00007ef0


	//   ....[98]....
        /*050c*/ 	.word	0x00007f40


	//   ....[99]....
        /*0510*/ 	.word	0x00008060


	//   ....[100]....
        /*0514*/ 	.word	0x00008320


	//   ....[101]....
        /*0518*/ 	.word	0x00008640


	//   ....[102]....
        /*051c*/ 	.word	0x0000a9b0


	//   ....[103]....
        /*0520*/ 	.word	0x0000a9c0


	//   ....[104]....
        /*0524*/ 	.word	0x0000a9d0


	//   ....[105]....
        /*0528*/ 	.word	0x0000aa80


	//   ....[106]....
        /*052c*/ 	.word	0x0000aaa0


	//   ....[107]....
        /*0530*/ 	.word	0x0000ac60


	//   ....[108]....
        /*0534*/ 	.word	0x0000acb0


	//   ....[109]....
        /*0538*/ 	.word	0x0000acc0


	//   ....[110]....
        /*053c*/ 	.word	0x0000bbc0


	//   ....[111]....
        /*0540*/ 	.word	0x0000bbf0


	//   ....[112]....
        /*0544*/ 	.word	0x0000bc10


	//   ....[113]....
        /*0548*/ 	.word	0x0000bc30


	//   ....[114]....
        /*054c*/ 	.word	0x0000bdb0


	//   ....[115]....
        /*0550*/ 	.word	0x0000bdd0


	//   ....[116]....
        /*0554*/ 	.word	0x0000bde0


	//   ....[117]....
        /*0558*/ 	.word	0x0000bdf0


	//   ....[118]....
        /*055c*/ 	.word	0x0000be20


	//   ....[119]....
        /*0560*/ 	.word	0x0000be40


	//   ....[120]....
        /*0564*/ 	.word	0x0000be90


	//   ....[121]....
        /*0568*/ 	.word	0x0000bed0


	//   ....[122]....
        /*056c*/ 	.word	0x0000bee0


	//   ....[123]....
        /*0570*/ 	.word	0x0000bef0


	//   ....[124]....
        /*0574*/ 	.word	0x0000bfc0


	//   ....[125]....
        /*0578*/ 	.word	0x0000c000


	//   ....[126]....
        /*057c*/ 	.word	0x0000c030


	//   ....[127]....
        /*0580*/ 	.word	0x0000c050


	//   ....[128]....
        /*0584*/ 	.word	0x0000c070


	//   ....[129]....
        /*0588*/ 	.word	0x0000c090


	//   ....[130]....
        /*058c*/ 	.word	0x0000c0a0


	//   ....[131]....
        /*0590*/ 	.word	0x0000c0c0


	//   ....[132]....
        /*0594*/ 	.word	0x0000c1f0


	//   ....[133]....
        /*0598*/ 	.word	0x0000c200


	//----- nvinfo : EIATTR_EXIT_INSTR_OFFSETS
	.align		4
.L_80:
        /*059c*/ 	.byte	0x04, 0x1c
        /*059e*/ 	.short	(.L_82 - .L_81)


	//   ....[0]....
.L_81:
        /*05a0*/ 	.word	0x00000040


	//   ....[1]....
        /*05a4*/ 	.word	0x0000c230


	//   ....[2]....
        /*05a8*/ 	.word	0x0000c270


	//----- nvinfo : EIATTR_CTAIDZ_USED
	.align		4
.L_82:
        /*05ac*/ 	.byte	0x01, 0x04
	.zero		2


	//----- nvinfo : EIATTR_MAX_THREADS
	.align		4
        /*05b0*/ 	.byte	0x04, 0x05
        /*05b2*/ 	.short	(.L_84 - .L_83)
.L_83:
        /*05b4*/ 	.word	0x00000080
        /*05b8*/ 	.word	0x00000001
        /*05bc*/ 	.word	0x00000001
.L_84:


//--------------------- .nv.info._ZN7cutlass13device_kernelIN5flash19enable_sm80_to_sm89INS1_16FlashAttnFwdSm80INS1_25CollectiveMainloopFwdSm80ILi4ELi1ELb0EN4cute5tupleIJNS5_1CILi128EEENS7_ILi112EEENS7_ILi64EEEEEELi64ENS_6half_tEfNS_4arch4Sm80ELb0ELb0ELb0ELb1ELb1ELb0ELb1ELb0EEENS1_21CollectiveEpilogueFwdINS6_IJS8_SA_S9_EEENS6_IJNS7_ILi1EEESI_SI_EEESC_SE_Li128ELb1ELb1ELb0ELb0EEENS1_19SingleTileSchedulerILb1ELb0ELb1ELi128EEEEEEEEEvNT_6ParamsE --------------------------
	.section	.nv.info._ZN7cutlass13device_kernelIN5flash19enable_sm80_to_sm89INS1_16FlashAttnFwdSm80INS1_25CollectiveMainloopFwdSm80ILi4ELi1ELb0EN4cute5tupleIJNS5_1CILi128EEENS7_ILi112EEENS7_ILi64EEEEEELi64ENS_6half_tEfNS_4arch4Sm80ELb0ELb0ELb0ELb1ELb1ELb0ELb1ELb0EEENS1_21CollectiveEpilogueFwdINS6_IJS8_SA_S9_EEENS6_IJNS7_ILi1EEESI_SI_EEESC_SE_Li128ELb1ELb1ELb0ELb0EEENS1_19SingleTileSchedulerILb1ELb0ELb1ELi128EEEEEEEEEvNT_6ParamsE,"",@"SHT_CUDA_INFO"
	.sectionflags	@""
	.align	4


	//----- nvinfo : EIATTR_CUDA_API_VERSION
	.align		4
        /*0000*/ 	.byte	0x04, 0x37
        /*0002*/ 	.short	(.L_86 - .L_85)
.L_85:
        /*0004*/ 	.word	0x00000082


	//----- nvinfo : EIATTR_SW2861232_WAR
	.align		4
.L_86:
        /*0008*/ 	.byte	0x01, 0x35
	.zero		2


	//----- nvinfo : EIATTR_PARAM_CBANK
	.align		4
        /*000c*/ 	.byte	0x04, 0x0a
        /*000e*/ 	.short	(.L_88 - .L_87)
	.align		4
.L_87:
        /*0010*/ 	.word	index@(.nv.constant0._ZN7cutlass13device_kernelIN5flash19enable_sm80_to_sm89INS1_16FlashAttnFwdSm80INS1_25CollectiveMainloopFwdSm80ILi4ELi1ELb0EN4cute5tupleIJNS5_1CILi128EEENS7_ILi112EEENS7_ILi64EEEEEELi64ENS_6half_tEfNS_4arch4Sm80ELb0ELb0ELb0ELb1ELb1ELb0ELb1ELb0EEENS1_21CollectiveEpilogueFwdINS6_IJS8_SA_S9_EEENS6_IJNS7_ILi1EEESI_SI_EEESC_SE_Li128ELb1ELb1ELb0ELb0EEENS1_19SingleTileSchedulerILb1ELb0ELb1ELi128EEEEEEEEEvNT_6ParamsE)
        /*0014*/ 	.short	0x0160
        /*0016*/ 	.short	0x0418


	//----- nvinfo : EIATTR_CBANK_PARAM_SIZE
	.align		4
.L_88:
        /*0018*/ 	.byte	0x03, 0x19
        /*001a*/ 	.short	0x0418


	//----- nvinfo : EIATTR_KPARAM_INFO
	.align		4
        /*001c*/ 	.byte	0x04, 0x17
        /*001e*/ 	.short	(.L_90 - .L_89)
.L_89:
        /*0020*/ 	.word	0x00000000
        /*0024*/ 	.short	0x0000
        /*0026*/ 	.short	0x0000
        /*0028*/ 	.byte	0x00, 0xf0, 0x61, 0x10


	//----- nvinfo : EIATTR_MAXREG_COUNT
	.align		4
.L_90:
        /*002c*/ 	.byte	0x03, 0x1b
        /*002e*/ 	.short	0x00ff


	//----- nvinfo : EIATTR_NUM_BARRIERS
	.align		4
        /*0030*/ 	.byte	0x02, 0x4c
        /*0032*/ 	.byte	0x02
	.zero		1


	//----- nvinfo : EIATTR_ANNOTATIONS
	.align		4
        /*0034*/ 	.byte	0x04, 0x55
        /*0036*/ 	.short	(.L_92 - .L_91)


	//   ....[0]....
.L_91:
        /* <DEDUP_REMOVED lines=9> */
        /*00bc*/ 	.byte	0x20, 0xb0, 0x00, 0x00, 0x01, 0x00, 0x00, 0x00, 0x30, 0xb0, 0x00, 0x00


	//----- nvinfo : EIATTR_MERCURY_ISA_VERSION
	.align		4
.L_92:
        /*00c8*/ 	.byte	0x03, 0x5f
        /*00ca*/ 	.short	0x0000


	//----- nvinfo : EIATTR_COOP_GROUP_MASK_REGIDS
	.align		4
        /*00cc*/ 	.byte	0x04, 0x29
        /*00ce*/ 	.short	(.L_94 - .L_93)


	//   ....[0]....
.L_93:
        /*00d0*/ 	.word	0xffffffff


	//   ....[1]....
        /*00d4*/ 	.word	0xffffffff


	//   ....[2]....
        /*00d8*/ 	.word	0xffffffff


	//   ....[3]....
        /*00dc*/ 	.word	0xffffffff


	//   ....[4]....
        /*00e0*/ 	.word	0xffffffff


	//   ....[5]....
        /*00e4*/ 	.word	0xffffffff


	//   ....[6]....
        /*00e8*/ 	.word	0xffffffff


	//   ....[7]....
        /*00ec*/ 	.word	0xffffffff


	//   ....[8]....
        /*00f0*/ 	.word	0xffffffff


	//   ....[9]....
        /*00f4*/ 	.word	0xffffffff


	//   ....[10]....
        /*00f8*/ 	.word	0xffffffff


	//   ....[11]....
        /*00fc*/ 	.word	0xffffffff


	//   ....[12]....
        /*0100*/ 	.word	0xffffffff


	//   ....[13]....
        /*0104*/ 	.word	0xffffffff


	//   ....[14]....
        /*0108*/ 	.word	0xffffffff


	//   ....[15]....
        /*010c*/ 	.word	0xffffffff


	//   ....[16]....
        /*0110*/ 	.word	0xffffffff


	//   ....[17]....
        /*0114*/ 	.word	0xffffffff


	//   ....[18]....
        /*0118*/ 	.word	0xffffffff


	//   ....[19]....
        /*011c*/ 	.word	0xffffffff


	//   ....[20]....
        /*0120*/ 	.word	0xffffffff


	//   ....[21]....
        /*0124*/ 	.word	0xffffffff


	//   ....[22]....
        /*0128*/ 	.word	0xffffffff


	//   ....[23]....
        /*012c*/ 	.word	0xffffffff


	//   ....[24]....
        /*0130*/ 	.word	0xffffffff


	//   ....[25]....
        /*0134*/ 	.word	0xffffffff


	//   ....[26]....
        /*0138*/ 	.word	0xffffffff


	//   ....[27]....
        /*013c*/ 	.word	0xffffffff


	//   ....[28]....
        /*0140*/ 	.word	0xffffffff


	//   ....[29]....
        /*0144*/ 	.word	0xffffffff


	//   ....[30]....
        /*0148*/ 	.word	0xffffffff


	//   ....[31]....
        /*014c*/ 	.word	0xffffffff


	//   ....[32]....
        /*0150*/ 	.word	0xffffffff


	//   ....[33]....
        /*0154*/ 	.word	0xffffffff


	//   ....[34]....
        /*0158*/ 	.word	0xffffffff


	//   ....[35]....
        /*015c*/ 	.word	0xffffffff


	//   ....[36]....
        /*0160*/ 	.word	0xffffffff


	//   ....[37]....
        /*0164*/ 	.word	0xffffffff


	//   ....[38]....
        /*0168*/ 	.word	0xffffffff


	//   ....[39]....
        /*016c*/ 	.word	0xffffffff


	//   ....[40]....
        /*0170*/ 	.word	0xffffffff


	//   ....[41]....
        /*0174*/ 	.word	0xffffffff


	//   ....[42]....
        /*0178*/ 	.word	0xffffffff


	//   ....[43]....
        /*017c*/ 	.word	0xffffffff


	//   ....[44]....
        /*0180*/ 	.word	0xffffffff


	//   ....[45]....
        /*0184*/ 	.word	0xffffffff


	//   ....[46]....
        /*0188*/ 	.word	0xffffffff


	//   ....[47]....
        /*018c*/ 	.word	0xffffffff


	//   ....[48]....
        /*0190*/ 	.word	0xffffffff


	//   ....[49]....
        /*0194*/ 	.word	0xffffffff


	//   ....[50]....
        /*0198*/ 	.word	0xffffffff


	//   ....[51]....
        /*019c*/ 	.word	0xffffffff


	//   ....[52]....
        /*01a0*/ 	.word	0xffffffff


	//   ....[53]....
        /*01a4*/ 	.word	0xffffffff


	//   ....[54]....
        /*01a8*/ 	.word	0xffffffff


	//   ....[55]....
        /*01ac*/ 	.word	0xffffffff


	//   ....[56]....
        /*01b0*/ 	.word	0xffffffff


	//   ....[57]....
        /*01b4*/ 	.word	0xffffffff


	//   ....[58]....
        /*01b8*/ 	.word	0xffffffff


	//   ....[59]....
        /*01bc*/ 	.word	0xffffffff


	//   ....[60]....
        /*01c0*/ 	.word	0xffffffff


	//   ....[61]....
        /*01c4*/ 	.word	0xffffffff


	//   ....[62]....
        /*01c8*/ 	.word	0xffffffff


	//   ....[63]....
        /*01cc*/ 	.word	0xffffffff


	//   ....[64]....
        /*01d0*/ 	.word	0xffffffff


	//   ....[65]....
        /*01d4*/ 	.word	0xffffffff


	//   ....[66]....
        /*01d8*/ 	.word	0xffffffff


	//   ....[67]....
        /*01dc*/ 	.word	0xffffffff


	//   ....[68]....
        /*01e0*/ 	.word	0xffffffff


	//   ....[69]....
        /*01e4*/ 	.word	0xffffffff


	//   ....[70]....
        /*01e8*/ 	.word	0xffffffff


	//   ....[71]....
        /*01ec*/ 	.word	0xffffffff


	//   ....[72]....
        /*01f0*/ 	.word	0xffffffff


	//   ....[73]....
        /*01f4*/ 	.word	0xffffffff


	//   ....[74]....
        /*01f8*/ 	.word	0xffffffff


	//   ....[75]....
        /*01fc*/ 	.word	0xffffffff


	//   ....[76]....
        /*0200*/ 	.word	0xffffffff


	//   ....[77]....
        /*0204*/ 	.word	0xffffffff


	//   ....[78]....
        /*0208*/ 	.word	0xffffffff


	//   ....[79]....
        /*020c*/ 	.word	0xffffffff


	//   ....[80]....
        /*0210*/ 	.word	0xffffffff


	//   ....[81]....
        /*0214*/ 	.word	0xffffffff


	//   ....[82]....
        /*0218*/ 	.word	0xffffffff


	//   ....[83]....
        /*021c*/ 	.word	0xffffffff


	//   ....[84]....
        /*0220*/ 	.word	0xffffffff


	//   ....[85]....
        /*0224*/ 	.word	0xffffffff


	//   ....[86]....
        /*0228*/ 	.word	0xffffffff


	//   ....[87]....
        /*022c*/ 	.word	0xffffffff


	//   ....[88]....
        /*0230*/ 	.word	0xffffffff


	//   ....[89]....
        /*0234*/ 	.word	0xffffffff


	//   ....[90]....
        /*0238*/ 	.word	0xffffffff


	//   ....[91]....
        /*023c*/ 	.word	0xffffffff


	//   ....[92]....
        /*0240*/ 	.word	0xffffffff


	//   ....[93]....
        /*0244*/ 	.word	0xffffffff


	//   ....[94]....
        /*0248*/ 	.word	0xffffffff


	//   ....[95]....
        /*024c*/ 	.word	0xffffffff


	//   ....[96]....
        /*0250*/ 	.word	0xffffffff


	//   ....[97]....
        /*0254*/ 	.word	0xffffffff


	//   ....[98]....
        /*0258*/ 	.word	0xffffffff


	//   ....[99]....
        /*025c*/ 	.word	0xffffffff


	//   ....[100]....
        /*0260*/ 	.word	0xffffffff


	//   ....[101]....
        /*0264*/ 	.word	0xffffffff


	//   ....[102]....
        /*0268*/ 	.word	0xffffffff


	//   ....[103]....
        /*026c*/ 	.word	0xffffffff


	//   ....[104]....
        /*0270*/ 	.word	0xffffffff


	//   ....[105]....
        /*0274*/ 	.word	0xffffffff


	//   ....[106]....
        /*0278*/ 	.word	0xffffffff


	//   ....[107]....
        /*027c*/ 	.word	0xffffffff


	//   ....[108]....
        /*0280*/ 	.word	0xffffffff


	//   ....[109]....
        /*0284*/ 	.word	0xffffffff


	//   ....[110]....
        /*0288*/ 	.word	0xffffffff


	//   ....[111]....
        /*028c*/ 	.word	0xffffffff


	//   ....[112]....
        /*0290*/ 	.word	0xffffffff


	//   ....[113]....
        /*0294*/ 	.word	0xffffffff


	//   ....[114]....
        /*0298*/ 	.word	0xffffffff


	//   ....[115]....
        /*029c*/ 	.word	0xffffffff


	//   ....[116]....
        /*02a0*/ 	.word	0xffffffff


	//   ....[117]....
        /*02a4*/ 	.word	0xffffffff


	//   ....[118]....
        /*02a8*/ 	.word	0xffffffff


	//   ....[119]....
        /*02ac*/ 	.word	0xffffffff


	//   ....[120]....
        /*02b0*/ 	.word	0xffffffff


	//   ....[121]....
        /*02b4*/ 	.word	0xffffffff


	//   ....[122]....
        /*02b8*/ 	.word	0xffffffff


	//   ....[123]....
        /*02bc*/ 	.word	0xffffffff


	//   ....[124]....
        /*02c0*/ 	.word	0xffffffff


	//   ....[125]....
        /*02c4*/ 	.word	0xffffffff


	//   ....[126]....
        /*02c8*/ 	.word	0xffffffff


	//   ....[127]....
        /*02cc*/ 	.word	0xffffffff


	//   ....[128]....
        /*02d0*/ 	.word	0xffffffff


	//   ....[129]....
        /*02d4*/ 	.word	0xffffffff


	//   ....[130]....
        /*02d8*/ 	.word	0xffffffff


	//   ....[131]....
        /*02dc*/ 	.word	0xffffffff


	//   ....[132]....
        /*02e0*/ 	.word	0xffffffff


	//   ....[133]....
        /*02e4*/ 	.word	0xffffffff


	//   ....[134]....
        /*02e8*/ 	.word	0xffffffff


	//   ....[135]....
        /*02ec*/ 	.word	0xffffffff


	//   ....[136]....
        /*02f0*/ 	.word	0xffffffff


	//   ....[137]....
        /*02f4*/ 	.word	0xffffffff


	//   ....[138]....
        /*02f8*/ 	.word	0xffffffff


	//   ....[139]....
        /*02fc*/ 	.word	0xffffffff


	//   ....[140]....
        /*0300*/ 	.word	0xffffffff


	//   ....[141]....
        /*0304*/ 	.word	0xffffffff


	//   ....[142]....
        /*0308*/ 	.word	0xffffffff


	//   ....[143]....
        /*030c*/ 	.word	0xffffffff


	//   ....[144]....
        /*0310*/ 	.word	0xffffffff


	//   ....[145]....
        /*0314*/ 	.word	0xffffffff


	//   ....[146]....
        /*0318*/ 	.word	0xffffffff


	//   ....[147]....
        /*031c*/ 	.word	0xffffffff


	//   ....[148]....
        /*0320*/ 	.word	0xffffffff


	//   ....[149]....
        /*0324*/ 	.word	0xffffffff


	//   ....[150]....
        /*0328*/ 	.word	0xffffffff


	//----- nvinfo : EIATTR_COOP_GROUP_INSTR_OFFSETS
	.align		4
.L_94:
        /*032c*/ 	.byte	0x04, 0x28
        /*032e*/ 	.short	(.L_96 - .L_95)


	//   ....[0]....
.L_95:
        /*0330*/ 	.word	0x000000a0


	//   ....[1]....
        /*0334*/ 	.word	0x00001030


	//   ....[2]....
        /*0338*/ 	.word	0x00001160


	//   ....[3]....
        /*033c*/ 	.word	0x000011f0


	//   ....[4]....
        /*0340*/ 	.word	0x00001220


	//   ....[5]....
        /*0344*/ 	.word	0x000012b0


	//   ....[6]....
        /*0348*/ 	.word	0x000012e0


	//   ....[7]....
        /*034c*/ 	.word	0x00001370


	//   ....[8]....
        /*0350*/ 	.word	0x000013a0


	//   ....[9]....
        /*0354*/ 	.word	0x00001430


	//   ....[10]....
        /*0358*/ 	.word	0x00001460


	//   ....[11]....
        /*035c*/ 	.word	0x000014f0


	//   ....[12]....
        /*0360*/ 	.word	0x00001520


	//   ....[13]....
        /*0364*/ 	.word	0x000015b0


	//   ....[14]....
        /*0368*/ 	.word	0x000015e0


	//   ....[15]....
        /*036c*/ 	.word	0x00001660


	//   ....[16]....
        /*0370*/ 	.word	0x000016a0


	//   ....[17]....
        /*0374*/ 	.word	0x00001b10


	//   ....[18]....
        /*0378*/ 	.word	0x00001b20


	//   ....[19]....
        /*037c*/ 	.word	0x00001b30


	//   ....[20]....
        /*0380*/ 	.word	0x00001b40


	//   ....[21]....
        /*0384*/ 	.word	0x00001b50


	//   ....[22]....
        /*0388*/ 	.word	0x00001b60


	//   ....[23]....
        /*038c*/ 	.word	0x00001b70


	//   ....[24]....
        /*0390*/ 	.word	0x00001b90


	//   ....[25]....
        /*0394*/ 	.word	0x00001bb0


	//   ....[26]....
        /*0398*/ 	.word	0x00001be0


	//   ....[27]....
        /*039c*/ 	.word	0x00001bf0


	//   ....[28]....
        /*03a0*/ 	.word	0x00001c00


	//   ....[29]....
        /*03a4*/ 	.word	0x00001c10


	//   ....[30]....
        /*03a8*/ 	.word	0x00001c50


	//   ....[31]....
        /*03ac*/ 	.word	0x00002190


	//   ....[32]....
        /*03b0*/ 	.word	0x000021a0


	//   ....[33]....
        /*03b4*/ 	.word	0x000021c0


	//   ....[34]....
        /*03b8*/ 	.word	0x000021d0


	//   ....[35]....
        /*03bc*/ 	.word	0x000022f0


	//   ....[36]....
        /*03c0*/ 	.word	0x00002300


	//   ....[37]....
        /*03c4*/ 	.word	0x00002320


	//   ....[38]....
        /*03c8*/ 	.word	0x00002330


	//   ....[39]....
        /*03cc*/ 	.word	0x000023c0


	//   ....[40]....
        /*03d0*/ 	.word	0x000023e0


	//   ....[41]....
        /*03d4*/ 	.word	0x00002400


	//   ....[42]....
        /*03d8*/ 	.word	0x00002410


	//   ....[43]....
        /*03dc*/ 	.word	0x00002480


	//   ....[44]....
        /*03e0*/ 	.word	0x000024c0


	//   ....[45]....
        /*03e4*/ 	.word	0x00002f50


	//   ....[46]....
        /*03e8*/ 	.word	0x00002f70


	//   ....[47]....
        /*03ec*/ 	.word	0x00002f80


	//   ....[48]....
        /*03f0*/ 	.word	0x00002f90


	//   ....[49]....
        /*03f4*/ 	.word	0x00002fa0


	//   ....[50]....
        /*03f8*/ 	.word	0x00002fb0


	//   ....[51]....
        /*03fc*/ 	.word	0x00002fc0


	//   ....[52]....
        /*0400*/ 	.word	0x00002fd0


	//   ....[53]....
        /*0404*/ 	.word	0x00002ff0


	//   ....[54]....
        /*0408*/ 	.word	0x00003010


	//   ....[55]....
        /*040c*/ 	.word	0x00003040


	//   ....[56]....
        /*0410*/ 	.word	0x00003060


	//   ....[57]....
        /*0414*/ 	.word	0x00003080


	//   ....[58]....
        /*0418*/ 	.word	0x000030a0


	//   ....[59]....
        /*041c*/ 	.word	0x00004060


	//   ....[60]....
        /*0420*/ 	.word	0x00004090


	//   ....[61]....
        /*0424*/ 	.word	0x000041a0


	//   ....[62]....
        /*0428*/ 	.word	0x000041d0


	//   ....[63]....
        /*042c*/ 	.word	0x00004200


	//   ....[64]....
        /*0430*/ 	.word	0x000042b0


	//   ....[65]....
        /*0434*/ 	.word	0x00004390


	//   ....[66]....
        /*0438*/ 	.word	0x000044f0


	//   ....[67]....
        /*043c*/ 	.word	0x00006fb0


	//   ....[68]....
        /*0440*/ 	.word	0x00006fd0


	//   ....[69]....
        /*0444*/ 	.word	0x00006fe0


	//   ....[70]....
        /*0448*/ 	.word	0x00006ff0


	//   ....[71]....
        /*044c*/ 	.word	0x00007000


	//   ....[72]....
        /*0450*/ 	.word	0x00007010


	//   ....[73]....
        /*0454*/ 	.word	0x00007020


	//   ....[74]....
        /*0458*/ 	.word	0x00007040


	//   ....[75]....
        /*045c*/ 	.word	0x00007050


	//   ....[76]....
        /*0460*/ 	.word	0x00007070


	//   ....[77]....
        /*0464*/ 	.word	0x000070c0


	//   ....[78]....
        /*0468*/ 	.word	0x00007100


	//   ....[79]....
        /*046c*/ 	.word	0x00007120


	//   ....[80]....
        /*0470*/ 	.word	0x00007130


	//   ....[81]....
        /*0474*/ 	.word	0x00007530


	//   ....[82]....
        /*0478*/ 	.word	0x00007560


	//   ....[83]....
        /*047c*/ 	.word	0x00007570


	//   ....[84]....
        /*0480*/ 	.word	0x00007590


	//   ....[85]....
        /*0484*/ 	.word	0x000075b0


	//   ....[86]....
        /*0488*/ 	.word	0x000075e0


	//   ....[87]....
        /*048c*/ 	.word	0x00007600


	//   ....[88]....
        /*0490*/ 	.word	0x00007620


	//   ....[89]....
        /*0494*/ 	.word	0x00007650


	//   ....[90]....
        /*0498*/ 	.word	0x00007670


	//   ....[91]....
        /*049c*/ 	.word	0x00007690


	//   ....[92]....
        /*04a0*/ 	.word	0x000076d0


	//   ....[93]....
        /*04a4*/ 	.word	0x00007780


	//   ....[94]....
        /*04a8*/ 	.word	0x000077a0


	//   ....[95]....
        /*04ac*/ 	.word	0x000083f0


	//   ....[96]....
        /*04b0*/ 	.word	0x00008470


	//   ....[97]....
        /*04b4*/ 	.word	0x00008570


	//   ....[98]....
        /*04b8*/ 	.word	0x000085d0


	//   ....[99]....
        /*04bc*/ 	.word	0x00008600


	//   ....[100]....
        /*04c0*/ 	.word	0x00008700


	//   ....[101]....
        /*04c4*/ 	.word	0x00008980


	//   ....[102]....
        /*04c8*/ 	.word	0x00008cb0


	//   ....[103]....
        /*04cc*/ 	.word	0x0000b060


	//   ....[104]....
        /*04d0*/ 	.word	0x0000b090


	//   ....[105]....
        /*04d4*/ 	.word	0x0000b0d0


	//   ....[106]....
        /*04d8*/ 	.word	0x0000b0e0


	//   ....[107]....
        /*04dc*/ 	.word	0x0000b3b0


	//   ....[108]....
        /*04e0*/ 	.word	0x0000b3c0


	//   ....[109]....
        /*04e4*/ 	.word	0x0000b400


	//   ....[110]....
        /*04e8*/ 	.word	0x0000b420


	//   ....[111]....
        /*04ec*/ 	.word	0x0000c600


	//   ....[112]....
        /*04f0*/ 	.word	0x0000c620


	//   ....[113]....
        /*04f4*/ 	.word	0x0000c650


	//   ....[114]....
        /*04f8*/ 	.word	0x0000c690


	//   ....[115]....
        /*04fc*/ 	.word	0x0000c6d0


	//   ....[116]....
        /*0500*/ 	.word	0x0000c6f0


	//   ....[117]....
        /*0504*/ 	.word	0x0000c720


	//   ....[118]....
        /*0508*/ 	.word	0x0000c750


	//   ....[119]....
        /*050c*/ 	.word	0x0000c7a0


	//   ....[120]....
        /*0510*/ 	.word	0x0000c7b0


	//   ....[121]....
        /*0514*/ 	.word	0x0000c7d0


	//   ....[122]....
        /*0518*/ 	.word	0x0000c820


	//   ....[123]....
        /*051c*/ 	.word	0x0000c840


	//   ....[124]....
        /*0520*/ 	.word	0x0000c870


	//   ....[125]....
        /*0524*/ 	.word	0x0000c8c0


	//   ....[126]....
        /*0528*/ 	.word	0x0000c8f0


	//   ....[127]....
        /*052c*/ 	.word	0x0000c900


	//   ....[128]....
        /*0530*/ 	.word	0x0000ca00


	//   ....[129]....
        /*0534*/ 	.word	0x0000ca20


	//   ....[130]....
        /*0538*/ 	.word	0x0000ca40


	//   ....[131]....
        /*053c*/ 	.word	0x0000ca70


	//   ....[132]....
        /*0540*/ 	.word	0x0000ca90


	//   ....[133]....
        /*0544*/ 	.word	0x0000cb20


	//   ....[134]....
        /*0548*/ 	.word	0x0000cb40


	//   ....[135]....
        /*054c*/ 	.word	0x0000d3c0


	//   ....[136]....
        /*0550*/ 	.word	0x0000d3f0


	//   ....[137]....
        /*0554*/ 	.word	0x0000d420


	//   ....[138]....
        /*0558*/ 	.word	0x0000d450


	//   ....[139]....
        /*055c*/ 	.word	0x0000d480


	//   ....[140]....
        /*0560*/ 	.word	0x0000d4b0


	//   ....[141]....
        /*0564*/ 	.word	0x0000d4e0


	//   ....[142]....
        /*0568*/ 	.word	0x0000d500


	//   ....[143]....
        /*056c*/ 	.word	0x0000d530


	//   ....[144]....
        /*0570*/ 	.word	0x0000d540


	//   ....[145]....
        /*0574*/ 	.word	0x0000d550


	//   ....[146]....
        /*0578*/ 	.word	0x0000d560


	//   ....[147]....
        /*057c*/ 	.word	0x0000d570


	//   ....[148]....
        /*0580*/ 	.word	0x0000d580


	//   ....[149]....
        /*0584*/ 	.word	0x0000d5b0


	//   ....[150]....
        /*0588*/ 	.word	0x0000d5d0


	//----- nvinfo : EIATTR_EXIT_INSTR_OFFSETS
	.align		4
.L_96:
        /*058c*/ 	.byte	0x04, 0x1c
        /*058e*/ 	.short	(.L_98 - .L_97)


	//   ....[0]....
.L_97:
        /*0590*/ 	.word	0x00000450


	//   ....[1]....
        /*0594*/ 	.word	0x0000cbd0


	//   ....[2]....
        /*0598*/ 	.word	0x0000cc10


	//   ....[3]....
        /*059c*/ 	.word	0x0000d730


	//   ....[4]....
        /*05a0*/ 	.word	0x0000d770


	//----- nvinfo : EIATTR_CTAIDZ_USED
	.align		4
.L_98:
        /*05a4*/ 	.byte	0x01, 0x04
	.zero		2


	//----- nvinfo : EIATTR_MAX_THREADS
	.align		4
        /*05a8*/ 	.byte	0x04, 0x05
        /*05aa*/ 	.short	(.L_100 - .L_99)
.L_99:
        /*05ac*/ 	.word	0x00000080
        /*05b0*/ 	.word	0x00000001
        /*05b4*/ 	.word	0x00000001


	//----- nvinfo : EIATTR_CRS_STACK_SIZE
	.align		4
.L_100:
        /*05b8*/ 	.byte	0x04, 0x1e
        /*05ba*/ 	.short	(.L_102 - .L_101)
.L_101:
        /*05bc*/ 	.word	0x00000000
.L_102:


//--------------------- .nv.info._ZN7cutlass13device_kernelIN5flash19enable_sm80_to_sm89INS1_16FlashAttnFwdSm80INS1_25CollectiveMainloopFwdSm80ILi4ELi1ELb0EN4cute5tupleIJNS5_1CILi128EEENS7_ILi112EEENS7_ILi64EEEEEELi64ENS_6half_tEfNS_4arch4Sm80ELb0ELb0ELb0ELb1ELb1ELb1ELb1ELb0EEENS1_21CollectiveEpilogueFwdINS6_IJS8_SA_S9_EEENS6_IJNS7_ILi1EEESI_SI_EEESC_SE_Li128ELb1ELb1ELb0ELb0EEENS1_19SingleTileSchedulerILb1ELb0ELb1ELi128EEEEEEEEEvNT_6ParamsE --------------------------
	.section	.nv.info._ZN7cutlass13device_kernelIN5flash19enable_sm80_to_sm89INS1_16FlashAttnFwdSm80INS1_25CollectiveMainloopFwdSm80ILi4ELi1ELb0EN4cute5tupleIJNS5_1CILi128EEENS7_ILi112EEENS7_ILi64EEEEEELi64ENS_6half_tEfNS_4arch4Sm80ELb0ELb0ELb0ELb1ELb1ELb1ELb1ELb0EEENS1_21CollectiveEpilogueFwdINS6_IJS8_SA_S9_EEENS6_IJNS7_ILi1EEESI_SI_EEESC_SE_Li128ELb1ELb1ELb0ELb0EEENS1_19SingleTileSchedulerILb1ELb0ELb1ELi128EEEEEEEEEvNT_6ParamsE,"",@"SHT_CUDA_INFO"
	.sectionflags	@""
	.align	4


	//----- nvinfo : EIATTR_CUDA_API_VERSION
	.align		4
        /*0000*/ 	.byte	0x04, 0x37
        /*0002*/ 	.short	(.L_104 - .L_103)
.L_103:
        /*0004*/ 	.word	0x00000082


	//----- nvinfo : EIATTR_SW2861232_WAR
	.align		4
.L_104:
        /*0008*/ 	.byte	0x01, 0x35
	.zero		2


	//----- nvinfo : EIATTR_PARAM_CBANK
	.align		4
        /*000c*/ 	.byte	0x04, 0x0a
        /*000e*/ 	.short	(.L_106 - .L_105)
	.align		4
.L_105:
        /*0010*/ 	.word	index@(.nv.constant0._ZN7cutlass13device_kernelIN5flash19enable_sm80_to_sm89INS1_16FlashAttnFwdSm80INS1_25CollectiveMainloopFwdSm80ILi4ELi1ELb0EN4cute5tupleIJNS5_1CILi128EEENS7_ILi112EEENS7_ILi64EEEEEELi64ENS_6half_tEfNS_4arch4Sm80ELb0ELb0ELb0ELb1ELb1ELb1ELb1ELb0EEENS1_21CollectiveEpilogueFwdINS6_IJS8_SA_S9_EEENS6_IJNS7_ILi1EEESI_SI_EEESC_SE_Li128ELb1ELb1ELb0ELb0EEENS1_19SingleTileSchedulerILb1ELb0ELb1ELi128EEEEEEEEEvNT_6ParamsE)
        /*0014*/ 	.short	0x0160
        /*0016*/ 	.short	0x0418


	//----- nvinfo : EIATTR_CBANK_PARAM_SIZE
	.align		4
.L_106:
        /*0018*/ 	.byte	0x03, 0x19
        /*001a*/ 	.short	0x0418


	//----- nvinfo : EIATTR_KPARAM_INFO
	.align		4
        /*001c*/ 	.byte	0x04, 0x17
        /*001e*/ 	.short	(.L_108 - .L_107)
.L_107:
        /*0020*/ 	.word	0x00000000
        /*0024*/ 	.short	0x0000
        /*0026*/ 	.short	0x0000
        /*0028*/ 	.byte	0x00, 0xf0, 0x61, 0x10


	//----- nvinfo : EIATTR_MAXREG_COUNT
	.align		4
.L_108:
        /*002c*/ 	.byte	0x03, 0x1b
        /*002e*/ 	.short	0x00ff


	//----- nvinfo : EIATTR_NUM_BARRIERS
	.align		4
        /*0030*/ 	.byte	0x02, 0x4c
        /*0032*/ 	.byte	0x02
	.zero		1


	//----- nvinfo : EIATTR_ANNOTATIONS
	.align		4
        /*0034*/ 	.byte	0x04, 0x55
        /*0036*/ 	.short	(.L_110 - .L_109)


	//   ....[0]....
.L_109:
        /* <DEDUP_REMOVED lines=17> */


	//----- nvinfo : EIATTR_MERCURY_ISA_VERSION
	.align		4
.L_110:
        /*0138*/ 	.byte	0x03, 0x5f
        /*013a*/ 	.short	0x0000


	//----- nvinfo : EIATTR_COOP_GROUP_MASK_REGIDS
	.align		4
        /*013c*/ 	.byte	0x04, 0x29
        /*013e*/ 	.short	(.L_112 - .L_111)


	//   ....[0]....
.L_111:
        /*0140*/ 	.word	0xffffffff


	//   ....[1]....
        /*0144*/ 	.word	0xffffffff


	//   ....[2]....
        /*0148*/ 	.word	0xffffffff


	//   ....[3]....
        /*014c*/ 	.word	0xffffffff


	//   ....[4]....
        /*0150*/ 	.word	0xffffffff


	//   ....[5]....
        /*0154*/ 	.word	0xffffffff


	//   ....[6]....
        /*0158*/ 	.word	0xffffffff


	//   ....[7]....
        /*015c*/ 	.word	0xffffffff


	//   ....[8]....
        /*0160*/ 	.word	0xffffffff


	//   ....[9]....
        /*0164*/ 	.word	0xffffffff


	//   ....[10]....
        /*0168*/ 	.word	0xffffffff


	//   ....[11]....
        /*016c*/ 	.word	0xffffffff


	//   ....[12]....
        /*0170*/ 	.word	0xffffffff


	//   ....[13]....
        /*0174*/ 	.word	0xffffffff


	//   ....[14]....
        /*0178*/ 	.word	0xffffffff


	//   ....[15]....
        /*017c*/ 	.word	0xffffffff


	//   ....[16]....
        /*0180*/ 	.word	0xffffffff


	//   ....[17]....
        /*0184*/ 	.word	0xffffffff


	//   ....[18]....
        /*0188*/ 	.word	0xffffffff


	//   ....[19]....
        /*018c*/ 	.word	0xffffffff


	//   ....[20]....
        /*0190*/ 	.word	0xffffffff


	//   ....[21]....
        /*0194*/ 	.word	0xffffffff


	//   ....[22]....
        /*0198*/ 	.word	0xffffffff


	//   ....[23]....
        /*019c*/ 	.word	0xffffffff


	//   ....[24]....
        /*01a0*/ 	.word	0xffffffff


	//   ....[25]....
        /*01a4*/ 	.word	0xffffffff


	//   ....[26]....
        /*01a8*/ 	.word	0xffffffff


	//   ....[27]....
        /*01ac*/ 	.word	0xffffffff


	//   ....[28]....
        /*01b0*/ 	.word	0xffffffff


	//   ....[29]....
        /*01b4*/ 	.word	0xffffffff


	//   ....[30]....
        /*01b8*/ 	.word	0xffffffff


	//   ....[31]....
        /*01bc*/ 	.word	0xffffffff


	//   ....[32]....
        /*01c0*/ 	.word	0xffffffff


	//   ....[33]....
        /*01c4*/ 	.word	0xffffffff


	//   ....[34]....
        /*01c8*/ 	.word	0xffffffff


	//   ....[35]....
        /*01cc*/ 	.word	0xffffffff


	//   ....[36]....
        /*01d0*/ 	.word	0xffffffff


	//   ....[37]....
        /*01d4*/ 	.word	0xffffffff


	//   ....[38]....
        /*01d8*/ 	.word	0xffffffff


	//   ....[39]....
        /*01dc*/ 	.word	0xffffffff


	//   ....[40]....
        /*01e0*/ 	.word	0xffffffff


	//   ....[41]....
        /*01e4*/ 	.word	0xffffffff


	//   ....[42]....
        /*01e8*/ 	.word	0xffffffff


	//   ....[43]....
        /*01ec*/ 	.word	0xffffffff


	//   ....[44]....
        /*01f0*/ 	.word	0xffffffff


	//   ....[45]....
        /*01f4*/ 	.word	0xffffffff


	//   ....[46]....
        /*01f8*/ 	.word	0xffffffff


	//   ....[47]....
        /*01fc*/ 	.word	0xffffffff


	//   ....[48]....
        /*0200*/ 	.word	0xffffffff


	//   ....[49]....
        /*0204*/ 	.word	0xffffffff


	//   ....[50]....
        /*0208*/ 	.word	0xffffffff


	//   ....[51]....
        /*020c*/ 	.word	0xffffffff


	//   ....[52]....
        /*0210*/ 	.word	0xffffffff


	//   ....[53]....
        /*0214*/ 	.word	0xffffffff


	//   ....[54]....
        /*0218*/ 	.word	0xffffffff


	//   ....[55]....
        /*021c*/ 	.word	0xffffffff


	//   ....[56]....
        /*0220*/ 	.word	0xffffffff


	//   ....[57]....
        /*0224*/ 	.word	0xffffffff


	//   ....[58]....
        /*0228*/ 	.word	0xffffffff


	//   ....[59]....
        /*022c*/ 	.word	0xffffffff


	//   ....[60]....
        /*0230*/ 	.word	0xffffffff


	//   ....[61]....
        /*0234*/ 	.word	0xffffffff


	//   ....[62]....
        /*0238*/ 	.word	0xffffffff


	//   ....[63]....
        /*023c*/ 	.word	0xffffffff


	//   ....[64]....
        /*0240*/ 	.word	0xffffffff


	//   ....[65]....
        /*0244*/ 	.word	0xffffffff


	//   ....[66]....
        /*0248*/ 	.word	0xffffffff


	//   ....[67]....
        /*024c*/ 	.word	0xffffffff


	//   ....[68]....
        /*0250*/ 	.word	0xffffffff


	//   ....[69]....
        /*0254*/ 	.word	0xffffffff


	//   ....[70]....
        /*0258*/ 	.word	0xffffffff


	//   ....[71]....
        /*025c*/ 	.word	0xffffffff


	//   ....[72]....
        /*0260*/ 	.word	0xffffffff


	//   ....[73]....
        /*0264*/ 	.word	0xffffffff


	//   ....[74]....
        /*0268*/ 	.word	0xffffffff


	//   ....[75]....
        /*026c*/ 	.word	0xffffffff


	//   ....[76]....
        /*0270*/ 	.word	0xffffffff


	//   ....[77]....
        /*0274*/ 	.word	0xffffffff


	//   ....[78]....
        /*0278*/ 	.word	0xffffffff


	//   ....[79]....
        /*027c*/ 	.word	0xffffffff


	//   ....[80]....
        /*0280*/ 	.word	0xffffffff


	//   ....[81]....
        /*0284*/ 	.word	0xffffffff


	//   ....[82]....
        /*0288*/ 	.word	0xffffffff


	//   ....[83]....
        /*028c*/ 	.word	0xffffffff


	//   ....[84]....
        /*0290*/ 	.word	0xffffffff


	//   ....[85]....
        /*0294*/ 	.word	0xffffffff


	//   ....[86]....
        /*0298*/ 	.word	0xffffffff


	//   ....[87]....
        /*029c*/ 	.word	0xffffffff


	//   ....[88]....
        /*02a0*/ 	.word	0xffffffff


	//   ....[89]....
        /*02a4*/ 	.word	0xffffffff


	//   ....[90]....
        /*02a8*/ 	.word	0xffffffff


	//   ....[91]....
        /*02ac*/ 	.word	0xffffffff


	//   ....[92]....
        /*02b0*/ 	.word	0xffffffff


	//   ....[93]....
        /*02b4*/ 	.word	0xffffffff


	//   ....[94]....
        /*02b8*/ 	.word	0xffffffff


	//   ....[95]....
        /*02bc*/ 	.word	0xffffffff


	//   ....[96]....
        /*02c0*/ 	.word	0xffffffff


	//   ....[97]....
        /*02c4*/ 	.word	0xffffffff


	//   ....[98]....
        /*02c8*/ 	.word	0xffffffff


	//   ....[99]....
        /*02cc*/ 	.word	0xffffffff


	//   ....[100]....
        /*02d0*/ 	.word	0xffffffff


	//   ....[101]....
        /*02d4*/ 	.word	0xffffffff


	//   ....[102]....
        /*02d8*/ 	.word	0xffffffff


	//   ....[103]....
        /*02dc*/ 	.word	0xffffffff


	//   ....[104]....
        /*02e0*/ 	.word	0xffffffff


	//   ....[105]....
        /*02e4*/ 	.word	0xffffffff


	//   ....[106]....
        /*02e8*/ 	.word	0xffffffff


	//   ....[107]....
        /*02ec*/ 	.word	0xffffffff


	//   ....[108]....
        /*02f0*/ 	.word	0xffffffff


	//   ....[109]....
        /*02f4*/ 	.word	0xffffffff


	//   ....[110]....
        /*02f8*/ 	.word	0xffffffff


	//   ....[111]....
        /*02fc*/ 	.word	0xffffffff


	//   ....[112]....
        /*0300*/ 	.word	0xffffffff


	//   ....[113]....
        /*0304*/ 	.word	0xffffffff


	//   ....[114]....
        /*0308*/ 	.word	0xffffffff


	//   ....[115]....
        /*030c*/ 	.word	0xffffffff


	//   ....[116]....
        /*0310*/ 	.word	0xffffffff


	//   ....[117]....
        /*0314*/ 	.word	0xffffffff


	//   ....[118]....
        /*0318*/ 	.word	0xffffffff


	//   ....[119]....
        /*031c*/ 	.word	0xffffffff


	//   ....[120]....
        /*0320*/ 	.word	0xffffffff


	//   ....[121]....
        /*0324*/ 	.word	0xffffffff


	//   ....[122]....
        /*0328*/ 	.word	0xffffffff


	//   ....[123]....
        /*032c*/ 	.word	0xffffffff


	//   ....[124]....
        /*0330*/ 	.word	0xffffffff


	//   ....[125]....
        /*0334*/ 	.word	0xffffffff


	//   ....[126]....
        /*0338*/ 	.word	0xffffffff


	//   ....[127]....
        /*033c*/ 	.word	0xffffffff


	//   ....[128]....
        /*0340*/ 	.word	0xffffffff


	//   ....[129]....
        /*0344*/ 	.word	0xffffffff


	//   ....[130]....
        /*0348*/ 	.word	0xffffffff


	//   ....[131]....
        /*034c*/ 	.word	0xffffffff


	//   ....[132]....
        /*0350*/ 	.word	0xffffffff


	//   ....[133]....
        /*0354*/ 	.word	0xffffffff


	//   ....[134]....
        /*0358*/ 	.word	0xffffffff


	//   ....[135]....
        /*035c*/ 	.word	0xffffffff


	//   ....[136]....
        /*0360*/ 	.word	0xffffffff


	//   ....[137]....
        /*0364*/ 	.word	0xffffffff


	//   ....[138]....
        /*0368*/ 	.word	0xffffffff


	//   ....[139]....
        /*036c*/ 	.word	0xffffffff


	//   ....[140]....
        /*0370*/ 	.word	0xffffffff


	//   ....[141]....
        /*0374*/ 	.word	0xffffffff


	//   ....[142]....
        /*0378*/ 	.word	0xffffffff


	//   ....[143]....
        /*037c*/ 	.word	0xffffffff


	//   ....[144]....
        /*0380*/ 	.word	0xffffffff


	//   ....[145]....
        /*0384*/ 	.word	0xffffffff


	//   ....[146]....
        /*0388*/ 	.word	0xffffffff


	//   ....[147]....
        /*038c*/ 	.word	0xffffffff


	//   ....[148]....
        /*0390*/ 	.word	0xffffffff


	//   ....[149]....
        /*0394*/ 	.word	0xffffffff


	//   ....[150]....
        /*0398*/ 	.word	0xffffffff


	//   ....[151]....
        /*039c*/ 	.word	0xffffffff


	//   ....[152]....
        /*03a0*/ 	.word	0xffffffff


	//   ....[153]....
        /*03a4*/ 	.word	0xffffffff


	//   ....[154]....
        /*03a8*/ 	.word	0xffffffff


	//   ....[155]....
        /*03ac*/ 	.word	0xffffffff


	//   ....[156]....
        /*03b0*/ 	.word	0xffffffff


	//   ....[157]....
        /*03b4*/ 	.word	0xffffffff


	//   ....[158]....
        /*03b8*/ 	.word	0xffffffff


	//   ....[159]....
        /*03bc*/ 	.word	0xffffffff


	//   ....[160]....
        /*03c0*/ 	.word	0xffffffff


	//   ....[161]....
        /*03c4*/ 	.word	0xffffffff


	//   ....[162]....
        /*03c8*/ 	.word	0xffffffff


	//   ....[163]....
        /*03cc*/ 	.word	0xffffffff


	//   ....[164]....
        /*03d0*/ 	.word	0xffffffff


	//   ....[165]....
        /*03d4*/ 	.word	0xffffffff


	//   ....[166]....
        /*03d8*/ 	.word	0xffffffff


	//   ....[167]....
        /*03dc*/ 	.word	0xffffffff


	//   ....[168]....
        /*03e0*/ 	.word	0xffffffff


	//   ....[169]....
        /*03e4*/ 	.word	0xffffffff


	//   ....[170]....
        /*03e8*/ 	.word	0xffffffff


	//   ....[171]....
        /*03ec*/ 	.word	0xffffffff


	//   ....[172]....
        /*03f0*/ 	.word	0xffffffff


	//   ....[173]....
        /*03f4*/ 	.word	0xffffffff


	//   ....[174]....
        /*03f8*/ 	.word	0xffffffff


	//   ....[175]....
        /*03fc*/ 	.word	0xffffffff


	//   ....[176]....
        /*0400*/ 	.word	0xffffffff


	//   ....[177]....
        /*0404*/ 	.word	0xffffffff


	//   ....[178]....
        /*0408*/ 	.word	0xffffffff


	//   ....[179]....
        /*040c*/ 	.word	0xffffffff


	//   ....[180]....
        /*0410*/ 	.word	0xffffffff


	//   ....[181]....
        /*0414*/ 	.word	0xffffffff


	//   ....[182]....
        /*0418*/ 	.word	0xffffffff


	//----- nvinfo : EIATTR_COOP_GROUP_INSTR_OFFSETS
	.align		4
.L_112:
        /*041c*/ 	.byte	0x04, 0x28
        /*041e*/ 	.short	(.L_114 - .L_113)


	//   ....[0]....
.L_113:
        /*0420*/ 	.word	0x000000a0


	//   ....[1]....
        /*0424*/ 	.word	0x00002b60


	//   ....[2]....
        /*0428*/ 	.word	0x00002bb0


	//   ....[3]....
        /*042c*/ 	.word	0x000033a0


	//   ....[4]....
        /*0430*/ 	.word	0x000033c0


	//   ....[5]....
        /*0434*/ 	.word	0x00003b30


	//   ....[6]....
        /*0438*/ 	.word	0x00003b50


	//   ....[7]....
        /*043c*/ 	.word	0x000042c0


	//   ....[8]....
        /*0440*/ 	.word	0x000042d0


	//   ....[9]....
        /*0444*/ 	.word	0x00004b80


	//   ....[10]....
        /*0448*/ 	.word	0x00004bd0


	//   ....[11]....
        /*044c*/ 	.word	0x000058d0


	//   ....[12]....
        /*0450*/ 	.word	0x00005900


	//   ....[13]....
        /*0454*/ 	.word	0x00006040


	//   ....[14]....
        /*0458*/ 	.word	0x00006070


	//   ....[15]....
        /*045c*/ 	.word	0x000067b0


	//   ....[16]....
        /*0460*/ 	.word	0x000067d0


	//   ....[17]....
        /*0464*/ 	.word	0x00006f30


	//   ....[18]....
        /*0468*/ 	.word	0x00006f60


	//   ....[19]....
        /*046c*/ 	.word	0x000070a0


	//   ....[20]....
        /*0470*/ 	.word	0x000070d0


	//   ....[21]....
        /*0474*/ 	.word	0x000071c0


	//   ....[22]....
        /*0478*/ 	.word	0x000071f0


	//   ....[23]....
        /*047c*/ 	.word	0x000072e0


	//   ....[24]....
        /*0480*/ 	.word	0x00007300


	//   ....[25]....
        /*0484*/ 	.word	0x00007b60


	//   ....[26]....
        /*0488*/ 	.word	0x00007b80


	//   ....[27]....
        /*048c*/ 	.word	0x00007c70


	//   ....[28]....
        /*0490*/ 	.word	0x00007ca0


	//   ....[29]....
        /*0494*/ 	.word	0x00007d90


	//   ....[30]....
        /*0498*/ 	.word	0x00007dc0


	//   ....[31]....
        /*049c*/ 	.word	0x00007eb0


	//   ....[32]....
        /*04a0*/ 	.word	0x00007ee0


	//   ....[33]....
        /*04a4*/ 	.word	0x00008a00


	//   ....[34]....
        /*04a8*/ 	.word	0x00008a30


	//   ....[35]....
        /*04ac*/ 	.word	0x00008a60


	//   ....[36]....
        /*04b0*/ 	.word	0x00008a80


	//   ....[37]....
        /*04b4*/ 	.word	0x00008aa0


	//   ....[38]....
        /*04b8*/ 	.word	0x00008ae0


	//   ....[39]....
        /*04bc*/ 	.word	0x00008b00


	//   ....[40]....
        /*04c0*/ 	.word	0x00008b40


	//   ....[41]....
        /*04c4*/ 	.word	0x00008b80


	//   ....[42]....
        /*04c8*/ 	.word	0x00008bb0


	//   ....[43]....
        /*04cc*/ 	.word	0x00008bd0


	//   ....[44]....
        /*04d0*/ 	.word	0x00008c50


	//   ....[45]....
        /*04d4*/ 	.word	0x00008c60


	//   ....[46]....
        /*04d8*/ 	.word	0x00008ce0


	//   ....[47]....
        /*04dc*/ 	.word	0x00008d40


	//   ....[48]....
        /*04e0*/ 	.word	0x00008df0


	//   ....[49]....
        /*04e4*/ 	.word	0x000091f0


	//   ....[50]....
        /*04e8*/ 	.word	0x00009220


	//   ....[51]....
        /*04ec*/ 	.word	0x00009250


	//   ....[52]....
        /*04f0*/ 	.word	0x00009270


	//   ....[53]....
        /*04f4*/ 	.word	0x00009280


	//   ....[54]....
        /*04f8*/ 	.word	0x000092a0


	//   ....[55]....
        /*04fc*/ 	.word	0x000092b0


	//   ....[56]....
        /*0500*/ 	.word	0x000092d0


	//   ....[57]....
        /*0504*/ 	.word	0x000092e0


	//   ....[58]....
        /*0508*/ 	.word	0x00009310


	//   ....[59]....
        /*050c*/ 	.word	0x00009340


	//   ....[60]....
        /*0510*/ 	.word	0x00009370


	//   ....[61]....
        /*0514*/ 	.word	0x00009390


	//   ....[62]....
        /*0518*/ 	.word	0x000093c0


	//   ....[63]....
        /*051c*/ 	.word	0x0000d010


	//   ....[64]....
        /*0520*/ 	.word	0x0000d020


	//   ....[65]....
        /*0524*/ 	.word	0x0000d040


	//   ....[66]....
        /*0528*/ 	.word	0x0000d180


	//   ....[67]....
        /*052c*/ 	.word	0x0000d190


	//   ....[68]....
        /*0530*/ 	.word	0x0000d1b0


	//   ....[69]....
        /*0534*/ 	.word	0x0000d210


	//   ....[70]....
        /*0538*/ 	.word	0x0000d230


	//   ....[71]....
        /*053c*/ 	.word	0x0000d2e0


	//   ....[72]....
        /*0540*/ 	.word	0x0000d2f0


	//   ....[73]....
        /*0544*/ 	.word	0x0000d330


	//   ....[74]....
        /*0548*/ 	.word	0x0000d340


	//   ....[75]....
        /*054c*/ 	.word	0x0000d370


	//   ....[76]....
        /*0550*/ 	.word	0x0000d410


	//   ....[77]....
        /*0554*/ 	.word	0x0000dde0


	//   ....[78]....
        /*0558*/ 	.word	0x0000de00


	//   ....[79]....
        /*055c*/ 	.word	0x0000de10


	//   ....[80]....
        /*0560*/ 	.word	0x0000de20


	//   ....[81]....
        /*0564*/ 	.word	0x0000de30


	//   ....[82]....
        /*0568*/ 	.word	0x0000de40


	//   ....[83]....
        /*056c*/ 	.word	0x0000de50


	//   ....[84]....
        /*0570*/ 	.word	0x0000de60


	//   ....[85]....
        /*0574*/ 	.word	0x0000de80


	//   ....[86]....
        /*0578*/ 	.word	0x0000dea0


	//   ....[87]....
        /*057c*/ 	.word	0x0000dec0


	//   ....[88]....
        /*0580*/ 	.word	0x0000def0


	//   ....[89]....
        /*0584*/ 	.word	0x0000df10


	//   ....[90]....
        /*0588*/ 	.word	0x0000df30


	//   ....[91]....
        /*058c*/ 	.word	0x0000ef00


	//   ....[92]....
        /*0590*/ 	.word	0x0000ef40


	//   ....[93]....
        /*0594*/ 	.word	0x0000f050


	//   ....[94]....
        /*0598*/ 	.word	0x0000f080


	//   ....[95]....
        /*059c*/ 	.word	0x0000f0b0


	//   ....[96]....
        /*05a0*/ 	.word	0x0000f1d0


	//   ....[97]....
        /*05a4*/ 	.word	0x0000f290


	//   ....[98]....
        /*05a8*/ 	.word	0x0000f410


	//   ....[99]....
        /*05ac*/ 	.word	0x00012390


	//   ....[100]....
        /*05b0*/ 	.word	0x000123b0


	//   ....[101]....
        /*05b4*/ 	.word	0x000123c0


	//   ....[102]....
        /*05b8*/ 	.word	0x000123d0


	//   ....[103]....
        /*05bc*/ 	.word	0x000123e0


	//   ....[104]....
        /*05c0*/ 	.word	0x000123f0


	//   ....[105]....
        /*05c4*/ 	.word	0x00012400


	//   ....[106]....
        /*05c8*/ 	.word	0x00012420


	//   ....[107]....
        /*05cc*/ 	.word	0x00012430


	//   ....[108]....
        /*05d0*/ 	.word	0x00012450


	//   ....[109]....
        /*05d4*/ 	.word	0x000124a0


	//   ....[110]....
        /*05d8*/ 	.word	0x000124e0


	//   ....[111]....
        /*05dc*/ 	.word	0x00012500


	//   ....[112]....
        /*05e0*/ 	.word	0x00012510


	//   ....[113]....
        /*05e4*/ 	.word	0x00012910


	//   ....[114]....
        /*05e8*/ 	.word	0x00012940


	//   ....[115]....
        /*05ec*/ 	.word	0x00012950


	//   ....[116]....
        /*05f0*/ 	.word	0x00012970


	//   ....[117]....
        /*05f4*/ 	.word	0x00012990


	//   ....[118]....
        /*05f8*/ 	.word	0x000129c0


	//   ....[119]....
        /*05fc*/ 	.word	0x000129e0


	//   ....[120]....
        /*0600*/ 	.word	0x00012a00


	//   ....[121]....
        /*0604*/ 	.word	0x00012a30


	//   ....[122]....
        /*0608*/ 	.word	0x00012a50


	//   ....[123]....
        /*060c*/ 	.word	0x00012a70


	//   ....[124]....
        /*0610*/ 	.word	0x00012ab0


	//   ....[125]....
        /*0614*/ 	.word	0x00012b60


	//   ....[126]....
        /*0618*/ 	.word	0x00012b80


	//   ....[127]....
        /*061c*/ 	.word	0x000137d0


	//   ....[128]....
        /*0620*/ 	.word	0x00013850


	//   ....[129]....
        /*0624*/ 	.word	0x00013950


	//   ....[130]....
        /*0628*/ 	.word	0x000139b0


	//   ....[131]....
        /*062c*/ 	.word	0x000139e0


	//   ....[132]....
        /*0630*/ 	.word	0x00013ae0


	//   ....[133]....
        /*0634*/ 	.word	0x00013d60


	//   ....[134]....
        /*0638*/ 	.word	0x00014090


	//   ....[135]....
        /*063c*/ 	.word	0x00016440


	//   ....[136]....
        /*0640*/ 	.word	0x00016470


	//   ....[137]....
        /*0644*/ 	.word	0x000164b0


	//   ....[138]....
        /*0648*/ 	.word	0x000164c0


	//   ....[139]....
        /*064c*/ 	.word	0x00016790


	//   ....[140]....
        /*0650*/ 	.word	0x000167a0


	//   ....[141]....
        /*0654*/ 	.word	0x000167e0


	//   ....[142]....
        /*0658*/ 	.word	0x00016800


	//   ....[143]....
        /*065c*/ 	.word	0x000179e0


	//   ....[144]....
        /*0660*/ 	.word	0x00017a00


	//   ....[145]....
        /*0664*/ 	.word	0x00017a30


	//   ....[146]....
        /*0668*/ 	.word	0x00017a60


	//   ....[147]....
        /*066c*/ 	.word	0x00017aa0


	//   ....[148]....
        /*0670*/ 	.word	0x00017ad0


	//   ....[149]....
        /*0674*/ 	.word	0x00017b10


	//   ....[150]....
        /*0678*/ 	.word	0x00017b30


	//   ....[151]....
        /*067c*/ 	.word	0x00017b80


	//   ....[152]....
        /*0680*/ 	.word	0x00017b90


	//   ....[153]....
        /*0684*/ 	.word	0x00017ba0


	//   ....[154]....
        /*0688*/ 	.word	0x00017bc0


	//   ....[155]....
        /*068c*/ 	.word	0x00017c10


	//   ....[156]....
        /*0690*/ 	.word	0x00017c30


	//   ....[157]....
        /*0694*/ 	.word	0x00017c60


	//   ....[158]....
        /*0698*/ 	.word	0x00017ca0


	//   ....[159]....
        /*069c*/ 	.word	0x00017cf0


	//   ....[160]....
        /*06a0*/ 	.word	0x00017db0


	//   ....[161]....
        /*06a4*/ 	.word	0x00017dd0


	//   ....[162]....
        /*06a8*/ 	.word	0x00017e20


	//   ....[163]....
        /*06ac*/ 	.word	0x00017e40


	//   ....[164]....
        /*06b0*/ 	.word	0x00017e70


	//   ....[165]....
        /*06b4*/ 	.word	0x00017ea0


	//   ....[166]....
        /*06b8*/ 	.word	0x00017f40


	//   ....[167]....
        /*06bc*/ 	.word	0x000187d0


	//   ....[168]....
        /*06c0*/ 	.word	0x00018800


	//   ....[169]....
        /*06c4*/ 	.word	0x00018830


	//   ....[170]....
        /*06c8*/ 	.word	0x00018860


	//   ....[171]....
        /*06cc*/ 	.word	0x00018890


	//   ....[172]....
        /*06d0*/ 	.word	0x000188c0


	//   ....[173]....
        /*06d4*/ 	.word	0x000188f0


	//   ....[174]....
        /*06d8*/ 	.word	0x00018910


	//   ....[175]....
        /*06dc*/ 	.word	0x00018930


	//   ....[176]....
        /*06e0*/ 	.word	0x00018950


	//   ....[177]....
        /*06e4*/ 	.word	0x00018960


	//   ....[178]....
        /*06e8*/ 	.word	0x00018970


	//   ....[179]....
        /*06ec*/ 	.word	0x00018980


	//   ....[180]....
        /*06f0*/ 	.word	0x00018990


	//   ....[181]....
        /*06f4*/ 	.word	0x000189a0


	//   ....[182]....
        /*06f8*/ 	.word	0x000189d0


	//----- nvinfo : EIATTR_EXIT_INSTR_OFFSETS
	.align		4
.L_114:
        /*06fc*/ 	.byte	0x04, 0x1c
        /*06fe*/ 	.short	(.L_116 - .L_115)


	//   ....[0]....
.L_115:
        /*0700*/ 	.word	0x00000450


	//   ....[1]....
        /*0704*/ 	.word	0x00017fe0


	//   ....[2]....
        /*0708*/ 	.word	0x00018020


	//   ....[3]....
        /*070c*/ 	.word	0x00018b60


	//   ....[4]....
        /*0710*/ 	.word	0x00018ba0


	//----- nvinfo : EIATTR_CTAIDZ_USED
	.align		4
.L_116:
        /*0714*/ 	.byte	0x01, 0x04
	.zero		2


	//----- nvinfo : EIATTR_MAX_THREADS
	.align		4
        /*0718*/ 	.byte	0x04, 0x05
        /*071a*/ 	.short	(.L_118 - .L_117)
.L_117:
        /*071c*/ 	.word	0x00000080
        /*0720*/ 	.word	0x00000001
        /*0724*/ 	.word	0x00000001


	//----- nvinfo : EIATTR_CRS_STACK_SIZE
	.align		4
.L_118:
        /*0728*/ 	.byte	0x04, 0x1e
        /*072a*/ 	.short	(.L_120 - .L_119)
.L_119:
        /*072c*/ 	.word	0x00000000
.L_120:


//--------------------- .nv.info._ZN7cutlass13device_kernelIN5flash19enable_sm80_to_sm89INS1_16FlashAttnFwdSm80INS1_25CollectiveMainloopFwdSm80ILi4ELi1ELb0EN4cute5tupleIJNS5_1CILi128EEENS7_ILi96EEENS7_ILi64EEEEEELi64ENS_6half_tEfNS_4arch4Sm80ELb0ELb1ELb0ELb0ELb1ELb0ELb1ELb0EEENS1_21CollectiveEpilogueFwdINS6_IJS8_SA_S9_EEENS6_IJNS7_ILi1EEESI_SI_EEESC_SE_Li128ELb0ELb1ELb0ELb0EEENS1_19SingleTileSchedulerILb0ELb0ELb1ELi128EEEEEEEEEvNT_6ParamsE --------------------------
	.section	.nv.info._ZN7cutlass13device_kernelIN5flash19enable_sm80_to_sm89INS1_16FlashAttnFwdSm80INS1_25CollectiveMainloopFwdSm80ILi4ELi1ELb0EN4cute5tupleIJNS5_1CILi128EEENS7_ILi96EEENS7_ILi64EEEEEELi64ENS_6half_tEfNS_4arch4Sm80ELb0ELb1ELb0ELb0ELb1ELb0ELb1ELb0EEENS1_21CollectiveEpilogueFwdINS6_IJS8_SA_S9_EEENS6_IJNS7_ILi1EEESI_SI_EEESC_SE_Li128ELb0ELb1ELb0ELb0EEENS1_19SingleTileSchedulerILb0ELb0ELb1ELi128EEEEEEEEEvNT_6ParamsE,"",@"SHT_CUDA_INFO"
	.sectionflags	@""
	.align	4


	//----- nvinfo : EIATTR_CUDA_API_VERSION
	.align		4
        /*0000*/ 	.byte	0x04, 0x37
        /*0002*/ 	.short	(.L_122 - .L_121)
.L_121:
        /*0004*/ 	.word	0x00000082


	//----- nvinfo : EIATTR_SW2861232_WAR
	.align		4
.L_122:
        /*0008*/ 	.byte	0x01, 0x35
	.zero		2


	//----- nvinfo : EIATTR_PARAM_CBANK
	.align		4
        /*000c*/ 	.byte	0x04, 0x0a
        /*000e*/ 	.short	(.L_124 - .L_123)
	.align		4
.L_123:
        /*0010*/ 	.word	index@(.nv.constant0._ZN7cutlass13device_kernelIN5flash19enable_sm80_to_sm89INS1_16FlashAttnFwdSm80INS1_25CollectiveMainloopFwdSm80ILi4ELi1ELb0EN4cute5tupleIJNS5_1CILi128EEENS7_ILi96EEENS7_ILi64EEEEEELi64ENS_6half_tEfNS_4arch4Sm80ELb0ELb1ELb0ELb0ELb1ELb0ELb1ELb0EEENS1_21CollectiveEpilogueFwdINS6_IJS8_SA_S9_EEENS6_IJNS7_ILi1EEESI_SI_EEESC_SE_Li128ELb0ELb1ELb0ELb0EEENS1_19SingleTileSchedulerILb0ELb0ELb1ELi128EEEEEEEEEvNT_6ParamsE)
        /*0014*/ 	.short	0x0160
        /*0016*/ 	.short	0x0418


	//----- nvinfo : EIATTR_CBANK_PARAM_SIZE
	.align		4
.L_124:
        /*0018*/ 	.byte	0x03, 0x19
        /*001a*/ 	.short	0x0418


	//----- nvinfo : EIATTR_KPARAM_INFO
	.align		4
        /*001c*/ 	.byte	0x04, 0x17
        /*001e*/ 	.short	(.L_126 - .L_125)
.L_125:
        /*0020*/ 	.word	0x00000000
        /*0024*/ 	.short	0x0000
        /*0026*/ 	.short	0x0000
        /*0028*/ 	.byte	0x00, 0xf0, 0x61, 0x10


	//----- nvinfo : EIATTR_MAXREG_COUNT
	.align		4
.L_126:
        /*002c*/ 	.byte	0x03, 0x1b
        /*002e*/ 	.short	0x00ff


	//----- nvinfo : EIATTR_NUM_BARRIERS
	.align		4
        /*0030*/ 	.byte	0x02, 0x4c
        /*0032*/ 	.byte	0x02
	.zero		1


	//----- nvinfo : EIATTR_ANNOTATIONS
	.align		4
        /*0034*/ 	.byte	0x04, 0x55
        /*0036*/ 	.short	(.L_128 - .L_127)


	//   ....[0]....
.L_127:
        /*0038*/ 	.word	0x00000001
        /*003c*/ 	.byte	0xf0, 0x97, 0x00, 0x00, 0x01, 0x00, 0x00, 0x00, 0x00, 0xa5, 0x00, 0x00, 0x01, 0x00, 0x00, 0x00
        /*004c*/ 	.byte	0x90, 0x29, 0x01, 0x00, 0x01, 0x00, 0x00, 0x00, 0xb0, 0x3e, 0x01, 0x00


	//----- nvinfo : EIATTR_MERCURY_ISA_VERSION
	.align		4
.L_128:
        /*0058*/ 	.byte	0x03, 0x5f
        /*005a*/ 	.short	0x0000


	//----- nvinfo : EIATTR_COOP_GROUP_MASK_REGIDS
	.align		4
        /*005c*/ 	.byte	0x04, 0x29
        /*005e*/ 	.short	(.L_130 - .L_129)


	//   ....[0]....
.L_129:
        /*0060*/ 	.word	0xffffffff


	//   ....[1]....
        /*0064*/ 	.word	0xffffffff


	//   ....[2]....
        /*0068*/ 	.word	0xffffffff


	//   ....[3]....
        /*006c*/ 	.word	0xffffffff


	//   ....[4]....
        /*0070*/ 	.word	0xffffffff


	//   ....[5]....
        /*0074*/ 	.word	0xffffffff


	//   ....[6]....
        /*0078*/ 	.word	0xffffffff


	//   ....[7]....
        /*007c*/ 	.word	0xffffffff


	//   ....[8]....
        /*0080*/ 	.word	0xffffffff


	//   ....[9]....
        /*0084*/ 	.word	0xffffffff


	//   ....[10]....
        /*0088*/ 	.word	0xffffffff


	//   ....[11]....
        /*008c*/ 	.word	0xffffffff


	//   ....[12]....
        /*0090*/ 	.word	0xffffffff


	//   ....[13]....
        /*0094*/ 	.word	0xffffffff


	//   ....[14]....
        /*0098*/ 	.word	0xffffffff


	//   ....[15]....
        /*009c*/ 	.word	0xffffffff


	//   ....[16]....
        /*00a0*/ 	.word	0xffffffff


	//   ....[17]....
        /*00a4*/ 	.word	0xffffffff


	//   ....[18]....
        /*00a8*/ 	.word	0xffffffff


	//   ....[19]....
        /*00ac*/ 	.word	0xffffffff


	//   ....[20]....
        /*00b0*/ 	.word	0xffffffff


	//   ....[21]....
        /*00b4*/ 	.word	0xffffffff


	//   ....[22]....
        /*00b8*/ 	.word	0xffffffff


	//   ....[23]....
        /*00bc*/ 	.word	0xffffffff


	//   ....[24]....
        /*00c0*/ 	.word	0xffffffff


	//   ....[25]....
        /*00c4*/ 	.word	0xffffffff


	//   ....[26]....
        /*00c8*/ 	.word	0xffffffff


	//   ....[27]....
        /*00cc*/ 	.word	0xffffffff


	//   ....[28]....
        /*00d0*/ 	.word	0xffffffff


	//   ....[29]....
        /*00d4*/ 	.word	0xffffffff


	//   ....[30]....
        /*00d8*/ 	.word	0xffffffff


	//   ....[31]....
        /*00dc*/ 	.word	0xffffffff


	//   ....[32]....
        /*00e0*/ 	.word	0xffffffff


	//   ....[33]....
        /*00e4*/ 	.word	0xffffffff


	//   ....[34]....
        /*00e8*/ 	.word	0xffffffff


	//   ....[35]....
        /*00ec*/ 	.word	0xffffffff


	//   ....[36]....
        /*00f0*/ 	.word	0xffffffff


	//   ....[37]....
        /*00f4*/ 	.word	0xffffffff


	//   ....[38]....
        /*00f8*/ 	.word	0xffffffff


	//   ....[39]....
        /*00fc*/ 	.word	0xffffffff


	//   ....[40]....
        /*0100*/ 	.word	0xffffffff


	//   ....[41]....
        /*0104*/ 	.word	0xffffffff


	//   ....[42]....
        /*0108*/ 	.word	0xffffffff


	//   ....[43]....
        /*010c*/ 	.word	0xffffffff


	//   ....[44]....
        /*0110*/ 	.word	0xffffffff


	//   ....[45]....
        /*0114*/ 	.word	0xffffffff


	//   ....[46]....
        /*0118*/ 	.word	0xffffffff


	//   ....[47]....
        /*011c*/ 	.word	0xffffffff


	//   ....[48]....
        /*0120*/ 	.word	0xffffffff


	//   ....[49]....
        /*0124*/ 	.word	0xffffffff


	//   ....[50]....
        /*0128*/ 	.word	0xffffffff


	//   ....[51]....
        /*012c*/ 	.word	0xffffffff


	//   ....[52]....
        /*0130*/ 	.word	0xffffffff


	//   ....[53]....
        /*0134*/ 	.word	0xffffffff


	//   ....[54]....
        /*0138*/ 	.word	0xffffffff


	//   ....[55]....
        /*013c*/ 	.word	0xffffffff


	//   ....[56]....
        /*0140*/ 	.word	0xffffffff


	//   ....[57]....
        /*0144*/ 	.word	0xffffffff


	//   ....[58]....
        /*0148*/ 	.word	0xffffffff


	//   ....[59]....
        /*014c*/ 	.word	0xffffffff


	//   ....[60]....
        /*0150*/ 	.word	0xffffffff


	//   ....[61]....
        /*0154*/ 	.word	0xffffffff


	//   ....[62]....
        /*0158*/ 	.word	0xffffffff


	//   ....[63]....
        /*015c*/ 	.word	0xffffffff


	//   ....[64]....
        /*0160*/ 	.word	0xffffffff


	//   ....[65]....
        /*0164*/ 	.word	0xffffffff


	//   ....[66]....
        /*0168*/ 	.word	0xffffffff


	//   ....[67]....
        /*016c*/ 	.word	0xffffffff


	//   ....[68]....
        /*0170*/ 	.word	0xffffffff


	//   ....[69]....
        /*0174*/ 	.word	0xffffffff


	//   ....[70]....
        /*0178*/ 	.word	0xffffffff


	//   ....[71]....
        /*017c*/ 	.word	0xffffffff


	//   ....[72]....
        /*0180*/ 	.word	0xffffffff


	//   ....[73]....
        /*0184*/ 	.word	0xffffffff


	//   ....[74]....
        /*0188*/ 	.word	0xffffffff


	//   ....[75]....
        /*018c*/ 	.word	0xffffffff


	//   ....[76]....
        /*0190*/ 	.word	0xffffffff


	//   ....[77]....
        /*0194*/ 	.word	0xffffffff


	//   ....[78]....
        /*0198*/ 	.word	0xffffffff


	//   ....[79]....
        /*019c*/ 	.word	0xffffffff


	//   ....[80]....
        /*01a0*/ 	.word	0xffffffff


	//   ....[81]....
        /*01a4*/ 	.word	0xffffffff


	//   ....[82]....
        /*01a8*/ 	.word	0xffffffff


	//   ....[83]....
        /*01ac*/ 	.word	0xffffffff


	//   ....[84]....
        /*01b0*/ 	.word	0xffffffff


	//   ....[85]....
        /*01b4*/ 	.word	0xffffffff


	//   ....[86]....
        /*01b8*/ 	.word	0xffffffff


	//   ....[87]....
        /*01bc*/ 	.word	0xffffffff


	//   ....[88]....
        /*01c0*/ 	.word	0xffffffff


	//   ....[89]....
        /*01c4*/ 	.word	0xffffffff


	//   ....[90]....
        /*01c8*/ 	.word	0xffffffff


	//   ....[91]....
        /*01cc*/ 	.word	0xffffffff


	//   ....[92]....
        /*01d0*/ 	.word	0xffffffff


	//   ....[93]....
        /*01d4*/ 	.word	0xffffffff


	//   ....[94]....
        /*01d8*/ 	.word	0xffffffff


	//   ....[95]....
        /*01dc*/ 	.word	0xffffffff


	//   ....[96]....
        /*01e0*/ 	.word	0xffffffff


	//   ....[97]....
        /*01e4*/ 	.word	0xffffffff


	//   ....[98]....
        /*01e8*/ 	.word	0xffffffff


	//   ....[99]....
        /*01ec*/ 	.word	0xffffffff


	//   ....[100]....
        /*01f0*/ 	.word	0xffffffff


	//   ....[101]....
        /*01f4*/ 	.word	0xffffffff


	//   ....[102]....
        /*01f8*/ 	.word	0xffffffff


	//   ....[103]....
        /*01fc*/ 	.word	0xffffffff


	//   ....[104]....
        /*0200*/ 	.word	0xffffffff


	//   ....[105]....
        /*0204*/ 	.word	0xffffffff


	//   ....[106]....
        /*0208*/ 	.word	0xffffffff


	//   ....[107]....
        /*020c*/ 	.word	0xffffffff


	//   ....[108]....
        /*0210*/ 	.word	0xffffffff


	//   ....[109]....
        /*0214*/ 	.word	0xffffffff


	//   ....[110]....
        /*0218*/ 	.word	0xffffffff


	//   ....[111]....
        /*021c*/ 	.word	0xffffffff


	//   ....[112]....
        /*0220*/ 	.word	0xffffffff


	//   ....[113]....
        /*0224*/ 	.word	0xffffffff


	//   ....[114]....
        /*0228*/ 	.word	0xffffffff


	//   ....[115]....
        /*022c*/ 	.word	0xffffffff


	//   ....[116]....
        /*0230*/ 	.word	0xffffffff


	//   ....[117]....
        /*0234*/ 	.word	0xffffffff


	//   ....[118]....
        /*0238*/ 	.word	0xffffffff


	//   ....[119]....
        /*023c*/ 	.word	0xffffffff


	//   ....[120]....
        /*0240*/ 	.word	0xffffffff


	//   ....[121]....
        /*0244*/ 	.word	0xffffffff


	//   ....[122]....
        /*0248*/ 	.word	0xffffffff


	//   ....[123]....
        /*024c*/ 	.word	0xffffffff


	//   ....[124]....
        /*0250*/ 	.word	0xffffffff


	//   ....[125]....
        /*0254*/ 	.word	0xffffffff


	//   ....[126]....
        /*0258*/ 	.word	0xffffffff


	//   ....[127]....
        /*025c*/ 	.word	0xffffffff


	//   ....[128]....
        /*0260*/ 	.word	0xffffffff


	//   ....[129]....
        /*0264*/ 	.word	0xffffffff


	//   ....[130]....
        /*0268*/ 	.word	0xffffffff


	//   ....[131]....
        /*026c*/ 	.word	0xffffffff


	//   ....[132]....
        /*0270*/ 	.word	0xffffffff


	//   ....[133]....
        /*0274*/ 	.word	0xffffffff


	//   ....[134]....
        /*0278*/ 	.word	0xffffffff


	//   ....[135]....
        /*027c*/ 	.word	0xffffffff


	//   ....[136]....
        /*0280*/ 	.word	0xffffffff


	//   ....[137]....
        /*0284*/ 	.word	0xffffffff


	//   ....[138]....
        /*0288*/ 	.word	0xffffffff


	//   ....[139]....
        /*028c*/ 	.word	0xffffffff


	//   ....[140]....
        /*0290*/ 	.word	0xffffffff


	//   ....[141]....
        /*0294*/ 	.word	0xffffffff


	//   ....[142]....
        /*0298*/ 	.word	0xffffffff


	//   ....[143]....
        /*029c*/ 	.word	0xffffffff


	//   ....[144]....
        /*02a0*/ 	.word	0xffffffff


	//   ....[145]....
        /*02a4*/ 	.word	0xffffffff


	//   ....[146]....
        /*02a8*/ 	.word	0xffffffff


	//   ....[147]....
        /*02ac*/ 	.word	0xffffffff


	//   ....[148]....
        /*02b0*/ 	.word	0xffffffff


	//   ....[149]....
        /*02b4*/ 	.word	0xffffffff


	//   ....[150]....
        /*02b8*/ 	.word	0xffffffff


	//   ....[151]....
        /*02bc*/ 	.word	0xffffffff


	//   ....[152]....
        /*02c0*/ 	.word	0xffffffff


	//   ....[153]....
        /*02c4*/ 	.word	0xffffffff


	//   ....[154]....
        /*02c8*/ 	.word	0xffffffff


	//   ....[155]....
        /*02cc*/ 	.word	0xffffffff


	//   ....[156]....
        /*02d0*/ 	.word	0xffffffff


	//   ....[157]....
        /*02d4*/ 	.word	0xffffffff


	//   ....[158]....
        /*02d8*/ 	.word	0xffffffff


	//   ....[159]....
        /*02dc*/ 	.word	0xffffffff


	//   ....[160]....
        /*02e0*/ 	.word	0xffffffff


	//   ....[161]....
        /*02e4*/ 	.word	0xffffffff


	//   ....[162]....
        /*02e8*/ 	.word	0xffffffff


	//   ....[163]....
        /*02ec*/ 	.word	0xffffffff


	//   ....[164]....
        /*02f0*/ 	.word	0xffffffff


	//   ....[165]....
        /*02f4*/ 	.word	0xffffffff


	//   ....[166]....
        /*02f8*/ 	.word	0xffffffff


	//   ....[167]....
        /*02fc*/ 	.word	0xffffffff


	//   ....[168]....
        /*0300*/ 	.word	0xffffffff


	//   ....[169]....
        /*0304*/ 	.word	0xffffffff


	//   ....[170]....
        /*0308*/ 	.word	0xffffffff


	//   ....[171]....
        /*030c*/ 	.word	0xffffffff


	//   ....[172]....
        /*0310*/ 	.word	0xffffffff


	//   ....[173]....
        /*0314*/ 	.word	0xffffffff


	//   ....[174]....
        /*0318*/ 	.word	0xffffffff


	//   ....[175]....
        /*031c*/ 	.word	0xffffffff


	//   ....[176]....
        /*0320*/ 	.word	0xffffffff


	//   ....[177]....
        /*0324*/ 	.word	0xffffffff


	//   ....[178]....
        /*0328*/ 	.word	0xffffffff


	//   ....[179]....
        /*032c*/ 	.word	0xffffffff


	//   ....[180]....
        /*0330*/ 	.word	0xffffffff


	//   ....[181]....
        /*0334*/ 	.word	0xffffffff


	//   ....[182]....
        /*0338*/ 	.word	0xffffffff


	//   ....[183]....
        /*033c*/ 	.word	0xffffffff


	//   ....[184]....
        /*0340*/ 	.word	0xffffffff


	//   ....[185]....
        /*0344*/ 	.word	0xffffffff


	//   ....[186]....
        /*0348*/ 	.word	0xffffffff


	//   ....[187]....
        /*034c*/ 	.word	0xffffffff


	//   ....[188]....
        /*0350*/ 	.word	0xffffffff


	//   ....[189]....
        /*0354*/ 	.word	0xffffffff


	//   ....[190]....
        /*0358*/ 	.word	0xffffffff


	//   ....[191]....
        /*035c*/ 	.word	0xffffffff


	//   ....[192]....
        /*0360*/ 	.word	0xffffffff


	//   ....[193]....
        /*0364*/ 	.word	0xffffffff


	//   ....[194]....
        /*0368*/ 	.word	0xffffffff


	//   ....[195]....
        /*036c*/ 	.word	0xffffffff


	//   ....[196]....
        /*0370*/ 	.word	0xffffffff


	//   ....[197]....
        /*0374*/ 	.word	0xffffffff


	//   ....[198]....
        /*0378*/ 	.word	0xffffffff


	//   ....[199]....
        /*037c*/ 	.word	0xffffffff


	//   ....[200]....
        /*0380*/ 	.word	0xffffffff


	//   ....[201]....
        /*0384*/ 	.word	0xffffffff


	//   ....[202]....
        /*0388*/ 	.word	0xffffffff


	//   ....[203]....
        /*038c*/ 	.word	0xffffffff


	//   ....[204]....
        /*0390*/ 	.word	0xffffffff


	//   ....[205]....
        /*0394*/ 	.word	0xffffffff


	//   ....[206]....
        /*0398*/ 	.word	0xffffffff


	//   ....[207]....
        /*039c*/ 	.word	0xffffffff


	//   ....[208]....
        /*03a0*/ 	.word	0xffffffff


	//   ....[209]....
        /*03a4*/ 	.word	0xffffffff


	//   ....[210]....
        /*03a8*/ 	.word	0xffffffff


	//   ....[211]....
        /*03ac*/ 	.word	0xffffffff


	//   ....[212]....
        /*03b0*/ 	.word	0xffffffff


	//   ....[213]....
        /*03b4*/ 	.word	0xffffffff


	//   ....[214]....
        /*03b8*/ 	.word	0xffffffff


	//   ....[215]....
        /*03bc*/ 	.word	0xffffffff


	//----- nvinfo : EIATTR_COOP_GROUP_INSTR_OFFSETS
	.align		4
.L_130:
        /*03c0*/ 	.byte	0x04, 0x28
        /*03c2*/ 	.short	(.L_132 - .L_131)


	//   ....[0]....
.L_131:
        /*03c4*/ 	.word	0x00000de0


	//   ....[1]....
        /*03c8*/ 	.word	0x00000e10


	//   ....[2]....
        /*03cc*/ 	.word	0x00000e40


	//   ....[3]....
        /*03d0*/ 	.word	0x00000e90


	//   ....[4]....
        /*03d4*/ 	.word	0x00000eb0


	//   ....[5]....
        /*03d8*/ 	.word	0x00000ed0


	//   ....[6]....
        /*03dc*/ 	.word	0x00000f00


	//   ....[7]....
        /*03e0*/ 	.word	0x00000f10


	//   ....[8]....
        /*03e4*/ 	.word	0x00000f40


	//   ....[9]....
        /*03e8*/ 	.word	0x00000f90


	//   ....[10]....
        /*03ec*/ 	.word	0x00000fc0


	//   ....[11]....
        /*03f0*/ 	.word	0x00000fe0


	//   ....[12]....
        /*03f4*/ 	.word	0x00001050


	//   ....[13]....
        /*03f8*/ 	.word	0x00001070


	//   ....[14]....
        /*03fc*/ 	.word	0x00001080


	//   ....[15]....
        /*0400*/ 	.word	0x00001090


	//   ....[16]....
        /*0404*/ 	.word	0x00001620


	//   ....[17]....
        /*0408*/ 	.word	0x00001650


	//   ....[18]....
        /*040c*/ 	.word	0x00001660


	//   ....[19]....
        /*0410*/ 	.word	0x00001670


	//   ....[20]....
        /*0414*/ 	.word	0x00001680


	//   ....[21]....
        /*0418*/ 	.word	0x00001690


	//   ....[22]....
        /*041c*/ 	.word	0x000016b0


	//   ....[23]....
        /*0420*/ 	.word	0x000016e0


	//   ....[24]....
        /*0424*/ 	.word	0x000017d0


	//   ....[25]....
        /*0428*/ 	.word	0x000017e0


	//   ....[26]....
        /*042c*/ 	.word	0x000017f0


	//   ....[27]....
        /*0430*/ 	.word	0x00001800


	//   ....[28]....
        /*0434*/ 	.word	0x00001aa0


	//   ....[29]....
        /*0438*/ 	.word	0x00001ac0


	//   ....[30]....
        /*043c*/ 	.word	0x00001b00


	//   ....[31]....
        /*0440*/ 	.word	0x00001b20


	//   ....[32]....
        /*0444*/ 	.word	0x00001b50


	//   ....[33]....
        /*0448*/ 	.word	0x00001b90


	//   ....[34]....
        /*044c*/ 	.word	0x00001bc0


	//   ....[35]....
        /*0450*/ 	.word	0x00001cb0


	//   ....[36]....
        /*0454*/ 	.word	0x00001cf0


	//   ....[37]....
        /*0458*/ 	.word	0x00001d00


	//   ....[38]....
        /*045c*/ 	.word	0x00001d10


	//   ....[39]....
        /*0460*/ 	.word	0x00001d20


	//   ....[40]....
        /*0464*/ 	.word	0x00002860


	//   ....[41]....
        /*0468*/ 	.word	0x00002870


	//   ....[42]....
        /*046c*/ 	.word	0x00002880


	//   ....[43]....
        /*0470*/ 	.word	0x00002890


	//   ....[44]....
        /*0474*/ 	.word	0x000028a0


	//   ....[45]....
        /*0478*/ 	.word	0x000028b0


	//   ....[46]....
        /*047c*/ 	.word	0x000028c0


	//   ....[47]....
        /*0480*/ 	.word	0x000028e0


	//   ....[48]....
        /*0484*/ 	.word	0x00002900


	//   ....[49]....
        /*0488*/ 	.word	0x00002910


	//   ....[50]....
        /*048c*/ 	.word	0x00002920


	//   ....[51]....
        /*0490*/ 	.word	0x00002930


	//   ....[52]....
        /*0494*/ 	.word	0x00002c80


	//   ....[53]....
        /*0498*/ 	.word	0x00002e80


	//   ....[54]....
        /*049c*/ 	.word	0x00003040


	//   ....[55]....
        /*04a0*/ 	.word	0x00004840


	//   ....[56]....
        /*04a4*/ 	.word	0x00005140


	//   ....[57]....
        /*04a8*/ 	.word	0x00005180


	//   ....[58]....
        /*04ac*/ 	.word	0x000052a0


	//   ....[59]....
        /*04b0*/ 	.word	0x00005350


	//   ....[60]....
        /*04b4*/ 	.word	0x00005ee0


	//   ....[61]....
        /*04b8*/ 	.word	0x00006080


	//   ....[62]....
        /*04bc*/ 	.word	0x000060f0


	//   ....[63]....
        /*04c0*/ 	.word	0x00006210


	//   ....[64]....
        /*04c4*/ 	.word	0x00007dd0


	//   ....[65]....
        /*04c8*/ 	.word	0x00007de0


	//   ....[66]....
        /*04cc*/ 	.word	0x00007df0


	//   ....[67]....
        /*04d0*/ 	.word	0x00007e00


	//   ....[68]....
        /*04d4*/ 	.word	0x00007e10


	//   ....[69]....
        /*04d8*/ 	.word	0x00007e20


	//   ....[70]....
        /*04dc*/ 	.word	0x00007e30


	//   ....[71]....
        /*04e0*/ 	.word	0x00007e40


	//   ....[72]....
        /*04e4*/ 	.word	0x00007e50


	//   ....[73]....
        /*04e8*/ 	.word	0x00007e60


	//   ....[74]....
        /*04ec*/ 	.word	0x00007e70


	//   ....[75]....
        /*04f0*/ 	.word	0x00007e80


	//   ....[76]....
        /*04f4*/ 	.word	0x000088c0


	//   ....[77]....
        /*04f8*/ 	.word	0x000088d0


	//   ....[78]....
        /*04fc*/ 	.word	0x000088e0


	//   ....[79]....
        /*0500*/ 	.word	0x000088f0


	//   ....[80]....
        /*0504*/ 	.word	0x00008900


	//   ....[81]....
        /*0508*/ 	.word	0x00008910


	//   ....[82]....
        /*050c*/ 	.word	0x00008920


	//   ....[83]....
        /*0510*/ 	.word	0x00008940


	//   ....[84]....
        /*0514*/ 	.word	0x00008960


	//   ....[85]....
        /*0518*/ 	.word	0x00008990


	//   ....[86]....
        /*051c*/ 	.word	0x000089b0


	//   ....[87]....
        /*0520*/ 	.word	0x000089d0


	//   ....[88]....
        /*0524*/ 	.word	0x00008b40


	//   ....[89]....
        /*0528*/ 	.word	0x00008d70


	//   ....[90]....
        /*052c*/ 	.word	0x00008f60


	//   ....[91]....
        /*0530*/ 	.word	0x00009ed0


	//   ....[92]....
        /*0534*/ 	.word	0x0000aef0


	//   ....[93]....
        /*0538*/ 	.word	0x0000aff0


	//   ....[94]....
        /*053c*/ 	.word	0x0000b050


	//   ....[95]....
        /*0540*/ 	.word	0x0000b190


	//   ....[96]....
        /*0544*/ 	.word	0x0000b210


	//   ....[97]....
        /*0548*/ 	.word	0x0000b350


	//   ....[98]....
        /*054c*/ 	.word	0x0000b4e0


	//   ....[99]....
        /*0550*/ 	.word	0x0000b650


	//   ....[100]....
        /*0554*/ 	.word	0x0000ddc0


	//   ....[101]....
        /*0558*/ 	.word	0x0000ddd0


	//   ....[102]....
        /*055c*/ 	.word	0x0000dde0


	//   ....[103]....
        /*0560*/ 	.word	0x0000ddf0


	//   ....[104]....
        /*0564*/ 	.word	0x0000de00


	//   ....[105]....
        /*0568*/ 	.word	0x0000de10


	//   ....[106]....
        /*056c*/ 	.word	0x0000de20


	//   ....[107]....
        /*0570*/ 	.word	0x0000de30


	//   ....[108]....
        /*0574*/ 	.word	0x0000de40


	//   ....[109]....
        /*0578*/ 	.word	0x0000de50


	//   ....[110]....
        /*057c*/ 	.word	0x0000de60


	//   ....[111]....
        /*0580*/ 	.word	0x0000de70


	//   ....[112]....
        /*0584*/ 	.word	0x0000e8b0


	//   ....[113]....
        /*0588*/ 	.word	0x0000e8c0


	//   ....[114]....
        /*058c*/ 	.word	0x0000e8d0


	//   ....[115]....
        /*0590*/ 	.word	0x0000e8e0


	//   ....[116]....
        /*0594*/ 	.word	0x0000e8f0


	//   ....[117]....
        /*0598*/ 	.word	0x0000e900


	//   ....[118]....
        /*059c*/ 	.word	0x0000e910


	//   ....[119]....
        /*05a0*/ 	.word	0x0000e930


	//   ....[120]....
        /*05a4*/ 	.word	0x0000e950


	//   ....[121]....
        /*05a8*/ 	.word	0x0000e980


	//   ....[122]....
        /*05ac*/ 	.word	0x0000e9a0


	//   ....[123]....
        /*05b0*/ 	.word	0x0000e9c0


	//   ....[124]....
        /*05b4*/ 	.word	0x0000f040


	//   ....[125]....
        /*05b8*/ 	.word	0x0000f080


	//   ....[126]....
        /*05bc*/ 	.word	0x0000f090


	//   ....[127]....
        /*05c0*/ 	.word	0x0000f0d0


	//   ....[128]....
        /*05c4*/ 	.word	0x0000f100


	//   ....[129]....
        /*05c8*/ 	.word	0x0000f130


	//   ....[130]....
        /*05cc*/ 	.word	0x0000f220


	//   ....[131]....
        /*05d0*/ 	.word	0x0000f370


	//   ....[132]....
        /*05d4*/ 	.word	0x00011640


	//   ....[133]....
        /*05d8*/ 	.word	0x00011660


	//   ....[134]....
        /*05dc*/ 	.word	0x00011670


	//   ....[135]....
        /*05e0*/ 	.word	0x00011690


	//   ....[136]....
        /*05e4*/ 	.word	0x000116b0


	//   ....[137]....
        /*05e8*/ 	.word	0x000116e0


	//   ....[138]....
        /*05ec*/ 	.word	0x00011720


	//   ....[139]....
        /*05f0*/ 	.word	0x00011740


	//   ....[140]....
        /*05f4*/ 	.word	0x00011780


	//   ....[141]....
        /*05f8*/ 	.word	0x000117a0


	//   ....[142]....
        /*05fc*/ 	.word	0x000117b0


	//   ....[143]....
        /*0600*/ 	.word	0x000117d0


	//   ....[144]....
        /*0604*/ 	.word	0x00012160


	//   ....[145]....
        /*0608*/ 	.word	0x00012170


	//   ....[146]....
        /*060c*/ 	.word	0x00012180


	//   ....[147]....
        /*0610*/ 	.word	0x00012190


	//   ....[148]....
        /*0614*/ 	.word	0x000121a0


	//   ....[149]....
        /*0618*/ 	.word	0x000121b0


	//   ....[150]....
        /*061c*/ 	.word	0x000121c0


	//   ....[151]....
        /*0620*/ 	.word	0x000121e0


	//   ....[152]....
        /*0624*/ 	.word	0x00012200


	//   ....[153]....
        /*0628*/ 	.word	0x00012230


	//   ....[154]....
        /*062c*/ 	.word	0x00012250


	//   ....[155]....
        /*0630*/ 	.word	0x00012270


	//   ....[156]....
        /*0634*/ 	.word	0x000123f0


	//   ....[157]....
        /*0638*/ 	.word	0x00012600


	//   ....[158]....
        /*063c*/ 	.word	0x000128d0


	//   ....[159]....
        /*0640*/ 	.word	0x00013270


	//   ....[160]....
        /*0644*/ 	.word	0x000147c0


	//   ....[161]....
        /*0648*/ 	.word	0x000148d0


	//   ....[162]....
        /*064c*/ 	.word	0x00014a60


	//   ....[163]....
        /*0650*/ 	.word	0x00014a80


	//   ....[164]....
        /*0654*/ 	.word	0x00014aa0


	//   ....[165]....
        /*0658*/ 	.word	0x00014bb0


	//   ....[166]....
        /*065c*/ 	.word	0x00014ed0


	//   ....[167]....
        /*0660*/ 	.word	0x00015020


	//   ....[168]....
        /*0664*/ 	.word	0x00016ed0


	//   ....[169]....
        /*0668*/ 	.word	0x00016f10


	//   ....[170]....
        /*066c*/ 	.word	0x00016f40


	//   ....[171]....
        /*0670*/ 	.word	0x00016f60


	//   ....[172]....
        /*0674*/ 	.word	0x00016f90


	//   ....[173]....
        /*0678*/ 	.word	0x00016fb0


	//   ....[174]....
        /*067c*/ 	.word	0x00016fd0


	//   ....[175]....
        /*0680*/ 	.word	0x00016fe0


	//   ....[176]....
        /*0684*/ 	.word	0x000180d0


	//   ....[177]....
        /*0688*/ 	.word	0x00018100


	//   ....[178]....
        /*068c*/ 	.word	0x00018130


	//   ....[179]....
        /*0690*/ 	.word	0x00018150


	//   ....[180]....
        /*0694*/ 	.word	0x00018170


	//   ....[181]....
        /*0698*/ 	.word	0x00018230


	//   ....[182]....
        /*069c*/ 	.word	0x00018240


	//   ....[183]....
        /*06a0*/ 	.word	0x00018250


	//   ....[184]....
        /*06a4*/ 	.word	0x00018260


	//   ....[185]....
        /*06a8*/ 	.word	0x00018280


	//   ....[186]....
        /*06ac*/ 	.word	0x000183c0


	//   ....[187]....
        /*06b0*/ 	.word	0x000183e0


	//   ....[188]....
        /*06b4*/ 	.word	0x000183f0


	//   ....[189]....
        /*06b8*/ 	.word	0x00018400


	//   ....[190]....
        /*06bc*/ 	.word	0x00018420


	//   ....[191]....
        /*06c0*/ 	.word	0x000184f0


	//   ....[192]....
        /*06c4*/ 	.word	0x00018600


	//   ....[193]....
        /*06c8*/ 	.word	0x00018620


	//   ....[194]....
        /*06cc*/ 	.word	0x00018640


	//   ....[195]....
        /*06d0*/ 	.word	0x00018670


	//   ....[196]....
        /*06d4*/ 	.word	0x00018680


	//   ....[197]....
        /*06d8*/ 	.word	0x00018690


	//   ....[198]....
        /*06dc*/ 	.word	0x00018740


	//   ....[199]....
        /*06e0*/ 	.word	0x00018750


	//   ....[200]....
        /*06e4*/ 	.word	0x00018db0


	//   ....[201]....
        /*06e8*/ 	.word	0x00018de0


	//   ....[202]....
        /*06ec*/ 	.word	0x00018e10


	//   ....[203]....
        /*06f0*/ 	.word	0x00018e30


	//   ....[204]....
        /*06f4*/ 	.word	0x00018e40


	//   ....[205]....
        /*06f8*/ 	.word	0x00018e50


	//   ....[206]....
        /*06fc*/ 	.word	0x00018e70


	//   ....[207]....
        /*0700*/ 	.word	0x00018e90


	//   ....[208]....
        /*0704*/ 	.word	0x00018ef0


	//   ....[209]....
        /*0708*/ 	.word	0x00018f20


	//   ....[210]....
        /*070c*/ 	.word	0x00018f50


	//   ....[211]....
        /*0710*/ 	.word	0x00018f70


	//   ....[212]....
        /*0714*/ 	.word	0x00018f90


	//   ....[213]....
        /*0718*/ 	.word	0x00018fb0


	//   ....[214]....
        /*071c*/ 	.word	0x00019040


	//   ....[215]....
        /*0720*/ 	.word	0x000190a0


	//----- nvinfo : EIATTR_EXIT_INSTR_OFFSETS
	.align		4
.L_132:
        /*0724*/ 	.byte	0x04, 0x1c
        /*0726*/ 	.short	(.L_134 - .L_133)


	//   ....[0]....
.L_133:
        /*0728*/ 	.word	0x00000040


	//   ....[1]....
        /*072c*/ 	.word	0x000187c0


	//   ....[2]....
        /*0730*/ 	.word	0x00018800


	//   ....[3]....
        /*0734*/ 	.word	0x000190c0


	//   ....[4]....
        /*0738*/ 	.word	0x00019100


	//----- nvinfo : EIATTR_CTAIDZ_USED
	.align		4
.L_134:
        /*073c*/ 	.byte	0x01, 0x04
	.zero		2


	//----- nvinfo : EIATTR_MAX_THREADS
	.align		4
        /*0740*/ 	.byte	0x04, 0x05
        /*0742*/ 	.short	(.L_136 - .L_135)
.L_135:
        /*0744*/ 	.word	0x00000080
        /*0748*/ 	.word	0x00000001
        /*074c*/ 	.word	0x00000001


	//----- nvinfo : EIATTR_CRS_STACK_SIZE
	.align		4
.L_136:
        /*0750*/ 	.byte	0x04, 0x1e
        /*0752*/ 	.short	(.L_138 - .L_137)
.L_137:
        /*0754*/ 	.word	0x00000000
.L_138:


//--------------------- .nv.info._ZN7cutlass13device_kernelIN5flash19enable_sm80_to_sm89INS1_16FlashAttnFwdSm80INS1_25CollectiveMainloopFwdSm80ILi4ELi1ELb0EN4cute5tupleIJNS5_1CILi128EEENS7_ILi96EEENS7_ILi64EEEEEELi64ENS_6half_tEfNS_4arch4Sm80ELb0ELb1ELb0ELb1ELb1ELb0ELb1ELb0EEENS1_21CollectiveEpilogueFwdINS6_IJS8_SA_S9_EEENS6_IJNS7_ILi1EEESI_SI_EEESC_SE_Li128ELb1ELb1ELb0ELb0EEENS1_19SingleTileSchedulerILb1ELb0ELb1ELi128EEEEEEEEEvNT_6ParamsE --------------------------
	.section	.nv.info._ZN7cutlass13device_kernelIN5flash19enable_sm80_to_sm89INS1_16FlashAttnFwdSm80INS1_25CollectiveMainloopFwdSm80ILi4ELi1ELb0EN4cute5tupleIJNS5_1CILi128EEENS7_ILi96EEENS7_ILi64EEEEEELi64ENS_6half_tEfNS_4arch4Sm80ELb0ELb1ELb0ELb1ELb1ELb0ELb1ELb0EEENS1_21CollectiveEpilogueFwdINS6_IJS8_SA_S9_EEENS6_IJNS7_ILi1EEESI_SI_EEESC_SE_Li128ELb1ELb1ELb0ELb0EEENS1_19SingleTileSchedulerILb1ELb0ELb1ELi128EEEEEEEEEvNT_6ParamsE,"",@"SHT_CUDA_INFO"
	.sectionflags	@""
	.align	4


	//----- nvinfo : EIATTR_CUDA_API_VERSION
	.align		4
        /*0000*/ 	.byte	0x04, 0x37
        /*0002*/ 	.short	(.L_140 - .L_139)
.L_139:
        /*0004*/ 	.word	0x00000082


	//----- nvinfo : EIATTR_SW2861232_WAR
	.align		4
.L_140:
        /*0008*/ 	.byte	0x01, 0x35
	.zero		2


	//----- nvinfo : EIATTR_PARAM_CBANK
	.align		4
        /*000c*/ 	.byte	0x04, 0x0a
        /*000e*/ 	.short	(.L_142 - .L_141)
	.align		4
.L_141:
        /*0010*/ 	.word	index@(.nv.constant0._ZN7cutlass13device_kernelIN5flash19enable_sm80_to_sm89INS1_16FlashAttnFwdSm80INS1_25CollectiveMainloopFwdSm80ILi4ELi1ELb0EN4cute5tupleIJNS5_1CILi128EEENS7_ILi96EEENS7_ILi64EEEEEELi64ENS_6half_tEfNS_4arch4Sm80ELb0ELb1ELb0ELb1ELb1ELb0ELb1ELb0EEENS1_21CollectiveEpilogueFwdINS6_IJS8_SA_S9_EEENS6_IJNS7_ILi1EEESI_SI_EEESC_SE_Li128ELb1ELb1ELb0ELb0EEENS1_19SingleTileSchedulerILb1ELb0ELb1ELi128EEEEEEEEEvNT_6ParamsE)
        /*0014*/ 	.short	0x0160
        /*0016*/ 	.short	0x0418


	//----- nvinfo : EIATTR_CBANK_PARAM_SIZE
	.align		4
.L_142:
        /*0018*/ 	.byte	0x03, 0x19
        /*001a*/ 	.short	0x0418


	//----- nvinfo : EIATTR_KPARAM_INFO
	.align		4
        /*001c*/ 	.byte	0x04, 0x17
        /*001e*/ 	.short	(.L_144 - .L_143)
.L_143:
        /*0020*/ 	.word	0x00000000
        /*0024*/ 	.short	0x0000
        /*0026*/ 	.short	0x0000
        /*0028*/ 	.byte	0x00, 0xf0, 0x61, 0x10


	//----- nvinfo : EIATTR_MAXREG_COUNT
	.align		4
.L_144:
        /*002c*/ 	.byte	0x03, 0x1b
        /*002e*/ 	.short	0x00ff


	//----- nvinfo : EIATTR_NUM_BARRIERS
	.align		4
        /*0030*/ 	.byte	0x02, 0x4c
        /*0032*/ 	.byte	0x02
	.zero		1


	//----- nvinfo : EIATTR_MERCURY_ISA_VERSION
	.align		4
        /*0034*/ 	.byte	0x03, 0x5f
        /*0036*/ 	.short	0x0000


	//----- nvinfo : EIATTR_COOP_GROUP_MASK_REGIDS
	.align		4
        /*0038*/ 	.byte	0x04, 0x29
        /*003a*/ 	.short	(.L_146 - .L_145)


	//   ....[0]....
.L_145:
        /*003c*/ 	.word	0xffffffff


	//   ....[1]....
        /*0040*/ 	.word	0xffffffff


	//   ....[2]....
        /*0044*/ 	.word	0xffffffff


	//   ....[3]....
        /*0048*/ 	.word	0xffffffff


	//   ....[4]....
        /*004c*/ 	.word	0xffffffff


	//   ....[5]....
        /*0050*/ 	.word	0xffffffff


	//   ....[6]....
        /*0054*/ 	.word	0xffffffff


	//   ....[7]....
        /*0058*/ 	.word	0xffffffff


	//   ....[8]....
        /*005c*/ 	.word	0xffffffff


	//   ....[9]....
        /*0060*/ 	.word	0xffffffff


	//   ....[10]....
        /*0064*/ 	.word	0xffffffff


	//   ....[11]....
        /*0068*/ 	.word	0xffffffff


	//   ....[12]....
        /*006c*/ 	.word	0xffffffff


	//   ....[13]....
        /*0070*/ 	.word	0xffffffff


	//   ....[14]....
        /*0074*/ 	.word	0xffffffff


	//   ....[15]....
        /*0078*/ 	.word	0xffffffff


	//   ....[16]....
        /*007c*/ 	.word	0xffffffff


	//   ....[17]....
        /*0080*/ 	.word	0xffffffff


	//   ....[18]....
        /*0084*/ 	.word	0xffffffff


	//   ....[19]....
        /*0088*/ 	.word	0xffffffff


	//   ....[20]....
        /*008c*/ 	.word	0xffffffff


	//   ....[21]....
        /*0090*/ 	.word	0xffffffff


	//   ....[22]....
        /*0094*/ 	.word	0xffffffff


	//   ....[23]....
        /*0098*/ 	.word	0xffffffff


	//   ....[24]....
        /*009c*/ 	.word	0xffffffff


	//   ....[25]....
        /*00a0*/ 	.word	0xffffffff


	//   ....[26]....
        /*00a4*/ 	.word	0xffffffff


	//   ....[27]....
        /*00a8*/ 	.word	0xffffffff


	//   ....[28]....
        /*00ac*/ 	.word	0xffffffff


	//   ....[29]....
        /*00b0*/ 	.word	0xffffffff


	//   ....[30]....
        /*00b4*/ 	.word	0xffffffff


	//   ....[31]....
        /*00b8*/ 	.word	0xffffffff


	//   ....[32]....
        /*00bc*/ 	.word	0xffffffff


	//   ....[33]....
        /*00c0*/ 	.word	0xffffffff


	//   ....[34]....
        /*00c4*/ 	.word	0xffffffff


	//   ....[35]....
        /*00c8*/ 	.word	0xffffffff


	//   ....[36]....
        /*00cc*/ 	.word	0xffffffff


	//   ....[37]....
        /*00d0*/ 	.word	0xffffffff


	//   ....[38]....
        /*00d4*/ 	.word	0xffffffff


	//   ....[39]....
        /*00d8*/ 	.word	0xffffffff


	//   ....[40]....
        /*00dc*/ 	.word	0xffffffff


	//   ....[41]....
        /*00e0*/ 	.word	0xffffffff


	//   ....[42]....
        /*00e4*/ 	.word	0xffffffff


	//   ....[43]....
        /*00e8*/ 	.word	0xffffffff


	//   ....[44]....
        /*00ec*/ 	.word	0xffffffff


	//   ....[45]....
        /*00f0*/ 	.word	0xffffffff


	//   ....[46]....
        /*00f4*/ 	.word	0xffffffff


	//   ....[47]....
        /*00f8*/ 	.word	0xffffffff


	//   ....[48]....
        /*00fc*/ 	.word	0xffffffff


	//   ....[49]....
        /*0100*/ 	.word	0xffffffff


	//   ....[50]....
        /*0104*/ 	.word	0xffffffff


	//   ....[51]....
        /*0108*/ 	.word	0xffffffff


	//   ....[52]....
        /*010c*/ 	.word	0xffffffff


	//   ....[53]....
        /*0110*/ 	.word	0xffffffff


	//   ....[54]....
        /*0114*/ 	.word	0xffffffff


	//   ....[55]....
        /*0118*/ 	.word	0xffffffff


	//   ....[56]....
        /*011c*/ 	.word	0xffffffff


	//   ....[57]....
        /*0120*/ 	.word	0xffffffff


	//   ....[58]....
        /*0124*/ 	.word	0xffffffff


	//   ....[59]....
        /*0128*/ 	.word	0xffffffff


	//   ....[60]....
        /*012c*/ 	.word	0xffffffff


	//   ....[61]....
        /*0130*/ 	.word	0xffffffff


	//   ....[62]....
        /*0134*/ 	.word	0xffffffff


	//   ....[63]....
        /*0138*/ 	.word	0xffffffff


	//   ....[64]....
        /*013c*/ 	.word	0xffffffff


	//   ....[65]....
        /*0140*/ 	.word	0xffffffff


	//   ....[66]....
        /*0144*/ 	.word	0xffffffff


	//   ....[67]....
        /*0148*/ 	.word	0xffffffff


	//   ....[68]....
        /*014c*/ 	.word	0xffffffff


	//   ....[69]....
        /*0150*/ 	.word	0xffffffff


	//   ....[70]....
        /*0154*/ 	.word	0xffffffff


	//   ....[71]....
        /*0158*/ 	.word	0xffffffff


	//   ....[72]....
        /*015c*/ 	.word	0xffffffff


	//   ....[73]....
        /*0160*/ 	.word	0xffffffff


	//   ....[74]....
        /*0164*/ 	.word	0xffffffff


	//   ....[75]....
        /*0168*/ 	.word	0xffffffff


	//   ....[76]....
        /*016c*/ 	.word	0xffffffff


	//   ....[77]....
        /*0170*/ 	.word	0xffffffff


	//   ....[78]....
        /*0174*/ 	.word	0xffffffff


	//   ....[79]....
        /*0178*/ 	.word	0xffffffff


	//   ....[80]....
        /*017c*/ 	.word	0xffffffff


	//   ....[81]....
        /*0180*/ 	.word	0xffffffff


	//   ....[82]....
        /*0184*/ 	.word	0xffffffff


	//   ....[83]....
        /*0188*/ 	.word	0xffffffff


	//   ....[84]....
        /*018c*/ 	.word	0xffffffff


	//   ....[85]....
        /*0190*/ 	.word	0xffffffff


	//   ....[86]....
        /*0194*/ 	.word	0xffffffff


	//   ....[87]....
        /*0198*/ 	.word	0xffffffff


	//   ....[88]....
        /*019c*/ 	.word	0xffffffff


	//   ....[89]....
        /*01a0*/ 	.word	0xffffffff


	//   ....[90]....
        /*01a4*/ 	.word	0xffffffff


	//   ....[91]....
        /*01a8*/ 	.word	0xffffffff


	//   ....[92]....
        /*01ac*/ 	.word	0xffffffff


	//   ....[93]....
        /*01b0*/ 	.word	0xffffffff


	//   ....[94]....
        /*01b4*/ 	.word	0xffffffff


	//   ....[95]....
        /*01b8*/ 	.word	0xffffffff


	//   ....[96]....
        /*01bc*/ 	.word	0xffffffff


	//   ....[97]....
        /*01c0*/ 	.word	0xffffffff


	//   ....[98]....
        /*01c4*/ 	.word	0xffffffff


	//   ....[99]....
        /*01c8*/ 	.word	0xffffffff


	//   ....[100]....
        /*01cc*/ 	.word	0xffffffff


	//   ....[101]....
        /*01d0*/ 	.word	0xffffffff


	//   ....[102]....
        /*01d4*/ 	.word	0xffffffff


	//   ....[103]....
        /*01d8*/ 	.word	0xffffffff


	//   ....[104]....
        /*01dc*/ 	.word	0xffffffff


	//   ....[105]....
        /*01e0*/ 	.word	0xffffffff


	//   ....[106]....
        /*01e4*/ 	.word	0xffffffff


	//   ....[107]....
        /*01e8*/ 	.word	0xffffffff


	//   ....[108]....
        /*01ec*/ 	.word	0xffffffff


	//   ....[109]....
        /*01f0*/ 	.word	0xffffffff


	//   ....[110]....
        /*01f4*/ 	.word	0xffffffff


	//   ....[111]....
        /*01f8*/ 	.word	0xffffffff


	//   ....[112]....
        /*01fc*/ 	.word	0xffffffff


	//   ....[113]....
        /*0200*/ 	.word	0xffffffff


	//   ....[114]....
        /*0204*/ 	.word	0xffffffff


	//   ....[115]....
        /*0208*/ 	.word	0xffffffff


	//   ....[116]....
        /*020c*/ 	.word	0xffffffff


	//   ....[117]....
        /*0210*/ 	.word	0xffffffff


	//   ....[118]....
        /*0214*/ 	.word	0xffffffff


	//   ....[119]....
        /*0218*/ 	.word	0xffffffff


	//   ....[120]....
        /*021c*/ 	.word	0xffffffff


	//   ....[121]....
        /*0220*/ 	.word	0xffffffff


	//   ....[122]....
        /*0224*/ 	.word	0xffffffff


	//   ....[123]....
        /*0228*/ 	.word	0xffffffff


	//   ....[124]....
        /*022c*/ 	.word	0xffffffff


	//   ....[125]....
        /*0230*/ 	.word	0xffffffff


	//   ....[126]....
        /*0234*/ 	.word	0xffffffff


	//   ....[127]....
        /*0238*/ 	.word	0xffffffff


	//   ....[128]....
        /*023c*/ 	.word	0xffffffff


	//   ....[129]....
        /*0240*/ 	.word	0xffffffff


	//   ....[130]....
        /*0244*/ 	.word	0xffffffff


	//   ....[131]....
        /*0248*/ 	.word	0xffffffff


	//   ....[132]....
        /*024c*/ 	.word	0xffffffff


	//   ....[133]....
        /*0250*/ 	.word	0xffffffff


	//   ....[134]....
        /*0254*/ 	.word	0xffffffff


	//   ....[135]....
        /*0258*/ 	.word	0xffffffff


	//   ....[136]....
        /*025c*/ 	.word	0xffffffff


	//   ....[137]....
        /*0260*/ 	.word	0xffffffff


	//   ....[138]....
        /*0264*/ 	.word	0xffffffff


	//   ....[139]....
        /*0268*/ 	.word	0xffffffff


	//   ....[140]....
        /*026c*/ 	.word	0xffffffff


	//   ....[141]....
        /*0270*/ 	.word	0xffffffff


	//   ....[142]....
        /*0274*/ 	.word	0xffffffff


	//   ....[143]....
        /*0278*/ 	.word	0xffffffff


	//   ....[144]....
        /*027c*/ 	.word	0xffffffff


	//   ....[145]....
        /*0280*/ 	.word	0xffffffff


	//   ....[146]....
        /*0284*/ 	.word	0xffffffff


	//   ....[147]....
        /*0288*/ 	.word	0xffffffff


	//   ....[148]....
        /*028c*/ 	.word	0xffffffff


	//   ....[149]....
        /*0290*/ 	.word	0xffffffff


	//   ....[150]....
        /*0294*/ 	.word	0xffffffff


	//   ....[151]....
        /*0298*/ 	.word	0xffffffff


	//   ....[152]....
        /*029c*/ 	.word	0xffffffff


	//   ....[153]....
        /*02a0*/ 	.word	0xffffffff


	//   ....[154]....
        /*02a4*/ 	.word	0xffffffff


	//   ....[155]....
        /*02a8*/ 	.word	0xffffffff


	//   ....[156]....
        /*02ac*/ 	.word	0xffffffff


	//   ....[157]....
        /*02b0*/ 	.word	0xffffffff


	//   ....[158]....
        /*02b4*/ 	.word	0xffffffff


	//   ....[159]....
        /*02b8*/ 	.word	0xffffffff


	//   ....[160]....
        /*02bc*/ 	.word	0xffffffff


	//   ....[161]....
        /*02c0*/ 	.word	0xffffffff


	//   ....[162]....
        /*02c4*/ 	.word	0xffffffff


	//   ....[163]....
        /*02c8*/ 	.word	0xffffffff


	//   ....[164]....
        /*02cc*/ 	.word	0xffffffff


	//   ....[165]....
        /*02d0*/ 	.word	0xffffffff


	//   ....[166]....
        /*02d4*/ 	.word	0xffffffff


	//   ....[167]....
        /*02d8*/ 	.word	0xffffffff


	//   ....[168]....
        /*02dc*/ 	.word	0xffffffff


	//   ....[169]....
        /*02e0*/ 	.word	0xffffffff


	//   ....[170]....
        /*02e4*/ 	.word	0xffffffff


	//   ....[171]....
        /*02e8*/ 	.word	0xffffffff


	//   ....[172]....
        /*02ec*/ 	.word	0xffffffff


	//   ....[173]....
        /*02f0*/ 	.word	0xffffffff


	//   ....[174]....
        /*02f4*/ 	.word	0xffffffff


	//   ....[175]....
        /*02f8*/ 	.word	0xffffffff


	//   ....[176]....
        /*02fc*/ 	.word	0xffffffff


	//   ....[177]....
        /*0300*/ 	.word	0xffffffff


	//   ....[178]....
        /*0304*/ 	.word	0xffffffff


	//   ....[179]....
        /*0308*/ 	.word	0xffffffff


	//   ....[180]....
        /*030c*/ 	.word	0xffffffff


	//   ....[181]....
        /*0310*/ 	.word	0xffffffff


	//   ....[182]....
        /*0314*/ 	.word	0xffffffff


	//   ....[183]....
        /*0318*/ 	.word	0xffffffff


	//   ....[184]....
        /*031c*/ 	.word	0xffffffff


	//   ....[185]....
        /*0320*/ 	.word	0xffffffff


	//   ....[186]....
        /*0324*/ 	.word	0xffffffff


	//   ....[187]....
        /*0328*/ 	.word	0xffffffff


	//   ....[188]....
        /*032c*/ 	.word	0xffffffff


	//   ....[189]....
        /*0330*/ 	.word	0xffffffff


	//   ....[190]....
        /*0334*/ 	.word	0xffffffff


	//   ....[191]....
        /*0338*/ 	.word	0xffffffff


	//   ....[192]....
        /*033c*/ 	.word	0xffffffff


	//   ....[193]....
        /*0340*/ 	.word	0xffffffff


	//   ....[194]....
        /*0344*/ 	.word	0xffffffff


	//   ....[195]....
        /*0348*/ 	.word	0xffffffff


	//   ....[196]....
        /*034c*/ 	.word	0xffffffff


	//   ....[197]....
        /*0350*/ 	.word	0xffffffff


	//   ....[198]....
        /*0354*/ 	.word	0xffffffff


	//   ....[199]....
        /*0358*/ 	.word	0xffffffff


	//   ....[200]....
        /*035c*/ 	.word	0xffffffff


	//   ....[201]....
        /*0360*/ 	.word	0xffffffff


	//   ....[202]....
        /*0364*/ 	.word	0xffffffff


	//   ....[203]....
        /*0368*/ 	.word	0xffffffff


	//   ....[204]....
        /*036c*/ 	.word	0xffffffff


	//   ....[205]....
        /*0370*/ 	.word	0xffffffff


	//   ....[206]....
        /*0374*/ 	.word	0xffffffff


	//   ....[207]....
        /*0378*/ 	.word	0xffffffff


	//   ....[208]....
        /*037c*/ 	.word	0xffffffff


	//   ....[209]....
        /*0380*/ 	.word	0xffffffff


	//   ....[210]....
        /*0384*/ 	.word	0xffffffff


	//   ....[211]....
        /*0388*/ 	.word	0xffffffff


	//   ....[212]....
        /*038c*/ 	.word	0xffffffff


	//   ....[213]....
        /*0390*/ 	.word	0xffffffff


	//   ....[214]....
        /*0394*/ 	.word	0xffffffff


	//   ....[215]....
        /*0398*/ 	.word	0xffffffff


	//   ....[216]....
        /*039c*/ 	.word	0xffffffff


	//----- nvinfo : EIATTR_COOP_GROUP_INSTR_OFFSETS
	.align		4
.L_146:
        /*03a0*/ 	.byte	0x04, 0x28
        /*03a2*/ 	.short	(.L_148 - .L_147)


	//   ....[0]....
.L_147:
        /*03a4*/ 	.word	0x00000090


	//   ....[1]....
        /*03a8*/ 	.word	0x00001560


	//   ....[2]....
        /*03ac*/ 	.word	0x00001590


	//   ....[3]....
        /*03b0*/ 	.word	0x000016c0


	//   ....[4]....
        /*03b4*/ 	.word	0x000016f0


	//   ....[5]....
        /*03b8*/ 	.word	0x00001780


	//   ....[6]....
        /*03bc*/ 	.word	0x000017b0


	//   ....[7]....
        /*03c0*/ 	.word	0x00001840


	//   ....[8]....
        /*03c4*/ 	.word	0x00001870


	//   ....[9]....
        /*03c8*/ 	.word	0x00001900


	//   ....[10]....
        /*03cc*/ 	.word	0x00001930


	//   ....[11]....
        /*03d0*/ 	.word	0x000019c0


	//   ....[12]....
        /*03d4*/ 	.word	0x000019f0


	//   ....[13]....
        /*03d8*/ 	.word	0x00001a80


	//   ....[14]....
        /*03dc*/ 	.word	0x00001ab0


	//   ....[15]....
        /*03e0*/ 	.word	0x00001b30


	//   ....[16]....
        /*03e4*/ 	.word	0x00001b70


	//   ....[17]....
        /*03e8*/ 	.word	0x00002030


	//   ....[18]....
        /*03ec*/ 	.word	0x00002050


	//   ....[19]....
        /*03f0*/ 	.word	0x00002060


	//   ....[20]....
        /*03f4*/ 	.word	0x00002070


	//   ....[21]....
        /*03f8*/ 	.word	0x00002080


	//   ....[22]....
        /*03fc*/ 	.word	0x00002090


	//   ....[23]....
        /*0400*/ 	.word	0x000020a0


	//   ....[24]....
        /*0404*/ 	.word	0x000020c0


	//   ....[25]....
        /*0408*/ 	.word	0x000020f0


	//   ....[26]....
        /*040c*/ 	.word	0x00002110


	//   ....[27]....
        /*0410*/ 	.word	0x00002140


	//   ....[28]....
        /*0414*/ 	.word	0x00002150


	//   ....[29]....
        /*0418*/ 	.word	0x00002400


	//   ....[30]....
        /*041c*/ 	.word	0x00002440


	//   ....[31]....
        /*0420*/ 	.word	0x00002480


	//   ....[32]....
        /*0424*/ 	.word	0x000024c0


	//   ....[33]....
        /*0428*/ 	.word	0x00002500


	//   ....[34]....
        /*042c*/ 	.word	0x000025a0


	//   ....[35]....
        /*0430*/ 	.word	0x000025b0


	//   ....[36]....
        /*0434*/ 	.word	0x000025c0


	//   ....[37]....
        /*0438*/ 	.word	0x000025d0


	//   ....[38]....
        /*043c*/ 	.word	0x000026e0


	//   ....[39]....
        /*0440*/ 	.word	0x00002710


	//   ....[40]....
        /*0444*/ 	.word	0x00002790


	//   ....[41]....
        /*0448*/ 	.word	0x000031d0


	//   ....[42]....
        /*044c*/ 	.word	0x000031e0


	//   ....[43]....
        /*0450*/ 	.word	0x000031f0


	//   ....[44]....
        /*0454*/ 	.word	0x00003200


	//   ....[45]....
        /*0458*/ 	.word	0x00003210


	//   ....[46]....
        /*045c*/ 	.word	0x00003220


	//   ....[47]....
        /*0460*/ 	.word	0x00003230


	//   ....[48]....
        /*0464*/ 	.word	0x00003250


	//   ....[49]....
        /*0468*/ 	.word	0x00003270


	//   ....[50]....
        /*046c*/ 	.word	0x00003290


	//   ....[51]....
        /*0470*/ 	.word	0x000032a0


	//   ....[52]....
        /*0474*/ 	.word	0x000032c0


	//   ....[53]....
        /*0478*/ 	.word	0x00003600


	//   ....[54]....
        /*047c*/ 	.word	0x00003800


	//   ....[55]....
        /*0480*/ 	.word	0x000039d0


	//   ....[56]....
        /*0484*/ 	.word	0x00004f20


	//   ....[57]....
        /*0488*/ 	.word	0x000058b0


	//   ....[58]....
        /*048c*/ 	.word	0x000058f0


	//   ....[59]....
        /*0490*/ 	.word	0x00005a10


	//   ....[60]....
        /*0494*/ 	.word	0x00005a50


	//   ....[61]....
        /*0498*/ 	.word	0x00006720


	//   ....[62]....
        /*049c*/ 	.word	0x000068f0


	//   ....[63]....
        /*04a0*/ 	.word	0x00006970


	//   ....[64]....
        /*04a4*/ 	.word	0x00006c60


	//   ....[65]....
        /*04a8*/ 	.word	0x00008590


	//   ....[66]....
        /*04ac*/ 	.word	0x000085a0


	//   ....[67]....
        /*04b0*/ 	.word	0x000085b0


	//   ....[68]....
        /*04b4*/ 	.word	0x000085c0


	//   ....[69]....
        /*04b8*/ 	.word	0x000085d0


	//   ....[70]....
        /*04bc*/ 	.word	0x000085e0


	//   ....[71]....
        /*04c0*/ 	.word	0x000085f0


	//   ....[72]....
        /*04c4*/ 	.word	0x00008600


	//   ....[73]....
        /*04c8*/ 	.word	0x00008610


	//   ....[74]....
        /*04cc*/ 	.word	0x00008620


	//   ....[75]....
        /*04d0*/ 	.word	0x00008630


	//   ....[76]....
        /*04d4*/ 	.word	0x00008640


	//   ....[77]....
        /*04d8*/ 	.word	0x00009080


	//   ....[78]....
        /*04dc*/ 	.word	0x00009090


	//   ....[79]....
        /*04e0*/ 	.word	0x000090a0


	//   ....[80]....
        /*04e4*/ 	.word	0x000090b0


	//   ....[81]....
        /*04e8*/ 	.word	0x000090c0


	//   ....[82]....
        /*04ec*/ 	.word	0x000090d0


	//   ....[83]....
        /*04f0*/ 	.word	0x000090e0


	//   ....[84]....
        /*04f4*/ 	.word	0x00009100


	//   ....[85]....
        /*04f8*/ 	.word	0x00009120


	//   ....[86]....
        /*04fc*/ 	.word	0x00009150


	//   ....[87]....
        /*0500*/ 	.word	0x00009170


	//   ....[88]....
        /*0504*/ 	.word	0x00009190


	//   ....[89]....
        /*0508*/ 	.word	0x00009360


	//   ....[90]....
        /*050c*/ 	.word	0x00009530


	//   ....[91]....
        /*0510*/ 	.word	0x00009720


	//   ....[92]....
        /*0514*/ 	.word	0x00009d70


	//   ....[93]....
        /*0518*/ 	.word	0x0000b820


	//   ....[94]....
        /*051c*/ 	.word	0x0000b9d0


	//   ....[95]....
        /*0520*/ 	.word	0x0000ba20


	//   ....[96]....
        /*0524*/ 	.word	0x0000bc40


	//   ....[97]....
        /*0528*/ 	.word	0x0000be50


	//   ....[98]....
        /*052c*/ 	.word	0x0000c1b0


	//   ....[99]....
        /*0530*/ 	.word	0x0000c480


	//   ....[100]....
        /*0534*/ 	.word	0x0000c620


	//   ....[101]....
        /*0538*/ 	.word	0x0000ed20


	//   ....[102]....
        /*053c*/ 	.word	0x0000ed30


	//   ....[103]....
        /*0540*/ 	.word	0x0000ed40


	//   ....[104]....
        /*0544*/ 	.word	0x0000ed50


	//   ....[105]....
        /*0548*/ 	.word	0x0000ed60


	//   ....[106]....
        /*054c*/ 	.word	0x0000ed70


	//   ....[107]....
        /*0550*/ 	.word	0x0000ed80


	//   ....[108]....
        /*0554*/ 	.word	0x0000ed90


	//   ....[109]....
        /*0558*/ 	.word	0x0000eda0


	//   ....[110]....
        /*055c*/ 	.word	0x0000edb0


	//   ....[111]....
        /*0560*/ 	.word	0x0000edc0


	//   ....[112]....
        /*0564*/ 	.word	0x0000edd0


	//   ....[113]....
        /*0568*/ 	.word	0x0000f810


	//   ....[114]....
        /*056c*/ 	.word	0x0000f820


	//   ....[115]....
        /*0570*/ 	.word	0x0000f830


	//   ....[116]....
        /*0574*/ 	.word	0x0000f840


	//   ....[117]....
        /*0578*/ 	.word	0x0000f850


	//   ....[118]....
        /*057c*/ 	.word	0x0000f860


	//   ....[119]....
        /*0580*/ 	.word	0x0000f870


	//   ....[120]....
        /*0584*/ 	.word	0x0000f890


	//   ....[121]....
        /*0588*/ 	.word	0x0000f8b0


	//   ....[122]....
        /*058c*/ 	.word	0x0000f8e0


	//   ....[123]....
        /*0590*/ 	.word	0x0000f900


	//   ....[124]....
        /*0594*/ 	.word	0x0000f920


	//   ....[125]....
        /*0598*/ 	.word	0x0000ffa0


	//   ....[126]....
        /*059c*/ 	.word	0x0000ffe0


	//   ....[127]....
        /*05a0*/ 	.word	0x00010000


	//   ....[128]....
        /*05a4*/ 	.word	0x00010040


	//   ....[129]....
        /*05a8*/ 	.word	0x00010080


	//   ....[130]....
        /*05ac*/ 	.word	0x000100b0


	//   ....[131]....
        /*05b0*/ 	.word	0x000100f0


	//   ....[132]....
        /*05b4*/ 	.word	0x00010230


	//   ....[133]....
        /*05b8*/ 	.word	0x000125b0


	//   ....[134]....
        /*05bc*/ 	.word	0x000125d0


	//   ....[135]....
        /*05c0*/ 	.word	0x000125e0


	//   ....[136]....
        /*05c4*/ 	.word	0x00012600


	//   ....[137]....
        /*05c8*/ 	.word	0x00012620


	//   ....[138]....
        /*05cc*/ 	.word	0x00012650


	//   ....[139]....
        /*05d0*/ 	.word	0x00012690


	//   ....[140]....
        /*05d4*/ 	.word	0x000126b0


	//   ....[141]....
        /*05d8*/ 	.word	0x000126f0


	//   ....[142]....
        /*05dc*/ 	.word	0x00012710


	//   ....[143]....
        /*05e0*/ 	.word	0x00012720


	//   ....[144]....
        /*05e4*/ 	.word	0x00012740


	//   ....[145]....
        /*05e8*/ 	.word	0x000130c0


	//   ....[146]....
        /*05ec*/ 	.word	0x000130d0


	//   ....[147]....
        /*05f0*/ 	.word	0x000130e0


	//   ....[148]....
        /*05f4*/ 	.word	0x000130f0


	//   ....[149]....
        /*05f8*/ 	.word	0x00013100


	//   ....[150]....
        /*05fc*/ 	.word	0x00013110


	//   ....[151]....
        /*0600*/ 	.word	0x00013120


	//   ....[152]....
        /*0604*/ 	.word	0x00013140


	//   ....[153]....
        /*0608*/ 	.word	0x00013160


	//   ....[154]....
        /*060c*/ 	.word	0x00013190


	//   ....[155]....
        /*0610*/ 	.word	0x000131b0


	//   ....[156]....
        /*0614*/ 	.word	0x000131d0


	//   ....[157]....
        /*0618*/ 	.word	0x000133b0


	//   ....[158]....
        /*061c*/ 	.word	0x00013570


	//   ....[159]....
        /*0620*/ 	.word	0x00013760


	//   ....[160]....
        /*0624*/ 	.word	0x000145a0


	//   ....[161]....
        /*0628*/ 	.word	0x000157a0


	//   ....[162]....
        /*062c*/ 	.word	0x00015a80


	//   ....[163]....
        /*0630*/ 	.word	0x00015ad0


	//   ....[164]....
        /*0634*/ 	.word	0x00015dd0


	//   ....[165]....
        /*0638*/ 	.word	0x00015f50


	//   ....[166]....
        /*063c*/ 	.word	0x00016230


	//   ....[167]....
        /*0640*/ 	.word	0x00016560


	//   ....[168]....
        /*0644*/ 	.word	0x000166b0


	//   ....[169]....
        /*0648*/ 	.word	0x00018580


	//   ....[170]....
        /*064c*/ 	.word	0x000185b0


	//   ....[171]....
        /*0650*/ 	.word	0x000185e0


	//   ....[172]....
        /*0654*/ 	.word	0x00018600


	//   ....[173]....
        /*0658*/ 	.word	0x00018630


	//   ....[174]....
        /*065c*/ 	.word	0x00018670


	//   ....[175]....
        /*0660*/ 	.word	0x00018680


	//   ....[176]....
        /*0664*/ 	.word	0x000186a0


	//   ....[177]....
        /*0668*/ 	.word	0x00019b00


	//   ....[178]....
        /*066c*/ 	.word	0x00019b40


	//   ....[179]....
        /*0670*/ 	.word	0x00019b60


	//   ....[180]....
        /*0674*/ 	.word	0x00019b90


	//   ....[181]....
        /*0678*/ 	.word	0x00019bd0


	//   ....[182]....
        /*067c*/ 	.word	0x00019c10


	//   ....[183]....
        /*0680*/ 	.word	0x00019c40


	//   ....[184]....
        /*0684*/ 	.word	0x00019c80


	//   ....[185]....
        /*0688*/ 	.word	0x00019d30


	//   ....[186]....
        /*068c*/ 	.word	0x00019d50


	//   ....[187]....
        /*0690*/ 	.word	0x00019d90


	//   ....[188]....
        /*0694*/ 	.word	0x00019da0


	//   ....[189]....
        /*0698*/ 	.word	0x00019e00


	//   ....[190]....
        /*069c*/ 	.word	0x00019e20


	//   ....[191]....
        /*06a0*/ 	.word	0x00019e40


	//   ....[192]....
        /*06a4*/ 	.word	0x00019ed0


	//   ....[193]....
        /*06a8*/ 	.word	0x00019f60


	//   ....[194]....
        /*06ac*/ 	.word	0x00019f70


	//   ....[195]....
        /*06b0*/ 	.word	0x00019f80


	//   ....[196]....
        /*06b4*/ 	.word	0x00019fb0


	//   ....[197]....
        /*06b8*/ 	.word	0x00019fc0


	//   ....[198]....
        /*06bc*/ 	.word	0x00019fd0


	//   ....[199]....
        /*06c0*/ 	.word	0x0001a050


	//   ....[200]....
        /*06c4*/ 	.word	0x0001a060


	//   ....[201]....
        /*06c8*/ 	.word	0x0001a930


	//   ....[202]....
        /*06cc*/ 	.word	0x0001a960


	//   ....[203]....
        /*06d0*/ 	.word	0x0001a990


	//   ....[204]....
        /*06d4*/ 	.word	0x0001a9c0


	//   ....[205]....
        /*06d8*/ 	.word	0x0001a9e0


	//   ....[206]....
        /*06dc*/ 	.word	0x0001aa00


	//   ....[207]....
        /*06e0*/ 	.word	0x0001aa30


	//   ....[208]....
        /*06e4*/ 	.word	0x0001aa60


	//   ....[209]....
        /*06e8*/ 	.word	0x0001aa90


	//   ....[210]....
        /*06ec*/ 	.word	0x0001aac0


	//   ....[211]....
        /*06f0*/ 	.word	0x0001aaf0


	//   ....[212]....
        /*06f4*/ 	.word	0x0001ab10


	//   ....[213]....
        /*06f8*/ 	.word	0x0001ab30


	//   ....[214]....
        /*06fc*/ 	.word	0x0001ab50


	//   ....[215]....
        /*0700*/ 	.word	0x0001abe0


	//   ....[216]....
        /*0704*/ 	.word	0x0001ac40


	//----- nvinfo : EIATTR_EXIT_INSTR_OFFSETS
	.align		4
.L_148:
        /*0708*/ 	.byte	0x04, 0x1c
        /*070a*/ 	.short	(.L_150 - .L_149)


	//   ....[0]....
.L_149:
        /*070c*/ 	.word	0x00000440


	//   ....[1]....
        /*0710*/ 	.word	0x0001a100


	//   ....[2]....
        /*0714*/ 	.word	0x0001a140


	//   ....[3]....
        /*0718*/ 	.word	0x0001ac60


	//   ....[4]....
        /*071c*/ 	.word	0x0001aca0


	//----- nvinfo : EIATTR_CTAIDZ_USED
	.align		4
.L_150:
        /*0720*/ 	.byte	0x01, 0x04
	.zero		2


	//----- nvinfo : EIATTR_MAX_THREADS
	.align		4
        /*0724*/ 	.byte	0x04, 0x05
        /*0726*/ 	.short	(.L_152 - .L_151)
.L_151:
        /*0728*/ 	.word	0x00000080
        /*072c*/ 	.word	0x00000001
        /*0730*/ 	.word	0x00000001


	//----- nvinfo : EIATTR_CRS_STACK_SIZE
	.align		4
.L_152:
        /*0734*/ 	.byte	0x04, 0x1e
        /*0736*/ 	.short	(.L_154 - .L_153)
.L_153:
        /*0738*/ 	.word	0x00000000
.L_154:


//--------------------- .nv.info._ZN7cutlass13device_kernelIN5flash19enable_sm80_to_sm89INS1_16FlashAttnFwdSm80INS1_25CollectiveMainloopFwdSm80ILi4ELi1ELb0EN4cute5tupleIJNS5_1CILi128EEENS7_ILi96EEENS7_ILi64EEEEEELi64ENS_6half_tEfNS_4arch4Sm80ELb0ELb1ELb0ELb1ELb1ELb1ELb1ELb0EEENS1_21CollectiveEpilogueFwdINS6_IJS8_SA_S9_EEENS6_IJNS7_ILi1EEESI_SI_EEESC_SE_Li128ELb1ELb1ELb0ELb0EEENS1_19SingleTileSchedulerILb1ELb0ELb1ELi128EEEEEEEEEvNT_6ParamsE --------------------------
	.section	.nv.info._ZN7cutlass13device_kernelIN5flash19enable_sm80_to_sm89INS1_16FlashAttnFwdSm80INS1_25CollectiveMainloopFwdSm80ILi4ELi1ELb0EN4cute5tupleIJNS5_1CILi128EEENS7_ILi96EEENS7_ILi64EEEEEELi64ENS_6half_tEfNS_4arch4Sm80ELb0ELb1ELb0ELb1ELb1ELb1ELb1ELb0EEENS1_21CollectiveEpilogueFwdINS6_IJS8_SA_S9_EEENS6_IJNS7_ILi1EEESI_SI_EEESC_SE_Li128ELb1ELb1ELb0ELb0EEENS1_19SingleTileSchedulerILb1ELb0ELb1ELi128EEEEEEEEEvNT_6ParamsE,"",@"SHT_CUDA_INFO"
	.sectionflags	@""
	.align	4


	//----- nvinfo : EIATTR_CUDA_API_VERSION
	.align		4
        /*0000*/ 	.byte	0x04, 0x37
        /*0002*/ 	.short	(.L_156 - .L_155)
.L_155:
        /*0004*/ 	.word	0x00000082


	//----- nvinfo : EIATTR_SW2861232_WAR
	.align		4
.L_156:
        /*0008*/ 	.byte	0x01, 0x35
	.zero		2


	//----- nvinfo : EIATTR_PARAM_CBANK
	.align		4
        /*000c*/ 	.byte	0x04, 0x0a
        /*000e*/ 	.short	(.L_158 - .L_157)
	.align		4
.L_157:
        /*0010*/ 	.word	index@(.nv.constant0._ZN7cutlass13device_kernelIN5flash19enable_sm80_to_sm89INS1_16FlashAttnFwdSm80INS1_25CollectiveMainloopFwdSm80ILi4ELi1ELb0EN4cute5tupleIJNS5_1CILi128EEENS7_ILi96EEENS7_ILi64EEEEEELi64ENS_6half_tEfNS_4arch4Sm80ELb0ELb1ELb0ELb1ELb1ELb1ELb1ELb0EEENS1_21CollectiveEpilogueFwdINS6_IJS8_SA_S9_EEENS6_IJNS7_ILi1EEESI_SI_EEESC_SE_Li128ELb1ELb1ELb0ELb0EEENS1_19SingleTileSchedulerILb1ELb0ELb1ELi128EEEEEEEEEvNT_6ParamsE)
        /*0014*/ 	.short	0x0160
        /*0016*/ 	.short	0x0418


	//----- nvinfo : EIATTR_CBANK_PARAM_SIZE
	.align		4
.L_158:
        /*0018*/ 	.byte	0x03, 0x19
        /*001a*/ 	.short	0x0418


	//----- nvinfo : EIATTR_KPARAM_INFO
	.align		4
        /*001c*/ 	.byte	0x04, 0x17
        /*001e*/ 	.short	(.L_160 - .L_159)
.L_159:
        /*0020*/ 	.word	0x00000000
        /*0024*/ 	.short	0x0000
        /*0026*/ 	.short	0x0000
        /*0028*/ 	.byte	0x00, 0xf0, 0x61, 0x10


	//----- nvinfo : EIATTR_MAXREG_COUNT
	.align		4
.L_160:
        /*002c*/ 	.byte	0x03, 0x1b
        /*002e*/ 	.short	0x00ff


	//----- nvinfo : EIATTR_NUM_BARRIERS
	.align		4
        /*0030*/ 	.byte	0x02, 0x4c
        /*0032*/ 	.byte	0x02
	.zero		1


	//----- nvinfo : EIATTR_ANNOTATIONS
	.align		4
        /*0034*/ 	.byte	0x04, 0x55
        /*0036*/ 	.short	(.L_162 - .L_161)


	//   ....[0]....
.L_161:
        /* <DEDUP_REMOVED lines=32> */


	//----- nvinfo : EIATTR_MERCURY_ISA_VERSION
	.align		4
.L_162:
        /*0228*/ 	.byte	0x03, 0x5f
        /*022a*/ 	.short	0x0000


	//----- nvinfo : EIATTR_COOP_GROUP_MASK_REGIDS
	.align		4
        /*022c*/ 	.byte	0x04, 0x29
        /*022e*/ 	.short	(.L_164 - .L_163)


	//   ....[0]....
.L_163:
        /*0230*/ 	.word	0xffffffff


	//   ....[1]....
        /*0234*/ 	.word	0xffffffff


	//   ....[2]....
        /*0238*/ 	.word	0xffffffff


	//   ....[3]....
        /*023c*/ 	.word	0xffffffff


	//   ....[4]....
        /*0240*/ 	.word	0xffffffff


	//   ....[5]....
        /*0244*/ 	.word	0xffffffff


	//   ....[6]....
        /*0248*/ 	.word	0xffffffff


	//   ....[7]....
        /*024c*/ 	.word	0xffffffff


	//   ....[8]....
        /*0250*/ 	.word	0xffffffff


	//   ....[9]....
        /*0254*/ 	.word	0xffffffff


	//   ....[10]....
        /*0258*/ 	.word	0xffffffff


	//   ....[11]....
        /*025c*/ 	.word	0xffffffff


	//   ....[12]....
        /*0260*/ 	.word	0xffffffff


	//   ....[13]....
        /*0264*/ 	.word	0xffffffff


	//   ....[14]....
        /*0268*/ 	.word	0xffffffff


	//   ....[15]....
        /*026c*/ 	.word	0xffffffff


	//   ....[16]....
        /*0270*/ 	.word	0xffffffff


	//   ....[17]....
        /*0274*/ 	.word	0xffffffff


	//   ....[18]....
        /*0278*/ 	.word	0xffffffff


	//   ....[19]....
        /*027c*/ 	.word	0xffffffff


	//   ....[20]....
        /*0280*/ 	.word	0xffffffff


	//   ....[21]....
        /*0284*/ 	.word	0xffffffff


	//   ....[22]....
        /*0288*/ 	.word	0xffffffff


	//   ....[23]....
        /*028c*/ 	.word	0xffffffff


	//   ....[24]....
        /*0290*/ 	.word	0xffffffff


	//   ....[25]....
        /*0294*/ 	.word	0xffffffff


	//   ....[26]....
        /*0298*/ 	.word	0xffffffff


	//   ....[27]....
        /*029c*/ 	.word	0xffffffff


	//   ....[28]....
        /*02a0*/ 	.word	0xffffffff


	//   ....[29]....
        /*02a4*/ 	.word	0xffffffff


	//   ....[30]....
        /*02a8*/ 	.word	0xffffffff


	//   ....[31]....
        /*02ac*/ 	.word	0xffffffff


	//   ....[32]....
        /*02b0*/ 	.word	0xffffffff


	//   ....[33]....
        /*02b4*/ 	.word	0xffffffff


	//   ....[34]....
        /*02b8*/ 	.word	0xffffffff


	//   ....[35]....
        /*02bc*/ 	.word	0xffffffff


	//   ....[36]....
        /*02c0*/ 	.word	0xffffffff


	//   ....[37]....
        /*02c4*/ 	.word	0xffffffff


	//   ....[38]....
        /*02c8*/ 	.word	0xffffffff


	//   ....[39]....
        /*02cc*/ 	.word	0xffffffff


	//   ....[40]....
        /*02d0*/ 	.word	0xffffffff


	//   ....[41]....
        /*02d4*/ 	.word	0xffffffff


	//   ....[42]....
        /*02d8*/ 	.word	0xffffffff


	//   ....[43]....
        /*02dc*/ 	.word	0xffffffff


	//   ....[44]....
        /*02e0*/ 	.word	0xffffffff


	//   ....[45]....
        /*02e4*/ 	.word	0xffffffff


	//   ....[46]....
        /*02e8*/ 	.word	0xffffffff


	//   ....[47]....
        /*02ec*/ 	.word	0xffffffff


	//   ....[48]....
        /*02f0*/ 	.word	0xffffffff


	//   ....[49]....
        /*02f4*/ 	.word	0xffffffff


	//   ....[50]....
        /*02f8*/ 	.word	0xffffffff


	//   ....[51]....
        /*02fc*/ 	.word	0xffffffff


	//   ....[52]....
        /*0300*/ 	.word	0xffffffff


	//   ....[53]....
        /*0304*/ 	.word	0xffffffff


	//   ....[54]....
        /*0308*/ 	.word	0xffffffff


	//   ....[55]....
        /*030c*/ 	.word	0xffffffff


	//   ....[56]....
        /*0310*/ 	.word	0xffffffff


	//   ....[57]....
        /*0314*/ 	.word	0xffffffff


	//   ....[58]....
        /*0318*/ 	.word	0xffffffff


	//   ....[59]....
        /*031c*/ 	.word	0xffffffff


	//   ....[60]....
        /*0320*/ 	.word	0xffffffff


	//   ....[61]....
        /*0324*/ 	.word	0xffffffff


	//   ....[62]....
        /*0328*/ 	.word	0xffffffff


	//   ....[63]....
        /*032c*/ 	.word	0xffffffff


	//   ....[64]....
        /*0330*/ 	.word	0xffffffff


	//   ....[65]....
        /*0334*/ 	.word	0xffffffff


	//   ....[66]....
        /*0338*/ 	.word	0xffffffff


	//   ....[67]....
        /*033c*/ 	.word	0xffffffff


	//   ....[68]....
        /*0340*/ 	.word	0xffffffff


	//   ....[69]....
        /*0344*/ 	.word	0xffffffff


	//   ....[70]....
        /*0348*/ 	.word	0xffffffff


	//   ....[71]....
        /*034c*/ 	.word	0xffffffff


	//   ....[72]....
        /*0350*/ 	.word	0xffffffff


	//   ....[73]....
        /*0354*/ 	.word	0xffffffff


	//   ....[74]....
        /*0358*/ 	.word	0xffffffff


	//   ....[75]....
        /*035c*/ 	.word	0xffffffff


	//   ....[76]....
        /*0360*/ 	.word	0xffffffff


	//   ....[77]....
        /*0364*/ 	.word	0xffffffff


	//   ....[78]....
        /*0368*/ 	.word	0xffffffff


	//   ....[79]....
        /*036c*/ 	.word	0xffffffff


	//   ....[80]....
        /*0370*/ 	.word	0xffffffff


	//   ....[81]....
        /*0374*/ 	.word	0xffffffff


	//   ....[82]....
        /*0378*/ 	.word	0xffffffff


	//   ....[83]....
        /*037c*/ 	.word	0xffffffff


	//   ....[84]....
        /*0380*/ 	.word	0xffffffff


	//   ....[85]....
        /*0384*/ 	.word	0xffffffff


	//   ....[86]....
        /*0388*/ 	.word	0xffffffff


	//   ....[87]....
        /*038c*/ 	.word	0xffffffff


	//   ....[88]....
        /*0390*/ 	.word	0xffffffff


	//   ....[89]....
        /*0394*/ 	.word	0xffffffff


	//   ....[90]....
        /*0398*/ 	.word	0xffffffff


	//   ....[91]....
        /*039c*/ 	.word	0xffffffff


	//   ....[92]....
        /*03a0*/ 	.word	0xffffffff


	//   ....[93]....
        /*03a4*/ 	.word	0xffffffff


	//   ....[94]....
        /*03a8*/ 	.word	0xffffffff


	//   ....[95]....
        /*03ac*/ 	.word	0xffffffff


	//   ....[96]....
        /*03b0*/ 	.word	0xffffffff


	//   ....[97]....
        /*03b4*/ 	.word	0xffffffff


	//   ....[98]....
        /*03b8*/ 	.word	0xffffffff


	//   ....[99]....
        /*03bc*/ 	.word	0xffffffff


	//   ....[100]....
        /*03c0*/ 	.word	0xffffffff


	//   ....[101]....
        /*03c4*/ 	.word	0xffffffff


	//   ....[102]....
        /*03c8*/ 	.word	0xffffffff


	//   ....[103]....
        /*03cc*/ 	.word	0xffffffff


	//   ....[104]....
        /*03d0*/ 	.word	0xffffffff


	//   ....[105]....
        /*03d4*/ 	.word	0xffffffff


	//   ....[106]....
        /*03d8*/ 	.word	0xffffffff


	//   ....[107]....
        /*03dc*/ 	.word	0xffffffff


	//   ....[108]....
        /*03e0*/ 	.word	0xffffffff


	//   ....[109]....
        /*03e4*/ 	.word	0xffffffff


	//   ....[110]....
        /*03e8*/ 	.word	0xffffffff


	//   ....[111]....
        /*03ec*/ 	.word	0xffffffff


	//   ....[112]....
        /*03f0*/ 	.word	0xffffffff


	//   ....[113]....
        /*03f4*/ 	.word	0xffffffff


	//   ....[114]....
        /*03f8*/ 	.word	0xffffffff


	//   ....[115]....
        /*03fc*/ 	.word	0xffffffff


	//   ....[116]....
        /*0400*/ 	.word	0xffffffff


	//   ....[117]....
        /*0404*/ 	.word	0xffffffff


	//   ....[118]....
        /*0408*/ 	.word	0xffffffff


	//   ....[119]....
        /*040c*/ 	.word	0xffffffff


	//   ....[120]....
        /*0410*/ 	.word	0xffffffff


	//   ....[121]....
        /*0414*/ 	.word	0xffffffff


	//   ....[122]....
        /*0418*/ 	.word	0xffffffff


	//   ....[123]....
        /*041c*/ 	.word	0xffffffff


	//   ....[124]....
        /*0420*/ 	.word	0xffffffff


	//   ....[125]....
        /*0424*/ 	.word	0xffffffff


	//   ....[126]....
        /*0428*/ 	.word	0xffffffff


	//   ....[127]....
        /*042c*/ 	.word	0xffffffff


	//   ....[128]....
        /*0430*/ 	.word	0xffffffff


	//   ....[129]....
        /*0434*/ 	.word	0xffffffff


	//   ....[130]....
        /*0438*/ 	.word	0xffffffff


	//   ....[131]....
        /*043c*/ 	.word	0xffffffff


	//   ....[132]....
        /*0440*/ 	.word	0xffffffff


	//   ....[133]....
        /*0444*/ 	.word	0xffffffff


	//   ....[134]....
        /*0448*/ 	.word	0xffffffff


	//   ....[135]....
        /*044c*/ 	.word	0xffffffff


	//   ....[136]....
        /*0450*/ 	.word	0xffffffff


	//   ....[137]....
        /*0454*/ 	.word	0xffffffff


	//   ....[138]....
        /*0458*/ 	.word	0xffffffff


	//   ....[139]....
        /*045c*/ 	.word	0xffffffff


	//   ....[140]....
        /*0460*/ 	.word	0xffffffff


	//   ....[141]....
        /*0464*/ 	.word	0xffffffff


	//   ....[142]....
        /*0468*/ 	.word	0xffffffff


	//   ....[143]....
        /*046c*/ 	.word	0xffffffff


	//   ....[144]....
        /*0470*/ 	.word	0xffffffff


	//   ....[145]....
        /*0474*/ 	.word	0xffffffff


	//   ....[146]....
        /*0478*/ 	.word	0xffffffff


	//   ....[147]....
        /*047c*/ 	.word	0xffffffff


	//   ....[148]....
        /*0480*/ 	.word	0xffffffff


	//   ....[149]....
        /*0484*/ 	.word	0xffffffff


	//   ....[150]....
        /*0488*/ 	.word	0xffffffff


	//   ....[151]....
        /*048c*/ 	.word	0xffffffff


	//   ....[152]....
        /*0490*/ 	.word	0xffffffff


	//   ....[153]....
        /*0494*/ 	.word	0xffffffff


	//   ....[154]....
        /*0498*/ 	.word	0xffffffff


	//   ....[155]....
        /*049c*/ 	.word	0xffffffff


	//   ....[156]....
        /*04a0*/ 	.word	0xffffffff


	//   ....[157]....
        /*04a4*/ 	.word	0xffffffff


	//   ....[158]....
        /*04a8*/ 	.word	0xffffffff


	//   ....[159]....
        /*04ac*/ 	.word	0xffffffff


	//   ....[160]....
        /*04b0*/ 	.word	0xffffffff


	//   ....[161]....
        /*04b4*/ 	.word	0xffffffff


	//   ....[162]....
        /*04b8*/ 	.word	0xffffffff


	//   ....[163]....
        /*04bc*/ 	.word	0xffffffff


	//   ....[164]....
        /*04c0*/ 	.word	0xffffffff


	//   ....[165]....
        /*04c4*/ 	.word	0xffffffff


	//   ....[166]....
        /*04c8*/ 	.word	0xffffffff


	//   ....[167]....
        /*04cc*/ 	.word	0xffffffff


	//   ....[168]....
        /*04d0*/ 	.word	0xffffffff


	//   ....[169]....
        /*04d4*/ 	.word	0xffffffff


	//   ....[170]....
        /*04d8*/ 	.word	0xffffffff


	//   ....[171]....
        /*04dc*/ 	.word	0xffffffff


	//   ....[172]....
        /*04e0*/ 	.word	0xffffffff


	//   ....[173]....
        /*04e4*/ 	.word	0xffffffff


	//   ....[174]....
        /*04e8*/ 	.word	0xffffffff


	//   ....[175]....
        /*04ec*/ 	.word	0xffffffff


	//   ....[176]....
        /*04f0*/ 	.word	0xffffffff


	//   ....[177]....
        /*04f4*/ 	.word	0xffffffff


	//   ....[178]....
        /*04f8*/ 	.word	0xffffffff


	//   ....[179]....
        /*04fc*/ 	.word	0xffffffff


	//   ....[180]....
        /*0500*/ 	.word	0xffffffff


	//   ....[181]....
        /*0504*/ 	.word	0xffffffff


	//   ....[182]....
        /*0508*/ 	.word	0xffffffff


	//   ....[183]....
        /*050c*/ 	.word	0xffffffff


	//   ....[184]....
        /*0510*/ 	.word	0xffffffff


	//   ....[185]....
        /*0514*/ 	.word	0xffffffff


	//   ....[186]....
        /*0518*/ 	.word	0xffffffff


	//   ....[187]....
        /*051c*/ 	.word	0xffffffff


	//   ....[188]....
        /*0520*/ 	.word	0xffffffff


	//   ....[189]....
        /*0524*/ 	.word	0xffffffff


	//   ....[190]....
        /*0528*/ 	.word	0xffffffff


	//   ....[191]....
        /*052c*/ 	.word	0xffffffff


	//   ....[192]....
        /*0530*/ 	.word	0xffffffff


	//   ....[193]....
        /*0534*/ 	.word	0xffffffff


	//   ....[194]....
        /*0538*/ 	.word	0xffffffff


	//   ....[195]....
        /*053c*/ 	.word	0xffffffff


	//   ....[196]....
        /*0540*/ 	.word	0xffffffff


	//   ....[197]....
        /*0544*/ 	.word	0xffffffff


	//   ....[198]....
        /*0548*/ 	.word	0xffffffff


	//   ....[199]....
        /*054c*/ 	.word	0xffffffff


	//   ....[200]....
        /*0550*/ 	.word	0xffffffff


	//   ....[201]....
        /*0554*/ 	.word	0xffffffff


	//   ....[202]....
        /*0558*/ 	.word	0xffffffff


	//   ....[203]....
        /*055c*/ 	.word	0xffffffff


	//   ....[204]....
        /*0560*/ 	.word	0xffffffff


	//   ....[205]....
        /*0564*/ 	.word	0xffffffff


	//   ....[206]....
        /*0568*/ 	.word	0xffffffff


	//   ....[207]....
        /*056c*/ 	.word	0xffffffff


	//   ....[208]....
        /*0570*/ 	.word	0xffffffff


	//   ....[209]....
        /*0574*/ 	.word	0xffffffff


	//   ....[210]....
        /*0578*/ 	.word	0xffffffff


	//   ....[211]....
        /*057c*/ 	.word	0xffffffff


	//   ....[212]....
        /*0580*/ 	.word	0xffffffff


	//   ....[213]....
        /*0584*/ 	.word	0xffffffff


	//   ....[214]....
        /*0588*/ 	.word	0xffffffff


	//   ....[215]....
        /*058c*/ 	.word	0xffffffff


	//   ....[216]....
        /*0590*/ 	.word	0xffffffff


	//   ....[217]....
        /*0594*/ 	.word	0xffffffff


	//   ....[218]....
        /*0598*/ 	.word	0xffffffff


	//   ....[219]....
        /*059c*/ 	.word	0xffffffff


	//   ....[220]....
        /*05a0*/ 	.word	0xffffffff


	//   ....[221]....
        /*05a4*/ 	.word	0xffffffff


	//   ....[222]....
        /*05a8*/ 	.word	0xffffffff


	//   ....[223]....
        /*05ac*/ 	.word	0xffffffff


	//   ....[224]....
        /*05b0*/ 	.word	0xffffffff


	//   ....[225]....
        /*05b4*/ 	.word	0xffffffff


	//   ....[226]....
        /*05b8*/ 	.word	0xffffffff


	//   ....[227]....
        /*05bc*/ 	.word	0xffffffff


	//   ....[228]....
        /*05c0*/ 	.word	0xffffffff


	//   ....[229]....
        /*05c4*/ 	.word	0xffffffff


	//   ....[230]....
        /*05c8*/ 	.word	0xffffffff


	//   ....[231]....
        /*05cc*/ 	.word	0xffffffff


	//   ....[232]....
        /*05d0*/ 	.word	0xffffffff


	//   ....[233]....
        /*05d4*/ 	.word	0xffffffff


	//   ....[234]....
        /*05d8*/ 	.word	0xffffffff


	//   ....[235]....
        /*05dc*/ 	.word	0xffffffff


	//   ....[236]....
        /*05e0*/ 	.word	0xffffffff


	//   ....[237]....
        /*05e4*/ 	.word	0xffffffff


	//   ....[238]....
        /*05e8*/ 	.word	0xffffffff


	//   ....[239]....
        /*05ec*/ 	.word	0xffffffff


	//   ....[240]....
        /*05f0*/ 	.word	0xffffffff


	//   ....[241]....
        /*05f4*/ 	.word	0xffffffff


	//   ....[242]....
        /*05f8*/ 	.word	0xffffffff


	//   ....[243]....
        /*05fc*/ 	.word	0xffffffff


	//   ....[244]....
        /*0600*/ 	.word	0xffffffff


	//   ....[245]....
        /*0604*/ 	.word	0xffffffff


	//   ....[246]....
        /*0608*/ 	.word	0xffffffff


	//   ....[247]....
        /*060c*/ 	.word	0xffffffff


	//   ....[248]....
        /*0610*/ 	.word	0xffffffff


	//   ....[249]....
        /*0614*/ 	.word	0xffffffff


	//   ....[250]....
        /*0618*/ 	.word	0xffffffff


	//   ....[251]....
        /*061c*/ 	.word	0xffffffff


	//   ....[252]....
        /*0620*/ 	.word	0xffffffff


	//   ....[253]....
        /*0624*/ 	.word	0xffffffff


	//   ....[254]....
        /*0628*/ 	.word	0xffffffff


	//   ....[255]....
        /*062c*/ 	.word	0xffffffff


	//   ....[0]....
        /*0630*/ 	.word	0xffffffff


	//   ....[1]....
        /*0634*/ 	.word	0xffffffff


	//   ....[2]....
        /*0638*/ 	.word	0xffffffff


	//   ....[3]....
        /*063c*/ 	.word	0xffffffff


	//   ....[4]....
        /*0640*/ 	.word	0xffffffff


	//   ....[5]....
        /*0644*/ 	.word	0xffffffff


	//   ....[6]....
        /*0648*/ 	.word	0xffffffff


	//   ....[7]....
        /*064c*/ 	.word	0xffffffff


	//   ....[8]....
        /*0650*/ 	.word	0xffffffff


	//   ....[9]....
        /*0654*/ 	.word	0xffffffff


	//   ....[10]....
        /*0658*/ 	.word	0xffffffff


	//   ....[11]....
        /*065c*/ 	.word	0xffffffff


	//   ....[12]....
        /*0660*/ 	.word	0xffffffff


	//   ....[13]....
        /*0664*/ 	.word	0xffffffff


	//   ....[14]....
        /*0668*/ 	.word	0xffffffff


	//   ....[15]....
        /*066c*/ 	.word	0xffffffff


	//   ....[16]....
        /*0670*/ 	.word	0xffffffff


	//----- nvinfo : EIATTR_COOP_GROUP_INSTR_OFFSETS
	.align		4
.L_164:
        /*0674*/ 	.byte	0x04, 0x28
        /*0676*/ 	.short	(.L_166 - .L_165)


	//   ....[0]....
.L_165:
        /*0678*/ 	.word	0x000000a0


	//   ....[1]....
        /*067c*/ 	.word	0x00002a10


	//   ....[2]....
        /*0680*/ 	.word	0x00002a60


	//   ....[3]....
        /*0684*/ 	.word	0x00003250


	//   ....[4]....
        /*0688*/ 	.word	0x00003270


	//   ....[5]....
        /*068c*/ 	.word	0x000039e0


	//   ....[6]....
        /*0690*/ 	.word	0x000039f0


	//   ....[7]....
        /*0694*/ 	.word	0x00004290


	//   ....[8]....
        /*0698*/ 	.word	0x00004300


	//   ....[9]....
        /*069c*/ 	.word	0x00004e70


	//   ....[10]....
        /*06a0*/ 	.word	0x00004ea0


	//   ....[11]....
        /*06a4*/ 	.word	0x000055e0


	//   ....[12]....
        /*06a8*/ 	.word	0x00005600


	//   ....[13]....
        /*06ac*/ 	.word	0x00005d60


	//   ....[14]....
        /*06b0*/ 	.word	0x00005d90


	//   ....[15]....
        /*06b4*/ 	.word	0x00005ed0


	//   ....[16]....
        /*06b8*/ 	.word	0x00005f00


	//   ....[17]....
        /*06bc*/ 	.word	0x00005ff0


	//   ....[18]....
        /*06c0*/ 	.word	0x00006010


	//   ....[19]....
        /*06c4*/ 	.word	0x00006740


	//   ....[20]....
        /*06c8*/ 	.word	0x00006760


	//   ....[21]....
        /*06cc*/ 	.word	0x00006850


	//   ....[22]....
        /*06d0*/ 	.word	0x00006880


	//   ....[23]....
        /*06d4*/ 	.word	0x00006970


	//   ....[24]....
        /*06d8*/ 	.word	0x000069a0


	//   ....[25]....
        /*06dc*/ 	.word	0x00007c60


	//   ....[26]....
        /*06e0*/ 	.word	0x00007cb0


	//   ....[27]....
        /*06e4*/ 	.word	0x00007e60


	//   ....[28]....
        /*06e8*/ 	.word	0x00007e90


	//   ....[29]....
        /*06ec*/ 	.word	0x00007f20


	//   ....[30]....
        /*06f0*/ 	.word	0x00007f50


	//   ....[31]....
        /*06f4*/ 	.word	0x00007fe0


	//   ....[32]....
        /*06f8*/ 	.word	0x00008010


	//   ....[33]....
        /*06fc*/ 	.word	0x000080a0


	//   ....[34]....
        /*0700*/ 	.word	0x000080d0


	//   ....[35]....
        /*0704*/ 	.word	0x00008160


	//   ....[36]....
        /*0708*/ 	.word	0x00008190


	//   ....[37]....
        /*070c*/ 	.word	0x00008220


	//   ....[38]....
        /*0710*/ 	.word	0x00008250


	//   ....[39]....
        /*0714*/ 	.word	0x000082d0


	//   ....[40]....
        /*0718*/ 	.word	0x00008310


	//   ....[41]....
        /*071c*/ 	.word	0x00008730


	//   ....[42]....
        /*0720*/ 	.word	0x00008750


	//   ....[43]....
        /*0724*/ 	.word	0x00008760


	//   ....[44]....
        /*0728*/ 	.word	0x00008770


	//   ....[45]....
        /*072c*/ 	.word	0x00008790


	//   ....[46]....
        /*0730*/ 	.word	0x000087a0


	//   ....[47]....
        /*0734*/ 	.word	0x000087b0


	//   ....[48]....
        /*0738*/ 	.word	0x000087d0


	//   ....[49]....
        /*073c*/ 	.word	0x000087f0


	//   ....[50]....
        /*0740*/ 	.word	0x00008810


	//   ....[51]....
        /*0744*/ 	.word	0x00008840


	//   ....[52]....
        /*0748*/ 	.word	0x00008850


	//   ....[53]....
        /*074c*/ 	.word	0x00008cf0


	//   ....[54]....
        /*0750*/ 	.word	0x00008d10


	//   ....[55]....
        /*0754*/ 	.word	0x00008d20


	//   ....[56]....
        /*0758*/ 	.word	0x00008d30


	//   ....[57]....
        /*075c*/ 	.word	0x00008ea0


	//   ....[58]....
        /*0760*/ 	.word	0x00008f60


	//   ....[59]....
        /*0764*/ 	.word	0x00008fa0


	//   ....[60]....
        /*0768*/ 	.word	0x00008fe0


	//   ....[61]....
        /*076c*/ 	.word	0x00009180


	//   ....[62]....
        /*0770*/ 	.word	0x00009240


	//   ....[63]....
        /*0774*/ 	.word	0x00009280


	//   ....[64]....
        /*0778*/ 	.word	0x000092c0


	//   ....[65]....
        /*077c*/ 	.word	0x00009480


	//   ....[66]....
        /*0780*/ 	.word	0x00009540


	//   ....[67]....
        /*0784*/ 	.word	0x00009580


	//   ....[68]....
        /*0788*/ 	.word	0x000095c0


	//   ....[69]....
        /*078c*/ 	.word	0x0000b2a0


	//   ....[70]....
        /*0790*/ 	.word	0x0000b2c0


	//   ....[71]....
        /*0794*/ 	.word	0x0000b2f0


	//   ....[72]....
        /*0798*/ 	.word	0x0000b300


	//   ....[73]....
        /*079c*/ 	.word	0x0000b3e0


	//   ....[74]....
        /*07a0*/ 	.word	0x0000b420


	//   ....[75]....
        /*07a4*/ 	.word	0x0000b440


	//   ....[76]....
        /*07a8*/ 	.word	0x0000b450


	//   ....[77]....
        /*07ac*/ 	.word	0x0000b640


	//   ....[78]....
        /*07b0*/ 	.word	0x0000b680


	//   ....[79]....
        /*07b4*/ 	.word	0x0000b6a0


	//   ....[80]....
        /*07b8*/ 	.word	0x0000b6b0


	//   ....[81]....
        /*07bc*/ 	.word	0x0000b830


	//   ....[82]....
        /*07c0*/ 	.word	0x0000b870


	//   ....[83]....
        /*07c4*/ 	.word	0x0000b8b0


	//   ....[84]....
        /*07c8*/ 	.word	0x0000b8d0


	//   ....[85]....
        /*07cc*/ 	.word	0x0000d990


	//   ....[86]....
        /*07d0*/ 	.word	0x0000d9a0


	//   ....[87]....
        /*07d4*/ 	.word	0x0000d9b0


	//   ....[88]....
        /*07d8*/ 	.word	0x0000da70


	//   ....[89]....
        /*07dc*/ 	.word	0x0000da80


	//   ....[90]....
        /*07e0*/ 	.word	0x0000db20


	//   ....[91]....
        /*07e4*/ 	.word	0x0000db70


	//   ....[92]....
        /*07e8*/ 	.word	0x0000db80


	//   ....[93]....
        /*07ec*/ 	.word	0x0000dba0


	//   ....[94]....
        /*07f0*/ 	.word	0x0000dc20


	//   ....[95]....
        /*07f4*/ 	.word	0x0000dc70


	//   ....[96]....
        /*07f8*/ 	.word	0x0000dcc0


	//   ....[97]....
        /*07fc*/ 	.word	0x0000e5c0


	//   ....[98]....
        /*0800*/ 	.word	0x0000e5d0


	//   ....[99]....
        /*0804*/ 	.word	0x0000e5e0


	//   ....[100]....
        /*0808*/ 	.word	0x0000e5f0


	//   ....[101]....
        /*080c*/ 	.word	0x0000e600


	//   ....[102]....
        /*0810*/ 	.word	0x0000e610


	//   ....[103]....
        /*0814*/ 	.word	0x0000e620


	//   ....[104]....
        /*0818*/ 	.word	0x0000e630


	//   ....[105]....
        /*081c*/ 	.word	0x0000e650


	//   ....[106]....
        /*0820*/ 	.word	0x0000e680


	//   ....[107]....
        /*0824*/ 	.word	0x0000e6a0


	//   ....[108]....
        /*0828*/ 	.word	0x0000e6c0


	//   ....[109]....
        /*082c*/ 	.word	0x0000e9b0


	//   ....[110]....
        /*0830*/ 	.word	0x0000ec10


	//   ....[111]....
        /*0834*/ 	.word	0x0000ede0


	//   ....[112]....
        /*0838*/ 	.word	0x0000f850


	//   ....[113]....
        /*083c*/ 	.word	0x00010d70


	//   ....[114]....
        /*0840*/ 	.word	0x00010e20


	//   ....[115]....
        /*0844*/ 	.word	0x000114b0


	//   ....[116]....
        /*0848*/ 	.word	0x00011520


	//   ....[117]....
        /*084c*/ 	.word	0x00011ab0


	//   ....[118]....
        /*0850*/ 	.word	0x00011b00


	//   ....[119]....
        /*0854*/ 	.word	0x00011b40


	//   ....[120]....
        /*0858*/ 	.word	0x00011b80


	//   ....[121]....
        /*085c*/ 	.word	0x00014590


	//   ....[122]....
        /*0860*/ 	.word	0x000145a0


	//   ....[123]....
        /*0864*/ 	.word	0x000145b0


	//   ....[124]....
        /*0868*/ 	.word	0x000145c0


	//   ....[125]....
        /*086c*/ 	.word	0x000145d0


	//   ....[126]....
        /*0870*/ 	.word	0x000145e0


	//   ....[127]....
        /*0874*/ 	.word	0x000145f0


	//   ....[128]....
        /*0878*/ 	.word	0x00014600


	//   ....[129]....
        /*087c*/ 	.word	0x00014610


	//   ....[130]....
        /*0880*/ 	.word	0x00014620


	//   ....[131]....
        /*0884*/ 	.word	0x00014630


	//   ....[132]....
        /*0888*/ 	.word	0x00014640


	//   ....[133]....
        /*088c*/ 	.word	0x000150e0


	//   ....[134]....
        /*0890*/ 	.word	0x000150f0


	//   ....[135]....
        /*0894*/ 	.word	0x00015100


	//   ....[136]....
        /*0898*/ 	.word	0x00015110


	//   ....[137]....
        /*089c*/ 	.word	0x00015120


	//   ....[138]....
        /*08a0*/ 	.word	0x00015130


	//   ....[139]....
        /*08a4*/ 	.word	0x00015140


	//   ....[140]....
        /*08a8*/ 	.word	0x00015160


	//   ....[141]....
        /*08ac*/ 	.word	0x00015180


	//   ....[142]....
        /*08b0*/ 	.word	0x000151c0


	//   ....[143]....
        /*08b4*/ 	.word	0x000151e0


	//   ....[144]....
        /*08b8*/ 	.word	0x00015200


	//   ....[145]....
        /*08bc*/ 	.word	0x000153a0


	//   ....[146]....
        /*08c0*/ 	.word	0x000155b0


	//   ....[147]....
        /*08c4*/ 	.word	0x000157a0


	//   ....[148]....
        /*08c8*/ 	.word	0x00016870


	//   ....[149]....
        /*08cc*/ 	.word	0x00017910


	//   ....[150]....
        /*08d0*/ 	.word	0x00017b50


	//   ....[151]....
        /*08d4*/ 	.word	0x00017bf0


	//   ....[152]....
        /*08d8*/ 	.word	0x00017eb0


	//   ....[153]....
        /*08dc*/ 	.word	0x00017f10


	//   ....[154]....
        /*08e0*/ 	.word	0x00018090


	//   ....[155]....
        /*08e4*/ 	.word	0x00018400


	//   ....[156]....
        /*08e8*/ 	.word	0x00018580


	//   ....[157]....
        /*08ec*/ 	.word	0x0001ae70


	//   ....[158]....
        /*08f0*/ 	.word	0x0001ae80


	//   ....[159]....
        /*08f4*/ 	.word	0x0001ae90


	//   ....[160]....
        /*08f8*/ 	.word	0x0001aea0


	//   ....[161]....
        /*08fc*/ 	.word	0x0001aeb0


	//   ....[162]....
        /*0900*/ 	.word	0x0001aec0


	//   ....[163]....
        /*0904*/ 	.word	0x0001aed0


	//   ....[164]....
        /*0908*/ 	.word	0x0001aee0


	//   ....[165]....
        /*090c*/ 	.word	0x0001aef0


	//   ....[166]....
        /*0910*/ 	.word	0x0001af00


	//   ....[167]....
        /*0914*/ 	.word	0x0001af10


	//   ....[168]....
        /*0918*/ 	.word	0x0001af20


	//   ....[169]....
        /*091c*/ 	.word	0x0001b9c0


	//   ....[170]....
        /*0920*/ 	.word	0x0001b9d0


	//   ....[171]....
        /*0924*/ 	.word	0x0001b9e0


	//   ....[172]....
        /*0928*/ 	.word	0x0001b9f0


	//   ....[173]....
        /*092c*/ 	.word	0x0001ba00


	//   ....[174]....
        /*0930*/ 	.word	0x0001ba10


	//   ....[175]....
        /*0934*/ 	.word	0x0001ba20


	//   ....[176]....
        /*0938*/ 	.word	0x0001ba30


	//   ....[177]....
        /*093c*/ 	.word	0x0001ba50


	//   ....[178]....
        /*0940*/ 	.word	0x0001ba80


	//   ....[179]....
        /*0944*/ 	.word	0x0001bac0


	//   ....[180]....
        /*0948*/ 	.word	0x0001bae0


	//   ....[181]....
        /*094c*/ 	.word	0x0001c060


	//   ....[182]....
        /*0950*/ 	.word	0x0001c100


	//   ....[183]....
        /*0954*/ 	.word	0x0001c180


	//   ....[184]....
        /*0958*/ 	.word	0x0001c210


	//   ....[185]....
        /*095c*/ 	.word	0x0001c250


	//   ....[186]....
        /*0960*/ 	.word	0x0001c280


	//   ....[187]....
        /*0964*/ 	.word	0x0001c440


	//   ....[188]....
        /*0968*/ 	.word	0x0001c800


	//   ....[189]....
        /*096c*/ 	.word	0x0001e7e0


	//   ....[190]....
        /*0970*/ 	.word	0x0001e7f0


	//   ....[191]....
        /*0974*/ 	.word	0x0001e810


	//   ....[192]....
        /*0978*/ 	.word	0x0001e830


	//   ....[193]....
        /*097c*/ 	.word	0x0001e850


	//   ....[194]....
        /*0980*/ 	.word	0x0001e860


	//   ....[195]....
        /*0984*/ 	.word	0x0001e880


	//   ....[196]....
        /*0988*/ 	.word	0x0001e8a0


	//   ....[197]....
        /*098c*/ 	.word	0x0001e8e0


	//   ....[198]....
        /*0990*/ 	.word	0x0001e900


	//   ....[199]....
        /*0994*/ 	.word	0x0001e910


	//   ....[200]....
        /*0998*/ 	.word	0x0001e930


	//   ....[201]....
        /*099c*/ 	.word	0x0001f330


	//   ....[202]....
        /*09a0*/ 	.word	0x0001f340


	//   ....[203]....
        /*09a4*/ 	.word	0x0001f350


	//   ....[204]....
        /*09a8*/ 	.word	0x0001f360


	//   ....[205]....
        /*09ac*/ 	.word	0x0001f370


	//   ....[206]....
        /*09b0*/ 	.word	0x0001f380


	//   ....[207]....
        /*09b4*/ 	.word	0x0001f390


	//   ....[208]....
        /*09b8*/ 	.word	0x0001f3b0


	//   ....[209]....
        /*09bc*/ 	.word	0x0001f3d0


	//   ....[210]....
        /*09c0*/ 	.word	0x0001f410


	//   ....[211]....
        /*09c4*/ 	.word	0x0001f430


	//   ....[212]....
        /*09c8*/ 	.word	0x0001f450


	//   ....[213]....
        /*09cc*/ 	.word	0x0001f600


	//   ....[214]....
        /*09d0*/ 	.word	0x0001f800


	//   ....[215]....
        /*09d4*/ 	.word	0x0001f9f0


	//   ....[216]....
        /*09d8*/ 	.word	0x00020ca0


	//   ....[217]....
        /*09dc*/ 	.word	0x00021c70


	//   ....[218]....
        /*09e0*/ 	.word	0x00021eb0


	//   ....[219]....
        /*09e4*/ 	.word	0x00021f40


	//   ....[220]....
        /*09e8*/ 	.word	0x000221c0


	//   ....[221]....
        /*09ec*/ 	.word	0x00022220


	//   ....[222]....
        /*09f0*/ 	.word	0x00022390


	//   ....[223]....
        /*09f4*/ 	.word	0x000226a0


	//   ....[224]....
        /*09f8*/ 	.word	0x00022820


	//   ....[225]....
        /*09fc*/ 	.word	0x00024af0


	//   ....[226]....
        /*0a00*/ 	.word	0x00024b00


	//   ....[227]....
        /*0a04*/ 	.word	0x00024b10


	//   ....[228]....
        /*0a08*/ 	.word	0x00024b20


	//   ....[229]....
        /*0a0c*/ 	.word	0x00024b50


	//   ....[230]....
        /*0a10*/ 	.word	0x00024b70


	//   ....[231]....
        /*0a14*/ 	.word	0x00024b90


	//   ....[232]....
        /*0a18*/ 	.word	0x00024ba0


	//   ....[233]....
        /*0a1c*/ 	.word	0x00026070


	//   ....[234]....
        /*0a20*/ 	.word	0x000260a0


	//   ....[235]....
        /*0a24*/ 	.word	0x000260d0


	//   ....[236]....
        /*0a28*/ 	.word	0x00026100


	//   ....[237]....
        /*0a2c*/ 	.word	0x00026140


	//   ....[238]....
        /*0a30*/ 	.word	0x00026170


	//   ....[239]....
        /*0a34*/ 	.word	0x000261b0


	//   ....[240]....
        /*0a38*/ 	.word	0x000261d0


	//   ....[241]....
        /*0a3c*/ 	.word	0x00026280


	//   ....[242]....
        /*0a40*/ 	.word	0x000262a0


	//   ....[243]....
        /*0a44*/ 	.word	0x000262d0


	//   ....[244]....
        /*0a48*/ 	.word	0x00026300


	//   ....[245]....
        /*0a4c*/ 	.word	0x00026330


	//   ....[246]....
        /*0a50*/ 	.word	0x00026380


	//   ....[247]....
        /*0a54*/ 	.word	0x000263b0


	//   ....[248]....
        /*0a58*/ 	.word	0x00026420


	//   ....[249]....
        /*0a5c*/ 	.word	0x000264e0


	//   ....[250]....
        /*0a60*/ 	.word	0x00026500


	//   ....[251]....
        /*0a64*/ 	.word	0x00026530


	//   ....[252]....
        /*0a68*/ 	.word	0x00026540


	//   ....[253]....
        /*0a6c*/ 	.word	0x00026550


	//   ....[254]....
        /*0a70*/ 	.word	0x00026560


	//   ....[255]....
        /*0a74*/ 	.word	0x00026650


	//   ....[0]....
        /*0a78*/ 	.word	0x00026670


	//   ....[1]....
        /*0a7c*/ 	.word	0x00026ee0


	//   ....[2]....
        /*0a80*/ 	.word	0x00026f10


	//   ....[3]....
        /*0a84*/ 	.word	0x00026f40


	//   ....[4]....
        /*0a88*/ 	.word	0x00026f70


	//   ....[5]....
        /*0a8c*/ 	.word	0x00026fa0


	//   ....[6]....
        /*0a90*/ 	.word	0x00026fd0


	//   ....[7]....
        /*0a94*/ 	.word	0x00027000


	//   ....[8]....
        /*0a98*/ 	.word	0x00027020


	//   ....[9]....
        /*0a9c*/ 	.word	0x00027040


	//   ....[10]....
        /*0aa0*/ 	.word	0x00027060


	//   ....[11]....
        /*0aa4*/ 	.word	0x00027070


	//   ....[12]....
        /*0aa8*/ 	.word	0x00027080


	//   ....[13]....
        /*0aac*/ 	.word	0x00027090


	//   ....[14]....
        /*0ab0*/ 	.word	0x000270a0


	//   ....[15]....
        /*0ab4*/ 	.word	0x000270b0


	//   ....[16]....
        /*0ab8*/ 	.word	0x000270e0


	//----- nvinfo : EIATTR_EXIT_INSTR_OFFSETS
	.align		4
.L_166:
        /*0abc*/ 	.byte	0x04, 0x1c
        /*0abe*/ 	.short	(.L_168 - .L_167)


	//   ....[0]....
.L_167:
        /*0ac0*/ 	.word	0x000003b0


	//   ....[1]....
        /*0ac4*/ 	.word	0x00026690


	//   ....[2]....
        /*0ac8*/ 	.word	0x000266d0


	//   ....[3]....
        /*0acc*/ 	.word	0x00027270


	//   ....[4]....
        /*0ad0*/ 	.word	0x000272b0


	//----- nvinfo : EIATTR_CTAIDZ_USED
	.align		4
.L_168:
        /*0ad4*/ 	.byte	0x01, 0x04
	.zero		2


	//----- nvinfo : EIATTR_MAX_THREADS
	.align		4
        /*0ad8*/ 	.byte	0x04, 0x05
        /*0ada*/ 	.short	(.L_170 - .L_169)
.L_169:
        /*0adc*/ 	.word	0x00000080
        /*0ae0*/ 	.word	0x00000001
        /*0ae4*/ 	.word	0x00000001


	//----- nvinfo : EIATTR_CRS_STACK_SIZE
	.align		4
.L_170:
        /*0ae8*/ 	.byte	0x04, 0x1e
        /*0aea*/ 	.short	(.L_172 - .L_171)
.L_171:
        /*0aec*/ 	.word	0x00000000
.L_172:


//--------------------- .nv.info._ZN7cutlass13device_kernelIN5flash19enable_sm80_to_sm89INS1_16FlashAttnFwdSm80INS1_25CollectiveMainloopFwdSm80ILi4ELi1ELb0EN4cute5tupleIJNS5_1CILi128EEENS7_ILi112EEENS7_ILi64EEEEEELi64ENS_6half_tEfNS_4arch4Sm80ELb1ELb0ELb0ELb0ELb1ELb0ELb1ELb0EEENS1_21CollectiveEpilogueFwdINS6_IJS8_SA_S9_EEENS6_IJNS7_ILi1EEESI_SI_EEESC_SE_Li128ELb0ELb1ELb0ELb0EEENS1_30DynamicPersistentTileSchedulerILi128ELi128ELb0ELb1ELb0EEEEEEEEEvNT_6ParamsE --------------------------
	.section	.nv.info._ZN7cutlass13device_kernelIN5flash19enable_sm80_to_sm89INS1_16FlashAttnFwdSm80INS1_25CollectiveMainloopFwdSm80ILi4ELi1ELb0EN4cute5tupleIJNS5_1CILi128EEENS7_ILi112EEENS7_ILi64EEEEEELi64ENS_6half_tEfNS_4arch4Sm80ELb1ELb0ELb0ELb0ELb1ELb0ELb1ELb0EEENS1_21CollectiveEpilogueFwdINS6_IJS8_SA_S9_EEENS6_IJNS7_ILi1EEESI_SI_EEESC_SE_Li128ELb0ELb1ELb0ELb0EEENS1_30DynamicPersistentTileSchedulerILi128ELi128ELb0ELb1ELb0EEEEEEEEEvNT_6ParamsE,"",@"SHT_CUDA_INFO"
	.sectionflags	@""
	.align	4


	//----- nvinfo : EIATTR_CUDA_API_VERSION
	.align		4
        /*0000*/ 	.byte	0x04, 0x37
        /*0002*/ 	.short	(.L_174 - .L_173)
.L_173:
        /*0004*/ 	.word	0x00000082


	//----- nvinfo : EIATTR_SW2861232_WAR
	.align		4
.L_174:
        /*0008*/ 	.byte	0x01, 0x35
	.zero		2


	//----- nvinfo : EIATTR_PARAM_CBANK
	.align		4
        /*000c*/ 	.byte	0x04, 0x0a
        /*000e*/ 	.short	(.L_176 - .L_175)
	.align		4
.L_175:
        /*0010*/ 	.word	index@(.nv.constant0._ZN7cutlass13device_kernelIN5flash19enable_sm80_to_sm89INS1_16FlashAttnFwdSm80INS1_25CollectiveMainloopFwdSm80ILi4ELi1ELb0EN4cute5tupleIJNS5_1CILi128EEENS7_ILi112EEENS7_ILi64EEEEEELi64ENS_6half_tEfNS_4arch4Sm80ELb1ELb0ELb0ELb0ELb1ELb0ELb1ELb0EEENS1_21CollectiveEpilogueFwdINS6_IJS8_SA_S9_EEENS6_IJNS7_ILi1EEESI_SI_EEESC_SE_Li128ELb0ELb1ELb0ELb0EEENS1_30DynamicPersistentTileSchedulerILi128ELi128ELb0ELb1ELb0EEEEEEEEEvNT_6ParamsE)
        /*0014*/ 	.short	0x0160
        /*0016*/ 	.short	0x0428


	//----- nvinfo : EIATTR_CBANK_PARAM_SIZE
	.align		4
.L_176:
        /*0018*/ 	.byte	0x03, 0x19
        /*001a*/ 	.short	0x0428


	//----- nvinfo : EIATTR_KPARAM_INFO
	.align		4
        /*001c*/ 	.byte	0x04, 0x17
        /*001e*/ 	.short	(.L_178 - .L_177)
.L_177:
        /*0020*/ 	.word	0x00000000
        /*0024*/ 	.short	0x0000
        /*0026*/ 	.short	0x0000
        /*0028*/ 	.byte	0x00, 0xf0, 0xa1, 0x10


	//----- nvinfo : EIATTR_MAXREG_COUNT
	.align		4
.L_178:
        /*002c*/ 	.byte	0x03, 0x1b
        /*002e*/ 	.short	0x00ff


	//----- nvinfo : EIATTR_NUM_BARRIERS
	.align		4
        /*0030*/ 	.byte	0x02, 0x4c
        /*0032*/ 	.byte	0x06
	.zero		1


	//----- nvinfo : EIATTR_ANNOTATIONS
	.align		4
        /*0034*/ 	.byte	0x04, 0x55
        /*0036*/ 	.short	(.L_180 - .L_179)


	//   ....[0]....
.L_179:
        /* <DEDUP_REMOVED lines=65> */


	//----- nvinfo : EIATTR_MERCURY_ISA_VERSION
	.align		4
.L_180:
        /*0430*/ 	.byte	0x03, 0x5f
        /*0432*/ 	.short	0x0000


	//----- nvinfo : EIATTR_INT_WARP_WIDE_INSTR_OFFSETS
	.align		4
        /*0434*/ 	.byte	0x04, 0x31
        /*0436*/ 	.short	(.L_182 - .L_181)


	//   ....[0]....
.L_181:
        /*0438*/ 	.word	0x00011ae0


	//   ....[1]....
        /*043c*/ 	.word	0x00011b60


	//----- nvinfo : EIATTR_COOP_GROUP_MASK_REGIDS
	.align		4
.L_182:
        /*0440*/ 	.byte	0x04, 0x29
        /*0442*/ 	.short	(.L_184 - .L_183)


	//   ....[0]....
.L_183:
        /*0444*/ 	.word	0xffffffff


	//   ....[1]....
        /*0448*/ 	.word	0xffffffff


	//   ....[2]....
        /*044c*/ 	.word	0xffffffff


	//   ....[3]....
        /*0450*/ 	.word	0xffffffff


	//   ....[4]....
        /*0454*/ 	.word	0xffffffff


	//   ....[5]....
        /*0458*/ 	.word	0xffffffff


	//   ....[6]....
        /*045c*/ 	.word	0xffffffff


	//   ....[7]....
        /*0460*/ 	.word	0xffffffff


	//   ....[8]....
        /*0464*/ 	.word	0xffffffff


	//   ....[9]....
        /*0468*/ 	.word	0xffffffff


	//   ....[10]....
        /*046c*/ 	.word	0xffffffff


	//   ....[11]....
        /*0470*/ 	.word	0xffffffff


	//   ....[12]....
        /*0474*/ 	.word	0xffffffff


	//   ....[13]....
        /*0478*/ 	.word	0xffffffff


	//   ....[14]....
        /*047c*/ 	.word	0xffffffff


	//   ....[15]....
        /*0480*/ 	.word	0xffffffff


	//   ....[16]....
        /*0484*/ 	.word	0xffffffff


	//   ....[17]....
        /*0488*/ 	.word	0xffffffff


	//   ....[18]....
        /*048c*/ 	.word	0xffffffff


	//   ....[19]....
        /*0490*/ 	.word	0xffffffff


	//   ....[20]....
        /*0494*/ 	.word	0xffffffff


	//   ....[21]....
        /*0498*/ 	.word	0xffffffff


	//   ....[22]....
        /*049c*/ 	.word	0xffffffff


	//   ....[23]....
        /*04a0*/ 	.word	0xffffffff


	//   ....[24]....
        /*04a4*/ 	.word	0xffffffff


	//   ....[25]....
        /*04a8*/ 	.word	0xffffffff


	//   ....[26]....
        /*04ac*/ 	.word	0xffffffff


	//   ....[27]....
        /*04b0*/ 	.word	0xffffffff


	//   ....[28]....
        /*04b4*/ 	.word	0xffffffff


	//   ....[29]....
        /*04b8*/ 	.word	0xffffffff


	//   ....[30]....
        /*04bc*/ 	.word	0xffffffff


	//   ....[31]....
        /*04c0*/ 	.word	0xffffffff


	//   ....[32]....
        /*04c4*/ 	.word	0xffffffff


	//   ....[33]....
        /*04c8*/ 	.word	0xffffffff


	//   ....[34]....
        /*04cc*/ 	.word	0xffffffff


	//   ....[35]....
        /*04d0*/ 	.word	0xffffffff


	//   ....[36]....
        /*04d4*/ 	.word	0xffffffff


	//   ....[37]....
        /*04d8*/ 	.word	0xffffffff


	//   ....[38]....
        /*04dc*/ 	.word	0xffffffff


	//   ....[39]....
        /*04e0*/ 	.word	0xffffffff


	//   ....[40]....
        /*04e4*/ 	.word	0xffffffff


	//   ....[41]....
        /*04e8*/ 	.word	0xffffffff


	//   ....[42]....
        /*04ec*/ 	.word	0xffffffff


	//   ....[43]....
        /*04f0*/ 	.word	0xffffffff


	//   ....[44]....
        /*04f4*/ 	.word	0xffffffff


	//   ....[45]....
        /*04f8*/ 	.word	0xffffffff


	//   ....[46]....
        /*04fc*/ 	.word	0xffffffff


	//   ....[47]....
        /*0500*/ 	.word	0xffffffff


	//   ....[48]....
        /*0504*/ 	.word	0xffffffff


	//   ....[49]....
        /*0508*/ 	.word	0xffffffff


	//   ....[50]....
        /*050c*/ 	.word	0xffffffff


	//   ....[51]....
        /*0510*/ 	.word	0xffffffff


	//   ....[52]....
        /*0514*/ 	.word	0xffffffff


	//   ....[53]....
        /*0518*/ 	.word	0xffffffff


	//   ....[54]....
        /*051c*/ 	.word	0xffffffff


	//   ....[55]....
        /*0520*/ 	.word	0xffffffff


	//   ....[56]....
        /*0524*/ 	.word	0xffffffff


	//   ....[57]....
        /*0528*/ 	.word	0xffffffff


	//   ....[58]....
        /*052c*/ 	.word	0xffffffff


	//   ....[59]....
        /*0530*/ 	.word	0xffffffff


	//   ....[60]....
        /*0534*/ 	.word	0xffffffff


	//   ....[61]....
        /*0538*/ 	.word	0xffffffff


	//   ....[62]....
        /*053c*/ 	.word	0xffffffff


	//   ....[63]....
        /*0540*/ 	.word	0xffffffff


	//   ....[64]....
        /*0544*/ 	.word	0xffffffff


	//   ....[65]....
        /*0548*/ 	.word	0xffffffff


	//   ....[66]....
        /*054c*/ 	.word	0xffffffff


	//   ....[67]....
        /*0550*/ 	.word	0xffffffff


	//   ....[68]....
        /*0554*/ 	.word	0xffffffff


	//   ....[69]....
        /*0558*/ 	.word	0xffffffff


	//   ....[70]....
        /*055c*/ 	.word	0xffffffff


	//   ....[71]....
        /*0560*/ 	.word	0xffffffff


	//   ....[72]....
        /*0564*/ 	.word	0xffffffff


	//   ....[73]....
        /*0568*/ 	.word	0xffffffff


	//   ....[74]....
        /*056c*/ 	.word	0xffffffff


	//   ....[75]....
        /*0570*/ 	.word	0xffffffff


	//   ....[76]....
        /*0574*/ 	.word	0xffffffff


	//   ....[77]....
        /*0578*/ 	.word	0xffffffff


	//   ....[78]....
        /*057c*/ 	.word	0xffffffff


	//   ....[79]....
        /*0580*/ 	.word	0xffffffff


	//   ....[80]....
        /*0584*/ 	.word	0xffffffff


	//   ....[81]....
        /*0588*/ 	.word	0xffffffff


	//   ....[82]....
        /*058c*/ 	.word	0xffffffff


	//   ....[83]....
        /*0590*/ 	.word	0xffffffff


	//   ....[84]....
        /*0594*/ 	.word	0xffffffff


	//   ....[85]....
        /*0598*/ 	.word	0xffffffff


	//   ....[86]....
        /*059c*/ 	.word	0xffffffff


	//   ....[87]....
        /*05a0*/ 	.word	0xffffffff


	//   ....[88]....
        /*05a4*/ 	.word	0xffffffff


	//   ....[89]....
        /*05a8*/ 	.word	0xffffffff


	//   ....[90]....
        /*05ac*/ 	.word	0xffffffff


	//   ....[91]....
        /*05b0*/ 	.word	0xffffffff


	//   ....[92]....
        /*05b4*/ 	.word	0xffffffff


	//   ....[93]....
        /*05b8*/ 	.word	0xffffffff


	//   ....[94]....
        /*05bc*/ 	.word	0xffffffff


	//   ....[95]....
        /*05c0*/ 	.word	0xffffffff


	//   ....[96]....
        /*05c4*/ 	.word	0xffffffff


	//   ....[97]....
        /*05c8*/ 	.word	0xffffffff


	//   ....[98]....
        /*05cc*/ 	.word	0xffffffff


	//   ....[99]....
        /*05d0*/ 	.word	0xffffffff


	//   ....[100]....
        /*05d4*/ 	.word	0xffffffff


	//   ....[101]....
        /*05d8*/ 	.word	0xffffffff


	//   ....[102]....
        /*05dc*/ 	.word	0xffffffff


	//   ....[103]....
        /*05e0*/ 	.word	0xffffffff


	//   ....[104]....
        /*05e4*/ 	.word	0xffffffff


	//   ....[105]....
        /*05e8*/ 	.word	0xffffffff


	//   ....[106]....
        /*05ec*/ 	.word	0xffffffff


	//   ....[107]....
        /*05f0*/ 	.word	0xffffffff


	//   ....[108]....
        /*05f4*/ 	.word	0xffffffff


	//   ....[109]....
        /*05f8*/ 	.word	0xffffffff


	//   ....[110]....
        /*05fc*/ 	.word	0xffffffff


	//   ....[111]....
        /*0600*/ 	.word	0xffffffff


	//   ....[112]....
        /*0604*/ 	.word	0xffffffff


	//   ....[113]....
        /*0608*/ 	.word	0xffffffff


	//   ....[114]....
        /*060c*/ 	.word	0xffffffff


	//   ....[115]....
        /*0610*/ 	.word	0xffffffff


	//   ....[116]....
        /*0614*/ 	.word	0xffffffff


	//   ....[117]....
        /*0618*/ 	.word	0xffffffff


	//   ....[118]....
        /*061c*/ 	.word	0xffffffff


	//   ....[119]....
        /*0620*/ 	.word	0xffffffff


	//   ....[120]....
        /*0624*/ 	.word	0xffffffff


	//   ....[121]....
        /*0628*/ 	.word	0xffffffff


	//   ....[122]....
        /*062c*/ 	.word	0xffffffff


	//   ....[123]....
        /*0630*/ 	.word	0xffffffff


	//   ....[124]....
        /*0634*/ 	.word	0xffffffff


	//   ....[125]....
        /*0638*/ 	.word	0xffffffff


	//   ....[126]....
        /*063c*/ 	.word	0xffffffff


	//   ....[127]....
        /*0640*/ 	.word	0xffffffff


	//   ....[128]....
        /*0644*/ 	.word	0xffffffff


	//   ....[129]....
        /*0648*/ 	.word	0xffffffff


	//   ....[130]....
        /*064c*/ 	.word	0xffffffff


	//   ....[131]....
        /*0650*/ 	.word	0xffffffff


	//   ....[132]....
        /*0654*/ 	.word	0xffffffff


	//   ....[133]....
        /*0658*/ 	.word	0xffffffff


	//   ....[134]....
        /*065c*/ 	.word	0xffffffff


	//   ....[135]....
        /*0660*/ 	.word	0xffffffff


	//   ....[136]....
        /*0664*/ 	.word	0xffffffff


	//   ....[137]....
        /*0668*/ 	.word	0xffffffff


	//   ....[138]....
        /*066c*/ 	.word	0xffffffff


	//   ....[139]....
        /*0670*/ 	.word	0xffffffff


	//   ....[140]....
        /*0674*/ 	.word	0xffffffff


	//   ....[141]....
        /*0678*/ 	.word	0xffffffff


	//   ....[142]....
        /*067c*/ 	.word	0xffffffff


	//   ....[143]....
        /*0680*/ 	.word	0xffffffff


	//   ....[144]....
        /*0684*/ 	.word	0xffffffff


	//   ....[145]....
        /*0688*/ 	.word	0xffffffff


	//   ....[146]....
        /*068c*/ 	.word	0xffffffff


	//   ....[147]....
        /*0690*/ 	.word	0xffffffff


	//   ....[148]....
        /*0694*/ 	.word	0xffffffff


	//   ....[149]....
        /*0698*/ 	.word	0xffffffff


	//   ....[150]....
        /*069c*/ 	.word	0xffffffff


	//   ....[151]....
        /*06a0*/ 	.word	0xffffffff


	//   ....[152]....
        /*06a4*/ 	.word	0xffffffff


	//   ....[153]....
        /*06a8*/ 	.word	0xffffffff


	//   ....[154]....
        /*06ac*/ 	.word	0xffffffff


	//   ....[155]....
        /*06b0*/ 	.word	0xffffffff


	//   ....[156]....
        /*06b4*/ 	.word	0xffffffff


	//   ....[157]....
        /*06b8*/ 	.word	0xffffffff


	//   ....[158]....
        /*06bc*/ 	.word	0xffffffff


	//   ....[159]....
        /*06c0*/ 	.word	0xffffffff


	//   ....[160]....
        /*06c4*/ 	.word	0xffffffff


	//   ....[161]....
        /*06c8*/ 	.word	0xffffffff


	//   ....[162]....
        /*06cc*/ 	.word	0xffffffff


	//   ....[163]....
        /*06d0*/ 	.word	0xffffffff


	//   ....[164]....
        /*06d4*/ 	.word	0xffffffff


	//   ....[165]....
        /*06d8*/ 	.word	0xffffffff


	//   ....[166]....
        /*06dc*/ 	.word	0xffffffff


	//   ....[167]....
        /*06e0*/ 	.word	0xffffffff


	//   ....[168]....
        /*06e4*/ 	.word	0xffffffff


	//   ....[169]....
        /*06e8*/ 	.word	0xffffffff


	//   ....[170]....
        /*06ec*/ 	.word	0xffffffff


	//   ....[171]....
        /*06f0*/ 	.word	0xffffffff


	//   ....[172]....
        /*06f4*/ 	.word	0xffffffff


	//   ....[173]....
        /*06f8*/ 	.word	0xffffffff


	//   ....[174]....
        /*06fc*/ 	.word	0xffffffff


	//   ....[175]....
        /*0700*/ 	.word	0xffffffff


	//   ....[176]....
        /*0704*/ 	.word	0xffffffff


	//   ....[177]....
        /*0708*/ 	.word	0xffffffff


	//   ....[178]....
        /*070c*/ 	.word	0xffffffff


	//   ....[179]....
        /*0710*/ 	.word	0xffffffff


	//   ....[180]....
        /*0714*/ 	.word	0xffffffff


	//   ....[181]....
        /*0718*/ 	.word	0xffffffff


	//   ....[182]....
        /*071c*/ 	.word	0xffffffff


	//   ....[183]....
        /*0720*/ 	.word	0xffffffff


	//   ....[184]....
        /*0724*/ 	.word	0xffffffff


	//   ....[185]....
        /*0728*/ 	.word	0xffffffff


	//   ....[186]....
        /*072c*/ 	.word	0xffffffff


	//   ....[187]....
        /*0730*/ 	.word	0xffffffff


	//   ....[188]....
        /*0734*/ 	.word	0xffffffff


	//   ....[189]....
        /*0738*/ 	.word	0xffffffff


	//   ....[190]....
        /*073c*/ 	.word	0xffffffff


	//   ....[191]....
        /*0740*/ 	.word	0xffffffff


	//   ....[192]....
        /*0744*/ 	.word	0xffffffff


	//   ....[193]....
        /*0748*/ 	.word	0xffffffff


	//   ....[194]....
        /*074c*/ 	.word	0xffffffff


	//   ....[195]....
        /*0750*/ 	.word	0xffffffff


	//   ....[196]....
        /*0754*/ 	.word	0xffffffff


	//   ....[197]....
        /*0758*/ 	.word	0xffffffff


	//   ....[198]....
        /*075c*/ 	.word	0xffffffff


	//   ....[199]....
        /*0760*/ 	.word	0xffffffff


	//   ....[200]....
        /*0764*/ 	.word	0xffffffff


	//   ....[201]....
        /*0768*/ 	.word	0xffffffff


	//   ....[202]....
        /*076c*/ 	.word	0xffffffff


	//   ....[203]....
        /*0770*/ 	.word	0xffffffff


	//   ....[204]....
        /*0774*/ 	.word	0xffffffff


	//   ....[205]....
        /*0778*/ 	.word	0xffffffff


	//   ....[206]....
        /*077c*/ 	.word	0xffffffff


	//   ....[207]....
        /*0780*/ 	.word	0xffffffff


	//   ....[208]....
        /*0784*/ 	.word	0xffffffff


	//   ....[209]....
        /*0788*/ 	.word	0xffffffff


	//   ....[210]....
        /*078c*/ 	.word	0xffffffff


	//   ....[211]....
        /*0790*/ 	.word	0xffffffff


	//   ....[212]....
        /*0794*/ 	.word	0xffffffff


	//   ....[213]....
        /*0798*/ 	.word	0xffffffff


	//   ....[214]....
        /*079c*/ 	.word	0xffffffff


	//   ....[215]....
        /*07a0*/ 	.word	0xffffffff


	//   ....[216]....
        /*07a4*/ 	.word	0xffffffff


	//   ....[217]....
        /*07a8*/ 	.word	0xffffffff


	//   ....[218]....
        /*07ac*/ 	.word	0xffffffff


	//   ....[219]....
        /*07b0*/ 	.word	0xffffffff


	//   ....[220]....
        /*07b4*/ 	.word	0xffffffff


	//   ....[221]....
        /*07b8*/ 	.word	0xffffffff


	//   ....[222]....
        /*07bc*/ 	.word	0xffffffff


	//   ....[223]....
        /*07c0*/ 	.word	0xffffffff


	//   ....[224]....
        /*07c4*/ 	.word	0xffffffff


	//   ....[225]....
        /*07c8*/ 	.word	0xffffffff


	//   ....[226]....
        /*07cc*/ 	.word	0xffffffff


	//   ....[227]....
        /*07d0*/ 	.word	0xffffffff


	//   ....[228]....
        /*07d4*/ 	.word	0xffffffff


	//   ....[229]....
        /*07d8*/ 	.word	0xffffffff


	//   ....[230]....
        /*07dc*/ 	.word	0xffffffff


	//   ....[231]....
        /*07e0*/ 	.word	0xffffffff


	//   ....[232]....
        /*07e4*/ 	.word	0xffffffff


	//   ....[233]....
        /*07e8*/ 	.word	0xffffffff


	//   ....[234]....
        /*07ec*/ 	.word	0xffffffff


	//   ....[235]....
        /*07f0*/ 	.word	0xffffffff


	//   ....[236]....
        /*07f4*/ 	.word	0xffffffff


	//   ....[237]....
        /*07f8*/ 	.word	0xffffffff


	//   ....[238]....
        /*07fc*/ 	.word	0xffffffff


	//   ....[239]....
        /*0800*/ 	.word	0xffffffff


	//   ....[240]....
        /*0804*/ 	.word	0xffffffff


	//   ....[241]....
        /*0808*/ 	.word	0xffffffff


	//   ....[242]....
        /*080c*/ 	.word	0xffffffff


	//   ....[243]....
        /*0810*/ 	.word	0xffffffff


	//   ....[244]....
        /*0814*/ 	.word	0xffffffff


	//   ....[245]....
        /*0818*/ 	.word	0xffffffff


	//   ....[246]....
        /*081c*/ 	.word	0xffffffff


	//   ....[247]....
        /*0820*/ 	.word	0xffffffff


	//   ....[248]....
        /*0824*/ 	.word	0xffffffff


	//   ....[249]....
        /*0828*/ 	.word	0xffffffff


	//   ....[250]....
        /*082c*/ 	.word	0xffffffff


	//   ....[251]....
        /*0830*/ 	.word	0xffffffff


	//   ....[252]....
        /*0834*/ 	.word	0xffffffff


	//   ....[253]....
        /*0838*/ 	.word	0xffffffff


	//   ....[254]....
        /*083c*/ 	.word	0xffffffff


	//   ....[255]....
        /*0840*/ 	.word	0xffffffff


	//   ....[0]....
        /*0844*/ 	.word	0xffffffff


	//   ....[1]....
        /*0848*/ 	.word	0xffffffff


	//   ....[2]....
        /*084c*/ 	.word	0xffffffff


	//   ....[3]....
        /*0850*/ 	.word	0xffffffff


	//   ....[4]....
        /*0854*/ 	.word	0xffffffff


	//   ....[5]....
        /*0858*/ 	.word	0xffffffff


	//   ....[6]....
        /*085c*/ 	.word	0xffffffff


	//   ....[7]....
        /*0860*/ 	.word	0xffffffff


	//   ....[8]....
        /*0864*/ 	.word	0xffffffff


	//   ....[9]....
        /*0868*/ 	.word	0xffffffff


	//   ....[10]....
        /*086c*/ 	.word	0xffffffff


	//   ....[11]....
        /*0870*/ 	.word	0xffffffff


	//   ....[12]....
        /*0874*/ 	.word	0xffffffff


	//   ....[13]....
        /*0878*/ 	.word	0xffffffff


	//   ....[14]....
        /*087c*/ 	.word	0xffffffff


	//   ....[15]....
        /*0880*/ 	.word	0xffffffff


	//   ....[16]....
        /*0884*/ 	.word	0xffffffff


	//   ....[17]....
        /*0888*/ 	.word	0xffffffff


	//   ....[18]....
        /*088c*/ 	.word	0xffffffff


	//   ....[19]....
        /*0890*/ 	.word	0xffffffff


	//   ....[20]....
        /*0894*/ 	.word	0xffffffff


	//   ....[21]....
        /*0898*/ 	.word	0xffffffff


	//   ....[22]....
        /*089c*/ 	.word	0xffffffff


	//   ....[23]....
        /*08a0*/ 	.word	0xffffffff


	//   ....[24]....
        /*08a4*/ 	.word	0xffffffff


	//   ....[25]....
        /*08a8*/ 	.word	0xffffffff


	//   ....[26]....
        /*08ac*/ 	.word	0xffffffff


	//   ....[27]....
        /*08b0*/ 	.word	0xffffffff


	//   ....[28]....
        /*08b4*/ 	.word	0xffffffff


	//   ....[29]....
        /*08b8*/ 	.word	0xffffffff


	//   ....[30]....
        /*08bc*/ 	.word	0xffffffff


	//   ....[31]....
        /*08c0*/ 	.word	0xffffffff


	//   ....[32]....
        /*08c4*/ 	.word	0xffffffff


	//   ....[33]....
        /*08c8*/ 	.word	0xffffffff


	//   ....[34]....
        /*08cc*/ 	.word	0xffffffff


	//   ....[35]....
        /*08d0*/ 	.word	0xffffffff


	//   ....[36]....
        /*08d4*/ 	.word	0xffffffff


	//   ....[37]....
        /*08d8*/ 	.word	0xffffffff


	//   ....[38]....
        /*08dc*/ 	.word	0xffffffff


	//   ....[39]....
        /*08e0*/ 	.word	0xffffffff


	//   ....[40]....
        /*08e4*/ 	.word	0xffffffff


	//   ....[41]....
        /*08e8*/ 	.word	0xffffffff


	//   ....[42]....
        /*08ec*/ 	.word	0xffffffff


	//   ....[43]....
        /*08f0*/ 	.word	0xffffffff


	//   ....[44]....
        /*08f4*/ 	.word	0xffffffff


	//   ....[45]....
        /*08f8*/ 	.word	0xffffffff


	//   ....[46]....
        /*08fc*/ 	.word	0xffffffff


	//   ....[47]....
        /*0900*/ 	.word	0xffffffff


	//   ....[48]....
        /*0904*/ 	.word	0xffffffff


	//   ....[49]....
        /*0908*/ 	.word	0xffffffff


	//   ....[50]....
        /*090c*/ 	.word	0xffffffff


	//   ....[51]....
        /*0910*/ 	.word	0xffffffff


	//   ....[52]....
        /*0914*/ 	.word	0xffffffff


	//   ....[53]....
        /*0918*/ 	.word	0xffffffff


	//   ....[54]....
        /*091c*/ 	.word	0xffffffff


	//   ....[55]....
        /*0920*/ 	.word	0xffffffff


	//   ....[56]....
        /*0924*/ 	.word	0xffffffff


	//   ....[57]....
        /*0928*/ 	.word	0xffffffff


	//   ....[58]....
        /*092c*/ 	.word	0xffffffff


	//   ....[59]....
        /*0930*/ 	.word	0xffffffff


	//   ....[60]....
        /*0934*/ 	.word	0xffffffff


	//   ....[61]....
        /*0938*/ 	.word	0xffffffff


	//   ....[62]....
        /*093c*/ 	.word	0xffffffff


	//   ....[63]....
        /*0940*/ 	.word	0xffffffff


	//   ....[64]....
        /*0944*/ 	.word	0xffffffff


	//   ....[65]....
        /*0948*/ 	.word	0xffffffff


	//   ....[66]....
        /*094c*/ 	.word	0xffffffff


	//   ....[67]....
        /*0950*/ 	.word	0xffffffff


	//   ....[68]....
        /*0954*/ 	.word	0xffffffff


	//   ....[69]....
        /*0958*/ 	.word	0xffffffff


	//   ....[70]....
        /*095c*/ 	.word	0xffffffff


	//----- nvinfo : EIATTR_COOP_GROUP_INSTR_OFFSETS
	.align		4
.L_184:
        /*0960*/ 	.byte	0x04, 0x28
        /*0962*/ 	.short	(.L_186 - .L_185)


	//   ....[0]....
.L_185:
        /*0964*/ 	.word	0x00000050


	//   ....[1]....
        /*0968*/ 	.word	0x00001370


	//   ....[2]....
        /*096c*/ 	.word	0x00001390


	//   ....[3]....
        /*0970*/ 	.word	0x000014e0


	//   ....[4]....
        /*0974*/ 	.word	0x000014f0


	//   ....[5]....
        /*0978*/ 	.word	0x000015d0


	//   ....[6]....
        /*097c*/ 	.word	0x000015f0


	//   ....[7]....
        /*0980*/ 	.word	0x000016d0


	//   ....[8]....
        /*0984*/ 	.word	0x000016e0


	//   ....[9]....
        /*0988*/ 	.word	0x000017c0


	//   ....[10]....
        /*098c*/ 	.word	0x000017e0


	//   ....[11]....
        /*0990*/ 	.word	0x000018c0


	//   ....[12]....
        /*0994*/ 	.word	0x000018d0


	//   ....[13]....
        /*0998*/ 	.word	0x000019b0


	//   ....[14]....
        /*099c*/ 	.word	0x000019d0


	//   ....[15]....
        /*09a0*/ 	.word	0x00001ab0


	//   ....[16]....
        /*09a4*/ 	.word	0x00001ac0


	//   ....[17]....
        /*09a8*/ 	.word	0x00001f20


	//   ....[18]....
        /*09ac*/ 	.word	0x00001f40


	//   ....[19]....
        /*09b0*/ 	.word	0x00001f60


	//   ....[20]....
        /*09b4*/ 	.word	0x00001f70


	//   ....[21]....
        /*09b8*/ 	.word	0x00001f80


	//   ....[22]....
        /*09bc*/ 	.word	0x00001fa0


	//   ....[23]....
        /*09c0*/ 	.word	0x00001fc0


	//   ....[24]....
        /*09c4*/ 	.word	0x00001fe0


	//   ....[25]....
        /*09c8*/ 	.word	0x00002000


	//   ....[26]....
        /*09cc*/ 	.word	0x00002050


	//   ....[27]....
        /*09d0*/ 	.word	0x00002070


	//   ....[28]....
        /*09d4*/ 	.word	0x00002090


	//   ....[29]....
        /*09d8*/ 	.word	0x000020c0


	//   ....[30]....
        /*09dc*/ 	.word	0x000020d0


	//   ....[31]....
        /*09e0*/ 	.word	0x00002530


	//   ....[32]....
        /*09e4*/ 	.word	0x00002550


	//   ....[33]....
        /*09e8*/ 	.word	0x000025c0


	//   ....[34]....
        /*09ec*/ 	.word	0x00002630


	//   ....[35]....
        /*09f0*/ 	.word	0x00002650


	//   ....[36]....
        /*09f4*/ 	.word	0x00002670


	//   ....[37]....
        /*09f8*/ 	.word	0x00002680


	//   ....[38]....
        /*09fc*/ 	.word	0x000026b0


	//   ....[39]....
        /*0a00*/ 	.word	0x000026c0


	//   ....[40]....
        /*0a04*/ 	.word	0x000026d0


	//   ....[41]....
        /*0a08*/ 	.word	0x000026e0


	//   ....[42]....
        /*0a0c*/ 	.word	0x00002700


	//   ....[43]....
        /*0a10*/ 	.word	0x00002730


	//   ....[44]....
        /*0a14*/ 	.word	0x00002770


	//   ....[45]....
        /*0a18*/ 	.word	0x00003330


	//   ....[46]....
        /*0a1c*/ 	.word	0x00003350


	//   ....[47]....
        /*0a20*/ 	.word	0x00003360


	//   ....[48]....
        /*0a24*/ 	.word	0x00003370


	//   ....[49]....
        /*0a28*/ 	.word	0x00003380


	//   ....[50]....
        /*0a2c*/ 	.word	0x00003390


	//   ....[51]....
        /*0a30*/ 	.word	0x000033a0


	//   ....[52]....
        /*0a34*/ 	.word	0x000033b0


	//   ....[53]....
        /*0a38*/ 	.word	0x000033d0


	//   ....[54]....
        /*0a3c*/ 	.word	0x00003400


	//   ....[55]....
        /*0a40*/ 	.word	0x00003420


	//   ....[56]....
        /*0a44*/ 	.word	0x00003440


	//   ....[57]....
        /*0a48*/ 	.word	0x000034b0


	//   ....[58]....
        /*0a4c*/ 	.word	0x000034d0


	//   ....[59]....
        /*0a50*/ 	.word	0x00003670


	//   ....[60]....
        /*0a54*/ 	.word	0x00003a30


	//   ....[61]....
        /*0a58*/ 	.word	0x00003a40


	//   ....[62]....
        /*0a5c*/ 	.word	0x00003a50


	//   ....[63]....
        /*0a60*/ 	.word	0x00004bd0


	//   ....[64]....
        /*0a64*/ 	.word	0x00004c00


	//   ....[65]....
        /*0a68*/ 	.word	0x00004c20


	//   ....[66]....
        /*0a6c*/ 	.word	0x00004c30


	//   ....[67]....
        /*0a70*/ 	.word	0x00004c60


	//   ....[68]....
        /*0a74*/ 	.word	0x00004c80


	//   ....[69]....
        /*0a78*/ 	.word	0x00004ca0


	//   ....[70]....
        /*0a7c*/ 	.word	0x00004cb0


	//   ....[71]....
        /*0a80*/ 	.word	0x00007900


	//   ....[72]....
        /*0a84*/ 	.word	0x00007920


	//   ....[73]....
        /*0a88*/ 	.word	0x00007930


	//   ....[74]....
        /*0a8c*/ 	.word	0x00007940


	//   ....[75]....
        /*0a90*/ 	.word	0x00007950


	//   ....[76]....
        /*0a94*/ 	.word	0x00007960


	//   ....[77]....
        /*0a98*/ 	.word	0x00007970


	//   ....[78]....
        /*0a9c*/ 	.word	0x00007980


	//   ....[79]....
        /*0aa0*/ 	.word	0x00007990


	//   ....[80]....
        /*0aa4*/ 	.word	0x000079a0


	//   ....[81]....
        /*0aa8*/ 	.word	0x000079b0


	//   ....[82]....
        /*0aac*/ 	.word	0x000079c0


	//   ....[83]....
        /*0ab0*/ 	.word	0x000079d0


	//   ....[84]....
        /*0ab4*/ 	.word	0x000079e0


	//   ....[85]....
        /*0ab8*/ 	.word	0x00008660


	//   ....[86]....
        /*0abc*/ 	.word	0x00008680


	//   ....[87]....
        /*0ac0*/ 	.word	0x000086e0


	//   ....[88]....
        /*0ac4*/ 	.word	0x000086f0


	//   ....[89]....
        /*0ac8*/ 	.word	0x00008730


	//   ....[90]....
        /*0acc*/ 	.word	0x00008740


	//   ....[91]....
        /*0ad0*/ 	.word	0x00008780


	//   ....[92]....
        /*0ad4*/ 	.word	0x00008790


	//   ....[93]....
        /*0ad8*/ 	.word	0x000087d0


	//   ....[94]....
        /*0adc*/ 	.word	0x000087e0


	//   ....[95]....
        /*0ae0*/ 	.word	0x00008820


	//   ....[96]....
        /*0ae4*/ 	.word	0x00008830


	//   ....[97]....
        /*0ae8*/ 	.word	0x00008840


	//   ....[98]....
        /*0aec*/ 	.word	0x00008850


	//   ....[99]....
        /*0af0*/ 	.word	0x000089d0


	//   ....[100]....
        /*0af4*/ 	.word	0x00008d90


	//   ....[101]....
        /*0af8*/ 	.word	0x00008dc0


	//   ....[102]....
        /*0afc*/ 	.word	0x00008df0


	//   ....[103]....
        /*0b00*/ 	.word	0x00009c90


	//   ....[104]....
        /*0b04*/ 	.word	0x00009dc0


	//   ....[105]....
        /*0b08*/ 	.word	0x00009ea0


	//   ....[106]....
        /*0b0c*/ 	.word	0x00009ef0


	//   ....[107]....
        /*0b10*/ 	.word	0x00009fb0


	//   ....[108]....
        /*0b14*/ 	.word	0x00009ff0


	//   ....[109]....
        /*0b18*/ 	.word	0x0000a010


	//   ....[110]....
        /*0b1c*/ 	.word	0x0000a030


	//   ....[111]....
        /*0b20*/ 	.word	0x0000ceb0


	//   ....[112]....
        /*0b24*/ 	.word	0x0000ced0


	//   ....[113]....
        /*0b28*/ 	.word	0x0000cf00


	//   ....[114]....
        /*0b2c*/ 	.word	0x0000cf20


	//   ....[115]....
        /*0b30*/ 	.word	0x0000cf40


	//   ....[116]....
        /*0b34*/ 	.word	0x0000cf60


	//   ....[117]....
        /*0b38*/ 	.word	0x0000cf80


	//   ....[118]....
        /*0b3c*/ 	.word	0x0000cfa0


	//   ....[119]....
        /*0b40*/ 	.word	0x0000cfc0


	//   ....[120]....
        /*0b44*/ 	.word	0x0000cfe0


	//   ....[121]....
        /*0b48*/ 	.word	0x0000d000


	//   ....[122]....
        /*0b4c*/ 	.word	0x0000d020


	//   ....[123]....
        /*0b50*/ 	.word	0x0000d040


	//   ....[124]....
        /*0b54*/ 	.word	0x0000d1e0


	//   ....[125]....
        /*0b58*/ 	.word	0x0000dbb0


	//   ....[126]....
        /*0b5c*/ 	.word	0x0000dbd0


	//   ....[127]....
        /*0b60*/ 	.word	0x0000dc30


	//   ....[128]....
        /*0b64*/ 	.word	0x0000dc40


	//   ....[129]....
        /*0b68*/ 	.word	0x0000dc80


	//   ....[130]....
        /*0b6c*/ 	.word	0x0000dc90


	//   ....[131]....
        /*0b70*/ 	.word	0x0000dcd0


	//   ....[132]....
        /*0b74*/ 	.word	0x0000dce0


	//   ....[133]....
        /*0b78*/ 	.word	0x0000dd20


	//   ....[134]....
        /*0b7c*/ 	.word	0x0000dd30


	//   ....[135]....
        /*0b80*/ 	.word	0x0000dd70


	//   ....[136]....
        /*0b84*/ 	.word	0x0000dd80


	//   ....[137]....
        /*0b88*/ 	.word	0x0000dd90


	//   ....[138]....
        /*0b8c*/ 	.word	0x0000dda0


	//   ....[139]....
        /*0b90*/ 	.word	0x0000e570


	//   ....[140]....
        /*0b94*/ 	.word	0x0000e580


	//   ....[141]....
        /*0b98*/ 	.word	0x0000e5b0


	//   ....[142]....
        /*0b9c*/ 	.word	0x0000e5c0


	//   ....[143]....
        /*0ba0*/ 	.word	0x0000e5d0


	//   ....[144]....
        /*0ba4*/ 	.word	0x0000e600


	//   ....[145]....
        /*0ba8*/ 	.word	0x0000e620


	//   ....[146]....
        /*0bac*/ 	.word	0x0000e650


	//   ....[147]....
        /*0bb0*/ 	.word	0x000112e0


	//   ....[148]....
        /*0bb4*/ 	.word	0x00011350


	//   ....[149]....
        /*0bb8*/ 	.word	0x00011360


	//   ....[150]....
        /*0bbc*/ 	.word	0x00011370


	//   ....[151]....
        /*0bc0*/ 	.word	0x000113a0


	//   ....[152]....
        /*0bc4*/ 	.word	0x000113c0


	//   ....[153]....
        /*0bc8*/ 	.word	0x000113d0


	//   ....[154]....
        /*0bcc*/ 	.word	0x000113e0


	//   ....[155]....
        /*0bd0*/ 	.word	0x00012150


	//   ....[156]....
        /*0bd4*/ 	.word	0x00012580


	//   ....[157]....
        /*0bd8*/ 	.word	0x000125a0


	//   ....[158]....
        /*0bdc*/ 	.word	0x000125b0


	//   ....[159]....
        /*0be0*/ 	.word	0x000125c0


	//   ....[160]....
        /*0be4*/ 	.word	0x000125d0


	//   ....[161]....
        /*0be8*/ 	.word	0x000125e0


	//   ....[162]....
        /*0bec*/ 	.word	0x000125f0


	//   ....[163]....
        /*0bf0*/ 	.word	0x00012600


	//   ....[164]....
        /*0bf4*/ 	.word	0x00012770


	//   ....[165]....
        /*0bf8*/ 	.word	0x000127a0


	//   ....[166]....
        /*0bfc*/ 	.word	0x000127b0


	//   ....[167]....
        /*0c00*/ 	.word	0x000127c0


	//   ....[168]....
        /*0c04*/ 	.word	0x000127e0


	//   ....[169]....
        /*0c08*/ 	.word	0x00012800


	//   ....[170]....
        /*0c0c*/ 	.word	0x00012890


	//   ....[171]....
        /*0c10*/ 	.word	0x000128c0


	//   ....[172]....
        /*0c14*/ 	.word	0x00012950


	//   ....[173]....
        /*0c18*/ 	.word	0x00012980


	//   ....[174]....
        /*0c1c*/ 	.word	0x00012990


	//   ....[175]....
        /*0c20*/ 	.word	0x000129a0


	//   ....[176]....
        /*0c24*/ 	.word	0x000129b0


	//   ....[177]....
        /*0c28*/ 	.word	0x000129c0


	//   ....[178]....
        /*0c2c*/ 	.word	0x00012b10


	//   ....[179]....
        /*0c30*/ 	.word	0x00012b20


	//   ....[180]....
        /*0c34*/ 	.word	0x00013020


	//   ....[181]....
        /*0c38*/ 	.word	0x00013040


	//   ....[182]....
        /*0c3c*/ 	.word	0x00013130


	//   ....[183]....
        /*0c40*/ 	.word	0x00013140


	//   ....[184]....
        /*0c44*/ 	.word	0x000131c0


	//   ....[185]....
        /*0c48*/ 	.word	0x000131e0


	//   ....[186]....
        /*0c4c*/ 	.word	0x00013260


	//   ....[187]....
        /*0c50*/ 	.word	0x00013270


	//   ....[188]....
        /*0c54*/ 	.word	0x000132f0


	//   ....[189]....
        /*0c58*/ 	.word	0x00013310


	//   ....[190]....
        /*0c5c*/ 	.word	0x00013390


	//   ....[191]....
        /*0c60*/ 	.word	0x000133a0


	//   ....[192]....
        /*0c64*/ 	.word	0x00013420


	//   ....[193]....
        /*0c68*/ 	.word	0x00013440


	//   ....[194]....
        /*0c6c*/ 	.word	0x000134c0


	//   ....[195]....
        /*0c70*/ 	.word	0x000134d0


	//   ....[196]....
        /*0c74*/ 	.word	0x000135e0


	//   ....[197]....
        /*0c78*/ 	.word	0x000136d0


	//   ....[198]....
        /*0c7c*/ 	.word	0x00013740


	//   ....[199]....
        /*0c80*/ 	.word	0x000137b0


	//   ....[200]....
        /*0c84*/ 	.word	0x00013810


	//   ....[201]....
        /*0c88*/ 	.word	0x00013880


	//   ....[202]....
        /*0c8c*/ 	.word	0x000138f0


	//   ....[203]....
        /*0c90*/ 	.word	0x00013960


	//   ....[204]....
        /*0c94*/ 	.word	0x000139c0


	//   ....[205]....
        /*0c98*/ 	.word	0x00013a30


	//   ....[206]....
        /*0c9c*/ 	.word	0x00013aa0


	//   ....[207]....
        /*0ca0*/ 	.word	0x00013b10


	//   ....[208]....
        /*0ca4*/ 	.word	0x00013b70


	//   ....[209]....
        /*0ca8*/ 	.word	0x00013be0


	//   ....[210]....
        /*0cac*/ 	.word	0x00013c50


	//   ....[211]....
        /*0cb0*/ 	.word	0x00013cc0


	//   ....[212]....
        /*0cb4*/ 	.word	0x00013d20


	//   ....[213]....
        /*0cb8*/ 	.word	0x00013d90


	//   ....[214]....
        /*0cbc*/ 	.word	0x00013e00


	//   ....[215]....
        /*0cc0*/ 	.word	0x00013eb0


	//   ....[216]....
        /*0cc4*/ 	.word	0x00013f10


	//   ....[217]....
        /*0cc8*/ 	.word	0x00013fc0


	//   ....[218]....
        /*0ccc*/ 	.word	0x00014020


	//   ....[219]....
        /*0cd0*/ 	.word	0x000140d0


	//   ....[220]....
        /*0cd4*/ 	.word	0x00014130


	//   ....[221]....
        /*0cd8*/ 	.word	0x000141e0


	//   ....[222]....
        /*0cdc*/ 	.word	0x00014240


	//   ....[223]....
        /*0ce0*/ 	.word	0x000142f0


	//   ....[224]....
        /*0ce4*/ 	.word	0x00014350


	//   ....[225]....
        /*0ce8*/ 	.word	0x00014400


	//   ....[226]....
        /*0cec*/ 	.word	0x00014460


	//   ....[227]....
        /*0cf0*/ 	.word	0x000144d0


	//   ....[228]....
        /*0cf4*/ 	.word	0x00014540


	//   ....[229]....
        /*0cf8*/ 	.word	0x00014930


	//   ....[230]....
        /*0cfc*/ 	.word	0x00014d20


	//   ....[231]....
        /*0d00*/ 	.word	0x000157c0


	//   ....[232]....
        /*0d04*/ 	.word	0x00015810


	//   ....[233]....
        /*0d08*/ 	.word	0x00015860


	//   ....[234]....
        /*0d0c*/ 	.word	0x000158b0


	//   ....[235]....
        /*0d10*/ 	.word	0x00015900


	//   ....[236]....
        /*0d14*/ 	.word	0x00015950


	//   ....[237]....
        /*0d18*/ 	.word	0x000159a0


	//   ....[238]....
        /*0d1c*/ 	.word	0x000159f0


	//   ....[239]....
        /*0d20*/ 	.word	0x00015a60


	//   ....[240]....
        /*0d24*/ 	.word	0x00015ad0


	//   ....[241]....
        /*0d28*/ 	.word	0x00015b80


	//   ....[242]....
        /*0d2c*/ 	.word	0x00015be0


	//   ....[243]....
        /*0d30*/ 	.word	0x00015c90


	//   ....[244]....
        /*0d34*/ 	.word	0x00015cf0


	//   ....[245]....
        /*0d38*/ 	.word	0x00015da0


	//   ....[246]....
        /*0d3c*/ 	.word	0x00015e00


	//   ....[247]....
        /*0d40*/ 	.word	0x00015eb0


	//   ....[248]....
        /*0d44*/ 	.word	0x00015f10


	//   ....[249]....
        /*0d48*/ 	.word	0x00015fc0


	//   ....[250]....
        /*0d4c*/ 	.word	0x00016020


	//   ....[251]....
        /*0d50*/ 	.word	0x000160d0


	//   ....[252]....
        /*0d54*/ 	.word	0x00016130


	//   ....[253]....
        /*0d58*/ 	.word	0x000161a0


	//   ....[254]....
        /*0d5c*/ 	.word	0x00016210


	//   ....[255]....
        /*0d60*/ 	.word	0x000162c0


	//   ....[0]....
        /*0d64*/ 	.word	0x00016320


	//   ....[1]....
        /*0d68*/ 	.word	0x000163d0


	//   ....[2]....
        /*0d6c*/ 	.word	0x00016430


	//   ....[3]....
        /*0d70*/ 	.word	0x000164e0


	//   ....[4]....
        /*0d74*/ 	.word	0x00016540


	//   ....[5]....
        /*0d78*/ 	.word	0x000165f0


	//   ....[6]....
        /*0d7c*/ 	.word	0x00016650


	//   ....[7]....
        /*0d80*/ 	.word	0x00016700


	//   ....[8]....
        /*0d84*/ 	.word	0x00016760


	//   ....[9]....
        /*0d88*/ 	.word	0x00016810


	//   ....[10]....
        /*0d8c*/ 	.word	0x00016870


	//   ....[11]....
        /*0d90*/ 	.word	0x000168e0


	//   ....[12]....
        /*0d94*/ 	.word	0x00016950


	//   ....[13]....
        /*0d98*/ 	.word	0x00016d30


	//   ....[14]....
        /*0d9c*/ 	.word	0x00017110


	//   ....[15]....
        /*0da0*/ 	.word	0x00017bd0


	//   ....[16]....
        /*0da4*/ 	.word	0x00017c10


	//   ....[17]....
        /*0da8*/ 	.word	0x00017c60


	//   ....[18]....
        /*0dac*/ 	.word	0x00017ca0


	//   ....[19]....
        /*0db0*/ 	.word	0x00017cf0


	//   ....[20]....
        /*0db4*/ 	.word	0x00017d30


	//   ....[21]....
        /*0db8*/ 	.word	0x00017d80


	//   ....[22]....
        /*0dbc*/ 	.word	0x00017dc0


	//   ....[23]....
        /*0dc0*/ 	.word	0x00017e20


	//   ....[24]....
        /*0dc4*/ 	.word	0x00017e90


	//   ....[25]....
        /*0dc8*/ 	.word	0x00017f00


	//   ....[26]....
        /*0dcc*/ 	.word	0x00017fb0


	//   ....[27]....
        /*0dd0*/ 	.word	0x00018010


	//   ....[28]....
        /*0dd4*/ 	.word	0x000180c0


	//   ....[29]....
        /*0dd8*/ 	.word	0x00018120


	//   ....[30]....
        /*0ddc*/ 	.word	0x000181d0


	//   ....[31]....
        /*0de0*/ 	.word	0x00018230


	//   ....[32]....
        /*0de4*/ 	.word	0x000182e0


	//   ....[33]....
        /*0de8*/ 	.word	0x00018340


	//   ....[34]....
        /*0dec*/ 	.word	0x000183f0


	//   ....[35]....
        /*0df0*/ 	.word	0x00018450


	//   ....[36]....
        /*0df4*/ 	.word	0x00018500


	//   ....[37]....
        /*0df8*/ 	.word	0x00018560


	//   ....[38]....
        /*0dfc*/ 	.word	0x000185b0


	//   ....[39]....
        /*0e00*/ 	.word	0x000185f0


	//   ....[40]....
        /*0e04*/ 	.word	0x00018640


	//   ....[41]....
        /*0e08*/ 	.word	0x00018680


	//   ....[42]....
        /*0e0c*/ 	.word	0x000186d0


	//   ....[43]....
        /*0e10*/ 	.word	0x00018710


	//   ....[44]....
        /*0e14*/ 	.word	0x00018760


	//   ....[45]....
        /*0e18*/ 	.word	0x000187a0


	//   ....[46]....
        /*0e1c*/ 	.word	0x000187f0


	//   ....[47]....
        /*0e20*/ 	.word	0x00018850


	//   ....[48]....
        /*0e24*/ 	.word	0x000188a0


	//   ....[49]....
        /*0e28*/ 	.word	0x00018900


	//   ....[50]....
        /*0e2c*/ 	.word	0x00018950


	//   ....[51]....
        /*0e30*/ 	.word	0x000189b0


	//   ....[52]....
        /*0e34*/ 	.word	0x00018a00


	//   ....[53]....
        /*0e38*/ 	.word	0x00018a60


	//   ....[54]....
        /*0e3c*/ 	.word	0x00018ad0


	//   ....[55]....
        /*0e40*/ 	.word	0x00018b40


	//   ....[56]....
        /*0e44*/ 	.word	0x00018bb0


	//   ....[57]....
        /*0e48*/ 	.word	0x00018c10


	//   ....[58]....
        /*0e4c*/ 	.word	0x00018c80


	//   ....[59]....
        /*0e50*/ 	.word	0x00018cf0


	//   ....[60]....
        /*0e54*/ 	.word	0x00018d60


	//   ....[61]....
        /*0e58*/ 	.word	0x00018dc0


	//   ....[62]....
        /*0e5c*/ 	.word	0x00018e30


	//   ....[63]....
        /*0e60*/ 	.word	0x00018ea0


	//   ....[64]....
        /*0e64*/ 	.word	0x00018f10


	//   ....[65]....
        /*0e68*/ 	.word	0x00018f70


	//   ....[66]....
        /*0e6c*/ 	.word	0x00018fe0


	//   ....[67]....
        /*0e70*/ 	.word	0x00019050


	//   ....[68]....
        /*0e74*/ 	.word	0x000190c0


	//   ....[69]....
        /*0e78*/ 	.word	0x00019120


	//   ....[70]....
        /*0e7c*/ 	.word	0x00019190


	//----- nvinfo : EIATTR_EXIT_INSTR_OFFSETS
	.align		4
.L_186:
        /*0e80*/ 	.byte	0x04, 0x1c
        /*0e82*/ 	.short	(.L_188 - .L_187)


	//   ....[0]....
.L_187:
        /*0e84*/ 	.word	0x000000a0


	//   ....[1]....
        /*0e88*/ 	.word	0x00013680


	//----- nvinfo : EIATTR_MAX_THREADS
	.align		4
.L_188:
        /*0e8c*/ 	.byte	0x04, 0x05
        /*0e8e*/ 	.short	(.L_190 - .L_189)
.L_189:
        /*0e90*/ 	.word	0x00000080
        /*0e94*/ 	.word	0x00000001
        /*0e98*/ 	.word	0x00000001


	//----- nvinfo : EIATTR_CRS_STACK_SIZE
	.align		4
.L_190:
        /*0e9c*/ 	.byte	0x04, 0x1e
        /*0e9e*/ 	.short	(.L_192 - .L_191)
.L_191:
        /*0ea0*/ 	.word	0x00000000
.L_192:


//--------------------- .nv.info._ZN7cutlass13device_kernelIN5flash19enable_sm80_to_sm89INS1_16FlashAttnFwdSm80INS1_25CollectiveMainloopFwdSm80ILi4ELi1ELb0EN4cute5tupleIJNS5_1CILi128EEENS7_ILi112EEENS7_ILi64EEEEEELi64ENS_6half_tEfNS_4arch4Sm80ELb1ELb0ELb0ELb1ELb1ELb0ELb1ELb0EEENS1_21CollectiveEpilogueFwdINS6_IJS8_SA_S9_EEENS6_IJNS7_ILi1EEESI_SI_EEESC_SE_Li128ELb1ELb1ELb0ELb0EEENS1_19SingleTileSchedulerILb1ELb0ELb1ELi128EEEEEEEEEvNT_6ParamsE --------------------------
	.section	.nv.info._ZN7cutlass13device_kernelIN5flash19enable_sm80_to_sm89INS1_16FlashAttnFwdSm80INS1_25CollectiveMainloopFwdSm80ILi4ELi1ELb0EN4cute5tupleIJNS5_1CILi128EEENS7_ILi112EEENS7_ILi64EEEEEELi64ENS_6half_tEfNS_4arch4Sm80ELb1ELb0ELb0ELb1ELb1ELb0ELb1ELb0EEENS1_21CollectiveEpilogueFwdINS6_IJS8_SA_S9_EEENS6_IJNS7_ILi1EEESI_SI_EEESC_SE_Li128ELb1ELb1ELb0ELb0EEENS1_19SingleTileSchedulerILb1ELb0ELb1ELi128EEEEEEEEEvNT_6ParamsE,"",@"SHT_CUDA_INFO"
	.sectionflags	@""
	.align	4


	//----- nvinfo : EIATTR_CUDA_API_VERSION
	.align		4
        /*0000*/ 	.byte	0x04, 0x37
        /*0002*/ 	.short	(.L_194 - .L_193)
.L_193:
        /*0004*/ 	.word	0x00000082


	//----- nvinfo : EIATTR_SW2861232_WAR
	.align		4
.L_194:
        /*0008*/ 	.byte	0x01, 0x35
	.zero		2


	//----- nvinfo : EIATTR_PARAM_CBANK
	.align		4
        /*000c*/ 	.byte	0x04, 0x0a
        /*000e*/ 	.short	(.L_196 - .L_195)
	.align		4
.L_195:
        /*0010*/ 	.word	index@(.nv.constant0._ZN7cutlass13device_kernelIN5flash19enable_sm80_to_sm89INS1_16FlashAttnFwdSm80INS1_25CollectiveMainloopFwdSm80ILi4ELi1ELb0EN4cute5tupleIJNS5_1CILi128EEENS7_ILi112EEENS7_ILi64EEEEEELi64ENS_6half_tEfNS_4arch4Sm80ELb1ELb0ELb0ELb1ELb1ELb0ELb1ELb0EEENS1_21CollectiveEpilogueFwdINS6_IJS8_SA_S9_EEENS6_IJNS7_ILi1EEESI_SI_EEESC_SE_Li128ELb1ELb1ELb0ELb0EEENS1_19SingleTileSchedulerILb1ELb0ELb1ELi128EEEEEEEEEvNT_6ParamsE)
        /*0014*/ 	.short	0x0160
        /*0016*/ 	.short	0x0418


	//----- nvinfo : EIATTR_CBANK_PARAM_SIZE
	.align		4
.L_196:
        /*0018*/ 	.byte	0x03, 0x19
        /*001a*/ 	.short	0x0418


	//----- nvinfo : EIATTR_KPARAM_INFO
	.align		4
        /*001c*/ 	.byte	0x04, 0x17
        /*001e*/ 	.short	(.L_198 - .L_197)
.L_197:
        /*0020*/ 	.word	0x00000000
        /*0024*/ 	.short	0x0000
        /*0026*/ 	.short	0x0000
        /*0028*/ 	.byte	0x00, 0xf0, 0x61, 0x10


	//----- nvinfo : EIATTR_MAXREG_COUNT
	.align		4
.L_198:
        /*002c*/ 	.byte	0x03, 0x1b
        /*002e*/ 	.short	0x00ff


	//----- nvinfo : EIATTR_NUM_BARRIERS
	.align		4
        /*0030*/ 	.byte	0x02, 0x4c
        /*0032*/ 	.byte	0x02
	.zero		1


	//----- nvinfo : EIATTR_ANNOTATIONS
	.align		4
        /*0034*/ 	.byte	0x04, 0x55
        /*0036*/ 	.short	(.L_200 - .L_199)


	//   ....[0]....
.L_199:
        /* <DEDUP_REMOVED lines=38> */


	//----- nvinfo : EIATTR_MERCURY_ISA_VERSION
	.align		4
.L_200:
        /*0288*/ 	.byte	0x03, 0x5f
        /*028a*/ 	.short	0x0000


	//----- nvinfo : EIATTR_COOP_GROUP_MASK_REGIDS
	.align		4
        /*028c*/ 	.byte	0x04, 0x29
        /*028e*/ 	.short	(.L_202 - .L_201)


	//   ....[0]....
.L_201:
        /*0290*/ 	.word	0xffffffff


	//   ....[1]....
        /*0294*/ 	.word	0xffffffff


	//   ....[2]....
        /*0298*/ 	.word	0xffffffff


	//   ....[3]....
        /*029c*/ 	.word	0xffffffff


	//   ....[4]....
        /*02a0*/ 	.word	0xffffffff


	//   ....[5]....
        /*02a4*/ 	.word	0xffffffff


	//   ....[6]....
        /*02a8*/ 	.word	0xffffffff


	//   ....[7]....
        /*02ac*/ 	.word	0xffffffff


	//   ....[8]....
        /*02b0*/ 	.word	0xffffffff


	//   ....[9]....
        /*02b4*/ 	.word	0xffffffff


	//   ....[10]....
        /*02b8*/ 	.word	0xffffffff


	//   ....[11]....
        /*02bc*/ 	.word	0xffffffff


	//   ....[12]....
        /*02c0*/ 	.word	0xffffffff


	//   ....[13]....
        /*02c4*/ 	.word	0xffffffff


	//   ....[14]....
        /*02c8*/ 	.word	0xffffffff


	//   ....[15]....
        /*02cc*/ 	.word	0xffffffff


	//   ....[16]....
        /*02d0*/ 	.word	0xffffffff


	//   ....[17]....
        /*02d4*/ 	.word	0xffffffff


	//   ....[18]....
        /*02d8*/ 	.word	0xffffffff


	//   ....[19]....
        /*02dc*/ 	.word	0xffffffff


	//   ....[20]....
        /*02e0*/ 	.word	0xffffffff


	//   ....[21]....
        /*02e4*/ 	.word	0xffffffff


	//   ....[22]....
        /*02e8*/ 	.word	0xffffffff


	//   ....[23]....
        /*02ec*/ 	.word	0xffffffff


	//   ....[24]....
        /*02f0*/ 	.word	0xffffffff


	//   ....[25]....
        /*02f4*/ 	.word	0xffffffff


	//   ....[26]....
        /*02f8*/ 	.word	0xffffffff


	//   ....[27]....
        /*02fc*/ 	.word	0xffffffff


	//   ....[28]....
        /*0300*/ 	.word	0xffffffff


	//   ....[29]....
        /*0304*/ 	.word	0xffffffff


	//   ....[30]....
        /*0308*/ 	.word	0xffffffff


	//   ....[31]....
        /*030c*/ 	.word	0xffffffff


	//   ....[32]....
        /*0310*/ 	.word	0xffffffff


	//   ....[33]....
        /*0314*/ 	.word	0xffffffff


	//   ....[34]....
        /*0318*/ 	.word	0xffffffff


	//   ....[35]....
        /*031c*/ 	.word	0xffffffff


	//   ....[36]....
        /*0320*/ 	.word	0xffffffff


	//   ....[37]....
        /*0324*/ 	.word	0xffffffff


	//   ....[38]....
        /*0328*/ 	.word	0xffffffff


	//   ....[39]....
        /*032c*/ 	.word	0xffffffff


	//   ....[40]....
        /*0330*/ 	.word	0xffffffff


	//   ....[41]....
        /*0334*/ 	.word	0xffffffff


	//   ....[42]....
        /*0338*/ 	.word	0xffffffff


	//   ....[43]....
        /*033c*/ 	.word	0xffffffff


	//   ....[44]....
        /*0340*/ 	.word	0xffffffff


	//   ....[45]....
        /*0344*/ 	.word	0xffffffff


	//   ....[46]....
        /*0348*/ 	.word	0xffffffff


	//   ....[47]....
        /*034c*/ 	.word	0xffffffff


	//   ....[48]....
        /*0350*/ 	.word	0xffffffff


	//   ....[49]....
        /*0354*/ 	.word	0xffffffff


	//   ....[50]....
        /*0358*/ 	.word	0xffffffff


	//   ....[51]....
        /*035c*/ 	.word	0xffffffff


	//   ....[52]....
        /*0360*/ 	.word	0xffffffff


	//   ....[53]....
        /*0364*/ 	.word	0xffffffff


	//   ....[54]....
        /*0368*/ 	.word	0xffffffff


	//   ....[55]....
        /*036c*/ 	.word	0xffffffff


	//   ....[56]....
        /*0370*/ 	.word	0xffffffff


	//   ....[57]....
        /*0374*/ 	.word	0xffffffff


	//   ....[58]....
        /*0378*/ 	.word	0xffffffff


	//   ....[59]....
        /*037c*/ 	.word	0xffffffff


	//   ....[60]....
        /*0380*/ 	.word	0xffffffff


	//   ....[61]....
        /*0384*/ 	.word	0xffffffff


	//   ....[62]....
        /*0388*/ 	.word	0xffffffff


	//   ....[63]....
        /*038c*/ 	.word	0xffffffff


	//   ....[64]....
        /*0390*/ 	.word	0xffffffff


	//   ....[65]....
        /*0394*/ 	.word	0xffffffff


	//   ....[66]....
        /*0398*/ 	.word	0xffffffff


	//   ....[67]....
        /*039c*/ 	.word	0xffffffff


	//   ....[68]....
        /*03a0*/ 	.word	0xffffffff


	//   ....[69]....
        /*03a4*/ 	.word	0xffffffff


	//   ....[70]....
        /*03a8*/ 	.word	0xffffffff


	//   ....[71]....
        /*03ac*/ 	.word	0xffffffff


	//   ....[72]....
        /*03b0*/ 	.word	0xffffffff


	//   ....[73]....
        /*03b4*/ 	.word	0xffffffff


	//   ....[74]....
        /*03b8*/ 	.word	0xffffffff


	//   ....[75]....
        /*03bc*/ 	.word	0xffffffff


	//   ....[76]....
        /*03c0*/ 	.word	0xffffffff


	//   ....[77]....
        /*03c4*/ 	.word	0xffffffff


	//   ....[78]....
        /*03c8*/ 	.word	0xffffffff


	//   ....[79]....
        /*03cc*/ 	.word	0xffffffff


	//   ....[80]....
        /*03d0*/ 	.word	0xffffffff


	//   ....[81]....
        /*03d4*/ 	.word	0xffffffff


	//   ....[82]....
        /*03d8*/ 	.word	0xffffffff


	//   ....[83]....
        /*03dc*/ 	.word	0xffffffff


	//   ....[84]....
        /*03e0*/ 	.word	0xffffffff


	//   ....[85]....
        /*03e4*/ 	.word	0xffffffff


	//   ....[86]....
        /*03e8*/ 	.word	0xffffffff


	//   ....[87]....
        /*03ec*/ 	.word	0xffffffff


	//   ....[88]....
        /*03f0*/ 	.word	0xffffffff


	//   ....[89]....
        /*03f4*/ 	.word	0xffffffff


	//   ....[90]....
        /*03f8*/ 	.word	0xffffffff


	//   ....[91]....
        /*03fc*/ 	.word	0xffffffff


	//   ....[92]....
        /*0400*/ 	.word	0xffffffff


	//   ....[93]....
        /*0404*/ 	.word	0xffffffff


	//   ....[94]....
        /*0408*/ 	.word	0xffffffff


	//   ....[95]....
        /*040c*/ 	.word	0xffffffff


	//   ....[96]....
        /*0410*/ 	.word	0xffffffff


	//   ....[97]....
        /*0414*/ 	.word	0xffffffff


	//   ....[98]....
        /*0418*/ 	.word	0xffffffff


	//   ....[99]....
        /*041c*/ 	.word	0xffffffff


	//   ....[100]....
        /*0420*/ 	.word	0xffffffff


	//   ....[101]....
        /*0424*/ 	.word	0xffffffff


	//   ....[102]....
        /*0428*/ 	.word	0xffffffff


	//   ....[103]....
        /*042c*/ 	.word	0xffffffff


	//   ....[104]....
        /*0430*/ 	.word	0xffffffff


	//   ....[105]....
        /*0434*/ 	.word	0xffffffff


	//   ....[106]....
        /*0438*/ 	.word	0xffffffff


	//   ....[107]....
        /*043c*/ 	.word	0xffffffff


	//   ....[108]....
        /*0440*/ 	.word	0xffffffff


	//   ....[109]....
        /*0444*/ 	.word	0xffffffff


	//   ....[110]....
        /*0448*/ 	.word	0xffffffff


	//   ....[111]....
        /*044c*/ 	.word	0xffffffff


	//   ....[112]....
        /*0450*/ 	.word	0xffffffff


	//   ....[113]....
        /*0454*/ 	.word	0xffffffff


	//   ....[114]....
        /*0458*/ 	.word	0xffffffff


	//   ....[115]....
        /*045c*/ 	.word	0xffffffff


	//   ....[116]....
        /*0460*/ 	.word	0xffffffff


	//   ....[117]....
        /*0464*/ 	.word	0xffffffff


	//   ....[118]....
        /*0468*/ 	.word	0xffffffff


	//   ....[119]....
        /*046c*/ 	.word	0xffffffff


	//   ....[120]....
        /*0470*/ 	.word	0xffffffff


	//   ....[121]....
        /*0474*/ 	.word	0xffffffff


	//   ....[122]....
        /*0478*/ 	.word	0xffffffff


	//   ....[123]....
        /*047c*/ 	.word	0xffffffff


	//   ....[124]....
        /*0480*/ 	.word	0xffffffff


	//   ....[125]....
        /*0484*/ 	.word	0xffffffff


	//   ....[126]....
        /*0488*/ 	.word	0xffffffff


	//   ....[127]....
        /*048c*/ 	.word	0xffffffff


	//   ....[128]....
        /*0490*/ 	.word	0xffffffff


	//   ....[129]....
        /*0494*/ 	.word	0xffffffff


	//   ....[130]....
        /*0498*/ 	.word	0xffffffff


	//   ....[131]....
        /*049c*/ 	.word	0xffffffff


	//   ....[132]....
        /*04a0*/ 	.word	0xffffffff


	//   ....[133]....
        /*04a4*/ 	.word	0xffffffff


	//   ....[134]....
        /*04a8*/ 	.word	0xffffffff


	//   ....[135]....
        /*04ac*/ 	.word	0xffffffff


	//   ....[136]....
        /*04b0*/ 	.word	0xffffffff


	//   ....[137]....
        /*04b4*/ 	.word	0xffffffff


	//   ....[138]....
        /*04b8*/ 	.word	0xffffffff


	//   ....[139]....
        /*04bc*/ 	.word	0xffffffff


	//   ....[140]....
        /*04c0*/ 	.word	0xffffffff


	//   ....[141]....
        /*04c4*/ 	.word	0xffffffff


	//   ....[142]....
        /*04c8*/ 	.word	0xffffffff


	//   ....[143]....
        /*04cc*/ 	.word	0xffffffff


	//   ....[144]....
        /*04d0*/ 	.word	0xffffffff


	//   ....[145]....
        /*04d4*/ 	.word	0xffffffff


	//   ....[146]....
        /*04d8*/ 	.word	0xffffffff


	//   ....[147]....
        /*04dc*/ 	.word	0xffffffff


	//   ....[148]....
        /*04e0*/ 	.word	0xffffffff


	//   ....[149]....
        /*04e4*/ 	.word	0xffffffff


	//   ....[150]....
        /*04e8*/ 	.word	0xffffffff


	//   ....[151]....
        /*04ec*/ 	.word	0xffffffff


	//   ....[152]....
        /*04f0*/ 	.word	0xffffffff


	//   ....[153]....
        /*04f4*/ 	.word	0xffffffff


	//   ....[154]....
        /*04f8*/ 	.word	0xffffffff


	//   ....[155]....
        /*04fc*/ 	.word	0xffffffff


	//   ....[156]....
        /*0500*/ 	.word	0xffffffff


	//   ....[157]....
        /*0504*/ 	.word	0xffffffff


	//   ....[158]....
        /*0508*/ 	.word	0xffffffff


	//   ....[159]....
        /*050c*/ 	.word	0xffffffff


	//   ....[160]....
        /*0510*/ 	.word	0xffffffff


	//   ....[161]....
        /*0514*/ 	.word	0xffffffff


	//   ....[162]....
        /*0518*/ 	.word	0xffffffff


	//   ....[163]....
        /*051c*/ 	.word	0xffffffff


	//   ....[164]....
        /*0520*/ 	.word	0xffffffff


	//   ....[165]....
        /*0524*/ 	.word	0xffffffff


	//   ....[166]....
        /*0528*/ 	.word	0xffffffff


	//   ....[167]....
        /*052c*/ 	.word	0xffffffff


	//   ....[168]....
        /*0530*/ 	.word	0xffffffff


	//   ....[169]....
        /*0534*/ 	.word	0xffffffff


	//   ....[170]....
        /*0538*/ 	.word	0xffffffff


	//   ....[171]....
        /*053c*/ 	.word	0xffffffff


	//   ....[172]....
        /*0540*/ 	.word	0xffffffff


	//   ....[173]....
        /*0544*/ 	.word	0xffffffff


	//   ....[174]....
        /*0548*/ 	.word	0xffffffff


	//   ....[175]....
        /*054c*/ 	.word	0xffffffff


	//   ....[176]....
        /*0550*/ 	.word	0xffffffff


	//   ....[177]....
        /*0554*/ 	.word	0xffffffff


	//   ....[178]....
        /*0558*/ 	.word	0xffffffff


	//   ....[179]....
        /*055c*/ 	.word	0xffffffff


	//   ....[180]....
        /*0560*/ 	.word	0xffffffff


	//   ....[181]....
        /*0564*/ 	.word	0xffffffff


	//   ....[182]....
        /*0568*/ 	.word	0xffffffff


	//   ....[183]....
        /*056c*/ 	.word	0xffffffff


	//   ....[184]....
        /*0570*/ 	.word	0xffffffff


	//   ....[185]....
        /*0574*/ 	.word	0xffffffff


	//   ....[186]....
        /*0578*/ 	.word	0xffffffff


	//   ....[187]....
        /*057c*/ 	.word	0xffffffff


	//   ....[188]....
        /*0580*/ 	.word	0xffffffff


	//   ....[189]....
        /*0584*/ 	.word	0xffffffff


	//   ....[190]....
        /*0588*/ 	.word	0xffffffff


	//   ....[191]....
        /*058c*/ 	.word	0xffffffff


	//   ....[192]....
        /*0590*/ 	.word	0xffffffff


	//   ....[193]....
        /*0594*/ 	.word	0xffffffff


	//   ....[194]....
        /*0598*/ 	.word	0xffffffff


	//----- nvinfo : EIATTR_COOP_GROUP_INSTR_OFFSETS
	.align		4
.L_202:
        /*059c*/ 	.byte	0x04, 0x28
        /*059e*/ 	.short	(.L_204 - .L_203)


	//   ....[0]....
.L_203:
        /*05a0*/ 	.word	0x000000a0


	//   ....[1]....
        /*05a4*/ 	.word	0x00001150


	//   ....[2]....
        /*05a8*/ 	.word	0x00001190


	//   ....[3]....
        /*05ac*/ 	.word	0x00001360


	//   ....[4]....
        /*05b0*/ 	.word	0x00001390


	//   ....[5]....
        /*05b4*/ 	.word	0x00001420


	//   ....[6]....
        /*05b8*/ 	.word	0x00001450


	//   ....[7]....
        /*05bc*/ 	.word	0x000014e0


	//   ....[8]....
        /*05c0*/ 	.word	0x00001510


	//   ....[9]....
        /*05c4*/ 	.word	0x000015a0


	//   ....[10]....
        /*05c8*/ 	.word	0x000015d0


	//   ....[11]....
        /*05cc*/ 	.word	0x00001660


	//   ....[12]....
        /*05d0*/ 	.word	0x00001690


	//   ....[13]....
        /*05d4*/ 	.word	0x00001720


	//   ....[14]....
        /*05d8*/ 	.word	0x00001750


	//   ....[15]....
        /*05dc*/ 	.word	0x000017d0


	//   ....[16]....
        /*05e0*/ 	.word	0x00001810


	//   ....[17]....
        /*05e4*/ 	.word	0x00001c80


	//   ....[18]....
        /*05e8*/ 	.word	0x00001ca0


	//   ....[19]....
        /*05ec*/ 	.word	0x00001cb0


	//   ....[20]....
        /*05f0*/ 	.word	0x00001cc0


	//   ....[21]....
        /*05f4*/ 	.word	0x00001cd0


	//   ....[22]....
        /*05f8*/ 	.word	0x00001ce0


	//   ....[23]....
        /*05fc*/ 	.word	0x00001cf0


	//   ....[24]....
        /*0600*/ 	.word	0x00001d20


	//   ....[25]....
        /*0604*/ 	.word	0x00001d40


	//   ....[26]....
        /*0608*/ 	.word	0x00001d70


	//   ....[27]....
        /*060c*/ 	.word	0x00001d80


	//   ....[28]....
        /*0610*/ 	.word	0x00001d90


	//   ....[29]....
        /*0614*/ 	.word	0x00001dc0


	//   ....[30]....
        /*0618*/ 	.word	0x00001df0


	//   ....[31]....
        /*061c*/ 	.word	0x000022f0


	//   ....[32]....
        /*0620*/ 	.word	0x00002300


	//   ....[33]....
        /*0624*/ 	.word	0x00002320


	//   ....[34]....
        /*0628*/ 	.word	0x00002440


	//   ....[35]....
        /*062c*/ 	.word	0x00002450


	//   ....[36]....
        /*0630*/ 	.word	0x00002470


	//   ....[37]....
        /*0634*/ 	.word	0x00002480


	//   ....[38]....
        /*0638*/ 	.word	0x000024c0


	//   ....[39]....
        /*063c*/ 	.word	0x000024e0


	//   ....[40]....
        /*0640*/ 	.word	0x00002520


	//   ....[41]....
        /*0644*/ 	.word	0x00002540


	//   ....[42]....
        /*0648*/ 	.word	0x00002560


	//   ....[43]....
        /*064c*/ 	.word	0x00002570


	//   ....[44]....
        /*0650*/ 	.word	0x00002620


	//   ....[45]....
        /*0654*/ 	.word	0x000030c0


	//   ....[46]....
        /*0658*/ 	.word	0x000030e0


	//   ....[47]....
        /*065c*/ 	.word	0x000030f0


	//   ....[48]....
        /*0660*/ 	.word	0x00003100


	//   ....[49]....
        /*0664*/ 	.word	0x00003110


	//   ....[50]....
        /*0668*/ 	.word	0x00003120


	//   ....[51]....
        /*066c*/ 	.word	0x00003130


	//   ....[52]....
        /*0670*/ 	.word	0x00003140


	//   ....[53]....
        /*0674*/ 	.word	0x00003160


	//   ....[54]....
        /*0678*/ 	.word	0x00003180


	//   ....[55]....
        /*067c*/ 	.word	0x000031a0


	//   ....[56]....
        /*0680*/ 	.word	0x000031d0


	//   ....[57]....
        /*0684*/ 	.word	0x000031f0


	//   ....[58]....
        /*0688*/ 	.word	0x00003210


	//   ....[59]....
        /*068c*/ 	.word	0x00003540


	//   ....[60]....
        /*0690*/ 	.word	0x00003550


	//   ....[61]....
        /*0694*/ 	.word	0x00003560


	//   ....[62]....
        /*0698*/ 	.word	0x00003570


	//   ....[63]....
        /*069c*/ 	.word	0x00004410


	//   ....[64]....
        /*06a0*/ 	.word	0x00004640


	//   ....[65]....
        /*06a4*/ 	.word	0x00004860


	//   ....[66]....
        /*06a8*/ 	.word	0x00004a00


	//   ....[67]....
        /*06ac*/ 	.word	0x00004a30


	//   ....[68]....
        /*06b0*/ 	.word	0x00004bd0


	//   ....[69]....
        /*06b4*/ 	.word	0x00004da0


	//   ....[70]....
        /*06b8*/ 	.word	0x00004ee0


	//   ....[71]....
        /*06bc*/ 	.word	0x00007aa0


	//   ....[72]....
        /*06c0*/ 	.word	0x00007ac0


	//   ....[73]....
        /*06c4*/ 	.word	0x00007ad0


	//   ....[74]....
        /*06c8*/ 	.word	0x00007ae0


	//   ....[75]....
        /*06cc*/ 	.word	0x00007af0


	//   ....[76]....
        /*06d0*/ 	.word	0x00007b00


	//   ....[77]....
        /*06d4*/ 	.word	0x00007b10


	//   ....[78]....
        /*06d8*/ 	.word	0x00007b20


	//   ....[79]....
        /*06dc*/ 	.word	0x00007b30


	//   ....[80]....
        /*06e0*/ 	.word	0x00007b40


	//   ....[81]....
        /*06e4*/ 	.word	0x00007b50


	//   ....[82]....
        /*06e8*/ 	.word	0x00007b60


	//   ....[83]....
        /*06ec*/ 	.word	0x00007b70


	//   ....[84]....
        /*06f0*/ 	.word	0x00007b80


	//   ....[85]....
        /*06f4*/ 	.word	0x00008710


	//   ....[86]....
        /*06f8*/ 	.word	0x00008730


	//   ....[87]....
        /*06fc*/ 	.word	0x00008740


	//   ....[88]....
        /*0700*/ 	.word	0x00008750


	//   ....[89]....
        /*0704*/ 	.word	0x00008760


	//   ....[90]....
        /*0708*/ 	.word	0x00008770


	//   ....[91]....
        /*070c*/ 	.word	0x00008780


	//   ....[92]....
        /*0710*/ 	.word	0x000087a0


	//   ....[93]....
        /*0714*/ 	.word	0x000087b0


	//   ....[94]....
        /*0718*/ 	.word	0x000087d0


	//   ....[95]....
        /*071c*/ 	.word	0x00008820


	//   ....[96]....
        /*0720*/ 	.word	0x00008860


	//   ....[97]....
        /*0724*/ 	.word	0x00008880


	//   ....[98]....
        /*0728*/ 	.word	0x00008890


	//   ....[99]....
        /*072c*/ 	.word	0x00008b00


	//   ....[100]....
        /*0730*/ 	.word	0x00008b10


	//   ....[101]....
        /*0734*/ 	.word	0x00008b20


	//   ....[102]....
        /*0738*/ 	.word	0x00008b30


	//   ....[103]....
        /*073c*/ 	.word	0x00009a10


	//   ....[104]....
        /*0740*/ 	.word	0x00009cd0


	//   ....[105]....
        /*0744*/ 	.word	0x00009ef0


	//   ....[106]....
        /*0748*/ 	.word	0x0000a030


	//   ....[107]....
        /*074c*/ 	.word	0x0000a240


	//   ....[108]....
        /*0750*/ 	.word	0x0000a290


	//   ....[109]....
        /*0754*/ 	.word	0x0000a2b0


	//   ....[110]....
        /*0758*/ 	.word	0x0000a3b0


	//   ....[111]....
        /*075c*/ 	.word	0x0000d120


	//   ....[112]....
        /*0760*/ 	.word	0x0000d140


	//   ....[113]....
        /*0764*/ 	.word	0x0000d150


	//   ....[114]....
        /*0768*/ 	.word	0x0000d160


	//   ....[115]....
        /*076c*/ 	.word	0x0000d170


	//   ....[116]....
        /*0770*/ 	.word	0x0000d180


	//   ....[117]....
        /*0774*/ 	.word	0x0000d190


	//   ....[118]....
        /*0778*/ 	.word	0x0000d1b0


	//   ....[119]....
        /*077c*/ 	.word	0x0000d1c0


	//   ....[120]....
        /*0780*/ 	.word	0x0000d1e0


	//   ....[121]....
        /*0784*/ 	.word	0x0000d200


	//   ....[122]....
        /*0788*/ 	.word	0x0000d270


	//   ....[123]....
        /*078c*/ 	.word	0x0000d290


	//   ....[124]....
        /*0790*/ 	.word	0x0000d2b0


	//   ....[125]....
        /*0794*/ 	.word	0x0000d6b0


	//   ....[126]....
        /*0798*/ 	.word	0x0000d6e0


	//   ....[127]....
        /*079c*/ 	.word	0x0000d6f0


	//   ....[128]....
        /*07a0*/ 	.word	0x0000d710


	//   ....[129]....
        /*07a4*/ 	.word	0x0000d730


	//   ....[130]....
        /*07a8*/ 	.word	0x0000d760


	//   ....[131]....
        /*07ac*/ 	.word	0x0000d780


	//   ....[132]....
        /*07b0*/ 	.word	0x0000d7a0


	//   ....[133]....
        /*07b4*/ 	.word	0x0000d7d0


	//   ....[134]....
        /*07b8*/ 	.word	0x0000d7f0


	//   ....[135]....
        /*07bc*/ 	.word	0x0000d810


	//   ....[136]....
        /*07c0*/ 	.word	0x0000d850


	//   ....[137]....
        /*07c4*/ 	.word	0x0000d900


	//   ....[138]....
        /*07c8*/ 	.word	0x0000d920


	//   ....[139]....
        /*07cc*/ 	.word	0x0000e570


	//   ....[140]....
        /*07d0*/ 	.word	0x0000e5f0


	//   ....[141]....
        /*07d4*/ 	.word	0x0000e6f0


	//   ....[142]....
        /*07d8*/ 	.word	0x0000e750


	//   ....[143]....
        /*07dc*/ 	.word	0x0000e780


	//   ....[144]....
        /*07e0*/ 	.word	0x0000e830


	//   ....[145]....
        /*07e4*/ 	.word	0x0000eab0


	//   ....[146]....
        /*07e8*/ 	.word	0x0000ede0


	//   ....[147]....
        /*07ec*/ 	.word	0x00011200


	//   ....[148]....
        /*07f0*/ 	.word	0x00011210


	//   ....[149]....
        /*07f4*/ 	.word	0x00011220


	//   ....[150]....
        /*07f8*/ 	.word	0x00011240


	//   ....[151]....
        /*07fc*/ 	.word	0x00011260


	//   ....[152]....
        /*0800*/ 	.word	0x00011270


	//   ....[153]....
        /*0804*/ 	.word	0x000112a0


	//   ....[154]....
        /*0808*/ 	.word	0x000112d0


	//   ....[155]....
        /*080c*/ 	.word	0x00012710


	//   ....[156]....
        /*0810*/ 	.word	0x00012750


	//   ....[157]....
        /*0814*/ 	.word	0x00012770


	//   ....[158]....
        /*0818*/ 	.word	0x000127a0


	//   ....[159]....
        /*081c*/ 	.word	0x000127d0


	//   ....[160]....
        /*0820*/ 	.word	0x00012810


	//   ....[161]....
        /*0824*/ 	.word	0x00012850


	//   ....[162]....
        /*0828*/ 	.word	0x00012870


	//   ....[163]....
        /*082c*/ 	.word	0x00012900


	//   ....[164]....
        /*0830*/ 	.word	0x00012910


	//   ....[165]....
        /*0834*/ 	.word	0x00012940


	//   ....[166]....
        /*0838*/ 	.word	0x00012980


	//   ....[167]....
        /*083c*/ 	.word	0x000129a0


	//   ....[168]....
        /*0840*/ 	.word	0x000129d0


	//   ....[169]....
        /*0844*/ 	.word	0x00012a20


	//   ....[170]....
        /*0848*/ 	.word	0x00012a50


	//   ....[171]....
        /*084c*/ 	.word	0x00012a60


	//   ....[172]....
        /*0850*/ 	.word	0x00012b60


	//   ....[173]....
        /*0854*/ 	.word	0x00012b80


	//   ....[174]....
        /*0858*/ 	.word	0x00012ba0


	//   ....[175]....
        /*085c*/ 	.word	0x00012bd0


	//   ....[176]....
        /*0860*/ 	.word	0x00012bf0


	//   ....[177]....
        /*0864*/ 	.word	0x00012c80


	//   ....[178]....
        /*0868*/ 	.word	0x00012ca0


	//   ....[179]....
        /*086c*/ 	.word	0x00013520


	//   ....[180]....
        /*0870*/ 	.word	0x00013550


	//   ....[181]....
        /*0874*/ 	.word	0x00013580


	//   ....[182]....
        /*0878*/ 	.word	0x000135b0


	//   ....[183]....
        /*087c*/ 	.word	0x000135e0


	//   ....[184]....
        /*0880*/ 	.word	0x00013610


	//   ....[185]....
        /*0884*/ 	.word	0x00013640


	//   ....[186]....
        /*0888*/ 	.word	0x00013660


	//   ....[187]....
        /*088c*/ 	.word	0x00013690


	//   ....[188]....
        /*0890*/ 	.word	0x000136a0


	//   ....[189]....
        /*0894*/ 	.word	0x000136b0


	//   ....[190]....
        /*0898*/ 	.word	0x000136c0


	//   ....[191]....
        /*089c*/ 	.word	0x000136d0


	//   ....[192]....
        /*08a0*/ 	.word	0x000136e0


	//   ....[193]....
        /*08a4*/ 	.word	0x00013710


	//   ....[194]....
        /*08a8*/ 	.word	0x00013730


	//----- nvinfo : EIATTR_EXIT_INSTR_OFFSETS
	.align		4
.L_204:
        /*08ac*/ 	.byte	0x04, 0x1c
        /*08ae*/ 	.short	(.L_206 - .L_205)


	//   ....[0]....
.L_205:
        /*08b0*/ 	.word	0x00000450


	//   ....[1]....
        /*08b4*/ 	.word	0x00012d30


	//   ....[2]....
        /*08b8*/ 	.word	0x00012d70


	//   ....[3]....
        /*08bc*/ 	.word	0x00013890


	//   ....[4]....
        /*08c0*/ 	.word	0x000138d0


	//----- nvinfo : EIATTR_CTAIDZ_USED
	.align		4
.L_206:
        /*08c4*/ 	.byte	0x01, 0x04
	.zero		2


	//----- nvinfo : EIATTR_MAX_THREADS
	.align		4
        /*08c8*/ 	.byte	0x04, 0x05
        /*08ca*/ 	.short	(.L_208 - .L_207)
.L_207:
        /*08cc*/ 	.word	0x00000080
        /*08d0*/ 	.word	0x00000001
        /*08d4*/ 	.word	0x00000001


	//----- nvinfo : EIATTR_CRS_STACK_SIZE
	.align		4
.L_208:
        /*08d8*/ 	.byte	0x04, 0x1e
        /*08da*/ 	.short	(.L_210 - .L_209)
.L_209:
        /*08dc*/ 	.word	0x00000000
.L_210:


//--------------------- .nv.info._ZN7cutlass13device_kernelIN5flash19enable_sm80_to_sm89INS1_16FlashAttnFwdSm80INS1_25CollectiveMainloopFwdSm80ILi4ELi1ELb0EN4cute5tupleIJNS5_1CILi128EEENS7_ILi112EEENS7_ILi64EEEEEELi64ENS_6half_tEfNS_4arch4Sm80ELb1ELb0ELb0ELb1ELb1ELb1ELb1ELb0EEENS1_21CollectiveEpilogueFwdINS6_IJS8_SA_S9_EEENS6_IJNS7_ILi1EEESI_SI_EEESC_SE_Li128ELb1ELb1ELb0ELb0EEENS1_19SingleTileSchedulerILb1ELb0ELb1ELi128EEEEEEEEEvNT_6ParamsE --------------------------
	.section	.nv.info._ZN7cutlass13device_kernelIN5flash19enable_sm80_to_sm89INS1_16FlashAttnFwdSm80INS1_25CollectiveMainloopFwdSm80ILi4ELi1ELb0EN4cute5tupleIJNS5_1CILi128EEENS7_ILi112EEENS7_ILi64EEEEEELi64ENS_6half_tEfNS_4arch4Sm80ELb1ELb0ELb0ELb1ELb1ELb1ELb1ELb0EEENS1_21CollectiveEpilogueFwdINS6_IJS8_SA_S9_EEENS6_IJNS7_ILi1EEESI_SI_EEESC_SE_Li128ELb1ELb1ELb0ELb0EEENS1_19SingleTileSchedulerILb1ELb0ELb1ELi128EEEEEEEEEvNT_6ParamsE,"",@"SHT_CUDA_INFO"
	.sectionflags	@""
	.align	4


	//----- nvinfo : EIATTR_CUDA_API_VERSION
	.align		4
        /*0000*/ 	.byte	0x04, 0x37
        /*0002*/ 	.short	(.L_212 - .L_211)
.L_211:
        /*0004*/ 	.word	0x00000082


	//----- nvinfo : EIATTR_SW2861232_WAR
	.align		4
.L_212:
        /*0008*/ 	.byte	0x01, 0x35
	.zero		2


	//----- nvinfo : EIATTR_PARAM_CBANK
	.align		4
        /*000c*/ 	.byte	0x04, 0x0a
        /*000e*/ 	.short	(.L_214 - .L_213)
	.align		4
.L_213:
        /*0010*/ 	.word	index@(.nv.constant0._ZN7cutlass13device_kernelIN5flash19enable_sm80_to_sm89INS1_16FlashAttnFwdSm80INS1_25CollectiveMainloopFwdSm80ILi4ELi1ELb0EN4cute5tupleIJNS5_1CILi128EEENS7_ILi112EEENS7_ILi64EEEEEELi64ENS_6half_tEfNS_4arch4Sm80ELb1ELb0ELb0ELb1ELb1ELb1ELb1ELb0EEENS1_21CollectiveEpilogueFwdINS6_IJS8_SA_S9_EEENS6_IJNS7_ILi1EEESI_SI_EEESC_SE_Li128ELb1ELb1ELb0ELb0EEENS1_19SingleTileSchedulerILb1ELb0ELb1ELi128EEEEEEEEEvNT_6ParamsE)
        /*0014*/ 	.short	0x0160
        /*0016*/ 	.short	0x0418


	//----- nvinfo : EIATTR_CBANK_PARAM_SIZE
	.align		4
.L_214:
        /*0018*/ 	.byte	0x03, 0x19
        /*001a*/ 	.short	0x0418


	//----- nvinfo : EIATTR_KPARAM_INFO
	.align		4
        /*001c*/ 	.byte	0x04, 0x17
        /*001e*/ 	.short	(.L_216 - .L_215)
.L_215:
        /*0020*/ 	.word	0x00000000
        /*0024*/ 	.short	0x0000
        /*0026*/ 	.short	0x0000
        /*0028*/ 	.byte	0x00, 0xf0, 0x61, 0x10


	//----- nvinfo : EIATTR_MAXREG_COUNT
	.align		4
.L_216:
        /*002c*/ 	.byte	0x03, 0x1b
        /*002e*/ 	.short	0x00ff


	//----- nvinfo : EIATTR_NUM_BARRIERS
	.align		4
        /*0030*/ 	.byte	0x02, 0x4c
        /*0032*/ 	.byte	0x02
	.zero		1


	//----- nvinfo : EIATTR_ANNOTATIONS
	.align		4
        /*0034*/ 	.byte	0x04, 0x55
        /*0036*/ 	.short	(.L_218 - .L_217)


	//   ....[0]....
.L_217:
        /* <DEDUP_REMOVED lines=38> */


	//----- nvinfo : EIATTR_MERCURY_ISA_VERSION
	.align		4
.L_218:
        /*0288*/ 	.byte	0x03, 0x5f
        /*028a*/ 	.short	0x0000


	//----- nvinfo : EIATTR_COOP_GROUP_MASK_REGIDS
	.align		4
        /*028c*/ 	.byte	0x04, 0x29
        /*028e*/ 	.short	(.L_220 - .L_219)


	//   ....[0]....
.L_219:
        /*0290*/ 	.word	0xffffffff


	//   ....[1]....
        /*0294*/ 	.word	0xffffffff


	//   ....[2]....
        /*0298*/ 	.word	0xffffffff


	//   ....[3]....
        /*029c*/ 	.word	0xffffffff


	//   ....[4]....
        /*02a0*/ 	.word	0xffffffff


	//   ....[5]....
        /*02a4*/ 	.word	0xffffffff


	//   ....[6]....
        /*02a8*/ 	.word	0xffffffff


	//   ....[7]....
        /*02ac*/ 	.word	0xffffffff


	//   ....[8]....
        /*02b0*/ 	.word	0xffffffff


	//   ....[9]....
        /*02b4*/ 	.word	0xffffffff


	//   ....[10]....
        /*02b8*/ 	.word	0xffffffff


	//   ....[11]....
        /*02bc*/ 	.word	0xffffffff


	//   ....[12]....
        /*02c0*/ 	.word	0xffffffff


	//   ....[13]....
        /*02c4*/ 	.word	0xffffffff


	//   ....[14]....
        /*02c8*/ 	.word	0xffffffff


	//   ....[15]....
        /*02cc*/ 	.word	0xffffffff


	//   ....[16]....
        /*02d0*/ 	.word	0xffffffff


	//   ....[17]....
        /*02d4*/ 	.word	0xffffffff


	//   ....[18]....
        /*02d8*/ 	.word	0xffffffff


	//   ....[19]....
        /*02dc*/ 	.word	0xffffffff


	//   ....[20]....
        /*02e0*/ 	.word	0xffffffff


	//   ....[21]....
        /*02e4*/ 	.word	0xffffffff


	//   ....[22]....
        /*02e8*/ 	.word	0xffffffff


	//   ....[23]....
        /*02ec*/ 	.word	0xffffffff


	//   ....[24]....
        /*02f0*/ 	.word	0xffffffff


	//   ....[25]....
        /*02f4*/ 	.word	0xffffffff


	//   ....[26]....
        /*02f8*/ 	.word	0xffffffff


	//   ....[27]....
        /*02fc*/ 	.word	0xffffffff


	//   ....[28]....
        /*0300*/ 	.word	0xffffffff


	//   ....[29]....
        /*0304*/ 	.word	0xffffffff


	//   ....[30]....
        /*0308*/ 	.word	0xffffffff


	//   ....[31]....
        /*030c*/ 	.word	0xffffffff


	//   ....[32]....
        /*0310*/ 	.word	0xffffffff


	//   ....[33]....
        /*0314*/ 	.word	0xffffffff


	//   ....[34]....
        /*0318*/ 	.word	0xffffffff


	//   ....[35]....
        /*031c*/ 	.word	0xffffffff


	//   ....[36]....
        /*0320*/ 	.word	0xffffffff


	//   ....[37]....
        /*0324*/ 	.word	0xffffffff


	//   ....[38]....
        /*0328*/ 	.word	0xffffffff


	//   ....[39]....
        /*032c*/ 	.word	0xffffffff


	//   ....[40]....
        /*0330*/ 	.word	0xffffffff


	//   ....[41]....
        /*0334*/ 	.word	0xffffffff


	//   ....[42]....
        /*0338*/ 	.word	0xffffffff


	//   ....[43]....
        /*033c*/ 	.word	0xffffffff


	//   ....[44]....
        /*0340*/ 	.word	0xffffffff


	//   ....[45]....
        /*0344*/ 	.word	0xffffffff


	//   ....[46]....
        /*0348*/ 	.word	0xffffffff


	//   ....[47]....
        /*034c*/ 	.word	0xffffffff


	//   ....[48]....
        /*0350*/ 	.word	0xffffffff


	//   ....[49]....
        /*0354*/ 	.word	0xffffffff


	//   ....[50]....
        /*0358*/ 	.word	0xffffffff


	//   ....[51]....
        /*035c*/ 	.word	0xffffffff


	//   ....[52]....
        /*0360*/ 	.word	0xffffffff


	//   ....[53]....
        /*0364*/ 	.word	0xffffffff


	//   ....[54]....
        /*0368*/ 	.word	0xffffffff


	//   ....[55]....
        /*036c*/ 	.word	0xffffffff


	//   ....[56]....
        /*0370*/ 	.word	0xffffffff


	//   ....[57]....
        /*0374*/ 	.word	0xffffffff


	//   ....[58]....
        /*0378*/ 	.word	0xffffffff


	//   ....[59]....
        /*037c*/ 	.word	0xffffffff


	//   ....[60]....
        /*0380*/ 	.word	0xffffffff


	//   ....[61]....
        /*0384*/ 	.word	0xffffffff


	//   ....[62]....
        /*0388*/ 	.word	0xffffffff


	//   ....[63]....
        /*038c*/ 	.word	0xffffffff


	//   ....[64]....
        /*0390*/ 	.word	0xffffffff


	//   ....[65]....
        /*0394*/ 	.word	0xffffffff


	//   ....[66]....
        /*0398*/ 	.word	0xffffffff


	//   ....[67]....
        /*039c*/ 	.word	0xffffffff


	//   ....[68]....
        /*03a0*/ 	.word	0xffffffff


	//   ....[69]....
        /*03a4*/ 	.word	0xffffffff


	//   ....[70]....
        /*03a8*/ 	.word	0xffffffff


	//   ....[71]....
        /*03ac*/ 	.word	0xffffffff


	//   ....[72]....
        /*03b0*/ 	.word	0xffffffff


	//   ....[73]....
        /*03b4*/ 	.word	0xffffffff


	//   ....[74]....
        /*03b8*/ 	.word	0xffffffff


	//   ....[75]....
        /*03bc*/ 	.word	0xffffffff


	//   ....[76]....
        /*03c0*/ 	.word	0xffffffff


	//   ....[77]....
        /*03c4*/ 	.word	0xffffffff


	//   ....[78]....
        /*03c8*/ 	.word	0xffffffff


	//   ....[79]....
        /*03cc*/ 	.word	0xffffffff


	//   ....[80]....
        /*03d0*/ 	.word	0xffffffff


	//   ....[81]....
        /*03d4*/ 	.word	0xffffffff


	//   ....[82]....
        /*03d8*/ 	.word	0xffffffff


	//   ....[83]....
        /*03dc*/ 	.word	0xffffffff


	//   ....[84]....
        /*03e0*/ 	.word	0xffffffff


	//   ....[85]....
        /*03e4*/ 	.word	0xffffffff


	//   ....[86]....
        /*03e8*/ 	.word	0xffffffff


	//   ....[87]....
        /*03ec*/ 	.word	0xffffffff


	//   ....[88]....
        /*03f0*/ 	.word	0xffffffff


	//   ....[89]....
        /*03f4*/ 	.word	0xffffffff


	//   ....[90]....
        /*03f8*/ 	.word	0xffffffff


	//   ....[91]....
        /*03fc*/ 	.word	0xffffffff


	//   ....[92]....
        /*0400*/ 	.word	0xffffffff


	//   ....[93]....
        /*0404*/ 	.word	0xffffffff


	//   ....[94]....
        /*0408*/ 	.word	0xffffffff


	//   ....[95]....
        /*040c*/ 	.word	0xffffffff


	//   ....[96]....
        /*0410*/ 	.word	0xffffffff


	//   ....[97]....
        /*0414*/ 	.word	0xffffffff


	//   ....[98]....
        /*0418*/ 	.word	0xffffffff


	//   ....[99]....
        /*041c*/ 	.word	0xffffffff


	//   ....[100]....
        /*0420*/ 	.word	0xffffffff


	//   ....[101]....
        /*0424*/ 	.word	0xffffffff


	//   ....[102]....
        /*0428*/ 	.word	0xffffffff


	//   ....[103]....
        /*042c*/ 	.word	0xffffffff


	//   ....[104]....
        /*0430*/ 	.word	0xffffffff


	//   ....[105]....
        /*0434*/ 	.word	0xffffffff


	//   ....[106]....
        /*0438*/ 	.word	0xffffffff


	//   ....[107]....
        /*043c*/ 	.word	0xffffffff


	//   ....[108]....
        /*0440*/ 	.word	0xffffffff


	//   ....[109]....
        /*0444*/ 	.word	0xffffffff


	//   ....[110]....
        /*0448*/ 	.word	0xffffffff


	//   ....[111]....
        /*044c*/ 	.word	0xffffffff


	//   ....[112]....
        /*0450*/ 	.word	0xffffffff


	//   ....[113]....
        /*0454*/ 	.word	0xffffffff


	//   ....[114]....
        /*0458*/ 	.word	0xffffffff


	//   ....[115]....
        /*045c*/ 	.word	0xffffffff


	//   ....[116]....
        /*0460*/ 	.word	0xffffffff


	//   ....[117]....
        /*0464*/ 	.word	0xffffffff


	//   ....[118]....
        /*0468*/ 	.word	0xffffffff


	//   ....[119]....
        /*046c*/ 	.word	0xffffffff


	//   ....[120]....
        /*0470*/ 	.word	0xffffffff


	//   ....[121]....
        /*0474*/ 	.word	0xffffffff


	//   ....[122]....
        /*0478*/ 	.word	0xffffffff


	//   ....[123]....
        /*047c*/ 	.word	0xffffffff


	//   ....[124]....
        /*0480*/ 	.word	0xffffffff


	//   ....[125]....
        /*0484*/ 	.word	0xffffffff


	//   ....[126]....
        /*0488*/ 	.word	0xffffffff


	//   ....[127]....
        /*048c*/ 	.word	0xffffffff


	//   ....[128]....
        /*0490*/ 	.word	0xffffffff


	//   ....[129]....
        /*0494*/ 	.word	0xffffffff


	//   ....[130]....
        /*0498*/ 	.word	0xffffffff


	//   ....[131]....
        /*049c*/ 	.word	0xffffffff


	//   ....[132]....
        /*04a0*/ 	.word	0xffffffff


	//   ....[133]....
        /*04a4*/ 	.word	0xffffffff


	//   ....[134]....
        /*04a8*/ 	.word	0xffffffff


	//   ....[135]....
        /*04ac*/ 	.word	0xffffffff


	//   ....[136]....
        /*04b0*/ 	.word	0xffffffff


	//   ....[137]....
        /*04b4*/ 	.word	0xffffffff


	//   ....[138]....
        /*04b8*/ 	.word	0xffffffff


	//   ....[139]....
        /*04bc*/ 	.word	0xffffffff


	//   ....[140]....
        /*04c0*/ 	.word	0xffffffff


	//   ....[141]....
        /*04c4*/ 	.word	0xffffffff


	//   ....[142]....
        /*04c8*/ 	.word	0xffffffff


	//   ....[143]....
        /*04cc*/ 	.word	0xffffffff


	//   ....[144]....
        /*04d0*/ 	.word	0xffffffff


	//   ....[145]....
        /*04d4*/ 	.word	0xffffffff


	//   ....[146]....
        /*04d8*/ 	.word	0xffffffff


	//   ....[147]....
        /*04dc*/ 	.word	0xffffffff


	//   ....[148]....
        /*04e0*/ 	.word	0xffffffff


	//   ....[149]....
        /*04e4*/ 	.word	0xffffffff


	//   ....[150]....
        /*04e8*/ 	.word	0xffffffff


	//   ....[151]....
        /*04ec*/ 	.word	0xffffffff


	//   ....[152]....
        /*04f0*/ 	.word	0xffffffff


	//   ....[153]....
        /*04f4*/ 	.word	0xffffffff


	//   ....[154]....
        /*04f8*/ 	.word	0xffffffff


	//   ....[155]....
        /*04fc*/ 	.word	0xffffffff


	//   ....[156]....
        /*0500*/ 	.word	0xffffffff


	//   ....[157]....
        /*0504*/ 	.word	0xffffffff


	//   ....[158]....
        /*0508*/ 	.word	0xffffffff


	//   ....[159]....
        /*050c*/ 	.word	0xffffffff


	//   ....[160]....
        /*0510*/ 	.word	0xffffffff


	//   ....[161]....
        /*0514*/ 	.word	0xffffffff


	//   ....[162]....
        /*0518*/ 	.word	0xffffffff


	//   ....[163]....
        /*051c*/ 	.word	0xffffffff


	//   ....[164]....
        /*0520*/ 	.word	0xffffffff


	//   ....[165]....
        /*0524*/ 	.word	0xffffffff


	//   ....[166]....
        /*0528*/ 	.word	0xffffffff


	//   ....[167]....
        /*052c*/ 	.word	0xffffffff


	//   ....[168]....
        /*0530*/ 	.word	0xffffffff


	//   ....[169]....
        /*0534*/ 	.word	0xffffffff


	//   ....[170]....
        /*0538*/ 	.word	0xffffffff


	//   ....[171]....
        /*053c*/ 	.word	0xffffffff


	//   ....[172]....
        /*0540*/ 	.word	0xffffffff


	//   ....[173]....
        /*0544*/ 	.word	0xffffffff


	//   ....[174]....
        /*0548*/ 	.word	0xffffffff


	//   ....[175]....
        /*054c*/ 	.word	0xffffffff


	//   ....[176]....
        /*0550*/ 	.word	0xffffffff


	//   ....[177]....
        /*0554*/ 	.word	0xffffffff


	//   ....[178]....
        /*0558*/ 	.word	0xffffffff


	//   ....[179]....
        /*055c*/ 	.word	0xffffffff


	//   ....[180]....
        /*0560*/ 	.word	0xffffffff


	//   ....[181]....
        /*0564*/ 	.word	0xffffffff


	//   ....[182]....
        /*0568*/ 	.word	0xffffffff


	//   ....[183]....
        /*056c*/ 	.word	0xffffffff


	//   ....[184]....
        /*0570*/ 	.word	0xffffffff


	//   ....[185]....
        /*0574*/ 	.word	0xffffffff


	//   ....[186]....
        /*0578*/ 	.word	0xffffffff


	//   ....[187]....
        /*057c*/ 	.word	0xffffffff


	//   ....[188]....
        /*0580*/ 	.word	0xffffffff


	//   ....[189]....
        /*0584*/ 	.word	0xffffffff


	//   ....[190]....
        /*0588*/ 	.word	0xffffffff


	//   ....[191]....
        /*058c*/ 	.word	0xffffffff


	//   ....[192]....
        /*0590*/ 	.word	0xffffffff


	//   ....[193]....
        /*0594*/ 	.word	0xffffffff


	//   ....[194]....
        /*0598*/ 	.word	0xffffffff


	//   ....[195]....
        /*059c*/ 	.word	0xffffffff


	//   ....[196]....
        /*05a0*/ 	.word	0xffffffff


	//   ....[197]....
        /*05a4*/ 	.word	0xffffffff


	//   ....[198]....
        /*05a8*/ 	.word	0xffffffff


	//   ....[199]....
        /*05ac*/ 	.word	0xffffffff


	//   ....[200]....
        /*05b0*/ 	.word	0xffffffff


	//   ....[201]....
        /*05b4*/ 	.word	0xffffffff


	//   ....[202]....
        /*05b8*/ 	.word	0xffffffff


	//   ....[203]....
        /*05bc*/ 	.word	0xffffffff


	//   ....[204]....
        /*05c0*/ 	.word	0xffffffff


	//   ....[205]....
        /*05c4*/ 	.word	0xffffffff


	//   ....[206]....
        /*05c8*/ 	.word	0xffffffff


	//   ....[207]....
        /*05cc*/ 	.word	0xffffffff


	//   ....[208]....
        /*05d0*/ 	.word	0xffffffff


	//   ....[209]....
        /*05d4*/ 	.word	0xffffffff


	//   ....[210]....
        /*05d8*/ 	.word	0xffffffff


	//   ....[211]....
        /*05dc*/ 	.word	0xffffffff


	//   ....[212]....
        /*05e0*/ 	.word	0xffffffff


	//   ....[213]....
        /*05e4*/ 	.word	0xffffffff


	//   ....[214]....
        /*05e8*/ 	.word	0xffffffff


	//   ....[215]....
        /*05ec*/ 	.word	0xffffffff


	//   ....[216]....
        /*05f0*/ 	.word	0xffffffff


	//   ....[217]....
        /*05f4*/ 	.word	0xffffffff


	//   ....[218]....
        /*05f8*/ 	.word	0xffffffff


	//   ....[219]....
        /*05fc*/ 	.word	0xffffffff


	//   ....[220]....
        /*0600*/ 	.word	0xffffffff


	//   ....[221]....
        /*0604*/ 	.word	0xffffffff


	//   ....[222]....
        /*0608*/ 	.word	0xffffffff


	//   ....[223]....
        /*060c*/ 	.word	0xffffffff


	//   ....[224]....
        /*0610*/ 	.word	0xffffffff


	//   ....[225]....
        /*0614*/ 	.word	0xffffffff


	//   ....[226]....
        /*0618*/ 	.word	0xffffffff


	//   ....[227]....
        /*061c*/ 	.word	0xffffffff


	//   ....[228]....
        /*0620*/ 	.word	0xffffffff


	//   ....[229]....
        /*0624*/ 	.word	0xffffffff


	//   ....[230]....
        /*0628*/ 	.word	0xffffffff


	//   ....[231]....
        /*062c*/ 	.word	0xffffffff


	//   ....[232]....
        /*0630*/ 	.word	0xffffffff


	//   ....[233]....
        /*0634*/ 	.word	0xffffffff


	//   ....[234]....
        /*0638*/ 	.word	0xffffffff


	//   ....[235]....
        /*063c*/ 	.word	0xffffffff


	//   ....[236]....
        /*0640*/ 	.word	0xffffffff


	//   ....[237]....
        /*0644*/ 	.word	0xffffffff


	//   ....[238]....
        /*0648*/ 	.word	0xffffffff


	//   ....[239]....
        /*064c*/ 	.word	0xffffffff


	//   ....[240]....
        /*0650*/ 	.word	0xffffffff


	//   ....[241]....
        /*0654*/ 	.word	0xffffffff


	//   ....[242]....
        /*0658*/ 	.word	0xffffffff


	//   ....[243]....
        /*065c*/ 	.word	0xffffffff


	//   ....[244]....
        /*0660*/ 	.word	0xffffffff


	//   ....[245]....
        /*0664*/ 	.word	0xffffffff


	//   ....[246]....
        /*0668*/ 	.word	0xffffffff


	//   ....[247]....
        /*066c*/ 	.word	0xffffffff


	//   ....[248]....
        /*0670*/ 	.word	0xffffffff


	//   ....[249]....
        /*0674*/ 	.word	0xffffffff


	//   ....[250]....
        /*0678*/ 	.word	0xffffffff


	//   ....[251]....
        /*067c*/ 	.word	0xffffffff


	//   ....[252]....
        /*0680*/ 	.word	0xffffffff


	//   ....[253]....
        /*0684*/ 	.word	0xffffffff


	//   ....[254]....
        /*0688*/ 	.word	0xffffffff


	//   ....[255]....
        /*068c*/ 	.word	0xffffffff


	//   ....[0]....
        /*0690*/ 	.word	0xffffffff


	//   ....[1]....
        /*0694*/ 	.word	0xffffffff


	//   ....[2]....
        /*0698*/ 	.word	0xffffffff


	//----- nvinfo : EIATTR_COOP_GROUP_INSTR_OFFSETS
	.align		4
.L_220:
        /*069c*/ 	.byte	0x04, 0x28
        /*069e*/ 	.short	(.L_222 - .L_221)


	//   ....[0]....
.L_221:
        /*06a0*/ 	.word	0x000000a0


	//   ....[1]....
        /*06a4*/ 	.word	0x00002c80


	//   ....[2]....
        /*06a8*/ 	.word	0x00002cd0


	//   ....[3]....
        /*06ac*/ 	.word	0x000034c0


	//   ....[4]....
        /*06b0*/ 	.word	0x000034e0


	//   ....[5]....
        /*06b4*/ 	.word	0x00003c50


	//   ....[6]....
        /*06b8*/ 	.word	0x00003c70


	//   ....[7]....
        /*06bc*/ 	.word	0x000043e0


	//   ....[8]....
        /*06c0*/ 	.word	0x000043f0


	//   ....[9]....
        /*06c4*/ 	.word	0x00004ca0


	//   ....[10]....
        /*06c8*/ 	.word	0x00004cf0


	//   ....[11]....
        /*06cc*/ 	.word	0x000059f0


	//   ....[12]....
        /*06d0*/ 	.word	0x00005a20


	//   ....[13]....
        /*06d4*/ 	.word	0x00006160


	//   ....[14]....
        /*06d8*/ 	.word	0x00006190


	//   ....[15]....
        /*06dc*/ 	.word	0x000068d0


	//   ....[16]....
        /*06e0*/ 	.word	0x000068f0


	//   ....[17]....
        /*06e4*/ 	.word	0x00007050


	//   ....[18]....
        /*06e8*/ 	.word	0x00007080


	//   ....[19]....
        /*06ec*/ 	.word	0x000071c0


	//   ....[20]....
        /*06f0*/ 	.word	0x000071f0


	//   ....[21]....
        /*06f4*/ 	.word	0x000072e0


	//   ....[22]....
        /*06f8*/ 	.word	0x00007310


	//   ....[23]....
        /*06fc*/ 	.word	0x00007400


	//   ....[24]....
        /*0700*/ 	.word	0x00007420


	//   ....[25]....
        /*0704*/ 	.word	0x00007c80


	//   ....[26]....
        /*0708*/ 	.word	0x00007ca0


	//   ....[27]....
        /*070c*/ 	.word	0x00007d90


	//   ....[28]....
        /*0710*/ 	.word	0x00007dc0


	//   ....[29]....
        /*0714*/ 	.word	0x00007eb0


	//   ....[30]....
        /*0718*/ 	.word	0x00007ee0


	//   ....[31]....
        /*071c*/ 	.word	0x00007fd0


	//   ....[32]....
        /*0720*/ 	.word	0x00008000


	//   ....[33]....
        /*0724*/ 	.word	0x00008ba0


	//   ....[34]....
        /*0728*/ 	.word	0x00008be0


	//   ....[35]....
        /*072c*/ 	.word	0x00008db0


	//   ....[36]....
        /*0730*/ 	.word	0x00008de0


	//   ....[37]....
        /*0734*/ 	.word	0x00008e70


	//   ....[38]....
        /*0738*/ 	.word	0x00008ea0


	//   ....[39]....
        /*073c*/ 	.word	0x00008f30


	//   ....[40]....
        /*0740*/ 	.word	0x00008f60


	//   ....[41]....
        /*0744*/ 	.word	0x00008ff0


	//   ....[42]....
        /*0748*/ 	.word	0x00009020


	//   ....[43]....
        /*074c*/ 	.word	0x000090b0


	//   ....[44]....
        /*0750*/ 	.word	0x000090e0


	//   ....[45]....
        /*0754*/ 	.word	0x00009170


	//   ....[46]....
        /*0758*/ 	.word	0x000091a0


	//   ....[47]....
        /*075c*/ 	.word	0x00009220


	//   ....[48]....
        /*0760*/ 	.word	0x00009260


	//   ....[49]....
        /*0764*/ 	.word	0x000096d0


	//   ....[50]....
        /*0768*/ 	.word	0x000096f0


	//   ....[51]....
        /*076c*/ 	.word	0x00009700


	//   ....[52]....
        /*0770*/ 	.word	0x00009710


	//   ....[53]....
        /*0774*/ 	.word	0x00009730


	//   ....[54]....
        /*0778*/ 	.word	0x00009740


	//   ....[55]....
        /*077c*/ 	.word	0x00009750


	//   ....[56]....
        /*0780*/ 	.word	0x00009770


	//   ....[57]....
        /*0784*/ 	.word	0x000097a0


	//   ....[58]....
        /*0788*/ 	.word	0x000097c0


	//   ....[59]....
        /*078c*/ 	.word	0x000097d0


	//   ....[60]....
        /*0790*/ 	.word	0x00009820


	//   ....[61]....
        /*0794*/ 	.word	0x00009850


	//   ....[62]....
        /*0798*/ 	.word	0x00009890


	//   ....[63]....
        /*079c*/ 	.word	0x00009cf0


	//   ....[64]....
        /*07a0*/ 	.word	0x00009d10


	//   ....[65]....
        /*07a4*/ 	.word	0x00009d20


	//   ....[66]....
        /*07a8*/ 	.word	0x00009d30


	//   ....[67]....
        /*07ac*/ 	.word	0x00009ea0


	//   ....[68]....
        /*07b0*/ 	.word	0x00009f60


	//   ....[69]....
        /*07b4*/ 	.word	0x00009fa0


	//   ....[70]....
        /*07b8*/ 	.word	0x00009fe0


	//   ....[71]....
        /*07bc*/ 	.word	0x0000a180


	//   ....[72]....
        /*07c0*/ 	.word	0x0000a240


	//   ....[73]....
        /*07c4*/ 	.word	0x0000a280


	//   ....[74]....
        /*07c8*/ 	.word	0x0000a2c0


	//   ....[75]....
        /*07cc*/ 	.word	0x0000a480


	//   ....[76]....
        /*07d0*/ 	.word	0x0000a540


	//   ....[77]....
        /*07d4*/ 	.word	0x0000a580


	//   ....[78]....
        /*07d8*/ 	.word	0x0000a5c0


	//   ....[79]....
        /*07dc*/ 	.word	0x0000c290


	//   ....[80]....
        /*07e0*/ 	.word	0x0000c2b0


	//   ....[81]....
        /*07e4*/ 	.word	0x0000c2e0


	//   ....[82]....
        /*07e8*/ 	.word	0x0000c2f0


	//   ....[83]....
        /*07ec*/ 	.word	0x0000c3d0


	//   ....[84]....
        /*07f0*/ 	.word	0x0000c410


	//   ....[85]....
        /*07f4*/ 	.word	0x0000c430


	//   ....[86]....
        /*07f8*/ 	.word	0x0000c440


	//   ....[87]....
        /*07fc*/ 	.word	0x0000c630


	//   ....[88]....
        /*0800*/ 	.word	0x0000c670


	//   ....[89]....
        /*0804*/ 	.word	0x0000c690


	//   ....[90]....
        /*0808*/ 	.word	0x0000c6a0


	//   ....[91]....
        /*080c*/ 	.word	0x0000c820


	//   ....[92]....
        /*0810*/ 	.word	0x0000c860


	//   ....[93]....
        /*0814*/ 	.word	0x0000c8a0


	//   ....[94]....
        /*0818*/ 	.word	0x0000c8c0


	//   ....[95]....
        /*081c*/ 	.word	0x0000e9a0


	//   ....[96]....
        /*0820*/ 	.word	0x0000e9b0


	//   ....[97]....
        /*0824*/ 	.word	0x0000e9d0


	//   ....[98]....
        /*0828*/ 	.word	0x0000eb10


	//   ....[99]....
        /*082c*/ 	.word	0x0000eb20


	//   ....[100]....
        /*0830*/ 	.word	0x0000eb40


	//   ....[101]....
        /*0834*/ 	.word	0x0000eba0


	//   ....[102]....
        /*0838*/ 	.word	0x0000ebc0


	//   ....[103]....
        /*083c*/ 	.word	0x0000ec70


	//   ....[104]....
        /*0840*/ 	.word	0x0000ec80


	//   ....[105]....
        /*0844*/ 	.word	0x0000ecc0


	//   ....[106]....
        /*0848*/ 	.word	0x0000ecd0


	//   ....[107]....
        /*084c*/ 	.word	0x0000ed00


	//   ....[108]....
        /*0850*/ 	.word	0x0000eda0


	//   ....[109]....
        /*0854*/ 	.word	0x0000f780


	//   ....[110]....
        /*0858*/ 	.word	0x0000f7a0


	//   ....[111]....
        /*085c*/ 	.word	0x0000f7b0


	//   ....[112]....
        /*0860*/ 	.word	0x0000f7c0


	//   ....[113]....
        /*0864*/ 	.word	0x0000f7d0


	//   ....[114]....
        /*0868*/ 	.word	0x0000f7e0


	//   ....[115]....
        /*086c*/ 	.word	0x0000f7f0


	//   ....[116]....
        /*0870*/ 	.word	0x0000f800


	//   ....[117]....
        /*0874*/ 	.word	0x0000f820


	//   ....[118]....
        /*0878*/ 	.word	0x0000f840


	//   ....[119]....
        /*087c*/ 	.word	0x0000f860


	//   ....[120]....
        /*0880*/ 	.word	0x0000f890


	//   ....[121]....
        /*0884*/ 	.word	0x0000f8b0


	//   ....[122]....
        /*0888*/ 	.word	0x0000f8d0


	//   ....[123]....
        /*088c*/ 	.word	0x0000fc10


	//   ....[124]....
        /*0890*/ 	.word	0x0000fc20


	//   ....[125]....
        /*0894*/ 	.word	0x0000fc30


	//   ....[126]....
        /*0898*/ 	.word	0x0000fc40


	//   ....[127]....
        /*089c*/ 	.word	0x00010dc0


	//   ....[128]....
        /*08a0*/ 	.word	0x00010f60


	//   ....[129]....
        /*08a4*/ 	.word	0x00011040


	//   ....[130]....
        /*08a8*/ 	.word	0x00011080


	//   ....[131]....
        /*08ac*/ 	.word	0x00011140


	//   ....[132]....
        /*08b0*/ 	.word	0x00011240


	//   ....[133]....
        /*08b4*/ 	.word	0x000113b0


	//   ....[134]....
        /*08b8*/ 	.word	0x000114e0


	//   ....[135]....
        /*08bc*/ 	.word	0x00014320


	//   ....[136]....
        /*08c0*/ 	.word	0x00014340


	//   ....[137]....
        /*08c4*/ 	.word	0x00014350


	//   ....[138]....
        /*08c8*/ 	.word	0x00014360


	//   ....[139]....
        /*08cc*/ 	.word	0x00014370


	//   ....[140]....
        /*08d0*/ 	.word	0x00014380


	//   ....[141]....
        /*08d4*/ 	.word	0x00014390


	//   ....[142]....
        /*08d8*/ 	.word	0x000143b0


	//   ....[143]....
        /*08dc*/ 	.word	0x000143d0


	//   ....[144]....
        /*08e0*/ 	.word	0x000143f0


	//   ....[145]....
        /*08e4*/ 	.word	0x00014410


	//   ....[146]....
        /*08e8*/ 	.word	0x00014420


	//   ....[147]....
        /*08ec*/ 	.word	0x00014430


	//   ....[148]....
        /*08f0*/ 	.word	0x00014440


	//   ....[149]....
        /*08f4*/ 	.word	0x00014ff0


	//   ....[150]....
        /*08f8*/ 	.word	0x00015010


	//   ....[151]....
        /*08fc*/ 	.word	0x00015020


	//   ....[152]....
        /*0900*/ 	.word	0x00015030


	//   ....[153]....
        /*0904*/ 	.word	0x00015040


	//   ....[154]....
        /*0908*/ 	.word	0x00015050


	//   ....[155]....
        /*090c*/ 	.word	0x00015060


	//   ....[156]....
        /*0910*/ 	.word	0x00015080


	//   ....[157]....
        /*0914*/ 	.word	0x00015090


	//   ....[158]....
        /*0918*/ 	.word	0x000150b0


	//   ....[159]....
        /*091c*/ 	.word	0x00015100


	//   ....[160]....
        /*0920*/ 	.word	0x00015140


	//   ....[161]....
        /*0924*/ 	.word	0x00015160


	//   ....[162]....
        /*0928*/ 	.word	0x00015170


	//   ....[163]....
        /*092c*/ 	.word	0x00015370


	//   ....[164]....
        /*0930*/ 	.word	0x00015380


	//   ....[165]....
        /*0934*/ 	.word	0x00015390


	//   ....[166]....
        /*0938*/ 	.word	0x000153a0


	//   ....[167]....
        /*093c*/ 	.word	0x00016260


	//   ....[168]....
        /*0940*/ 	.word	0x000164b0


	//   ....[169]....
        /*0944*/ 	.word	0x00016720


	//   ....[170]....
        /*0948*/ 	.word	0x00016870


	//   ....[171]....
        /*094c*/ 	.word	0x00016a70


	//   ....[172]....
        /*0950*/ 	.word	0x00016af0


	//   ....[173]....
        /*0954*/ 	.word	0x00016b40


	//   ....[174]....
        /*0958*/ 	.word	0x00016c20


	//   ....[175]....
        /*095c*/ 	.word	0x000199a0


	//   ....[176]....
        /*0960*/ 	.word	0x000199c0


	//   ....[177]....
        /*0964*/ 	.word	0x000199d0


	//   ....[178]....
        /*0968*/ 	.word	0x000199e0


	//   ....[179]....
        /*096c*/ 	.word	0x000199f0


	//   ....[180]....
        /*0970*/ 	.word	0x00019a00


	//   ....[181]....
        /*0974*/ 	.word	0x00019a10


	//   ....[182]....
        /*0978*/ 	.word	0x00019a30


	//   ....[183]....
        /*097c*/ 	.word	0x00019a40


	//   ....[184]....
        /*0980*/ 	.word	0x00019a60


	//   ....[185]....
        /*0984*/ 	.word	0x00019a80


	//   ....[186]....
        /*0988*/ 	.word	0x00019af0


	//   ....[187]....
        /*098c*/ 	.word	0x00019b10


	//   ....[188]....
        /*0990*/ 	.word	0x00019b30


	//   ....[189]....
        /*0994*/ 	.word	0x00019f40


	//   ....[190]....
        /*0998*/ 	.word	0x00019f70


	//   ....[191]....
        /*099c*/ 	.word	0x00019f80


	//   ....[192]....
        /*09a0*/ 	.word	0x00019fa0


	//   ....[193]....
        /*09a4*/ 	.word	0x00019fc0


	//   ....[194]....
        /*09a8*/ 	.word	0x00019ff0


	//   ....[195]....
        /*09ac*/ 	.word	0x0001a010


	//   ....[196]....
        /*09b0*/ 	.word	0x0001a030


	//   ....[197]....
        /*09b4*/ 	.word	0x0001a060


	//   ....[198]....
        /*09b8*/ 	.word	0x0001a080


	//   ....[199]....
        /*09bc*/ 	.word	0x0001a0a0


	//   ....[200]....
        /*09c0*/ 	.word	0x0001a0e0


	//   ....[201]....
        /*09c4*/ 	.word	0x0001a190


	//   ....[202]....
        /*09c8*/ 	.word	0x0001a1b0


	//   ....[203]....
        /*09cc*/ 	.word	0x0001ae00


	//   ....[204]....
        /*09d0*/ 	.word	0x0001ae80


	//   ....[205]....
        /*09d4*/ 	.word	0x0001af80


	//   ....[206]....
        /*09d8*/ 	.word	0x0001afe0


	//   ....[207]....
        /*09dc*/ 	.word	0x0001b010


	//   ....[208]....
        /*09e0*/ 	.word	0x0001b0c0


	//   ....[209]....
        /*09e4*/ 	.word	0x0001b340


	//   ....[210]....
        /*09e8*/ 	.word	0x0001b670


	//   ....[211]....
        /*09ec*/ 	.word	0x0001da70


	//   ....[212]....
        /*09f0*/ 	.word	0x0001da80


	//   ....[213]....
        /*09f4*/ 	.word	0x0001da90


	//   ....[214]....
        /*09f8*/ 	.word	0x0001dab0


	//   ....[215]....
        /*09fc*/ 	.word	0x0001dad0


	//   ....[216]....
        /*0a00*/ 	.word	0x0001dae0


	//   ....[217]....
        /*0a04*/ 	.word	0x0001db10


	//   ....[218]....
        /*0a08*/ 	.word	0x0001db40


	//   ....[219]....
        /*0a0c*/ 	.word	0x0001ef70


	//   ....[220]....
        /*0a10*/ 	.word	0x0001efa0


	//   ....[221]....
        /*0a14*/ 	.word	0x0001eff0


	//   ....[222]....
        /*0a18*/ 	.word	0x0001f020


	//   ....[223]....
        /*0a1c*/ 	.word	0x0001f050


	//   ....[224]....
        /*0a20*/ 	.word	0x0001f090


	//   ....[225]....
        /*0a24*/ 	.word	0x0001f0c0


	//   ....[226]....
        /*0a28*/ 	.word	0x0001f100


	//   ....[227]....
        /*0a2c*/ 	.word	0x0001f160


	//   ....[228]....
        /*0a30*/ 	.word	0x0001f170


	//   ....[229]....
        /*0a34*/ 	.word	0x0001f180


	//   ....[230]....
        /*0a38*/ 	.word	0x0001f1b0


	//   ....[231]....
        /*0a3c*/ 	.word	0x0001f1f0


	//   ....[232]....
        /*0a40*/ 	.word	0x0001f210


	//   ....[233]....
        /*0a44*/ 	.word	0x0001f240


	//   ....[234]....
        /*0a48*/ 	.word	0x0001f280


	//   ....[235]....
        /*0a4c*/ 	.word	0x0001f2d0


	//   ....[236]....
        /*0a50*/ 	.word	0x0001f390


	//   ....[237]....
        /*0a54*/ 	.word	0x0001f3b0


	//   ....[238]....
        /*0a58*/ 	.word	0x0001f400


	//   ....[239]....
        /*0a5c*/ 	.word	0x0001f420


	//   ....[240]....
        /*0a60*/ 	.word	0x0001f450


	//   ....[241]....
        /*0a64*/ 	.word	0x0001f480


	//   ....[242]....
        /*0a68*/ 	.word	0x0001f520


	//   ....[243]....
        /*0a6c*/ 	.word	0x0001fdb0


	//   ....[244]....
        /*0a70*/ 	.word	0x0001fde0


	//   ....[245]....
        /*0a74*/ 	.word	0x0001fe10


	//   ....[246]....
        /*0a78*/ 	.word	0x0001fe40


	//   ....[247]....
        /*0a7c*/ 	.word	0x0001fe70


	//   ....[248]....
        /*0a80*/ 	.word	0x0001fea0


	//   ....[249]....
        /*0a84*/ 	.word	0x0001fed0


	//   ....[250]....
        /*0a88*/ 	.word	0x0001fef0


	//   ....[251]....
        /*0a8c*/ 	.word	0x0001ff10


	//   ....[252]....
        /*0a90*/ 	.word	0x0001ff30


	//   ....[253]....
        /*0a94*/ 	.word	0x0001ff40


	//   ....[254]....
        /*0a98*/ 	.word	0x0001ff50


	//   ....[255]....
        /*0a9c*/ 	.word	0x0001ff60


	//   ....[0]....
        /*0aa0*/ 	.word	0x0001ff70


	//   ....[1]....
        /*0aa4*/ 	.word	0x0001ff80


	//   ....[2]....
        /*0aa8*/ 	.word	0x0001ffb0


	//----- nvinfo : EIATTR_EXIT_INSTR_OFFSETS
	.align		4
.L_222:
        /*0aac*/ 	.byte	0x04, 0x1c
        /*0aae*/ 	.short	(.L_224 - .L_223)


	//   ....[0]....
.L_223:
        /*0ab0*/ 	.word	0x00000450


	//   ....[1]....
        /*0ab4*/ 	.word	0x0001f5c0


	//   ....[2]....
        /*0ab8*/ 	.word	0x0001f600


	//   ....[3]....
        /*0abc*/ 	.word	0x00020140


	//   ....[4]....
        /*0ac0*/ 	.word	0x00020180


	//----- nvinfo : EIATTR_CTAIDZ_USED
	.align		4
.L_224:
        /*0ac4*/ 	.byte	0x01, 0x04
	.zero		2


	//----- nvinfo : EIATTR_MAX_THREADS
	.align		4
        /*0ac8*/ 	.byte	0x04, 0x05
        /*0aca*/ 	.short	(.L_226 - .L_225)
.L_225:
        /*0acc*/ 	.word	0x00000080
        /*0ad0*/ 	.word	0x00000001
        /*0ad4*/ 	.word	0x00000001


	//----- nvinfo : EIATTR_CRS_STACK_SIZE
	.align		4
.L_226:
        /*0ad8*/ 	.byte	0x04, 0x1e
        /*0ada*/ 	.short	(.L_228 - .L_227)
.L_227:
        /*0adc*/ 	.word	0x00000000
.L_228:


//--------------------- .nv.callgraph             --------------------------
	.section	.nv.callgraph,"",@"SHT_CUDA_CALLGRAPH"
	.align	4
	.sectionentsize	8
	.align		4
        /*0000*/ 	.word	0x00000000
	.align		4
        /*0004*/ 	.word	0xffffffff
	.align		4
        /*0008*/ 	.word	0x00000000
	.align		4
        /*000c*/ 	.word	0xfffffffe
	.align		4
        /*0010*/ 	.word	0x00000000
	.align		4
        /*0014*/ 	.word	0xfffffffd
	.align		4
        /*0018*/ 	.word	0x00000000
	.align		4
        /*001c*/ 	.word	0xfffffffc


//--------------------- .nv.rel.action            --------------------------
	.section	.nv.rel.action,"",@"SHT_CUDA_RELOCINFO"
	.align	8
	.sectionentsize	8
        /*0000*/ 	.byte	0x73, 0x00, 0x00, 0x00, 0x00, 0x00, 0x00, 0x00, 0x00, 0x00, 0x00, 0x11, 0x25, 0x00, 0x05, 0x36


//--------------------- .nv.constant4             --------------------------
	.section	.nv.constant4,"a",@progbits
	.align	8
	.align		8
.nv.constant4:
        /*0000*/ 	.dword	_ZN71_INTERNAL_6502cf3d_35_flash_fwd_hdim64_fp16_paged_sm80_cu_4022bc09_35454cuda3std3__45__cpo5beginE
	.align		8
        /*0008*/ 	.dword	_ZN71_INTERNAL_6502cf3d_35_flash_fwd_hdim64_fp16_paged_sm80_cu_4022bc09_35454cuda3std3__45__cpo3endE
	.align		8
        /*0010*/ 	.dword	_ZN71_INTERNAL_6502cf3d_35_flash_fwd_hdim64_fp16_paged_sm80_cu_4022bc09_35454cuda3std3__45__cpo6cbeginE
	.align		8
        /*0018*/ 	.dword	_ZN71_INTERNAL_6502cf3d_35_flash_fwd_hdim64_fp16_paged_sm80_cu_4022bc09_35454cuda3std3__45__cpo4cendE
	.align		8
        /*0020*/ 	.dword	_ZN71_INTERNAL_6502cf3d_35_flash_fwd_hdim64_fp16_paged_sm80_cu_4022bc09_35454cuda3std3__473_GLOBAL__N__6502cf3d_35_flash_fwd_hdim64_fp16_paged_sm80_cu_4022bc09_35456ignoreE
	.align		8
        /*0028*/ 	.dword	_ZN71_INTERNAL_6502cf3d_35_flash_fwd_hdim64_fp16_paged_sm80_cu_4022bc09_35454cuda3std3__419piecewise_constructE
	.align		8
        /*0030*/ 	.dword	_ZN71_INTERNAL_6502cf3d_35_flash_fwd_hdim64_fp16_paged_sm80_cu_4022bc09_35454cuda3std3__48in_placeE
	.align		8
        /*0038*/ 	.dword	_ZN71_INTERNAL_6502cf3d_35_flash_fwd_hdim64_fp16_paged_sm80_cu_4022bc09_35454cuda3std6ranges3__45__cpo4swapE
	.align		8
        /*0040*/ 	.dword	_ZN71_INTERNAL_6502cf3d_35_flash_fwd_hdim64_fp16_paged_sm80_cu_4022bc09_35454cuda3std6ranges3__45__cpo9iter_moveE
	.align		8
        /*0048*/ 	.dword	_ZN71_INTERNAL_6502cf3d_35_flash_fwd_hdim64_fp16_paged_sm80_cu_4022bc09_35454cute7productE
	.align		8
        /*0050*/ 	.dword	_ZN71_INTERNAL_6502cf3d_35_flash_fwd_hdim64_fp16_paged_sm80_cu_4022bc09_35454cute1_E


//--------------------- .nv.constant0._ZN7cutlass13device_kernelIN5flash19enable_sm80_to_sm89INS1_16FlashAttnFwdSm80INS1_25CollectiveMainloopFwdSm80ILi4ELi1ELb0EN4cute5tupleIJNS5_1CILi128EEENS7_ILi112EEENS7_ILi64EEEEEELi64ENS_6half_tEfNS_4arch4Sm80ELb0ELb0ELb0ELb0ELb1ELb0ELb1ELb0EEENS1_21CollectiveEpilogueFwdINS6_IJS8_SA_S9_EEENS6_IJNS7_ILi1EEESI_SI_EEESC_SE_Li128ELb0ELb1ELb0ELb0EEENS1_19SingleTileSchedulerILb0ELb0ELb1ELi128EEEEEEEEEvNT_6ParamsE --------------------------
	.section	.nv.constant0._ZN7cutlass13device_kernelIN5flash19enable_sm80_to_sm89INS1_16FlashAttnFwdSm80INS1_25CollectiveMainloopFwdSm80ILi4ELi1ELb0EN4cute5tupleIJNS5_1CILi128EEENS7_ILi112EEENS7_ILi64EEEEEELi64ENS_6half_tEfNS_4arch4Sm80ELb0ELb0ELb0ELb0ELb1ELb0ELb1ELb0EEENS1_21CollectiveEpilogueFwdINS6_IJS8_SA_S9_EEENS6_IJNS7_ILi1EEESI_SI_EEESC_SE_Li128ELb0ELb1ELb0ELb0EEENS1_19SingleTileSchedulerILb0ELb0ELb1ELi128EEEEEEEEEvNT_6ParamsE,"a",@progbits
	.sectionflags	@""
	.align	4
.nv.constant0._ZN7cutlass13device_kernelIN5flash19enable_sm80_to_sm89INS1_16FlashAttnFwdSm80INS1_25CollectiveMainloopFwdSm80ILi4ELi1ELb0EN4cute5tupleIJNS5_1CILi128EEENS7_ILi112EEENS7_ILi64EEEEEELi64ENS_6half_tEfNS_4arch4Sm80ELb0ELb0ELb0ELb0ELb1ELb0ELb1ELb0EEENS1_21CollectiveEpilogueFwdINS6_IJS8_SA_S9_EEENS6_IJNS7_ILi1EEESI_SI_EEESC_SE_Li128ELb0ELb1ELb0ELb0EEENS1_19SingleTileSchedulerILb0ELb0ELb1ELi128EEEEEEEEEvNT_6ParamsE:
	.zero		1400


//--------------------- .nv.constant0._ZN7cutlass13device_kernelIN5flash19enable_sm80_to_sm89INS1_16FlashAttnFwdSm80INS1_25CollectiveMainloopFwdSm80ILi4ELi1ELb0EN4cute5tupleIJNS5_1CILi128EEENS7_ILi112EEENS7_ILi64EEEEEELi64ENS_6half_tEfNS_4arch4Sm80ELb0ELb0ELb0ELb1ELb1ELb0ELb1ELb0EEENS1_21CollectiveEpilogueFwdINS6_IJS8_SA_S9_EEENS6_IJNS7_ILi1EEESI_SI_EEESC_SE_Li128ELb1ELb1ELb0ELb0EEENS1_19SingleTileSchedulerILb1ELb0ELb1ELi128EEEEEEEEEvNT_6ParamsE --------------------------
	.section	.nv.constant0._ZN7cutlass13device_kernelIN5flash19enable_sm80_to_sm89INS1_16FlashAttnFwdSm80INS1_25CollectiveMainloopFwdSm80ILi4ELi1ELb0EN4cute5tupleIJNS5_1CILi128EEENS7_ILi112EEENS7_ILi64EEEEEELi64ENS_6half_tEfNS_4arch4Sm80ELb0ELb0ELb0ELb1ELb1ELb0ELb1ELb0EEENS1_21CollectiveEpilogueFwdINS6_IJS8_SA_S9_EEENS6_IJNS7_ILi1EEESI_SI_EEESC_SE_Li128ELb1ELb1ELb0ELb0EEENS1_19SingleTileSchedulerILb1ELb0ELb1ELi128EEEEEEEEEvNT_6ParamsE,"a",@progbits
	.sectionflags	@""
	.align	4
.nv.constant0._ZN7cutlass13device_kernelIN5flash19enable_sm80_to_sm89INS1_16FlashAttnFwdSm80INS1_25CollectiveMainloopFwdSm80ILi4ELi1ELb0EN4cute5tupleIJNS5_1CILi128EEENS7_ILi112EEENS7_ILi64EEEEEELi64ENS_6half_tEfNS_4arch4Sm80ELb0ELb0ELb0ELb1ELb1ELb0ELb1ELb0EEENS1_21CollectiveEpilogueFwdINS6_IJS8_SA_S9_EEENS6_IJNS7_ILi1EEESI_SI_EEESC_SE_Li128ELb1ELb1ELb0ELb0EEENS1_19SingleTileSchedulerILb1ELb0ELb1ELi128EEEEEEEEEvNT_6ParamsE:
	.zero		1400


//--------------------- .nv.constant0._ZN7cutlass13device_kernelIN5flash19enable_sm80_to_sm89INS1_16FlashAttnFwdSm80INS1_25CollectiveMainloopFwdSm80ILi4ELi1ELb0EN4cute5tupleIJNS5_1CILi128EEENS7_ILi112EEENS7_ILi64EEEEEELi64ENS_6half_tEfNS_4arch4Sm80ELb0ELb0ELb0ELb1ELb1ELb1ELb1ELb0EEENS1_21CollectiveEpilogueFwdINS6_IJS8_SA_S9_EEENS6_IJNS7_ILi1EEESI_SI_EEESC_SE_Li128ELb1ELb1ELb0ELb0EEENS1_19SingleTileSchedulerILb1ELb0ELb1ELi128EEEEEEEEEvNT_6ParamsE --------------------------
	.section	.nv.constant0._ZN7cutlass13device_kernelIN5flash19enable_sm80_to_sm89INS1_16FlashAttnFwdSm80INS1_25CollectiveMainloopFwdSm80ILi4ELi1ELb0EN4cute5tupleIJNS5_1CILi128EEENS7_ILi112EEENS7_ILi64EEEEEELi64ENS_6half_tEfNS_4arch4Sm80ELb0ELb0ELb0ELb1ELb1ELb1ELb1ELb0EEENS1_21CollectiveEpilogueFwdINS6_IJS8_SA_S9_EEENS6_IJNS7_ILi1EEESI_SI_EEESC_SE_Li128ELb1ELb1ELb0ELb0EEENS1_19SingleTileSchedulerILb1ELb0ELb1ELi128EEEEEEEEEvNT_6ParamsE,"a",@progbits
	.sectionflags	@""
	.align	4
.nv.constant0._ZN7cutlass13device_kernelIN5flash19enable_sm80_to_sm89INS1_16FlashAttnFwdSm80INS1_25CollectiveMainloopFwdSm80ILi4ELi1ELb0EN4cute5tupleIJNS5_1CILi128EEENS7_ILi112EEENS7_ILi64EEEEEELi64ENS_6half_tEfNS_4arch4Sm80ELb0ELb0ELb0ELb1ELb1ELb1ELb1ELb0EEENS1_21CollectiveEpilogueFwdINS6_IJS8_SA_S9_EEENS6_IJNS7_ILi1EEESI_SI_EEESC_SE_Li128ELb1ELb1ELb0ELb0EEENS1_19SingleTileSchedulerILb1ELb0ELb1ELi128EEEEEEEEEvNT_6ParamsE:
	.zero		1400


//--------------------- .nv.constant0._ZN7cutlass13device_kernelIN5flash19enable_sm80_to_sm89INS1_16FlashAttnFwdSm80INS1_25CollectiveMainloopFwdSm80ILi4ELi1ELb0EN4cute5tupleIJNS5_1CILi128EEENS7_ILi96EEENS7_ILi64EEEEEELi64ENS_6half_tEfNS_4arch4Sm80ELb0ELb1ELb0ELb0ELb1ELb0ELb1ELb0EEENS1_21CollectiveEpilogueFwdINS6_IJS8_SA_S9_EEENS6_IJNS7_ILi1EEESI_SI_EEESC_SE_Li128ELb0ELb1ELb0ELb0EEENS1_19SingleTileSchedulerILb0ELb0ELb1ELi128EEEEEEEEEvNT_6ParamsE --------------------------
	.section	.nv.constant0._ZN7cutlass13device_kernelIN5flash19enable_sm80_to_sm89INS1_16FlashAttnFwdSm80INS1_25CollectiveMainloopFwdSm80ILi4ELi1ELb0EN4cute5tupleIJNS5_1CILi128EEENS7_ILi96EEENS7_ILi64EEEEEELi64ENS_6half_tEfNS_4arch4Sm80ELb0ELb1ELb0ELb0ELb1ELb0ELb1ELb0EEENS1_21CollectiveEpilogueFwdINS6_IJS8_SA_S9_EEENS6_IJNS7_ILi1EEESI_SI_EEESC_SE_Li128ELb0ELb1ELb0ELb0EEENS1_19SingleTileSchedulerILb0ELb0ELb1ELi128EEEEEEEEEvNT_6ParamsE,"a",@progbits
	.sectionflags	@""
	.align	4
.nv.constant0._ZN7cutlass13device_kernelIN5flash19enable_sm80_to_sm89INS1_16FlashAttnFwdSm80INS1_25CollectiveMainloopFwdSm80ILi4ELi1ELb0EN4cute5tupleIJNS5_1CILi128EEENS7_ILi96EEENS7_ILi64EEEEEELi64ENS_6half_tEfNS_4arch4Sm80ELb0ELb1ELb0ELb0ELb1ELb0ELb1ELb0EEENS1_21CollectiveEpilogueFwdINS6_IJS8_SA_S9_EEENS6_IJNS7_ILi1EEESI_SI_EEESC_SE_Li128ELb0ELb1ELb0ELb0EEENS1_19SingleTileSchedulerILb0ELb0ELb1ELi128EEEEEEEEEvNT_6ParamsE:
	.zero		1400


//--------------------- .nv.constant0._ZN7cutlass13device_kernelIN5flash19enable_sm80_to_sm89INS1_16FlashAttnFwdSm80INS1_25CollectiveMainloopFwdSm80ILi4ELi1ELb0EN4cute5tupleIJNS5_1CILi128EEENS7_ILi96EEENS7_ILi64EEEEEELi64ENS_6half_tEfNS_4arch4Sm80ELb0ELb1ELb0ELb1ELb1ELb0ELb1ELb0EEENS1_21CollectiveEpilogueFwdINS6_IJS8_SA_S9_EEENS6_IJNS7_ILi1EEESI_SI_EEESC_SE_Li128ELb1ELb1ELb0ELb0EEENS1_19SingleTileSchedulerILb1ELb0ELb1ELi128EEEEEEEEEvNT_6ParamsE --------------------------
	.section	.nv.constant0._ZN7cutlass13device_kernelIN5flash19enable_sm80_to_sm89INS1_16FlashAttnFwdSm80INS1_25CollectiveMainloopFwdSm80ILi4ELi1ELb0EN4cute5tupleIJNS5_1CILi128EEENS7_ILi96EEENS7_ILi64EEEEEELi64ENS_6half_tEfNS_4arch4Sm80ELb0ELb1ELb0ELb1ELb1ELb0ELb1ELb0EEENS1_21CollectiveEpilogueFwdINS6_IJS8_SA_S9_EEENS6_IJNS7_ILi1EEESI_SI_EEESC_SE_Li128ELb1ELb1ELb0ELb0EEENS1_19SingleTileSchedulerILb1ELb0ELb1ELi128EEEEEEEEEvNT_6ParamsE,"a",@progbits
	.sectionflags	@""
	.align	4
.nv.constant0._ZN7cutlass13device_kernelIN5flash19enable_sm80_to_sm89INS1_16FlashAttnFwdSm80INS1_25CollectiveMainloopFwdSm80ILi4ELi1ELb0EN4cute5tupleIJNS5_1CILi128EEENS7_ILi96EEENS7_ILi64EEEEEELi64ENS_6half_tEfNS_4arch4Sm80ELb0ELb1ELb0ELb1ELb1ELb0ELb1ELb0EEENS1_21CollectiveEpilogueFwdINS6_IJS8_SA_S9_EEENS6_IJNS7_ILi1EEESI_SI_EEESC_SE_Li128ELb1ELb1ELb0ELb0EEENS1_19SingleTileSchedulerILb1ELb0ELb1ELi128EEEEEEEEEvNT_6ParamsE:
	.zero		1400


//--------------------- .nv.constant0._ZN7cutlass13device_kernelIN5flash19enable_sm80_to_sm89INS1_16FlashAttnFwdSm80INS1_25CollectiveMainloopFwdSm80ILi4ELi1ELb0EN4cute5tupleIJNS5_1CILi128EEENS7_ILi96EEENS7_ILi64EEEEEELi64ENS_6half_tEfNS_4arch4Sm80ELb0ELb1ELb0ELb1ELb1ELb1ELb1ELb0EEENS1_21CollectiveEpilogueFwdINS6_IJS8_SA_S9_EEENS6_IJNS7_ILi1EEESI_SI_EEESC_SE_Li128ELb1ELb1ELb0ELb0EEENS1_19SingleTileSchedulerILb1ELb0ELb1ELi128EEEEEEEEEvNT_6ParamsE --------------------------
	.section	.nv.constant0._ZN7cutlass13device_kernelIN5flash19enable_sm80_to_sm89INS1_16FlashAttnFwdSm80INS1_25CollectiveMainloopFwdSm80ILi4ELi1ELb0EN4cute5tupleIJNS5_1CILi128EEENS7_ILi96EEENS7_ILi64EEEEEELi64ENS_6half_tEfNS_4arch4Sm80ELb0ELb1ELb0ELb1ELb1ELb1ELb1ELb0EEENS1_21CollectiveEpilogueFwdINS6_IJS8_SA_S9_EEENS6_IJNS7_ILi1EEESI_SI_EEESC_SE_Li128ELb1ELb1ELb0ELb0EEENS1_19SingleTileSchedulerILb1ELb0ELb1ELi128EEEEEEEEEvNT_6ParamsE,"a",@progbits
	.sectionflags	@""
	.align	4
.nv.constant0._ZN7cutlass13device_kernelIN5flash19enable_sm80_to_sm89INS1_16FlashAttnFwdSm80INS1_25CollectiveMainloopFwdSm80ILi4ELi1ELb0EN4cute5tupleIJNS5_1CILi128EEENS7_ILi96EEENS7_ILi64EEEEEELi64ENS_6half_tEfNS_4arch4Sm80ELb0ELb1ELb0ELb1ELb1ELb1ELb1ELb0EEENS1_21CollectiveEpilogueFwdINS6_IJS8_SA_S9_EEENS6_IJNS7_ILi1EEESI_SI_EEESC_SE_Li128ELb1ELb1ELb0ELb0EEENS1_19SingleTileSchedulerILb1ELb0ELb1ELi128EEEEEEEEEvNT_6ParamsE:
	.zero		1400


//--------------------- .nv.constant0._ZN7cutlass13device_kernelIN5flash19enable_sm80_to_sm89INS1_16FlashAttnFwdSm80INS1_25CollectiveMainloopFwdSm80ILi4ELi1ELb0EN4cute5tupleIJNS5_1CILi128EEENS7_ILi112EEENS7_ILi64EEEEEELi64ENS_6half_tEfNS_4arch4Sm80ELb1ELb0ELb0ELb0ELb1ELb0ELb1ELb0EEENS1_21CollectiveEpilogueFwdINS6_IJS8_SA_S9_EEENS6_IJNS7_ILi1EEESI_SI_EEESC_SE_Li128ELb0ELb1ELb0ELb0EEENS1_30DynamicPersistentTileSchedulerILi128ELi128ELb0ELb1ELb0EEEEEEEEEvNT_6ParamsE --------------------------
	.section	.nv.constant0._ZN7cutlass13device_kernelIN5flash19enable_sm80_to_sm89INS1_16FlashAttnFwdSm80INS1_25CollectiveMainloopFwdSm80ILi4ELi1ELb0EN4cute5tupleIJNS5_1CILi128EEENS7_ILi112EEENS7_ILi64EEEEEELi64ENS_6half_tEfNS_4arch4Sm80ELb1ELb0ELb0ELb0ELb1ELb0ELb1ELb0EEENS1_21CollectiveEpilogueFwdINS6_IJS8_SA_S9_EEENS6_IJNS7_ILi1EEESI_SI_EEESC_SE_Li128ELb0ELb1ELb0ELb0EEENS1_30DynamicPersistentTileSchedulerILi128ELi128ELb0ELb1ELb0EEEEEEEEEvNT_6ParamsE,"a",@progbits
	.sectionflags	@""
	.align	4
.nv.constant0._ZN7cutlass13device_kernelIN5flash19enable_sm80_to_sm89INS1_16FlashAttnFwdSm80INS1_25CollectiveMainloopFwdSm80ILi4ELi1ELb0EN4cute5tupleIJNS5_1CILi128EEENS7_ILi112EEENS7_ILi64EEEEEELi64ENS_6half_tEfNS_4arch4Sm80ELb1ELb0ELb0ELb0ELb1ELb0ELb1ELb0EEENS1_21CollectiveEpilogueFwdINS6_IJS8_SA_S9_EEENS6_IJNS7_ILi1EEESI_SI_EEESC_SE_Li128ELb0ELb1ELb0ELb0EEENS1_30DynamicPersistentTileSchedulerILi128ELi128ELb0ELb1ELb0EEEEEEEEEvNT_6ParamsE:
	.zero		1416


//--------------------- .nv.constant0._ZN7cutlass13device_kernelIN5flash19enable_sm80_to_sm89INS1_16FlashAttnFwdSm80INS1_25CollectiveMainloopFwdSm80ILi4ELi1ELb0EN4cute5tupleIJNS5_1CILi128EEENS7_ILi112EEENS7_ILi64EEEEEELi64ENS_6half_tEfNS_4arch4Sm80ELb1ELb0ELb0ELb1ELb1ELb0ELb1ELb0EEENS1_21CollectiveEpilogueFwdINS6_IJS8_SA_S9_EEENS6_IJNS7_ILi1EEESI_SI_EEESC_SE_Li128ELb1ELb1ELb0ELb0EEENS1_19SingleTileSchedulerILb1ELb0ELb1ELi128EEEEEEEEEvNT_6ParamsE --------------------------
	.section	.nv.constant0._ZN7cutlass13device_kernelIN5flash19enable_sm80_to_sm89INS1_16FlashAttnFwdSm80INS1_25CollectiveMainloopFwdSm80ILi4ELi1ELb0EN4cute5tupleIJNS5_1CILi128EEENS7_ILi112EEENS7_ILi64EEEEEELi64ENS_6half_tEfNS_4arch4Sm80ELb1ELb0ELb0ELb1ELb1ELb0ELb1ELb0EEENS1_21CollectiveEpilogueFwdINS6_IJS8_SA_S9_EEENS6_IJNS7_ILi1EEESI_SI_EEESC_SE_Li128ELb1ELb1ELb0ELb0EEENS1_19SingleTileSchedulerILb1ELb0ELb1ELi128EEEEEEEEEvNT_6ParamsE,"a",@progbits
	.sectionflags	@""
	.align	4
.nv.constant0._ZN7cutlass13device_kernelIN5flash19enable_sm80_to_sm89INS1_16FlashAttnFwdSm80INS1_25CollectiveMainloopFwdSm80ILi4ELi1ELb0EN4cute5tupleIJNS5_1CILi128EEENS7_ILi112EEENS7_ILi64EEEEEELi64ENS_6half_tEfNS_4arch4Sm80ELb1ELb0ELb0ELb1ELb1ELb0ELb1ELb0EEENS1_21CollectiveEpilogueFwdINS6_IJS8_SA_S9_EEENS6_IJNS7_ILi1EEESI_SI_EEESC_SE_Li128ELb1ELb1ELb0ELb0EEENS1_19SingleTileSchedulerILb1ELb0ELb1ELi128EEEEEEEEEvNT_6ParamsE:
	.zero		1400


//--------------------- .nv.constant0._ZN7cutlass13device_kernelIN5flash19enable_sm80_to_sm89INS1_16FlashAttnFwdSm80INS1_25CollectiveMainloopFwdSm80ILi4ELi1ELb0EN4cute5tupleIJNS5_1CILi128EEENS7_ILi112EEENS7_ILi64EEEEEELi64ENS_6half_tEfNS_4arch4Sm80ELb1ELb0ELb0ELb1ELb1ELb1ELb1ELb0EEENS1_21CollectiveEpilogueFwdINS6_IJS8_SA_S9_EEENS6_IJNS7_ILi1EEESI_SI_EEESC_SE_Li128ELb1ELb1ELb0ELb0EEENS1_19SingleTileSchedulerILb1ELb0ELb1ELi128EEEEEEEEEvNT_6ParamsE --------------------------
	.section	.nv.constant0._ZN7cutlass13device_kernelIN5flash19enable_sm80_to_sm89INS1_16FlashAttnFwdSm80INS1_25CollectiveMainloopFwdSm80ILi4ELi1ELb0EN4cute5tupleIJNS5_1CILi128EEENS7_ILi112EEENS7_ILi64EEEEEELi64ENS_6half_tEfNS_4arch4Sm80ELb1ELb0ELb0ELb1ELb1ELb1ELb1ELb0EEENS1_21CollectiveEpilogueFwdINS6_IJS8_SA_S9_EEENS6_IJNS7_ILi1EEESI_SI_EEESC_SE_Li128ELb1ELb1ELb0ELb0EEENS1_19SingleTileSchedulerILb1ELb0ELb1ELi128EEEEEEEEEvNT_6ParamsE,"a",@progbits
	.sectionflags	@""
	.align	4
.nv.constant0._ZN7cutlass13device_kernelIN5flash19enable_sm80_to_sm89INS1_16FlashAttnFwdSm80INS1_25CollectiveMainloopFwdSm80ILi4ELi1ELb0EN4cute5tupleIJNS5_1CILi128EEENS7_ILi112EEENS7_ILi64EEEEEELi64ENS_6half_tEfNS_4arch4Sm80ELb1ELb0ELb0ELb1ELb1ELb1ELb1ELb0EEENS1_21CollectiveEpilogueFwdINS6_IJS8_SA_S9_EEENS6_IJNS7_ILi1EEESI_SI_EEESC_SE_Li128ELb1ELb1ELb0ELb0EEENS1_19SingleTileSchedulerILb1ELb0ELb1ELi128EEEEEEEEEvNT_6ParamsE:
	.zero		1400


//--------------------- .text._ZN7cutlass13device_kernelIN5flash19enable_sm80_to_sm89INS1_16FlashAttnFwdSm80INS1_25CollectiveMainloopFwdSm80ILi4ELi1ELb0EN4cute5tupleIJNS5_1CILi128EEENS7_ILi112EEENS7_ILi64EEEEEELi64ENS_6half_tEfNS_4arch4Sm80ELb0ELb0ELb0ELb0ELb1ELb0ELb1ELb0EEENS1_21CollectiveEpilogueFwdINS6_IJS8_SA_S9_EEENS6_IJNS7_ILi1EEESI_SI_EEESC_SE_Li128ELb0ELb1ELb0ELb0EEENS1_19SingleTileSchedulerILb0ELb0ELb1ELi128EEEEEEEEEvNT_6ParamsE --------------------------
	.section	.text._ZN7cutlass13device_kernelIN5flash19enable_sm80_to_sm89INS1_16FlashAttnFwdSm80INS1_25CollectiveMainloopFwdSm80ILi4ELi1ELb0EN4cute5tupleIJNS5_1CILi128EEENS7_ILi112EEENS7_ILi64EEEEEELi64ENS_6half_tEfNS_4arch4Sm80ELb0ELb0ELb0ELb0ELb1ELb0ELb1ELb0EEENS1_21CollectiveEpilogueFwdINS6_IJS8_SA_S9_EEENS6_IJNS7_ILi1EEESI_SI_EEESC_SE_Li128ELb0ELb1ELb0ELb0EEENS1_19SingleTileSchedulerILb0ELb0ELb1ELi128EEEEEEEEEvNT_6ParamsE,"ax",@progbits
	.sectioninfo	@"SHI_REGISTERS=255"
	.align	128
.text._ZN7cutlass13device_kernelIN5flash19enable_sm80_to_sm89INS1_16FlashAttnFwdSm80INS1_25CollectiveMainloopFwdSm80ILi4ELi1ELb0EN4cute5tupleIJNS5_1CILi128EEENS7_ILi112EEENS7_ILi64EEEEEELi64ENS_6half_tEfNS_4arch4Sm80ELb0ELb0ELb0ELb0ELb1ELb0ELb1ELb0EEENS1_21CollectiveEpilogueFwdINS6_IJS8_SA_S9_EEENS6_IJNS7_ILi1EEESI_SI_EEESC_SE_Li128ELb0ELb1ELb0ELb0EEENS1_19SingleTileSchedulerILb0ELb0ELb1ELi128EEEEEEEEEvNT_6ParamsE:
        .type           _ZN7cutlass13device_kernelIN5flash19enable_sm80_to_sm89INS1_16FlashAttnFwdSm80INS1_25CollectiveMainloopFwdSm80ILi4ELi1ELb0EN4cute5tupleIJNS5_1CILi128EEENS7_ILi112EEENS7_ILi64EEEEEELi64ENS_6half_tEfNS_4arch4Sm80ELb0ELb0ELb0ELb0ELb1ELb0ELb1ELb0EEENS1_21CollectiveEpilogueFwdINS6_IJS8_SA_S9_EEENS6_IJNS7_ILi1EEESI_SI_EEESC_SE_Li128ELb0ELb1ELb0ELb0EEENS1_19SingleTileSchedulerILb0ELb0ELb1ELi128EEEEEEEEEvNT_6ParamsE,@function
        .size           _ZN7cutlass13device_kernelIN5flash19enable_sm80_to_sm89INS1_16FlashAttnFwdSm80INS1_25CollectiveMainloopFwdSm80ILi4ELi1ELb0EN4cute5tupleIJNS5_1CILi128EEENS7_ILi112EEENS7_ILi64EEEEEELi64ENS_6half_tEfNS_4arch4Sm80ELb0ELb0ELb0ELb0ELb1ELb0ELb1ELb0EEENS1_21CollectiveEpilogueFwdINS6_IJS8_SA_S9_EEENS6_IJNS7_ILi1EEESI_SI_EEESC_SE_Li128ELb0ELb1ELb0ELb0EEENS1_19SingleTileSchedulerILb0ELb0ELb1ELi128EEEEEEEEEvNT_6ParamsE,(.L_x_798 - _ZN7cutlass13device_kernelIN5flash19enable_sm80_to_sm89INS1_16FlashAttnFwdSm80INS1_25CollectiveMainloopFwdSm80ILi4ELi1ELb0EN4cute5tupleIJNS5_1CILi128EEENS7_ILi112EEENS7_ILi64EEEEEELi64ENS_6half_tEfNS_4arch4Sm80ELb0ELb0ELb0ELb0ELb1ELb0ELb1ELb0EEENS1_21CollectiveEpilogueFwdINS6_IJS8_SA_S9_EEENS6_IJNS7_ILi1EEESI_SI_EEESC_SE_Li128ELb0ELb1ELb0ELb0EEENS1_19SingleTileSchedulerILb0ELb0ELb1ELi128EEEEEEEEEvNT_6ParamsE)
        .other          _ZN7cutlass13device_kernelIN5flash19enable_sm80_to_sm89INS1_16FlashAttnFwdSm80INS1_25CollectiveMainloopFwdSm80ILi4ELi1ELb0EN4cute5tupleIJNS5_1CILi128EEENS7_ILi112EEENS7_ILi64EEEEEELi64ENS_6half_tEfNS_4arch4Sm80ELb0ELb0ELb0ELb0ELb1ELb0ELb1ELb0EEENS1_21CollectiveEpilogueFwdINS6_IJS8_SA_S9_EEENS6_IJNS7_ILi1EEESI_SI_EEESC_SE_Li128ELb0ELb1ELb0ELb0EEENS1_19SingleTileSchedulerILb0ELb0ELb1ELi128EEEEEEEEEvNT_6ParamsE,@"STO_CUDA_ENTRY STV_DEFAULT"
_ZN7cutlass13device_kernelIN5flash19enable_sm80_to_sm89INS1_16FlashAttnFwdSm80INS1_25CollectiveMainloopFwdSm80ILi4ELi1ELb0EN4cute5tupleIJNS5_1CILi128EEENS7_ILi112EEENS7_ILi64EEEEEELi64ENS_6half_tEfNS_4arch4Sm80ELb0ELb0ELb0ELb0ELb1ELb0ELb1ELb0EEENS1_21CollectiveEpilogueFwdINS6_IJS8_SA_S9_EEENS6_IJNS7_ILi1EEESI_SI_EEESC_SE_Li128ELb0ELb1ELb0ELb0EEENS1_19SingleTileSchedulerILb0ELb0ELb1ELi128EEEEEEEEEvNT_6ParamsE:
[----:B------:R-:W-:-:S03]  /*0000*/  MOV R1, c[0x0][0x28] ;  /* 0x00000a0000017a02 */ /* 0x000fc60000000f00 */
[----:B------:R-:W1:Y:S01]  /*0010*/  S2UR UR14, SR_CTAID.Z ;  /* 0x00000000000e79c3 */ /* 0x000e620000002700 */
[----:B------:R-:W-:Y:S02]  /*0020*/  IADD3 R1, R1, -0x40, RZ ;  /* 0xffffffc001017810 */ /* 0x000fe40007ffe0ff */
[----:B-1----:R-:W-:-:S13]  /*0030*/  ISETP.LE.AND P0, PT, RZ, UR14, PT ;  /* 0x0000000eff007c0c */ /* 0x002fda000bf03270 */
[----:B------:R-:W-:Y:S05]  /*0040*/  @!P0 EXIT ;  /* 0x000000000000894d */ /* 0x000fea0003800000 */
[----:B------:R-:W-:Y:S02]  /*0050*/  ULDC.64 UR4, c[0x0][0x340] ;  /* 0x0000d00000047ab9 */ /* 0x000fe40000000a00 */
[----:B------:R-:W-:Y:S02]  /*0060*/  UISETP.NE.U32.AND UP1, UPT, URZ, UR4, UPT ;  /* 0x000000043f00728c */ /* 0x000fe4000bf25070 */
[----:B------:R-:W-:Y:S02]  /*0070*/  ULDC.64 UR8, c[0x0][0x340] ;  /* 0x0000d00000087ab9 */ /* 0x000fe40000000a00 */
[----:B------:R-:W-:Y:S02]  /*0080*/  UISETP.NE.AND.EX UP1, UPT, URZ, UR5, UPT, UP1 ;  /* 0x000000053f00728c */ /* 0x000fe4000bf25310 */
[----:B------:R-:W-:Y:S02]  /*0090*/  ULDC.64 UR12, c[0x0][0x118] ;  /* 0x00004600000c7ab9 */ /* 0x000fe40000000a00 */
[----:B------:R-:W-:-:S02]  /*00a0*/  ULDC.64 UR4, c[0x0][0x370] ;  /* 0x0000dc0000047ab9 */ /* 0x000fc40000000a00 */
[----:B------:R-:W-:Y:S01]  /*00b0*/  PLOP3.LUT P1, PT, PT, PT, UP1, 0x80, 0x0 ;  /* 0x000000000000781c */ /* 0x000fe20003f2f018 */
[----:B------:R-:W-:-:S04]  /*00c0*/  UISETP.NE.U32.AND UP0, UPT, URZ, UR4, UPT ;  /* 0x000000043f00728c */ /* 0x000fc8000bf05070 */
[----:B------:R-:W-:Y:S02]  /*00d0*/  @UP1 UMOV UR6, 0x4 ;  /* 0x0000000400061882 */ /* 0x000fe40000000000 */
[----:B------:R-:W-:Y:S02]  /*00e0*/  @UP1 UIMAD.WIDE UR6, UR14, UR6, UR8 ;  /* 0x000000060e0612a5 */ /* 0x000fe4000f8e0208 */
[----:B------:R-:W-:-:S04]  /*00f0*/  UISETP.NE.AND.EX UP0, UPT, URZ, UR5, UPT, UP0 ;  /* 0x000000053f00728c */ /* 0x000fc8000bf05300 */
[----:B------:R-:W-:Y:S02]  /*0100*/  IMAD.U32 R2, RZ, RZ, UR6 ;  /* 0x00000006ff027e24 */ /* 0x000fe4000f8e00ff */
[----:B------:R-:W-:Y:S01]  /*0110*/  IMAD.U32 R3, RZ, RZ, UR7 ;  /* 0x00000007ff037e24 */ /* 0x000fe2000f8e00ff */
[----:B------:R-:W-:Y:S01]  /*0120*/  ULDC.64 UR6, c[0x0][0x370] ;  /* 0x0000dc0000067ab9 */ /* 0x000fe20000000a00 */
[----:B------:R-:W-:-:S03]  /*0130*/  PLOP3.LUT P2, PT, PT, PT, UP0, 0x80, 0x0 ;  /* 0x000000000000781c */ /* 0x000fc60003f4f008 */
[----:B------:R1:W2:Y:S01]  /*0140*/  @P1 LDG.E R12, [R2.64] ;  /* 0x0000000c020c1981 */ /* 0x0002a2000c1e1900 */
[----:B------:R-:W-:Y:S02]  /*0150*/  @UP0 UMOV UR4, 0x4 ;  /* 0x0000000400040882 */ /* 0x000fe40000000000 */
[----:B------:R-:W-:-:S06]  /*0160*/  @UP0 UIMAD.WIDE UR4, UR14, UR4, UR6 ;  /* 0x000000040e0402a5 */ /* 0x000fcc000f8e0206 */
[----:B-1----:R-:W-:Y:S02]  /*0170*/  IMAD.U32 R2, RZ, RZ, UR4 ;  /* 0x00000004ff027e24 */ /* 0x002fe4000f8e00ff */
[----:B------:R-:W-:Y:S01]  /*0180*/  IMAD.U32 R3, RZ, RZ, UR5 ;  /* 0x00000005ff037e24 */ /* 0x000fe2000f8e00ff */
[----:B------:R-:W1:Y:S01]  /*0190*/  S2R R77, SR_TID.X ;  /* 0x00000000004d7919 */ /* 0x000e620000002100 */
[----:B------:R-:W3:Y:S03]  /*01a0*/  S2UR UR7, SR_CTAID.Y ;  /* 0x00000000000779c3 */ /* 0x000ee60000002600 */
[----:B------:R-:W4:Y:S01]  /*01b0*/  S2R R13, SR_CTAID.X ;  /* 0x00000000000d7919 */ /* 0x000f220000002500 */
[----:B------:R-:W-:Y:S01]  /*01c0*/  IMAD.MOV.U32 R18, RZ, RZ, c[0x0][0x2c4] ;  /* 0x0000b100ff127624 */ /* 0x000fe200078e00ff */
[----:B------:R-:W-:Y:S02]  /*01d0*/  ULDC.64 UR4, c[0x0][0x1b8] ;  /* 0x00006e0000047ab9 */ /* 0x000fe40000000a00 */
[----:B------:R5:W2:Y:S01]  /*01e0*/  @P2 LDG.E R14, [R2.64] ;  /* 0x0000000c020e2981 */ /* 0x000aa2000c1e1900 */
[----:B------:R-:W-:Y:S01]  /*01f0*/  USHF.R.S32.HI UR9, URZ, 0x1f, UR14 ;  /* 0x0000001f3f097899 */ /* 0x000fe2000801140e */
[C---:B------:R-:W-:Y:S01]  /*0200*/  ISETP.NE.AND P0, PT, R18.reuse, 0x1, PT ;  /* 0x000000011200780c */ /* 0x040fe20003f05270 */
[----:B------:R-:W-:-:S02]  /*0210*/  IMAD R18, R18, c[0x0][0x168], RZ ;  /* 0x00005a0012127a24 */ /* 0x000fc400078e02ff */
[----:B------:R-:W-:Y:S01]  /*0220*/  IMAD.MOV.U32 R248, RZ, RZ, RZ ;  /* 0x000000fffff87224 */ /* 0x000fe200078e00ff */
[----:B-1----:R-:W-:Y:S01]  /*0230*/  SHF.R.S32.HI R21, RZ, 0x1f, R77 ;  /* 0x0000001fff157819 */ /* 0x002fe2000001144d */
[----:B---3--:R-:W-:Y:S02]  /*0240*/  USHF.R.S32.HI UR6, URZ, 0x1f, UR7 ;  /* 0x0000001f3f067899 */ /* 0x008fe40008011407 */
[----:B------:R-:W-:Y:S01]  /*0250*/  UIMAD.WIDE.U32 UR10, UR7, UR4, URZ ;  /* 0x00000004070a72a5 */ /* 0x000fe2000f8e003f */
[CC--:B------:R-:W-:Y:S01]  /*0260*/  LEA.HI R9, R21.reuse, R77.reuse, RZ, 0x6 ;  /* 0x0000004d15097211 */ /* 0x0c0fe200078f30ff */
[----:B------:R-:W-:Y:S01]  /*0270*/  UIMAD UR8, UR6, UR4, URZ ;  /* 0x00000004060872a4 */ /* 0x000fe2000f8e023f */
[----:B-----5:R-:W-:-:S03]  /*0280*/  LEA.HI R2, R21, R77, RZ, 0x3 ;  /* 0x0000004d15027211 */ /* 0x020fc600078f18ff */
[----:B------:R-:W-:Y:S01]  /*0290*/  UIMAD UR8, UR7, UR5, UR8 ;  /* 0x00000005070872a4 */ /* 0x000fe2000f8e0208 */
[----:B------:R-:W-:Y:S02]  /*02a0*/  LOP3.LUT R0, R2, 0xfffffff8, RZ, 0xc0, !PT ;  /* 0xfffffff802007812 */ /* 0x000fe400078ec0ff */
[----:B------:R-:W-:Y:S01]  /*02b0*/  ULDC.64 UR4, c[0x0][0x1c0] ;  /* 0x0000700000047ab9 */ /* 0x000fe20000000a00 */
[----:B------:R-:W-:Y:S01]  /*02c0*/  SHF.R.S32.HI R16, RZ, 0x3, R2 ;  /* 0x00000003ff107819 */ /* 0x000fe20000011402 */
[----:B------:R-:W-:Y:S01]  /*02d0*/  UIADD3 UR11, UR11, UR8, URZ ;  /* 0x000000080b0b7290 */ /* 0x000fe2000fffe03f */
[----:B------:R-:W-:Y:S01]  /*02e0*/  IMAD.IADD R30, R77, 0x1, -R0 ;  /* 0x000000014d1e7824 */ /* 0x000fe200078e0a00 */
[----:B------:R-:W-:Y:S02]  /*02f0*/  UIMAD UR9, UR9, UR4, URZ ;  /* 0x00000004090972a4 */ /* 0x000fe4000f8e023f */
[----:B------:R-:W-:Y:S01]  /*0300*/  UIMAD.WIDE.U32 UR10, UR14, UR4, UR10 ;  /* 0x000000040e0a72a5 */ /* 0x000fe2000f8e000a */
[C---:B------:R-:W-:Y:S01]  /*0310*/  IMAD R134, R30.reuse, 0x10, R16 ;  /* 0x000000101e867824 */ /* 0x040fe200078e0210 */
[----:B------:R-:W-:Y:S01]  /*0320*/  UIMAD UR5, UR14, UR5, UR9 ;  /* 0x000000050e0572a4 */ /* 0x000fe2000f8e0209 */
[----:B------:R-:W-:Y:S01]  /*0330*/  IMAD.SHL.U32 R76, R30, 0x8, RZ ;  /* 0x000000081e4c7824 */ /* 0x000fe200078e00ff */
[----:B------:R-:W-:Y:S01]  /*0340*/  ULDC UR4, c[0x0][0x2ac] ;  /* 0x0000ab0000047ab9 */ /* 0x000fe20000000800 */
[----:B----4-:R-:W-:Y:S01]  /*0350*/  IMAD R7, R13, 0x80, R134 ;  /* 0x000000800d077824 */ /* 0x010fe200078e0286 */
[----:B------:R-:W-:Y:S01]  /*0360*/  UIADD3 UR5, UR11, UR5, URZ ;  /* 0x000000050b057290 */ /* 0x000fe2000fffe03f */
[----:B------:R-:W-:Y:S01]  /*0370*/  IMAD.U32 R3, RZ, RZ, UR11 ;  /* 0x0000000bff037e24 */ /* 0x000fe2000f8e00ff */
[----:B------:R-:W-:Y:S01]  /*0380*/  STL [R1+0x4], R134 ;  /* 0x0000048601007387 */ /* 0x000fe20000100800 */
[----:B------:R-:W-:Y:S01]  /*0390*/  @P0 IMAD.HI.U32 R0, R7, c[0x0][0x2c8], RZ ;  /* 0x0000b20007000a27 */ /* 0x000fe200078e00ff */
[----:B------:R-:W-:Y:S01]  /*03a0*/  ISETP.GE.AND P5, PT, R76, c[0x0][0x198], PT ;  /* 0x000066004c007a0c */ /* 0x000fe20003fa6270 */
[----:B------:R-:W-:Y:S01]  /*03b0*/  UMOV UR11, URZ ;  /* 0x0000003f000b7c82 */ /* 0x000fe20008000000 */
[----:B------:R1:W-:Y:S01]  /*03c0*/  STL [R1+0x10], R7 ;  /* 0x0000100701007387 */ /* 0x0003e20000100800 */
[----:B------:R-:W-:Y:S01]  /*03d0*/  IMAD.MOV.U32 R4, RZ, RZ, R7 ;  /* 0x000000ffff047224 */ /* 0x000fe200078e0007 */
[----:B------:R-:W-:Y:S01]  /*03e0*/  @P0 SHF.R.U32.HI R4, RZ, c[0x0][0x2cc], R0 ;  /* 0x0000b300ff040a19 */ /* 0x000fe20000011600 */
[----:B------:R-:W-:Y:S01]  /*03f0*/  IMAD.U32 R2, RZ, RZ, UR10 ;  /* 0x0000000aff027e24 */ /* 0x000fe2000f8e00ff */
[----:B------:R-:W-:Y:S01]  /*0400*/  SHF.R.S32.HI R133, RZ, 0x1f, R76 ;  /* 0x0000001fff857819 */ /* 0x000fe2000001144c */
[----:B------:R-:W-:Y:S01]  /*0410*/  IMAD.U32 R3, RZ, RZ, UR5 ;  /* 0x00000005ff037e24 */ /* 0x000fe2000f8e00ff */
[--C-:B------:R-:W-:Y:S01]  /*0420*/  SHF.R.S32.HI R5, RZ, 0x1f, R4.reuse ;  /* 0x0000001fff057819 */ /* 0x100fe20000011404 */
[----:B------:R-:W-:Y:S01]  /*0430*/  IMAD.MOV R0, RZ, RZ, -R4 ;  /* 0x000000ffff007224 */ /* 0x000fe200078e0a04 */
[----:B------:R-:W-:Y:S01]  /*0440*/  ULDC UR10, c[0x0][0x1d0] ;  /* 0x00007400000a7ab9 */ /* 0x000fe20000000800 */
[----:B------:R-:W-:Y:S01]  /*0450*/  IMAD.WIDE.U32 R2, R4, c[0x0][0x1b0], R2 ;  /* 0x00006c0004027a25 */ /* 0x000fe200078e0002 */
[----:B------:R-:W-:-:S02]  /*0460*/  UIMAD UR10, UR4, UR10, URZ ;  /* 0x0000000a040a72a4 */ /* 0x000fc4000f8e023f */
[----:B------:R-:W-:Y:S01]  /*0470*/  UMOV UR8, 0x70 ;  /* 0x0000007000087882 */ /* 0x000fe20000000000 */
[----:B------:R-:W-:Y:S01]  /*0480*/  IMAD R6, R5, c[0x0][0x1b0], RZ ;  /* 0x00006c0005067a24 */ /* 0x000fe200078e02ff */
[----:B------:R-:W-:Y:S01]  /*0490*/  UIADD3 UR5, UR10, 0x6f, URZ ;  /* 0x0000006f0a057890 */ /* 0x000fe2000fffe03f */
[----:B------:R-:W-:Y:S01]  /*04a0*/  IMAD R5, R0, c[0x0][0x2c4], R7 ;  /* 0x0000b10000057a24 */ /* 0x000fe200078e0207 */
[----:B------:R-:W-:Y:S01]  /*04b0*/  UMOV UR4, URZ ;  /* 0x0000003f00047c82 */ /* 0x000fe20008000000 */
[----:B------:R-:W-:Y:S01]  /*04c0*/  IMAD R0, R4, c[0x0][0x1b4], R6 ;  /* 0x00006d0004007a24 */ /* 0x000fe200078e0206 */
[----:B------:R-:W-:Y:S01]  /*04d0*/  UIMAD.WIDE UR4, UR5, -0x6db6db6d, UR4 ;  /* 0x92492493050478a5 */ /* 0x000fe2000f8e0204 */
[----:B------:R-:W-:Y:S01]  /*04e0*/  IMAD R13, R13, 0x80, R16 ;  /* 0x000000800d0d7824 */ /* 0x000fe200078e0210 */
[----:B------:R-:W-:Y:S01]  /*04f0*/  SHF.R.S32.HI R4, RZ, 0x1f, R5 ;  /* 0x0000001fff047819 */ /* 0x000fe20000011405 */
[----:B------:R-:W-:Y:S01]  /*0500*/  IMAD.IADD R3, R3, 0x1, R0 ;  /* 0x0000000103037824 */ /* 0x000fe200078e0200 */
[----:B------:R-:W-:-:S02]  /*0510*/  USHF.R.U32.HI UR9, URZ, 0x1f, UR5 ;  /* 0x0000001f3f097899 */ /* 0x000fc40008011605 */
[CC--:B------:R-:W-:Y:S01]  /*0520*/  ISETP.GE.AND P6, PT, R13.reuse, R18.reuse, PT ;  /* 0x000000120d00720c */ /* 0x0c0fe20003fc6270 */
[----:B------:R-:W-:Y:S01]  /*0530*/  IMAD R0, R4, c[0x0][0x1a8], RZ ;  /* 0x00006a0004007a24 */ /* 0x000fe200078e02ff */
[----:B------:R-:W-:Y:S01]  /*0540*/  IADD3 R10, R13, 0x10, RZ ;  /* 0x000000100d0a7810 */ /* 0x000fe20007ffe0ff */
[----:B------:R-:W-:Y:S01]  /*0550*/  IMAD.WIDE.U32 R2, R5, c[0x0][0x1a8], R2 ;  /* 0x00006a0005027a25 */ /* 0x000fe200078e0002 */
[----:B------:R-:W-:Y:S01]  /*0560*/  IADD3 R11, R13, 0x20, RZ ;  /* 0x000000200d0b7810 */ /* 0x000fe20007ffe0ff */
[----:B------:R-:W-:Y:S01]  /*0570*/  ULEA.HI.SX32 UR9, UR5, UR9, 0x1a ;  /* 0x0000000905097291 */ /* 0x000fe2000f8fd23f */
[-C--:B------:R-:W-:Y:S01]  /*0580*/  ISETP.GE.AND P3, PT, R10, R18.reuse, PT ;  /* 0x000000120a00720c */ /* 0x080fe20003f66270 */
[----:B------:R-:W-:Y:S01]  /*0590*/  IMAD R0, R5, c[0x0][0x1ac], R0 ;  /* 0x00006b0005007a24 */ /* 0x000fe200078e0200 */
[----:B-1----:R-:W-:Y:S01]  /*05a0*/  LEA R7, P0, R2, c[0x0][0x160], 0x1 ;  /* 0x0000580002077a11 */ /* 0x002fe200078008ff */
[----:B------:R-:W-:Y:S01]  /*05b0*/  IMAD.MOV.U32 R10, RZ, RZ, c[0x0][0x2b8] ;  /* 0x0000ae00ff0a7624 */ /* 0x000fe200078e00ff */
[----:B------:R-:W-:Y:S01]  /*05c0*/  ISETP.GE.AND P4, PT, R11, R18, PT ;  /* 0x000000120b00720c */ /* 0x000fe20003f86270 */
[----:B------:R-:W-:Y:S01]  /*05d0*/  IMAD.IADD R0, R3, 0x1, R0 ;  /* 0x0000000103007824 */ /* 0x000fe200078e0200 */
[----:B------:R-:W-:Y:S01]  /*05e0*/  IADD3 R11, R13, 0x50, RZ ;  /* 0x000000500d0b7810 */ /* 0x000fe20007ffe0ff */
[----:B------:R-:W1:Y:S01]  /*05f0*/  SHFL.IDX PT, R3, R7, RZ, 0x181f ;  /* 0x00181fff07037589 */ /* 0x000e6200000e0000 */
[----:B------:R-:W-:-:S02]  /*0600*/  UIMAD UR8, UR9, UR8, -0x70 ;  /* 0xffffff90090874a4 */ /* 0x000fc4000f8e0208 */
[----:B------:R-:W-:Y:S01]  /*0610*/  LEA.HI.X R6, R2, c[0x0][0x164], R0, 0x1, P0 ;  /* 0x0000590002067a11 */ /* 0x000fe200000f0c00 */
[----:B------:R-:W-:Y:S01]  /*0620*/  IMAD.SHL.U32 R0, R16, 0x40, RZ ;  /* 0x0000004010007824 */ /* 0x000fe200078e00ff */
[----:B------:R-:W-:Y:S01]  /*0630*/  SHFL.IDX PT, R4, R7, 0x1, 0x181f ;  /* 0x00381f0007047f89 */ /* 0x000fe200000e0000 */
[----:B------:R-:W-:-:S03]  /*0640*/  ULDC.64 UR4, c[0x0][0x2b0] ;  /* 0x0000ac0000047ab9 */ /* 0x000fc60000000a00 */
[----:B------:R-:W3:Y:S01]  /*0650*/  SHFL.IDX PT, R5, R6, RZ, 0x181f ;  /* 0x00181fff06057589 */ /* 0x000ee200000e0000 */
[----:B------:R-:W-:-:S03]  /*0660*/  LOP3.LUT R0, R0, 0x1c0, RZ, 0xc0, !PT ;  /* 0x000001c000007812 */ /* 0x000fc600078ec0ff */
[----:B------:R-:W4:Y:S01]  /*0670*/  SHFL.IDX PT, R8, R6, 0x1, 0x181f ;  /* 0x00381f0006087f89 */ /* 0x000f2200000e0000 */
[----:B------:R-:W-:Y:S02]  /*0680*/  SHF.R.U32.HI R2, RZ, 0x3, R0 ;  /* 0x00000003ff027819 */ /* 0x000fe40000011600 */
[----:B------:R-:W-:Y:S01]  /*0690*/  LOP3.LUT R0, R0, 0x38, R76, 0xf8, !PT ;  /* 0x0000003800007812 */ /* 0x000fe200078ef84c */
[----:B------:R-:W-:Y:S03]  /*06a0*/  SHFL.IDX PT, R15, R6, 0x5, 0x181f ;  /* 0x00b81f00060f7f89 */ /* 0x000fe600000e0000 */
[----:B------:R-:W-:Y:S01]  /*06b0*/  LOP3.LUT R0, R0, R2, RZ, 0x3c, !PT ;  /* 0x0000000200007212 */ /* 0x000fe200078e3cff */
[----:B------:R-:W-:Y:S01]  /*06c0*/  IMAD.SHL.U32 R2, R9, 0x8, RZ ;  /* 0x0000000809027824 */ /* 0x000fe200078e00ff */
[----:B------:R-:W-:Y:S04]  /*06d0*/  SHFL.IDX PT, R17, R6, 0x7, 0x181f ;  /* 0x00f81f0006117f89 */ /* 0x000fe800000e0000 */
[----:B------:R-:W-:Y:S01]  /*06e0*/  LOP3.LUT R132, R0, 0xfffffe00, R2, 0xf8, !PT ;  /* 0xfffffe0000847812 */ /* 0x000fe200078ef802 */
[----:B------:R-:W-:Y:S01]  /*06f0*/  SHFL.IDX PT, R9, R7, 0x2, 0x181f ;  /* 0x00581f0007097f89 */ /* 0x000fe200000e0000 */
[----:B-1----:R-:W-:-:S03]  /*0700*/  @!P6 LEA R2, P0, R76, R3, 0x1 ;  /* 0x000000034c02e211 */ /* 0x002fc600078008ff */
[----:B------:R-:W-:Y:S01]  /*0710*/  @!P6 IMAD.SHL.U32 R0, R132, 0x2, RZ ;  /* 0x000000028400e824 */ /* 0x000fe200078e00ff */
[----:B--2---:R1:W2:Y:S01]  /*0720*/  @P1 R2UR UR15, R12 ;  /* 0x000000000c0f13c2 */ /* 0x0042a200000e0000 */
[----:B---3--:R-:W-:Y:S01]  /*0730*/  @!P6 LEA.HI.X R3, R76, R5, R133, 0x1, P0 ;  /* 0x000000054c03e211 */ /* 0x008fe200000f0c85 */
[----:B--2---:R-:W-:Y:S01]  /*0740*/  @!UP1 UMOV UR15, UR14 ;  /* 0x0000000e000f9c82 */ /* 0x004fe20008000000 */
[----:B------:R-:W-:Y:S01]  /*0750*/  ISETP.NE.AND P0, PT, R10, 0x1, PT ;  /* 0x000000010a00780c */ /* 0x000fe20003f05270 */
[----:B------:R-:W-:Y:S01]  /*0760*/  SHFL.IDX PT, R5, R6, 0x3, 0x181f ;  /* 0x00781f0006057f89 */ /* 0x000fe200000e0000 */
[----:B------:R-:W-:Y:S02]  /*0770*/  USHF.R.S32.HI UR14, URZ, 0x1f, UR15 ;  /* 0x0000001f3f0e7899 */ /* 0x000fe4000801140f */
[----:B------:R-:W-:Y:S01]  /*0780*/  UIMAD.WIDE.U32 UR16, UR15, UR4, URZ ;  /* 0x000000040f1072a5 */ /* 0x000fe2000f8e003f */
[----:B------:R2:W-:Y:S01]  /*0790*/  @!P6 LDGSTS.E.BYPASS.LTC128B.128 [R0+0x7100], [R2.64], !P5 ;  /* 0x071000000200efae */ /* 0x0005e2000e901d4c */
[----:B------:R-:W-:-:S03]  /*07a0*/  UIMAD UR14, UR14, UR4, URZ ;  /* 0x000000040e0e72a4 */ /* 0x000fc6000f8e023f */
[----:B------:R-:W-:Y:S01]  /*07b0*/  SHFL.IDX PT, R10, R6, 0x2, 0x181f ;  /* 0x00581f00060a7f89 */ /* 0x000fe200000e0000 */
[----:B------:R-:W-:-:S03]  /*07c0*/  UIMAD UR14, UR15, UR5, UR14 ;  /* 0x000000050f0e72a4 */ /* 0x000fc6000f8e020e */
[----:B------:R-:W-:Y:S01]  /*07d0*/  ULDC.64 UR4, c[0x0][0x1e8] ;  /* 0x00007a0000047ab9 */ /* 0x000fe20000000a00 */
[----:B------:R-:W-:Y:S01]  /*07e0*/  STL [R1+0x8], R132 ;  /* 0x0000088401007387 */ /* 0x000fe20000100800 */
[----:B------:R-:W-:Y:S01]  /*07f0*/  UIADD3 UR14, UR17, UR14, URZ ;  /* 0x0000000e110e7290 */ /* 0x000fe2000fffe03f */
[C---:B-1----:R-:W-:Y:S02]  /*0800*/  IADD3 R12, R13.reuse, 0x40, RZ ;  /* 0x000000400d0c7810 */ /* 0x042fe40007ffe0ff */
[----:B--2---:R-:W-:Y:S01]  /*0810*/  @!P3 LEA R2, P6, R76, R4, 0x1 ;  /* 0x000000044c02b211 */ /* 0x004fe200078c08ff */
[----:B------:R-:W-:Y:S01]  /*0820*/  @!P3 IMAD.SHL.U32 R0, R132, 0x2, RZ ;  /* 0x000000028400b824 */ /* 0x000fe200078e00ff */
[----:B------:R-:W-:Y:S01]  /*0830*/  IADD3 R4, R13, 0x30, RZ ;  /* 0x000000300d047810 */ /* 0x000fe20007ffe0ff */
[----:B------:R1:W2:Y:S01]  /*0840*/  @P2 R2UR UR11, R14 ;  /* 0x000000000e0b23c2 */ /* 0x0002a200000e0000 */
[----:B----4-:R-:W-:Y:S01]  /*0850*/  @!P3 LEA.HI.X R3, R76, R8, R133, 0x1, P6 ;  /* 0x000000084c03b211 */ /* 0x010fe200030f0c85 */
[----:B------:R-:W-:Y:S01]  /*0860*/  UIMAD UR15, UR6, UR4, URZ ;  /* 0x00000004060f72a4 */ /* 0x000fe2000f8e023f */
[-C--:B------:R-:W-:Y:S01]  /*0870*/  ISETP.GE.AND P6, PT, R4, R18.reuse, PT ;  /* 0x000000120400720c */ /* 0x080fe20003fc6270 */
[----:B------:R-:W-:Y:S04]  /*0880*/  SHFL.IDX PT, R8, R7, 0x4, 0x181f ;  /* 0x00981f0007087f89 */ /* 0x000fe800000e0000 */
[----:B------:R-:W3:Y:S04]  /*0890*/  SHFL.IDX PT, R4, R7, 0x3, 0x181f ;  /* 0x00781f0007047f89 */ /* 0x000ee800000e0000 */
[----:B------:R4:W-:Y:S01]  /*08a0*/  @!P3 LDGSTS.E.BYPASS.LTC128B.128 [R0+0x7900], [R2.64], !P5 ;  /* 0x079000000200bfae */ /* 0x0009e2000e901d4c */
[----:B------:R-:W-:-:S03]  /*08b0*/  ISETP.GE.AND P3, PT, R12, R18, PT ;  /* 0x000000120c00720c */ /* 0x000fc60003f66270 */
[----:B------:R-:W-:Y:S01]  /*08c0*/  SHFL.IDX PT, R12, R6, 0x6, 0x181f ;  /* 0x00d81f00060c7f89 */ /* 0x000fe200000e0000 */
[----:B------:R-:W-:Y:S02]  /*08d0*/  UIMAD.WIDE.U32 UR20, UR7, UR4, URZ ;  /* 0x00000004071472a5 */ /* 0x000fe4000f8e003f */
[----:B------:R-:W-:Y:S01]  /*08e0*/  UIADD3 UR18, UR9, -0x1, URZ ;  /* 0xffffffff09127890 */ /* 0x000fe2000fffe03f */
[----:B------:R-:W-:Y:S04]  /*08f0*/  STL [R1+0xc], R133 ;  /* 0x00000c8501007387 */ /* 0x000fe80000100800 */
[----:B-1----:R-:W-:Y:S01]  /*0900*/  SHFL.IDX PT, R14, R7, 0x7, 0x181f ;  /* 0x00f81f00070e7f89 */ /* 0x002fe200000e0000 */
[----:B---3--:R-:W-:-:S04]  /*0910*/  @!P6 LEA R4, P2, R76, R4, 0x1 ;  /* 0x000000044c04e211 */ /* 0x008fc800078408ff */
[C-C-:B------:R-:W-:Y:S02]  /*0920*/  @!P6 LEA.HI.X R5, R76.reuse, R5, R133.reuse, 0x1, P2 ;  /* 0x000000054c05e211 */ /* 0x140fe400010f0c85 */
[----:B----4-:R-:W-:Y:S01]  /*0930*/  @!P4 LEA R2, P1, R76, R9, 0x1 ;  /* 0x000000094c02c211 */ /* 0x010fe200078208ff */
[----:B------:R-:W-:Y:S01]  /*0940*/  @!P4 IMAD.SHL.U32 R0, R132, 0x2, RZ ;  /* 0x000000028400c824 */ /* 0x000fe200078e00ff */
[----:B------:R-:W1:Y:S02]  /*0950*/  SHFL.IDX PT, R9, R6, 0x4, 0x181f ;  /* 0x00981f0006097f89 */ /* 0x000e6400000e0000 */
[----:B------:R-:W-:Y:S02]  /*0960*/  @!P4 LEA.HI.X R3, R76, R10, R133, 0x1, P1 ;  /* 0x0000000a4c03c211 */ /* 0x000fe400008f0c85 */
[----:B------:R-:W-:Y:S01]  /*0970*/  ISETP.GE.AND P1, PT, R11, R18, PT ;  /* 0x000000120b00720c */ /* 0x000fe20003f26270 */
[----:B------:R-:W-:Y:S04]  /*0980*/  SHFL.IDX PT, R10, R7, 0x6, 0x181f ;  /* 0x00d81f00070a7f89 */ /* 0x000fe800000e0000 */
[----:B------:R-:W3:Y:S04]  /*0990*/  SHFL.IDX PT, R11, R7, 0x5, 0x181f ;  /* 0x00b81f00070b7f89 */ /* 0x000ee800000e0000 */
[----:B------:R4:W-:Y:S02]  /*09a0*/  @!P4 LDGSTS.E.BYPASS.LTC128B.128 [R0+0x8100], [R2.64], !P5 ;  /* 0x081000000200cfae */ /* 0x0009e4000e901d4c */
[----:B----4-:R-:W-:-:S02]  /*09b0*/  IADD3 R0, R13, 0x60, RZ ;  /* 0x000000600d007810 */ /* 0x010fc40007ffe0ff */
[----:B------:R-:W-:Y:S01]  /*09c0*/  @!P3 LEA R2, P2, R76, R8, 0x1 ;  /* 0x000000084c02b211 */ /* 0x000fe200078408ff */
[----:B------:R-:W-:Y:S01]  /*09d0*/  @!P6 IMAD.SHL.U32 R8, R132, 0x2, RZ ;  /* 0x000000028408e824 */ /* 0x000fe200078e00ff */
[----:B------:R-:W-:Y:S01]  /*09e0*/  ISETP.GE.AND P4, PT, R0, R18, PT ;  /* 0x000000120000720c */ /* 0x000fe20003f86270 */
[----:B------:R-:W-:Y:S01]  /*09f0*/  @!P3 IMAD.SHL.U32 R0, R132, 0x2, RZ ;  /* 0x000000028400b824 */ /* 0x000fe200078e00ff */
[----:B-1----:R-:W-:Y:S02]  /*0a00*/  @!P3 LEA.HI.X R3, R76, R9, R133, 0x1, P2 ;  /* 0x000000094c03b211 */ /* 0x002fe400010f0c85 */
[----:B------:R1:W-:Y:S04]  /*0a10*/  @!P6 LDGSTS.E.BYPASS.LTC128B.128 [R8+0x8900], [R4.64], !P5 ;  /* 0x089000000408efae */ /* 0x0003e8000e901d4c */
[----:B------:R4:W-:Y:S01]  /*0a20*/  @!P3 LDGSTS.E.BYPASS.LTC128B.128 [R0+0x9100], [R2.64], !P5 ;  /* 0x091000000200bfae */ /* 0x0009e2000e901d4c */
[----:B-1----:R-:W-:-:S02]  /*0a30*/  IADD3 R5, R13, 0x70, RZ ;  /* 0x000000700d057810 */ /* 0x002fc40007ffe0ff */
[----:B----4-:R-:W-:Y:S02]  /*0a40*/  IADD3 R0, R134, UR8, RZ ;  /* 0x0000000886007c10 */ /* 0x010fe4000fffe0ff */
[----:B---3--:R-:W-:Y:S02]  /*0a50*/  @!P1 LEA R2, P2, R76, R11, 0x1 ;  /* 0x0000000b4c029211 */ /* 0x008fe400078408ff */
[C---:B------:R-:W-:Y:S02]  /*0a60*/  ISETP.GE.AND P6, PT, R0.reuse, UR10, PT ;  /* 0x0000000a00007c0c */ /* 0x040fe4000bfc6270 */
[----:B--2---:R-:W-:Y:S01]  /*0a70*/  IADD3 R9, R0, UR11, RZ ;  /* 0x0000000b00097c10 */ /* 0x004fe2000fffe0ff */
[----:B------:R-:W-:Y:S01]  /*0a80*/  @!P1 IMAD.SHL.U32 R0, R132, 0x2, RZ ;  /* 0x0000000284009824 */ /* 0x000fe200078e00ff */
[----:B------:R-:W-:Y:S02]  /*0a90*/  ISETP.GT.OR P6, PT, R134, 0x6f, P6 ;  /* 0x0000006f8600780c */ /* 0x000fe400037c4670 */
[----:B------:R-:W-:Y:S01]  /*0aa0*/  ISETP.GE.AND P3, PT, R5, R18, PT ;  /* 0x000000120500720c */ /* 0x000fe20003f66270 */
[----:B------:R-:W-:Y:S01]  /*0ab0*/  @P0 IMAD.HI.U32 R4, R9, c[0x0][0x2bc], RZ ;  /* 0x0000af0009040a27 */ /* 0x000fe200078e00ff */
[----:B------:R-:W-:-:S02]  /*0ac0*/  @!P1 LEA.HI.X R3, R76, R15, R133, 0x1, P2 ;  /* 0x0000000f4c039211 */ /* 0x000fc400010f0c85 */
[C---:B------:R-:W-:Y:S01]  /*0ad0*/  @!P4 LEA R6, P2, R76.reuse, R10, 0x1 ;  /* 0x0000000a4c06c211 */ /* 0x040fe200078408ff */
[----:B------:R-:W-:Y:S01]  /*0ae0*/  IMAD.MOV.U32 R8, RZ, RZ, R9 ;  /* 0x000000ffff087224 */ /* 0x000fe200078e0009 */
[----:B------:R-:W-:Y:S01]  /*0af0*/  @P0 SHF.R.U32.HI R8, RZ, c[0x0][0x2c0], R4 ;  /* 0x0000b000ff080a19 */ /* 0x000fe20000011604 */
[----:B------:R1:W-:Y:S01]  /*0b00*/  @!P1 LDGSTS.E.BYPASS.LTC128B.128 [R0+0x9900], [R2.64], !P5 ;  /* 0x0990000002009fae */ /* 0x0003e2000e901d4c */
[----:B------:R-:W-:Y:S01]  /*0b10*/  @!P4 LEA.HI.X R7, R76, R12, R133, 0x1, P2 ;  /* 0x0000000c4c07c211 */ /* 0x000fe200010f0c85 */
[----:B------:R-:W-:-:S04]  /*0b20*/  @!P4 IMAD.SHL.U32 R10, R132, 0x2, RZ ;  /* 0x00000002840ac824 */ /* 0x000fc800078e00ff */
[C---:B------:R-:W-:Y:S01]  /*0b30*/  @!P3 LEA R4, P2, R76.reuse, R14, 0x1 ;  /* 0x0000000e4c04b211 */ /* 0x040fe200078408ff */
[----:B------:R2:W-:Y:S03]  /*0b40*/  @!P4 LDGSTS.E.BYPASS.LTC128B.128 [R10+0xa100], [R6.64], !P5 ;  /* 0x0a100000060acfae */ /* 0x0005e6000e901d4c */
[----:B------:R-:W-:Y:S02]  /*0b50*/  @!P3 LEA.HI.X R5, R76, R17, R133, 0x1, P2 ;  /* 0x000000114c05b211 */ /* 0x000fe400010f0c85 */
[----:B-1----:R-:W-:-:S04]  /*0b60*/  @!P6 IADD3 R0, P1, R8, UR16, RZ ;  /* 0x000000100800ec10 */ /* 0x002fc8000ff3e0ff */
[----:B------:R-:W-:Y:S02]  /*0b70*/  @!P6 LEA.HI.X.SX32 R3, R8, UR14, 0x1, P1 ;  /* 0x0000000e0803ec11 */ /* 0x000fe400088f0eff */
[----:B------:R-:W-:-:S04]  /*0b80*/  @!P6 LEA R2, P1, R0, c[0x0][0x2a0], 0x2 ;  /* 0x0000a8000002ea11 */ /* 0x000fc800078210ff */
[----:B------:R-:W-:Y:S01]  /*0b90*/  @!P6 LEA.HI.X R3, R0, c[0x0][0x2a4], R3, 0x2, P1 ;  /* 0x0000a9000003ea11 */ /* 0x000fe200008f1403 */
[----:B------:R-:W-:-:S05]  /*0ba0*/  @!P3 IMAD.SHL.U32 R0, R132, 0x2, RZ ;  /* 0x000000028400b824 */ /* 0x000fca00078e00ff */
[----:B------:R1:W-:Y:S04]  /*0bb0*/  @!P3 LDGSTS.E.BYPASS.LTC128B.128 [R0+0xa900], [R4.64], !P5 ;  /* 0x0a9000000400bfae */ /* 0x0003e8000e901d4c */
[----:B------:R-:W0:Y:S04]  /*0bc0*/  LDGDEPBAR ;  /* 0x00000000000079af */ /* 0x000e280000000000 */
[----:B------:R-:W-:Y:S06]  /*0bd0*/  BAR.SYNC.DEFER_BLOCKING 0x0 ;  /* 0x0000000000007b1d */ /* 0x000fec0000010000 */
[----:B------:R3:W4:Y:S01]  /*0be0*/  @!P6 LDG.E R248, [R2.64] ;  /* 0x0000000c02f8e981 */ /* 0x000722000c1e1900 */
[----:B-1----:R-:W-:Y:S01]  /*0bf0*/  IMAD.MOV R0, RZ, RZ, -R8 ;  /* 0x000000ffff007224 */ /* 0x002fe200078e0a08 */
[----:B------:R-:W-:Y:S01]  /*0c00*/  UIMAD UR15, UR7, UR5, UR15 ;  /* 0x00000005070f72a4 */ /* 0x000fe2000f8e020f */
[----:B------:R-:W-:Y:S01]  /*0c10*/  ISETP.GE.AND P3, PT, R76, c[0x0][0x1d4], PT ;  /* 0x000075004c007a0c */ /* 0x000fe20003f66270 */
[----:B------:R-:W-:Y:S01]  /*0c20*/  UIMAD UR18, UR18, -0x70, UR10 ;  /* 0xffffff90121278a4 */ /* 0x000fe2000f8e020a */
[----:B------:R-:W-:Y:S01]  /*0c30*/  IMAD R249, R0, c[0x0][0x2b8], R9 ;  /* 0x0000ae0000f97a24 */ /* 0x000fe200078e0209 */
[----:B------:R-:W-:Y:S01]  /*0c40*/  UIADD3 UR15, UR21, UR15, URZ ;  /* 0x0000000f150f7290 */ /* 0x000fe2000fffe03f */
[----:B--2---:R-:W-:Y:S01]  /*0c50*/  LEA.HI R10, R21, R77, RZ, 0x4 ;  /* 0x0000004d150a7211 */ /* 0x004fe200078f20ff */
[----:B------:R-:W-:-:S02]  /*0c60*/  UISETP.GE.AND UP0, UPT, UR10, 0x1, UPT ;  /* 0x000000010a00788c */ /* 0x000fc4000bf06270 */
[----:B------:R-:W-:Y:S01]  /*0c70*/  SHF.R.S32.HI R24, RZ, 0x1f, R249 ;  /* 0x0000001fff187819 */ /* 0x000fe200000114f9 */
[----:B------:R-:W-:Y:S01]  /*0c80*/  ULDC.64 UR4, c[0x0][0x210] ;  /* 0x0000840000047ab9 */ /* 0x000fe20000000a00 */
[----:B------:R-:W-:Y:S01]  /*0c90*/  IADD3 R31, -R16, UR18, RZ ;  /* 0x00000012101f7c10 */ /* 0x000fe2000fffe1ff */
[----:B------:R-:W-:Y:S01]  /*0ca0*/  UIMAD UR6, UR6, UR4, URZ ;  /* 0x00000004060672a4 */ /* 0x000fe2000f8e023f */
[----:B------:R-:W-:Y:S01]  /*0cb0*/  SHF.R.S32.HI R9, RZ, 0x4, R10 ;  /* 0x00000004ff097819 */ /* 0x000fe2000001140a */
[----:B------:R-:W-:Y:S01]  /*0cc0*/  IMAD R0, R24, c[0x0][0x1e0], RZ ;  /* 0x0000780018007a24 */ /* 0x000fe200078e02ff */
[C---:B------:R-:W-:Y:S01]  /*0cd0*/  ISETP.GE.AND P5, PT, R31.reuse, 0x1, PT ;  /* 0x000000011f00780c */ /* 0x040fe20003fa6270 */
[----:B------:R-:W-:Y:S01]  /*0ce0*/  UIMAD.WIDE.U32 UR22, UR7, UR4, URZ ;  /* 0x00000004071672a5 */ /* 0x000fe2000f8e003f */
[----:B------:R-:W-:Y:S01]  /*0cf0*/  ISETP.GE.AND P4, PT, R31, 0x11, PT ;  /* 0x000000111f00780c */ /* 0x000fe20003f86270 */
[----:B------:R-:W-:Y:S01]  /*0d00*/  IMAD R0, R249, c[0x0][0x1e4], R0 ;  /* 0x00007900f9007a24 */ /* 0x000fe200078e0200 */
[----:B------:R-:W-:Y:S01]  /*0d10*/  ISETP.GE.AND P6, PT, R31, 0x41, PT ;  /* 0x000000411f00780c */ /* 0x000fe20003fc6270 */
[----:B------:R-:W-:Y:S01]  /*0d20*/  UIMAD UR5, UR7, UR5, UR6 ;  /* 0x00000005070572a4 */ /* 0x000fe2000f8e0206 */
[----:B---3--:R-:W-:-:S03]  /*0d30*/  IMAD.WIDE.U32 R2, R249, c[0x0][0x1e0], RZ ;  /* 0x00007800f9027a25 */ /* 0x008fc600078e00ff */
[----:B------:R-:W-:Y:S01]  /*0d40*/  UIADD3 UR5, UR23, UR5, URZ ;  /* 0x0000000517057290 */ /* 0x000fe2000fffe03f */
[----:B------:R-:W-:Y:S01]  /*0d50*/  IMAD.IADD R3, R3, 0x1, R0 ;  /* 0x0000000103037824 */ /* 0x000fe200078e0200 */
[----:B----4-:R-:W-:-:S03]  /*0d60*/  SHF.R.S32.HI R25, RZ, 0x1f, R248 ;  /* 0x0000001fff197819 */ /* 0x010fc600000114f8 */
[----:B------:R-:W-:-:S04]  /*0d70*/  IMAD.WIDE.U32 R2, R248, c[0x0][0x1f0], R2 ;  /* 0x00007c00f8027a25 */ /* 0x000fc800078e0002 */
[----:B------:R-:W-:Y:S01]  /*0d80*/  IMAD R0, R25, c[0x0][0x1f0], RZ ;  /* 0x00007c0019007a24 */ /* 0x000fe200078e02ff */
[----:B------:R-:W-:-:S03]  /*0d90*/  IADD3 R6, P2, R2, UR20, RZ ;  /* 0x0000001402067c10 */ /* 0x000fc6000ff5e0ff */
[----:B------:R-:W-:Y:S01]  /*0da0*/  IMAD R0, R248, c[0x0][0x1f4], R0 ;  /* 0x00007d00f8007a24 */ /* 0x000fe200078e0200 */
[----:B------:R-:W-:-:S04]  /*0db0*/  LEA R7, P1, R6, c[0x0][0x1c8], 0x1 ;  /* 0x0000720006077a11 */ /* 0x000fc800078208ff */
[----:B------:R-:W-:Y:S01]  /*0dc0*/  IADD3.X R2, R3, UR15, R0, P2, !PT ;  /* 0x0000000f03027c10 */ /* 0x000fe200097fe400 */
[----:B------:R-:W-:Y:S01]  /*0dd0*/  SHFL.IDX PT, R11, R7, 0x2, 0x181f ;  /* 0x00581f00070b7f89 */ /* 0x000fe200000e0000 */
[----:B------:R-:W-:Y:S02]  /*0de0*/  LEA.HI R3, R10, R9, RZ, 0x1 ;  /* 0x000000090a037211 */ /* 0x000fe400078f08ff */
[----:B------:R-:W-:Y:S01]  /*0df0*/  LEA.HI.X R6, R6, c[0x0][0x1cc], R2, 0x1, P1 ;  /* 0x0000730006067a11 */ /* 0x000fe200008f0c02 */
[----:B------:R-:W1:Y:S01]  /*0e00*/  SHFL.IDX PT, R0, R7, RZ, 0x181f ;  /* 0x00181fff07007589 */ /* 0x000e6200000e0000 */
[----:B------:R-:W-:-:S03]  /*0e10*/  LOP3.LUT R3, R3, 0xfffffffe, RZ, 0xc0, !PT ;  /* 0xfffffffe03037812 */ /* 0x000fc600078ec0ff */
[----:B------:R-:W2:Y:S02]  /*0e20*/  SHFL.IDX PT, R5, R6, RZ, 0x181f ;  /* 0x00181fff06057589 */ /* 0x000ea400000e0000 */
[----:B------:R-:W-:Y:S02]  /*0e30*/  IMAD.IADD R19, R9, 0x1, -R3 ;  /* 0x0000000109137824 */ /* 0x000fe400078e0a03 */
[----:B------:R-:W3:Y:S01]  /*0e40*/  SHFL.IDX PT, R2, R7, 0x1, 0x181f ;  /* 0x00381f0007027f89 */ /* 0x000ee200000e0000 */
[----:B------:R-:W-:-:S03]  /*0e50*/  @P4 IMAD.SHL.U32 R9, R132, 0x2, RZ ;  /* 0x0000000284094824 */ /* 0x000fc600078e00ff */
[----:B------:R-:W4:Y:S04]  /*0e60*/  SHFL.IDX PT, R8, R6, 0x1, 0x181f ;  /* 0x00381f0006087f89 */ /* 0x000f2800000e0000 */
[----:B------:R-:W5:Y:S04]  /*0e70*/  SHFL.IDX PT, R12, R6, 0x2, 0x181f ;  /* 0x00581f00060c7f89 */ /* 0x000f6800000e0000 */
[----:B------:R-:W-:Y:S01]  /*0e80*/  SHFL.IDX PT, R13, R7, 0x4, 0x181f ;  /* 0x00981f00070d7f89 */ /* 0x000fe200000e0000 */
[----:B-1----:R-:W-:Y:S01]  /*0e90*/  @P5 LEA R4, P2, R76, R0, 0x1 ;  /* 0x000000004c045211 */ /* 0x002fe200078408ff */
[----:B------:R-:W-:-:S02]  /*0ea0*/  @P5 IMAD.SHL.U32 R0, R132, 0x2, RZ ;  /* 0x0000000284005824 */ /* 0x000fc400078e00ff */
[----:B------:R-:W-:Y:S01]  /*0eb0*/  SHFL.IDX PT, R14, R7, 0x5, 0x181f ;  /* 0x00b81f00070e7f89 */ /* 0x000fe200000e0000 */
[C---:B--2---:R-:W-:Y:S02]  /*0ec0*/  @P5 LEA.HI.X R5, R76.reuse, R5, R133, 0x1, P2 ;  /* 0x000000054c055211 */ /* 0x044fe400010f0c85 */
[----:B------:R-:W-:Y:S01]  /*0ed0*/  ISETP.GE.AND P2, PT, R31, 0x31, PT ;  /* 0x000000311f00780c */ /* 0x000fe20003f46270 */
[----:B------:R-:W-:Y:S01]  /*0ee0*/  SHFL.IDX PT, R18, R6, 0x5, 0x181f ;  /* 0x00b81f0006127f89 */ /* 0x000fe200000e0000 */
[----:B---3--:R-:W-:-:S03]  /*0ef0*/  @P4 LEA R2, P1, R76, R2, 0x1 ;  /* 0x000000024c024211 */ /* 0x008fc600078208ff */
[----:B------:R1:W-:Y:S01]  /*0f00*/  @P5 LDGSTS.E.BYPASS.LTC128B.128 [R0+0x3900], [R4.64], !P3 ;  /* 0x0390000004005fae */ /* 0x0003e2000d901d4c */
[----:B----4-:R-:W-:Y:S02]  /*0f10*/  @P4 LEA.HI.X R3, R76, R8, R133, 0x1, P1 ;  /* 0x000000084c034211 */ /* 0x010fe400008f0c85 */
[C---:B------:R-:W-:Y:S01]  /*0f20*/  ISETP.GE.AND P1, PT, R31.reuse, 0x21, PT ;  /* 0x000000211f00780c */ /* 0x040fe20003f26270 */
[----:B------:R-:W-:Y:S01]  /*0f30*/  SHFL.IDX PT, R17, R6, 0x6, 0x181f ;  /* 0x00d81f0006117f89 */ /* 0x000fe200000e0000 */
[----:B------:R-:W-:Y:S02]  /*0f40*/  LOP3.LUT R8, R10, 0xfffffff0, RZ, 0xc0, !PT ;  /* 0xfffffff00a087812 */ /* 0x000fe400078ec0ff */
[----:B------:R-:W-:Y:S01]  /*0f50*/  ISETP.GE.AND P5, PT, R31, 0x51, PT ;  /* 0x000000511f00780c */ /* 0x000fe20003fa6270 */
[----:B------:R-:W-:Y:S02]  /*0f60*/  SHFL.IDX PT, R10, R6, 0x3, 0x181f ;  /* 0x00781f00060a7f89 */ /* 0x000fe400000e0000 */
[----:B------:R-:W-:-:S02]  /*0f70*/  IMAD.IADD R8, R77, 0x1, -R8 ;  /* 0x000000014d087824 */ /* 0x000fc400078e0a08 */
[----:B------:R2:W-:Y:S03]  /*0f80*/  @P4 LDGSTS.E.BYPASS.LTC128B.128 [R9+0x4100], [R2.64], !P3 ;  /* 0x0410000002094fae */ /* 0x0005e6000d901d4c */
[----:B------:R-:W-:Y:S01]  /*0f90*/  SHF.R.S32.HI R20, RZ, 0x1f, R8 ;  /* 0x0000001fff147819 */ /* 0x000fe20000011408 */
[----:B-1----:R-:W-:Y:S01]  /*0fa0*/  IMAD R0, R249, c[0x0][0x1e0], RZ ;  /* 0x00007800f9007a24 */ /* 0x002fe200078e02ff */
[----:B------:R1:W3:Y:S01]  /*0fb0*/  SHFL.IDX PT, R5, R7, 0x3, 0x181f ;  /* 0x00781f0007057f89 */ /* 0x0002e200000e0000 */
[----:B------:R-:W-:Y:S02]  /*0fc0*/  IMAD.SHL.U32 R4, R16, 0x8, RZ ;  /* 0x0000000810047824 */ /* 0x000fe400078e00ff */
[----:B------:R-:W-:Y:S01]  /*0fd0*/  IMAD R0, R248, c[0x0][0x1f0], R0 ;  /* 0x00007c00f8007a24 */ /* 0x000fe200078e0200 */
[----:B------:R-:W4:Y:S04]  /*0fe0*/  SHFL.IDX PT, R16, R6, 0x4, 0x181f ;  /* 0x00981f0006107f89 */ /* 0x000f2800000e0000 */
[----:B------:R-:W-:-:S02]  /*0ff0*/  IADD3 R0, R0, UR20, RZ ;  /* 0x0000001400007c10 */ /* 0x000fc4000fffe0ff */
[----:B--2---:R-:W-:Y:S01]  /*1000*/  @P1 LEA R2, P4, R76, R11, 0x1 ;  /* 0x0000000b4c021211 */ /* 0x004fe200078808ff */
[----:B------:R-:W-:Y:S01]  /*1010*/  IMAD.SHL.U32 R9, R30, 0x40, RZ ;  /* 0x000000401e097824 */ /* 0x000fe200078e00ff */
[----:B------:R-:W-:Y:S02]  /*1020*/  LEA R0, R0, c[0x0][0x1c8], 0x1 ;  /* 0x0000720000007a11 */ /* 0x000fe400078e08ff */
[----:B-----5:R-:W-:Y:S02]  /*1030*/  @P1 LEA.HI.X R3, R76, R12, R133, 0x1, P4 ;  /* 0x0000000c4c031211 */ /* 0x020fe400020f0c85 */
[----:B------:R-:W-:Y:S01]  /*1040*/  ISETP.GE.AND P4, PT, R31, 0x61, PT ;  /* 0x000000611f00780c */ /* 0x000fe20003f86270 */
[----:B------:R2:W5:Y:S01]  /*1050*/  SHFL.IDX PT, R15, R0, 0x6, 0x181f ;  /* 0x00d81f00000f7f89 */ /* 0x00056200000e0000 */
[----:B------:R-:W-:Y:S02]  /*1060*/  LOP3.LUT R9, R9, 0x1c0, RZ, 0xc0, !PT ;  /* 0x000001c009097812 */ /* 0x000fe400078ec0ff */
[----:B------:R-:W-:Y:S01]  /*1070*/  LEA.HI R12, R20, R8, RZ, 0x3 ;  /* 0x00000008140c7211 */ /* 0x000fe200078f18ff */
[C---:B-1----:R-:W-:Y:S01]  /*1080*/  @P2 IMAD.SHL.U32 R7, R132.reuse, 0x2, RZ ;  /* 0x0000000284072824 */ /* 0x042fe200078e00ff */
[----:B------:R-:W-:Y:S01]  /*1090*/  LOP3.LUT R4, R9, 0x8, R4, 0xf8, !PT ;  /* 0x0000000809047812 */ /* 0x000fe200078ef804 */
[----:B--2---:R-:W-:-:S05]  /*10a0*/  @P1 IMAD.SHL.U32 R0, R132, 0x2, RZ ;  /* 0x0000000284001824 */ /* 0x004fca00078e00ff */
[----:B------:R3:W-:Y:S02]  /*10b0*/  @P1 LDGSTS.E.BYPASS.LTC128B.128 [R0+0x4900], [R2.64], !P3 ;  /* 0x0490000002001fae */ /* 0x0007e4000d901d4c */
[----:B---3--:R-:W-:Y:S02]  /*10c0*/  @P2 LEA R2, P1, R76, R5, 0x1 ;  /* 0x000000054c022211 */ /* 0x008fe400078208ff */
[----:B------:R-:W-:Y:S01]  /*10d0*/  SHF.R.U32.HI R0, RZ, 0x3, R9 ;  /* 0x00000003ff007819 */ /* 0x000fe20000011609 */
[----:B------:R-:W-:Y:S01]  /*10e0*/  @P6 IMAD.SHL.U32 R9, R132, 0x2, RZ ;  /* 0x0000000284096824 */ /* 0x000fe200078e00ff */
[C---:B------:R-:W-:Y:S02]  /*10f0*/  @P2 LEA.HI.X R3, R76.reuse, R10, R133, 0x1, P1 ;  /* 0x0000000a4c032211 */ /* 0x040fe400008f0c85 */
[----:B------:R-:W-:Y:S02]  /*1100*/  @P6 LEA R6, P1, R76, R13, 0x1 ;  /* 0x0000000d4c066211 */ /* 0x000fe400078208ff */
[----:B------:R-:W-:Y:S01]  /*1110*/  LOP3.LUT R5, R12, 0xfffffff8, RZ, 0xc0, !PT ;  /* 0xfffffff80c057812 */ /* 0x000fe200078ec0ff */
[----:B------:R4:W-:Y:S01]  /*1120*/  @P2 LDGSTS.E.BYPASS.LTC128B.128 [R7+0x5100], [R2.64], !P3 ;  /* 0x0510000002072fae */ /* 0x0009e2000d901d4c */
[----:B------:R-:W-:Y:S01]  /*1130*/  LOP3.LUT R10, R4, R0, RZ, 0x3c, !PT ;  /* 0x00000000040a7212 */ /* 0x000fe200078e3cff */
[----:B------:R-:W-:Y:S01]  /*1140*/  @P4 IMAD.SHL.U32 R0, R132, 0x2, RZ ;  /* 0x0000000284004824 */ /* 0x000fe200078e00ff */
[----:B------:R-:W-:Y:S01]  /*1150*/  @P5 LEA R4, P2, R76, R14, 0x1 ;  /* 0x0000000e4c045211 */ /* 0x000fe200078408ff */
[----:B------:R-:W-:-:S02]  /*1160*/  IMAD.IADD R11, R8, 0x1, -R5 ;  /* 0x00000001080b7824 */ /* 0x000fc400078e0a05 */
[----:B------:R-:W-:Y:S01]  /*1170*/  @P5 IMAD.SHL.U32 R8, R132, 0x2, RZ ;  /* 0x0000000284085824 */ /* 0x000fe200078e00ff */
[C-C-:B------:R-:W-:Y:S02]  /*1180*/  @P5 LEA.HI.X R5, R76.reuse, R18, R133.reuse, 0x1, P2 ;  /* 0x000000124c055211 */ /* 0x140fe400010f0c85 */
[C---:B----4-:R-:W-:Y:S02]  /*1190*/  @P6 LEA.HI.X R7, R76.reuse, R16, R133, 0x1, P1 ;  /* 0x000000104c076211 */ /* 0x050fe400008f0c85 */
[----:B-----5:R-:W-:-:S03]  /*11a0*/  @P4 LEA R2, P1, R76, R15, 0x1 ;  /* 0x0000000f4c024211 */ /* 0x020fc600078208ff */
[----:B------:R1:W-:Y:S01]  /*11b0*/  @P6 LDGSTS.E.BYPASS.LTC128B.128 [R9+0x5900], [R6.64], !P3 ;  /* 0x0590000006096fae */ /* 0x0003e2000d901d4c */
[----:B------:R-:W-:-:S03]  /*11c0*/  @P4 LEA.HI.X R3, R76, R17, R133, 0x1, P1 ;  /* 0x000000114c034211 */ /* 0x000fc600008f0c85 */
[----:B------:R2:W-:Y:S04]  /*11d0*/  @P5 LDGSTS.E.BYPASS.LTC128B.128 [R8+0x6100], [R4.64], !P3 ;  /* 0x0610000004085fae */ /* 0x0005e8000d901d4c */
[----:B------:R3:W-:Y:S02]  /*11e0*/  @P4 LDGSTS.E.BYPASS.LTC128B.128 [R0+0x6900], [R2.64], !P3 ;  /* 0x0690000002004fae */ /* 0x0007e4000d901d4c */
[----:B------:R-:W-:Y:S02]  /*11f0*/  R2P PR, R11, 0x6 ;  /* 0x000000060b007804 */ /* 0x000fe40000000000 */
[----:B------:R-:W0:Y:S01]  /*1200*/  LDGDEPBAR ;  /* 0x00000000000079af */ /* 0x000e220000000000 */
[----:B------:R-:W-:Y:S02]  /*1210*/  LOP3.LUT P4, RZ, R30, 0x2, RZ, 0xc0, !PT ;  /* 0x000000021eff7812 */ /* 0x000fe4000788c0ff */
[----:B-1----:R-:W-:Y:S01]  /*1220*/  LEA.HI R6, R21, R77, RZ, 0x5 ;  /* 0x0000004d15067211 */ /* 0x002fe200078f28ff */
[----:B--2---:R-:W-:-:S03]  /*1230*/  IMAD.SHL.U32 R4, R12, 0x40, RZ ;  /* 0x000000400c047824 */ /* 0x004fc600078e00ff */
[----:B------:R-:W-:Y:S01]  /*1240*/  SHF.R.S32.HI R5, RZ, 0x5, R6 ;  /* 0x00000005ff057819 */ /* 0x000fe20000011406 */
[----:B---3--:R-:W-:Y:S01]  /*1250*/  IMAD.SHL.U32 R2, R11, 0x40, RZ ;  /* 0x000000400b027824 */ /* 0x008fe200078e00ff */
[----:B------:R-:W-:Y:S01]  /*1260*/  LOP3.LUT R79, R4, 0xfffffe00, RZ, 0xc0, !PT ;  /* 0xfffffe00044f7812 */ /* 0x000fe200078ec0ff */
[----:B------:R-:W-:Y:S01]  /*1270*/  IMAD.SHL.U32 R3, R19, 0x8, RZ ;  /* 0x0000000813037824 */ /* 0x000fe200078e00ff */
[----:B------:R-:W-:-:S04]  /*1280*/  DEPBAR.LE SB0, 0x1 ;  /* 0x000080400000791a */ /* 0x000fc80000000000 */
[----:B------:R-:W-:Y:S01]  /*1290*/  LOP3.LUT R2, R2, 0x1c0, RZ, 0xc0, !PT ;  /* 0x000001c002027812 */ /* 0x000fe200078ec0ff */
[----:B------:R-:W-:Y:S01]  /*12a0*/  IMAD R0, R19, 0x200, R10 ;  /* 0x0000020013007824 */ /* 0x000fe200078e020a */
[----:B------:R-:W-:-:S04]  /*12b0*/  DEPBAR.LE SB0, 0x0 ;  /* 0x000080000000791a */ /* 0x000fc80000000000 */
[----:B------:R-:W-:Y:S01]  /*12c0*/  LOP3.LUT R3, R2, 0x8, R3, 0xf8, !PT ;  /* 0x0000000802037812 */ /* 0x000fe200078ef803 */
[----:B------:R-:W-:Y:S01]  /*12d0*/  IMAD.SHL.U32 R135, R0, 0x2, RZ ;  /* 0x0000000200877824 */ /* 0x000fe200078e00ff */
[----:B------:R-:W-:Y:S01]  /*12e0*/  SHF.R.U32.HI R2, RZ, 0x3, R2 ;  /* 0x00000003ff027819 */ /* 0x000fe20000011602 */
[----:B------:R-:W-:Y:S01]  /*12f0*/  BAR.SYNC.DEFER_BLOCKING 0x0 ;  /* 0x0000000000007b1d */ /* 0x000fe20000010000 */
[----:B------:R-:W-:Y:S02]  /*1300*/  IMAD.MOV.U32 R4, RZ, RZ, 0x20 ;  /* 0x00000020ff047424 */ /* 0x000fe400078e00ff */
[----:B------:R-:W-:Y:S01]  /*1310*/  LOP3.LUT R78, R3, R2, RZ, 0x3c, !PT ;  /* 0x00000002034e7212 */ /* 0x000fe200078e3cff */
[----:B------:R-:W-:Y:S01]  /*1320*/  IMAD R2, R5, 0x400, R79 ;  /* 0x0000040005027824 */ /* 0x000fe200078e024f */
[C---:B------:R-:W-:Y:S01]  /*1330*/  IADD3 R238, R135.reuse, 0x3920, RZ ;  /* 0x0000392087ee7810 */ /* 0x040fe20007ffe0ff */
[----:B------:R-:W-:Y:S01]  /*1340*/  IMAD.MOV.U32 R3, RZ, RZ, 0x10 ;  /* 0x00000010ff037424 */ /* 0x000fe200078e00ff */
[----:B------:R-:W-:Y:S01]  /*1350*/  SEL R4, R4, 0xffffffe0, !P2 ;  /* 0xffffffe004047807 */ /* 0x000fe20005000000 */
[----:B------:R-:W-:Y:S01]  /*1360*/  IMAD.IADD R0, R78, 0x1, R2 ;  /* 0x000000014e007824 */ /* 0x000fe200078e0202 */
[----:B------:R-:W-:-:S02]  /*1370*/  IADD3 R2, R135, 0x3900, RZ ;  /* 0x0000390087027810 */ /* 0x000fc40007ffe0ff */
[----:B------:R-:W-:Y:S01]  /*1380*/  SEL R3, R3, 0xfffffff0, !P1 ;  /* 0xfffffff003037807 */ /* 0x000fe20004800000 */
[----:B------:R-:W-:Y:S01]  /*1390*/  IMAD.SHL.U32 R234, R0, 0x2, RZ ;  /* 0x0000000200ea7824 */ /* 0x000fe200078e00ff */
[----:B------:R-:W-:Y:S02]  /*13a0*/  @P4 IADD3 R238, R2, -0x20, RZ ;  /* 0xffffffe002ee4810 */ /* 0x000fe40007ffe0ff */
[----:B------:R-:W-:Y:S01]  /*13b0*/  PLOP3.LUT P4, PT, PT, PT, UP0, 0x80, 0x0 ;  /* 0x000000000000781c */ /* 0x000fe20003f8f008 */
[----:B------:R-:W-:Y:S01]  /*13c0*/  IMAD R237, R3, 0x2, R234 ;  /* 0x0000000203ed7824 */ /* 0x000fe200078e02ea */
[----:B------:R-:W-:Y:S02]  /*13d0*/  LOP3.LUT R0, R6, 0xffffffe0, RZ, 0xc0, !PT ;  /* 0xffffffe006007812 */ /* 0x000fe400078ec0ff */
[----:B------:R-:W-:Y:S02]  /*13e0*/  ISETP.GT.AND P1, PT, R134, 0x6f, PT ;  /* 0x0000006f8600780c */ /* 0x000fe40003f24270 */
[C---:B------:R-:W-:Y:S01]  /*13f0*/  IADD3 R244, R238.reuse, 0x800, RZ ;  /* 0x00000800eef47810 */ /* 0x040fe20007ffe0ff */
[----:B------:R-:W-:Y:S01]  /*1400*/  IMAD.IADD R77, R77, 0x1, -R0 ;  /* 0x000000014d4d7824 */ /* 0x000fe200078e0a00 */
[C---:B------:R-:W-:Y:S01]  /*1410*/  IADD3 R243, R238.reuse, 0x1000, RZ ;  /* 0x00001000eef37810 */ /* 0x040fe20007ffe0ff */
[----:B------:R1:W2:Y:S01]  /*1420*/  LDSM.16.M88.4 R12, [R234+0x7100] ;  /* 0x00710000ea0c783b */ /* 0x0002a20000000200 */
[----:B------:R-:W-:-:S02]  /*1430*/  IADD3 R242, R238, 0x1800, RZ ;  /* 0x00001800eef27810 */ /* 0x000fc40007ffe0ff */
[C---:B------:R-:W-:Y:S01]  /*1440*/  IADD3 R241, R238.reuse, 0x2000, RZ ;  /* 0x00002000eef17810 */ /* 0x040fe20007ffe0ff */
[----:B------:R1:W3:Y:S01]  /*1450*/  LDSM.16.M88.4 R8, [R234+0x9100] ;  /* 0x00910000ea08783b */ /* 0x0002e20000000200 */
[C---:B------:R-:W-:Y:S02]  /*1460*/  IADD3 R240, R238.reuse, 0x2800, RZ ;  /* 0x00002800eef07810 */ /* 0x040fe40007ffe0ff */
[----:B------:R-:W-:Y:S01]  /*1470*/  IADD3 R239, R238, 0x3000, RZ ;  /* 0x00003000eeef7810 */ /* 0x000fe20007ffe0ff */
[----:B------:R1:W4:Y:S04]  /*1480*/  LDSM.16.M88.4 R64, [R135+0x3900] ;  /* 0x003900008740783b */ /* 0x0003280000000200 */
[----:B------:R1:W1:Y:S04]  /*1490*/  LDSM.16.M88.4 R60, [R135+0x4100] ;  /* 0x00410000873c783b */ /* 0x0002680000000200 */
[----:B------:R1:W1:Y:S04]  /*14a0*/  LDSM.16.M88.4 R56, [R135+0x4900] ;  /* 0x004900008738783b */ /* 0x0002680000000200 */
[----:B------:R1:W1:Y:S04]  /*14b0*/  LDSM.16.M88.4 R52, [R135+0x5100] ;  /* 0x005100008734783b */ /* 0x0002680000000200 */
[----:B------:R1:W1:Y:S04]  /*14c0*/  LDSM.16.M88.4 R48, [R135+0x5900] ;  /* 0x005900008730783b */ /* 0x0002680000000200 */
[----:B------:R1:W1:Y:S04]  /*14d0*/  LDSM.16.M88.4 R44, [R135+0x6100] ;  /* 0x00610000872c783b */ /* 0x0002680000000200 */
[----:B------:R1:W1:Y:S04]  /*14e0*/  LDSM.16.M88.4 R40, [R135+0x6900] ;  /* 0x006900008728783b */ /* 0x0002680000000200 */
[----:B------:R1:W1:Y:S04]  /*14f0*/  LDSM.16.M88.4 R20, [R237+0x7100] ;  /* 0x00710000ed14783b */ /* 0x0002680000000200 */
[----:B------:R1:W1:Y:S04]  /*1500*/  LDSM.16.M88.4 R16, [R237+0x9100] ;  /* 0x00910000ed10783b */ /* 0x0002680000000200 */
[----:B------:R1:W1:Y:S04]  /*1510*/  LDSM.16.M88.4 R128, [R238] ;  /* 0x00000000ee80783b */ /* 0x0002680000000200 */
[----:B------:R1:W1:Y:S04]  /*1520*/  LDSM.16.M88.4 R124, [R238+0x800] ;  /* 0x00080000ee7c783b */ /* 0x0002680000000200 */
[----:B------:R1:W1:Y:S04]  /*1530*/  LDSM.16.M88.4 R120, [R238+0x1000] ;  /* 0x00100000ee78783b */ /* 0x0002680000000200 */
[----:B------:R1:W1:Y:S04]  /*1540*/  LDSM.16.M88.4 R116, [R238+0x1800] ;  /* 0x00180000ee74783b */ /* 0x0002680000000200 */
[----:B------:R1:W1:Y:S04]  /*1550*/  LDSM.16.M88.4 R112, [R238+0x2000] ;  /* 0x00200000ee70783b */ /* 0x0002680000000200 */
[----:B------:R1:W1:Y:S04]  /*1560*/  LDSM.16.M88.4 R108, [R238+0x2800] ;  /* 0x00280000ee6c783b */ /* 0x0002680000000200 */
[----:B------:R1:W1:Y:S01]  /*1570*/  LDSM.16.M88.4 R104, [R238+0x3000] ;  /* 0x00300000ee68783b */ /* 0x0002620000000200 */
[----:B------:R-:W-:Y:S05]  /*1580*/  @!P4 BRA `(.L_x_0) ;  /* 0x000003900000c947 */ /* 0x000fea0003800000 */
[----:B--234-:R-:W-:Y:S01]  /*1590*/  IMAD R0, R24, c[0x0][0x208], RZ ;  /* 0x0000820018007a24 */ /* 0x01cfe200078e02ff */
[----:B------:R-:W-:Y:S01]  /*15a0*/  ISETP.GE.AND P4, PT, R76, c[0x0][0x1d4], PT ;  /* 0x000075004c007a0c */ /* 0x000fe20003f86270 */
[----:B------:R-:W-:-:S03]  /*15b0*/  IMAD.WIDE.U32 R6, R249, c[0x0][0x208], RZ ;  /* 0x00008200f9067a25 */ /* 0x000fc600078e00ff */
[----:B------:R-:W-:Y:S01]  /*15c0*/  ISETP.LT.OR P6, PT, R31, 0x1, P4 ;  /* 0x000000011f00780c */ /* 0x000fe200027c1670 */
[----:B------:R-:W-:Y:S01]  /*15d0*/  IMAD R0, R249, c[0x0][0x20c], R0 ;  /* 0x00008300f9007a24 */ /* 0x000fe200078e0200 */
[----:B------:R-:W-:Y:S01]  /*15e0*/  ISETP.LT.OR P5, PT, R31, 0x11, P4 ;  /* 0x000000111f00780c */ /* 0x000fe200027a1670 */
[----:B------:R-:W-:Y:S02]  /*15f0*/  IMAD.SHL.U32 R37, R76, 0x2, RZ ;  /* 0x000000024c257824 */ /* 0x000fe400078e00ff */
[----:B------:R-:W-:Y:S02]  /*1600*/  IMAD.IADD R7, R7, 0x1, R0 ;  /* 0x0000000107077824 */ /* 0x000fe400078e0200 */
[----:B------:R-:W-:Y:S02]  /*1610*/  IMAD R0, R25, c[0x0][0x218], RZ ;  /* 0x0000860019007a24 */ /* 0x000fe400078e02ff */
[----:B------:R-:W-:-:S04]  /*1620*/  IMAD.WIDE.U32 R6, R248, c[0x0][0x218], R6 ;  /* 0x00008600f8067a25 */ /* 0x000fc800078e0006 */
[----:B------:R-:W-:Y:S01]  /*1630*/  IMAD R0, R248, c[0x0][0x21c], R0 ;  /* 0x00008700f8007a24 */ /* 0x000fe200078e0200 */
[----:B------:R-:W-:Y:S02]  /*1640*/  IADD3 R2, P2, R6, UR22, RZ ;  /* 0x0000001606027c10 */ /* 0x000fe4000ff5e0ff */
[----:B------:R-:W-:Y:S02]  /*1650*/  SHF.L.U64.HI R6, R76, 0x1, R133 ;  /* 0x000000014c067819 */ /* 0x000fe40000010285 */
[----:B------:R-:W-:Y:S02]  /*1660*/  IADD3.X R0, R7, UR5, R0, P2, !PT ;  /* 0x0000000507007c10 */ /* 0x000fe400097fe400 */
[----:B------:R-:W-:-:S04]  /*1670*/  LEA R5, P2, R2, c[0x0][0x1f8], 0x1 ;  /* 0x00007e0002057a11 */ /* 0x000fc800078408ff */
[----:B------:R-:W-:Y:S01]  /*1680*/  LEA.HI.X R2, R2, c[0x0][0x1fc], R0, 0x1, P2 ;  /* 0x00007f0002027a11 */ /* 0x000fe200010f0c00 */
[----:B------:R-:W-:Y:S04]  /*1690*/  SHFL.IDX PT, R7, R5, 0x1, 0x181f ;  /* 0x00381f0005077f89 */ /* 0x000fe800000e0000 */
[----:B------:R-:W2:Y:S04]  /*16a0*/  SHFL.IDX PT, R0, R5, RZ, 0x181f ;  /* 0x00181fff05007589 */ /* 0x000ea800000e0000 */
[----:B------:R-:W3:Y:S04]  /*16b0*/  SHFL.IDX PT, R24, R2, RZ, 0x181f ;  /* 0x00181fff02187589 */ /* 0x000ee800000e0000 */
[----:B------:R-:W4:Y:S04]  /*16c0*/  SHFL.IDX PT, R25, R2, 0x1, 0x181f ;  /* 0x00381f0002197f89 */ /* 0x000f2800000e0000 */
[----:B------:R-:W5:Y:S04]  /*16d0*/  SHFL.IDX PT, R28, R5, 0x2, 0x181f ;  /* 0x00581f00051c7f89 */ /* 0x000f6800000e0000 */
[----:B------:R-:W1:Y:S04]  /*16e0*/  SHFL.IDX PT, R35, R2, 0x2, 0x181f ;  /* 0x00581f0002237f89 */ /* 0x000e6800000e0000 */
[----:B------:R-:W1:Y:S01]  /*16f0*/  SHFL.IDX PT, R34, R5, 0x3, 0x181f ;  /* 0x00781f0005227f89 */ /* 0x000e6200000e0000 */
[----:B--2---:R-:W-:-:S03]  /*1700*/  IADD3 R26, P2, R0, R37, RZ ;  /* 0x00000025001a7210 */ /* 0x004fc60007f5e0ff */
[----:B------:R-:W2:Y:S01]  /*1710*/  SHFL.IDX PT, R36, R2, 0x3, 0x181f ;  /* 0x00781f0002247f89 */ /* 0x000ea200000e0000 */
[----:B------:R-:W-:Y:S02]  /*1720*/  IMAD.SHL.U32 R0, R132, 0x2, RZ ;  /* 0x0000000284007824 */ /* 0x000fe400078e00ff */
[--C-:B---3--:R-:W-:Y:S01]  /*1730*/  IMAD.X R27, R24, 0x1, R6.reuse, P2 ;  /* 0x00000001181b7824 */ /* 0x108fe200010e0606 */
[----:B------:R-:W-:Y:S01]  /*1740*/  IADD3 R24, P2, R7, R37, RZ ;  /* 0x0000002507187210 */ /* 0x000fe20007f5e0ff */
[----:B------:R-:W3:Y:S04]  /*1750*/  SHFL.IDX PT, R29, R5, 0x4, 0x181f ;  /* 0x00981f00051d7f89 */ /* 0x000ee800000e0000 */
[----:B------:R-:W-:Y:S01]  /*1760*/  SHFL.IDX PT, R7, R5, 0x5, 0x181f ;  /* 0x00b81f0005077f89 */ /* 0x000fe200000e0000 */
[----:B----4-:R-:W-:Y:S01]  /*1770*/  IMAD.X R25, R25, 0x1, R6, P2 ;  /* 0x0000000119197824 */ /* 0x010fe200010e0606 */
[----:B------:R-:W-:-:S02]  /*1780*/  ISETP.LT.OR P2, PT, R31, 0x31, P4 ;  /* 0x000000311f00780c */ /* 0x000fc40002741670 */
[----:B------:R-:W4:Y:S04]  /*1790*/  SHFL.IDX PT, R33, R2, 0x4, 0x181f ;  /* 0x00981f0002217f89 */ /* 0x000f2800000e0000 */
[----:B------:R5:W-:Y:S01]  /*17a0*/  LDGSTS.E.BYPASS.LTC128B.128 [R0+0x100], [R26.64], !P6 ;  /* 0x001000001a007fae */ /* 0x000be2000f101d4c */
[----:B------:R-:W-:-:S03]  /*17b0*/  ISETP.LT.OR P6, PT, R31, 0x21, P4 ;  /* 0x000000211f00780c */ /* 0x000fc600027c1670 */
[----:B------:R-:W1:Y:S04]  /*17c0*/  SHFL.IDX PT, R32, R2, 0x5, 0x181f ;  /* 0x00b81f0002207f89 */ /* 0x000e6800000e0000 */
[----:B------:R2:W-:Y:S04]  /*17d0*/  LDGSTS.E.BYPASS.LTC128B.128 [R0+0x900], [R24.64], !P5 ;  /* 0x0090000018007fae */ /* 0x0005e8000e901d4c */
[----:B------:R-:W3:Y:S04]  /*17e0*/  SHFL.IDX PT, R5, R5, 0x6, 0x181f ;  /* 0x00d81f0005057f89 */ /* 0x000ee800000e0000 */
[----:B------:R-:W3:Y:S01]  /*17f0*/  SHFL.IDX PT, R2, R2, 0x6, 0x181f ;  /* 0x00d81f0002027f89 */ /* 0x000ee200000e0000 */
[----:B-----5:R-:W-:-:S05]  /*1800*/  IADD3 R26, P5, R28, R37, RZ ;  /* 0x000000251c1a7210 */ /* 0x020fca0007fbe0ff */
[----:B-1----:R-:W-:Y:S01]  /*1810*/  IMAD.X R27, R35, 0x1, R6, P5 ;  /* 0x00000001231b7824 */ /* 0x002fe200028e0606 */
[----:B--2---:R-:W-:-:S04]  /*1820*/  IADD3 R24, P5, R34, R37, RZ ;  /* 0x0000002522187210 */ /* 0x004fc80007fbe0ff */
[----:B------:R1:W-:Y:S01]  /*1830*/  LDGSTS.E.BYPASS.LTC128B.128 [R0+0x1100], [R26.64], !P6 ;  /* 0x011000001a007fae */ /* 0x0003e2000f101d4c */
[----:B------:R-:W-:Y:S01]  /*1840*/  ISETP.LT.OR P6, PT, R31, 0x41, P4 ;  /* 0x000000411f00780c */ /* 0x000fe200027c1670 */
[----:B------:R-:W-:Y:S01]  /*1850*/  IMAD.X R25, R36, 0x1, R6, P5 ;  /* 0x0000000124197824 */ /* 0x000fe200028e0606 */
[----:B---3--:R-:W-:-:S04]  /*1860*/  IADD3 R28, P5, R29, R37, RZ ;  /* 0x000000251d1c7210 */ /* 0x008fc80007fbe0ff */
[----:B------:R2:W-:Y:S01]  /*1870*/  LDGSTS.E.BYPASS.LTC128B.128 [R0+0x1900], [R24.64], !P2 ;  /* 0x0190000018007fae */ /* 0x0005e2000d101d4c */
[----:B----4-:R-:W-:Y:S01]  /*1880*/  IMAD.X R29, R33, 0x1, R6, P5 ;  /* 0x00000001211d7824 */ /* 0x010fe200028e0606 */
[C---:B------:R-:W-:Y:S02]  /*1890*/  ISETP.LT.OR P5, PT, R31.reuse, 0x51, P4 ;  /* 0x000000511f00780c */ /* 0x040fe400027a1670 */
[----:B------:R-:W-:-:S03]  /*18a0*/  ISETP.LT.OR P4, PT, R31, 0x61, P4 ;  /* 0x000000611f00780c */ /* 0x000fc60002781670 */
[----:B------:R3:W-:Y:S01]  /*18b0*/  LDGSTS.E.BYPASS.LTC128B.128 [R0+0x2100], [R28.64], !P6 ;  /* 0x021000001c007fae */ /* 0x0007e2000f101d4c */
[----:B-1----:R-:W-:-:S05]  /*18c0*/  IADD3 R26, P2, R7, R37, RZ ;  /* 0x00000025071a7210 */ /* 0x002fca0007f5e0ff */
[----:B------:R-:W-:Y:S01]  /*18d0*/  IMAD.X R27, R32, 0x1, R6, P2 ;  /* 0x00000001201b7824 */ /* 0x000fe200010e0606 */
[----:B--2---:R-:W-:-:S04]  /*18e0*/  IADD3 R24, P2, R5, R37, RZ ;  /* 0x0000002505187210 */ /* 0x004fc80007f5e0ff */
[----:B------:R3:W-:Y:S01]  /*18f0*/  LDGSTS.E.BYPASS.LTC128B.128 [R0+0x2900], [R26.64], !P5 ;  /* 0x029000001a007fae */ /* 0x0007e2000e901d4c */
[----:B------:R-:W-:-:S05]  /*1900*/  IMAD.X R25, R2, 0x1, R6, P2 ;  /* 0x0000000102197824 */ /* 0x000fca00010e0606 */
[----:B------:R3:W-:Y:S03]  /*1910*/  LDGSTS.E.BYPASS.LTC128B.128 [R0+0x3100], [R24.64], !P4 ;  /* 0x0310000018007fae */ /* 0x0007e6000e101d4c */
.L_x_0:
[C---:B-1234-:R-:W-:Y:S01]  /*1920*/  HMMA.16816.F32 R32, R8.reuse, R60, RZ ;  /* 0x0000003c0820723c */ /* 0x05efe200000018ff */
[----:B------:R-:W-:Y:S01]  /*1930*/  IMAD.MOV.U32 R0, RZ, RZ, 0x40 ;  /* 0x00000040ff007424 */ /* 0x000fe200078e00ff */
[----:B------:R-:W-:Y:S01]  /*1940*/  LOP3.LUT P2, RZ, R30, 0x4, RZ, 0xc0, !PT ;  /* 0x000000041eff7812 */ /* 0x000fe2000784c0ff */
[----:B------:R-:W-:Y:S01]  /*1950*/  IMAD R235, R4, 0x2, R234 ;  /* 0x0000000204eb7824 */ /* 0x000fe200078e02ea */
[----:B------:R-:W0:Y:S01]  /*1960*/  LDGDEPBAR ;  /* 0x00000000000079af */ /* 0x000e220000000000 */
[----:B------:R-:W-:Y:S01]  /*1970*/  UISETP.GE.AND UP0, UPT, UR10, 0x71, UPT ;  /* 0x000000710a00788c */ /* 0x000fe2000bf06270 */
[----:B------:R-:W-:Y:S01]  /*1980*/  SEL R0, R0, 0xffffffc0, !P2 ;  /* 0xffffffc000007807 */ /* 0x000fe20005000000 */
[----:B------:R-:W-:Y:S01]  /*1990*/  IMAD R236, R3, 0x2, R235 ;  /* 0x0000000203ec7824 */ /* 0x000fe200078e02eb */
[----:B------:R-:W-:Y:S02]  /*19a0*/  HMMA.16816.F32 R24, R8, R56, RZ ;  /* 0x000000380818723c */ /* 0x000fe400000018ff */
[----:B------:R-:W-:-:S02]  /*19b0*/  IADD3 R233, R135, R0, RZ ;  /* 0x0000000087e97210 */ /* 0x000fc40007ffe0ff */
[----:B------:R-:W-:Y:S01]  /*19c0*/  IADD3 R232, R238, R0, RZ ;  /* 0x00000000eee87210 */ /* 0x000fe20007ffe0ff */
[----:B------:R-:W-:Y:S01]  /*19d0*/  IMAD.IADD R0, R79, 0x1, R78 ;  /* 0x000000014f007824 */ /* 0x000fe200078e024e */
[----:B------:R-:W-:Y:S02]  /*19e0*/  PLOP3.LUT P2, PT, PT, PT, UP0, 0x80, 0x0 ;  /* 0x000000000000781c */ /* 0x000fe40003f4f008 */
[C---:B------:R-:W-:Y:S01]  /*19f0*/  HMMA.16816.F32 R36, R8.reuse, R64, RZ ;  /* 0x000000400824723c */ /* 0x040fe200000018ff */
[----:B------:R-:W-:Y:S07]  /*1a00*/  LDSM.16.M88.4 R28, [R232+0x2800] ;  /* 0x00280000e81c783b */ /* 0x000fee0000000200 */
[C---:B------:R-:W-:Y:S08]  /*1a10*/  HMMA.16816.F32 R68, R8.reuse, R52, RZ ;  /* 0x000000340844723c */ /* 0x040ff000000018ff */
[C---:B------:R-:W-:Y:S08]  /*1a20*/  HMMA.16816.F32 R72, R8.reuse, R48, RZ ;  /* 0x000000300848723c */ /* 0x040ff000000018ff */
[----:B------:R-:W-:Y:S08]  /*1a30*/  HMMA.16816.F32 R80, R8, R44, RZ ;  /* 0x0000002c0850723c */ /* 0x000ff000000018ff */
[-C--:B------:R-:W-:Y:S08]  /*1a40*/  HMMA.16816.F32 R164, R12, R40.reuse, RZ ;  /* 0x000000280ca4723c */ /* 0x080ff000000018ff */
[C---:B------:R-:W-:Y:S08]  /*1a50*/  HMMA.16816.F32 R84, R8.reuse, R40, RZ ;  /* 0x000000280854723c */ /* 0x040ff000000018ff */
[C---:B------:R-:W-:Y:S08]  /*1a60*/  HMMA.16816.F32 R100, R8.reuse, R66, RZ ;  /* 0x000000420864723c */ /* 0x040ff000000018ff */
[C---:B------:R-:W-:Y:S08]  /*1a70*/  HMMA.16816.F32 R96, R8.reuse, R62, RZ ;  /* 0x0000003e0860723c */ /* 0x040ff000000018ff */
[C---:B------:R-:W-:Y:S08]  /*1a80*/  HMMA.16816.F32 R92, R8.reuse, R58, RZ ;  /* 0x0000003a085c723c */ /* 0x040ff000000018ff */
[C---:B------:R-:W-:Y:S08]  /*1a90*/  HMMA.16816.F32 R136, R8.reuse, R54, RZ ;  /* 0x000000360888723c */ /* 0x040ff000000018ff */
[C---:B------:R-:W-:Y:S08]  /*1aa0*/  HMMA.16816.F32 R184, R8.reuse, R50, RZ ;  /* 0x0000003208b8723c */ /* 0x040ff000000018ff */
[C---:B------:R-:W-:Y:S08]  /*1ab0*/  HMMA.16816.F32 R200, R8.reuse, R46, RZ ;  /* 0x0000002e08c8723c */ /* 0x040ff000000018ff */
[----:B------:R-:W-:Y:S08]  /*1ac0*/  HMMA.16816.F32 R196, R8, R42, RZ ;  /* 0x0000002a08c4723c */ /* 0x000ff000000018ff */
[C---:B------:R-:W-:Y:S08]  /*1ad0*/  HMMA.16816.F32 R168, R12.reuse, R44, RZ ;  /* 0x0000002c0ca8723c */ /* 0x040ff000000018ff */
[----:B------:R-:W-:Y:S08]  /*1ae0*/  HMMA.16816.F32 R140, R12, R46, RZ ;  /* 0x0000002e0c8c723c */ /* 0x000ff000000018ff */
[----:B------:R-:W-:Y:S08]  /*1af0*/  HMMA.16816.F32 R44, R16, R124, R32 ;  /* 0x0000007c102c723c */ /* 0x000ff00000001820 */
[C---:B------:R-:W-:Y:S08]  /*1b00*/  HMMA.16816.F32 R192, R12.reuse, R64, RZ ;  /* 0x000000400cc0723c */ /* 0x040ff000000018ff */
[C---:B------:R-:W-:Y:S08]  /*1b10*/  HMMA.16816.F32 R188, R12.reuse, R60, RZ ;  /* 0x0000003c0cbc723c */ /* 0x040ff000000018ff */
[C---:B------:R-:W-:Y:S08]  /*1b20*/  HMMA.16816.F32 R180, R12.reuse, R56, RZ ;  /* 0x000000380cb4723c */ /* 0x040ff000000018ff */
[C---:B------:R-:W-:Y:S08]  /*1b30*/  HMMA.16816.F32 R176, R12.reuse, R52, RZ ;  /* 0x000000340cb0723c */ /* 0x040ff000000018ff */
[C---:B------:R-:W-:Y:S08]  /*1b40*/  HMMA.16816.F32 R172, R12.reuse, R48, RZ ;  /* 0x000000300cac723c */ /* 0x040ff000000018ff */
[C---:B------:R-:W-:Y:S01]  /*1b50*/  HMMA.16816.F32 R160, R12.reuse, R66, RZ ;  /* 0x000000420ca0723c */ /* 0x040fe200000018ff */
[----:B------:R-:W-:Y:S07]  /*1b60*/  LDSM.16.M88.4 R64, [R233+0x4900] ;  /* 0x00490000e940783b */ /* 0x000fee0000000200 */
[C---:B------:R-:W-:Y:S01]  /*1b70*/  HMMA.16816.F32 R156, R12.reuse, R62, RZ ;  /* 0x0000003e0c9c723c */ /* 0x040fe200000018ff */
[----:B------:R-:W-:Y:S07]  /*1b80*/  LDSM.16.M88.4 R60, [R233+0x5100] ;  /* 0x00510000e93c783b */ /* 0x000fee0000000200 */
[C---:B------:R-:W-:Y:S01]  /*1b90*/  HMMA.16816.F32 R152, R12.reuse, R58, RZ ;  /* 0x0000003a0c98723c */ /* 0x040fe200000018ff */
[----:B------:R-:W-:Y:S07]  /*1ba0*/  LDSM.16.M88.4 R56, [R233+0x5900] ;  /* 0x00590000e938783b */ /* 0x000fee0000000200 */
[C---:B------:R-:W-:Y:S01]  /*1bb0*/  HMMA.16816.F32 R148, R12.reuse, R54, RZ ;  /* 0x000000360c94723c */ /* 0x040fe200000018ff */
[----:B------:R-:W-:Y:S07]  /*1bc0*/  LDSM.16.M88.4 R52, [R233+0x6100] ;  /* 0x00610000e934783b */ /* 0x000fee0000000200 */
[C---:B------:R-:W-:Y:S08]  /*1bd0*/  HMMA.16816.F32 R144, R12.reuse, R50, RZ ;  /* 0x000000320c90723c */ /* 0x040ff000000018ff */
[----:B------:R-:W-:Y:S08]  /*1be0*/  HMMA.16816.F32 R88, R12, R42, RZ ;  /* 0x0000002a0c58723c */ /* 0x000ff000000018ff */
[C---:B------:R-:W-:Y:S01]  /*1bf0*/  HMMA.16816.F32 R32, R16.reuse, R120, R24 ;  /* 0x000000781020723c */ /* 0x040fe20000001818 */
[----:B------:R-:W1:Y:S07]  /*1c00*/  LDSM.16.M88.4 R24, [R235+0x9100] ;  /* 0x00910000eb18783b */ /* 0x000e6e0000000200 */
[C---:B------:R-:W-:Y:S08]  /*1c10*/  HMMA.16816.F32 R48, R16.reuse, R128, R36 ;  /* 0x000000801030723c */ /* 0x040ff00000001824 */
[C---:B------:R-:W-:Y:S01]  /*1c20*/  HMMA.16816.F32 R12, R16.reuse, R116, R68 ;  /* 0x00000074100c723c */ /* 0x040fe20000001844 */
[----:B------:R-:W-:Y:S07]  /*1c30*/  LDSM.16.M88.4 R68, [R233+0x4100] ;  /* 0x00410000e944783b */ /* 0x000fee0000000200 */
[C---:B------:R-:W-:Y:S01]  /*1c40*/  HMMA.16816.F32 R8, R16.reuse, R112, R72 ;  /* 0x000000701008723c */ /* 0x040fe20000001848 */
[----:B------:R-:W2:Y:S07]  /*1c50*/  LDSM.16.M88.4 R72, [R233+0x3900] ;  /* 0x00390000e948783b */ /* 0x000eae0000000200 */
[----:B------:R-:W-:Y:S01]  /*1c60*/  HMMA.16816.F32 R36, R16, R108, R80 ;  /* 0x0000006c1024723c */ /* 0x000fe20000001850 */
[----:B------:R-:W3:Y:S07]  /*1c70*/  LDSM.16.M88.4 R80, [R233+0x6900] ;  /* 0x00690000e950783b */ /* 0x000eee0000000200 */
[-C--:B------:R-:W-:Y:S08]  /*1c80*/  HMMA.16816.F32 R164, R20, R104.reuse, R164 ;  /* 0x0000006814a4723c */ /* 0x080ff000000018a4 */
[C---:B------:R-:W-:Y:S08]  /*1c90*/  HMMA.16816.F32 R40, R16.reuse, R104, R84 ;  /* 0x000000681028723c */ /* 0x040ff00000001854 */
[C---:B------:R-:W-:Y:S08]  /*1ca0*/  HMMA.16816.F32 R204, R16.reuse, R130, R100 ;  /* 0x0000008210cc723c */ /* 0x040ff00000001864 */
[----:B------:R-:W-:Y:S01]  /*1cb0*/  HMMA.16816.F32 R208, R16, R126, R96 ;  /* 0x0000007e10d0723c */ /* 0x000fe20000001860 */
[----:B------:R-:W-:Y:S01]  /*1cc0*/  IMAD.MOV.U32 R7, RZ, RZ, R164 ;  /* 0x000000ffff077224 */ /* 0x000fe200078e00a4 */
[----:B------:R-:W-:Y:S01]  /*1cd0*/  MOV R6, R165 ;  /* 0x000000a500067202 */ /* 0x000fe20000000f00 */
[----:B------:R-:W-:Y:S01]  /*1ce0*/  IMAD.MOV.U32 R5, RZ, RZ, R166 ;  /* 0x000000ffff057224 */ /* 0x000fe200078e00a6 */
[----:B------:R-:W-:-:S04]  /*1cf0*/  MOV R2, R167 ;  /* 0x000000a700027202 */ /* 0x000fc80000000f00 */
[C---:B------:R-:W-:Y:S08]  /*1d00*/  HMMA.16816.F32 R220, R16.reuse, R122, R92 ;  /* 0x0000007a10dc723c */ /* 0x040ff0000000185c */
[C---:B------:R-:W-:Y:S08]  /*1d10*/  HMMA.16816.F32 R216, R16.reuse, R118, R136 ;  /* 0x0000007610d8723c */ /* 0x040ff00000001888 */
[C---:B------:R-:W-:Y:S08]  /*1d20*/  HMMA.16816.F32 R212, R16.reuse, R114, R184 ;  /* 0x0000007210d4723c */ /* 0x040ff000000018b8 */
[C---:B------:R-:W-:Y:S08]  /*1d30*/  HMMA.16816.F32 R200, R16.reuse, R110, R200 ;  /* 0x0000006e10c8723c */ /* 0x040ff000000018c8 */
[----:B------:R-:W-:Y:S01]  /*1d40*/  HMMA.16816.F32 R196, R16, R106, R196 ;  /* 0x0000006a10c4723c */ /* 0x000fe200000018c4 */
[----:B------:R-:W4:Y:S07]  /*1d50*/  LDSM.16.M88.4 R16, [R235+0x7100] ;  /* 0x00710000eb10783b */ /* 0x000f2e0000000200 */
[C---:B------:R-:W-:Y:S08]  /*1d60*/  HMMA.16816.F32 R192, R20.reuse, R128, R192 ;  /* 0x0000008014c0723c */ /* 0x040ff000000018c0 */
        /* <DEDUP_REMOVED lines=11> */
[----:B------:R-:W-:Y:S01]  /*1e20*/  HMMA.16816.F32 R172, R20, R106, R88 ;  /* 0x0000006a14ac723c */ /* 0x000fe20000001858 */
[----:B------:R-:W-:Y:S07]  /*1e30*/  LDSM.16.M88.4 R20, [R232+0x3000] ;  /* 0x00300000e814783b */ /* 0x000fee0000000200 */
[C---:B-1----:R-:W-:Y:S01]  /*1e40*/  HMMA.16816.F32 R148, R24.reuse, R56, R8 ;  /* 0x000000381894723c */ /* 0x042fe20000001808 */
[----:B------:R-:W-:Y:S07]  /*1e50*/  LDSM.16.M88.4 R8, [R236+0x9100] ;  /* 0x00910000ec08783b */ /* 0x000fee0000000200 */
[C---:B------:R-:W-:Y:S01]  /*1e60*/  HMMA.16816.F32 R144, R24.reuse, R52, R36 ;  /* 0x000000341890723c */ /* 0x040fe20000001824 */
[----:B------:R-:W1:Y:S07]  /*1e70*/  LDSM.16.M88.4 R36, [R232+0x1800] ;  /* 0x00180000e824783b */ /* 0x000e6e0000000200 */
[C---:B--2---:R-:W-:Y:S01]  /*1e80*/  HMMA.16816.F32 R168, R24.reuse, R72, R48 ;  /* 0x0000004818a8723c */ /* 0x044fe20000001830 */
[----:B------:R-:W2:Y:S07]  /*1e90*/  LDSM.16.M88.4 R48, [R232] ;  /* 0x00000000e830783b */ /* 0x000eae0000000200 */
[C---:B------:R-:W-:Y:S01]  /*1ea0*/  HMMA.16816.F32 R160, R24.reuse, R68, R44 ;  /* 0x0000004418a0723c */ /* 0x040fe2000000182c */
[----:B------:R-:W5:Y:S07]  /*1eb0*/  LDSM.16.M88.4 R44, [R232+0x800] ;  /* 0x00080000e82c783b */ /* 0x000f6e0000000200 */
[C---:B------:R-:W-:Y:S01]  /*1ec0*/  HMMA.16816.F32 R152, R24.reuse, R60, R12 ;  /* 0x0000003c1898723c */ /* 0x040fe2000000180c */
[----:B------:R-:W1:Y:S07]  /*1ed0*/  LDSM.16.M88.4 R12, [R236+0x7100] ;  /* 0x00710000ec0c783b */ /* 0x000e6e0000000200 */
[C---:B------:R-:W-:Y:S01]  /*1ee0*/  HMMA.16816.F32 R156, R24.reuse, R64, R32 ;  /* 0x00000040189c723c */ /* 0x040fe20000001820 */
[----:B------:R-:W-:Y:S07]  /*1ef0*/  LDSM.16.M88.4 R32, [R232+0x2000] ;  /* 0x00200000e820783b */ /* 0x000fee0000000200 */
[----:B---3--:R-:W-:Y:S01]  /*1f00*/  HMMA.16816.F32 R112, R24, R80, R40 ;  /* 0x000000501870723c */ /* 0x008fe20000001828 */
[----:B------:R-:W3:Y:S01]  /*1f10*/  LDSM.16.M88.4 R40, [R232+0x1000] ;  /* 0x00100000e828783b */ /* 0x000ee20000000200 */
[----:B------:R-:W-:-:S06]  /*1f20*/  DEPBAR.LE SB0, 0x0 ;  /* 0x000080000000791a */ /* 0x000fcc0000000000 */
[C---:B------:R-:W-:Y:S07]  /*1f30*/  HMMA.16816.F32 R140, R24.reuse, R74, R204 ;  /* 0x0000004a188c723c */ /* 0x040fee00000018cc */
[----:B------:R-:W-:Y:S01]  /*1f40*/  IMAD.MOV.U32 R204, RZ, RZ, R7 ;  /* 0x000000ffffcc7224 */ /* 0x000fe200078e0007 */
[----:B------:R-:W-:Y:S01]  /*1f50*/  MOV R205, R6 ;  /* 0x0000000600cd7202 */ /* 0x000fe20000000f00 */
[----:B------:R-:W-:Y:S01]  /*1f60*/  IMAD.MOV.U32 R206, RZ, RZ, R5 ;  /* 0x000000ffffce7224 */ /* 0x000fe200078e0005 */
[----:B------:R-:W-:Y:S01]  /*1f70*/  MOV R207, R2 ;  /* 0x0000000200cf7202 */ /* 0x000fe20000000f00 */
[----:B------:R-:W-:Y:S08]  /*1f80*/  HMMA.16816.F32 R136, R24, R70, R208 ;  /* 0x000000461888723c */ /* 0x000ff000000018d0 */
[C---:B----4-:R-:W-:Y:S08]  /*1f90*/  HMMA.16816.F32 R104, R16.reuse, R72, R192 ;  /* 0x000000481068723c */ /* 0x050ff000000018c0 */
[C---:B------:R-:W-:Y:S08]  /*1fa0*/  HMMA.16816.F32 R100, R16.reuse, R74, R100 ;  /* 0x0000004a1064723c */ /* 0x040ff00000001864 */
[C---:B------:R-:W-:Y:S08]  /*1fb0*/  HMMA.16816.F32 R96, R16.reuse, R68, R96 ;  /* 0x000000441060723c */ /* 0x040ff00000001860 */
[----:B------:R-:W-:Y:S08]  /*1fc0*/  HMMA.16816.F32 R92, R16, R70, R92 ;  /* 0x00000046105c723c */ /* 0x000ff0000000185c */
[C---:B------:R-:W-:Y:S08]  /*1fd0*/  HMMA.16816.F32 R128, R24.reuse, R66, R220 ;  /* 0x000000421880723c */ /* 0x040ff000000018dc */
[----:B------:R-:W-:Y:S08]  /*1fe0*/  HMMA.16816.F32 R124, R24, R62, R216 ;  /* 0x0000003e187c723c */ /* 0x000ff000000018d8 */
[C---:B------:R-:W-:Y:S08]  /*1ff0*/  HMMA.16816.F32 R88, R16.reuse, R64, R184 ;  /* 0x000000401058723c */ /* 0x040ff000000018b8 */
[C---:B------:R-:W-:Y:S08]  /*2000*/  HMMA.16816.F32 R84, R16.reuse, R66, R84 ;  /* 0x000000421054723c */ /* 0x040ff00000001854 */
[C---:B------:R-:W-:Y:S08]  /*2010*/  HMMA.16816.F32 R72, R16.reuse, R60, R188 ;  /* 0x0000003c1048723c */ /* 0x040ff000000018bc */
[----:B------:R-:W-:Y:S08]  /*2020*/  HMMA.16816.F32 R68, R16, R62, R164 ;  /* 0x0000003e1044723c */ /* 0x000ff000000018a4 */
[----:B------:R-:W-:Y:S08]  /*2030*/  HMMA.16816.F32 R120, R24, R58, R212 ;  /* 0x0000003a1878723c */ /* 0x000ff000000018d4 */
        /* <DEDUP_REMOVED lines=8> */
[C---:B-1----:R-:W-:Y:S08]  /*20c0*/  HMMA.16816.F32 R172, R8.reuse, R36, R152 ;  /* 0x0000002408ac723c */ /* 0x042ff00000001898 */
[C---:B--2---:R-:W-:Y:S08]  /*20d0*/  HMMA.16816.F32 R168, R8.reuse, R48, R168 ;  /* 0x0000003008a8723c */ /* 0x044ff000000018a8 */
[C---:B------:R-:W-:Y:S08]  /*20e0*/  HMMA.16816.F32 R140, R8.reuse, R50, R140 ;  /* 0x00000032088c723c */ /* 0x040ff0000000188c */
[C---:B-----5:R-:W-:Y:S08]  /*20f0*/  HMMA.16816.F32 R160, R8.reuse, R44, R160 ;  /* 0x0000002c08a0723c */ /* 0x060ff000000018a0 */
[C---:B------:R-:W-:Y:S08]  /*2100*/  HMMA.16816.F32 R136, R8.reuse, R46, R136 ;  /* 0x0000002e0888723c */ /* 0x040ff00000001888 */
[----:B------:R-:W-:Y:S08]  /*2110*/  HMMA.16816.F32 R152, R8, R38, R124 ;  /* 0x000000260898723c */ /* 0x000ff0000000187c */
[C---:B------:R-:W-:Y:S08]  /*2120*/  HMMA.16816.F32 R104, R12.reuse, R48, R104 ;  /* 0x000000300c68723c */ /* 0x040ff00000001868 */
[C---:B------:R-:W-:Y:S08]  /*2130*/  HMMA.16816.F32 R100, R12.reuse, R50, R100 ;  /* 0x000000320c64723c */ /* 0x040ff00000001864 */
[C---:B------:R-:W-:Y:S08]  /*2140*/  HMMA.16816.F32 R96, R12.reuse, R44, R96 ;  /* 0x0000002c0c60723c */ /* 0x040ff00000001860 */
[C---:B------:R-:W-:Y:S08]  /*2150*/  HMMA.16816.F32 R72, R12.reuse, R36, R72 ;  /* 0x000000240c48723c */ /* 0x040ff00000001848 */
[----:B------:R-:W-:Y:S08]  /*2160*/  HMMA.16816.F32 R68, R12, R38, R68 ;  /* 0x000000260c44723c */ /* 0x000ff00000001844 */
[C---:B---3--:R-:W-:Y:S08]  /*2170*/  HMMA.16816.F32 R156, R8.reuse, R40, R156 ;  /* 0x00000028089c723c */ /* 0x048ff0000000189c */
[C---:B------:R-:W-:Y:S08]  /*2180*/  HMMA.16816.F32 R164, R8.reuse, R42, R128 ;  /* 0x0000002a08a4723c */ /* 0x040ff00000001880 */
[C---:B------:R-:W-:Y:S08]  /*2190*/  HMMA.16816.F32 R148, R8.reuse, R32, R148 ;  /* 0x000000200894723c */ /* 0x040ff00000001894 */
[C---:B------:R-:W-:Y:S08]  /*21a0*/  HMMA.16816.F32 R80, R8.reuse, R34, R120 ;  /* 0x000000220850723c */ /* 0x040ff00000001878 */
[C---:B------:R-:W-:Y:S08]  /*21b0*/  HMMA.16816.F32 R144, R8.reuse, R28, R144 ;  /* 0x0000001c0890723c */ /* 0x040ff00000001890 */
[C---:B------:R-:W-:Y:S08]  /*21c0*/  HMMA.16816.F32 R116, R8.reuse, R30, R116 ;  /* 0x0000001e0874723c */ /* 0x040ff00000001874 */
[C---:B------:R-:W-:Y:S08]  /*21d0*/  HMMA.16816.F32 R112, R8.reuse, R20, R112 ;  /* 0x000000140870723c */ /* 0x040ff00000001870 */
[----:B------:R-:W-:Y:S08]  /*21e0*/  HMMA.16816.F32 R108, R8, R22, R108 ;  /* 0x00000016086c723c */ /* 0x000ff0000000186c */
        /* <DEDUP_REMOVED lines=9> */
[----:B------:R-:W-:Y:S06]  /*2280*/  BAR.SYNC.DEFER_BLOCKING 0x0 ;  /* 0x0000000000007b1d */ /* 0x000fec0000010000 */
[----:B------:R-:W-:Y:S05]  /*2290*/  @!P2 BRA `(.L_x_1) ;  /* 0x000004100000a947 */ /* 0x000fea0003800000 */
[----:B------:R-:W-:Y:S02]  /*22a0*/  IMAD.U32 R2, RZ, RZ, UR11 ;  /* 0x0000000bff027e24 */ /* 0x000fe4000f8e00ff */
[----:B------:R-:W-:-:S03]  /*22b0*/  IMAD.MOV.U32 R248, RZ, RZ, RZ ;  /* 0x000000fffff87224 */ /* 0x000fc600078e00ff */
[----:B------:R-:W-:-:S04]  /*22c0*/  IADD3 R2, R134, UR8, R2 ;  /* 0x0000000886027c10 */ /* 0x000fc8000fffe002 */
[----:B------:R-:W-:-:S05]  /*22d0*/  IADD3 R5, R2, -0x70, RZ ;  /* 0xffffff9002057810 */ /* 0x000fca0007ffe0ff */
[----:B------:R-:W-:-:S04]  /*22e0*/  @P0 IMAD.HI.U32 R6, R5, c[0x0][0x2bc], RZ ;  /* 0x0000af0005060a27 */ /* 0x000fc800078e00ff */
[----:B------:R-:W-:Y:S01]  /*22f0*/  IMAD.MOV.U32 R2, RZ, RZ, R5 ;  /* 0x000000ffff027224 */ /* 0x000fe200078e0005 */
[----:B------:R-:W-:-:S04]  /*2300*/  @P0 SHF.R.U32.HI R2, RZ, c[0x0][0x2c0], R6 ;  /* 0x0000b000ff020a19 */ /* 0x000fc80000011606 */
[----:B------:R-:W-:-:S04]  /*2310*/  @!P1 IADD3 R7, P4, R2, UR16, RZ ;  /* 0x0000001002079c10 */ /* 0x000fc8000ff9e0ff */
[----:B------:R-:W-:Y:S02]  /*2320*/  @!P1 LEA.HI.X.SX32 R8, R2, UR14, 0x1, P4 ;  /* 0x0000000e02089c11 */ /* 0x000fe4000a0f0eff */
[----:B------:R-:W-:-:S04]  /*2330*/  @!P1 LEA R6, P4, R7, c[0x0][0x2a0], 0x2 ;  /* 0x0000a80007069a11 */ /* 0x000fc800078810ff */
[----:B------:R-:W-:-:S05]  /*2340*/  @!P1 LEA.HI.X R7, R7, c[0x0][0x2a4], R8, 0x2, P4 ;  /* 0x0000a90007079a11 */ /* 0x000fca00020f1408 */
[----:B------:R1:W2:Y:S01]  /*2350*/  @!P1 LDG.E R248, [R6.64] ;  /* 0x0000000c06f89981 */ /* 0x0002a2000c1e1900 */
[----:B------:R-:W-:-:S04]  /*2360*/  IMAD.MOV R2, RZ, RZ, -R2 ;  /* 0x000000ffff027224 */ /* 0x000fc800078e0a02 */
[----:B------:R-:W-:-:S05]  /*2370*/  IMAD R249, R2, c[0x0][0x2b8], R5 ;  /* 0x0000ae0002f97a24 */ /* 0x000fca00078e0205 */
[----:B------:R-:W-:-:S05]  /*2380*/  SHF.R.S32.HI R2, RZ, 0x1f, R249 ;  /* 0x0000001fff027819 */ /* 0x000fca00000114f9 */
[----:B------:R-:W-:-:S04]  /*2390*/  IMAD R2, R2, c[0x0][0x1e0], RZ ;  /* 0x0000780002027a24 */ /* 0x000fc800078e02ff */
[C---:B------:R-:W-:Y:S02]  /*23a0*/  IMAD R2, R249.reuse, c[0x0][0x1e4], R2 ;  /* 0x00007900f9027a24 */ /* 0x040fe400078e0202 */
[----:B-1----:R-:W-:-:S04]  /*23b0*/  IMAD.WIDE.U32 R6, R249, c[0x0][0x1e0], RZ ;  /* 0x00007800f9067a25 */ /* 0x002fc800078e00ff */
[----:B------:R-:W-:Y:S01]  /*23c0*/  IMAD.IADD R7, R7, 0x1, R2 ;  /* 0x0000000107077824 */ /* 0x000fe200078e0202 */
[----:B--2---:R-:W-:-:S03]  /*23d0*/  SHF.R.S32.HI R2, RZ, 0x1f, R248 ;  /* 0x0000001fff027819 */ /* 0x004fc600000114f8 */
[----:B------:R-:W-:-:S04]  /*23e0*/  IMAD.WIDE.U32 R6, R248, c[0x0][0x1f0], R6 ;  /* 0x00007c00f8067a25 */ /* 0x000fc800078e0006 */
[----:B------:R-:W-:-:S04]  /*23f0*/  IMAD R2, R2, c[0x0][0x1f0], RZ ;  /* 0x00007c0002027a24 */ /* 0x000fc800078e02ff */
[----:B------:R-:W-:Y:S01]  /*2400*/  IMAD R5, R248, c[0x0][0x1f4], R2 ;  /* 0x00007d00f8057a24 */ /* 0x000fe200078e0202 */
[----:B------:R-:W-:-:S04]  /*2410*/  IADD3 R2, P4, R6, UR20, RZ ;  /* 0x0000001406027c10 */ /* 0x000fc8000ff9e0ff */
[----:B------:R-:W-:Y:S02]  /*2420*/  IADD3.X R6, R7, UR15, R5, P4, !PT ;  /* 0x0000000f07067c10 */ /* 0x000fe4000a7fe405 */
[----:B------:R-:W-:-:S04]  /*2430*/  LEA R5, P4, R2, c[0x0][0x1c8], 0x1 ;  /* 0x0000720002057a11 */ /* 0x000fc800078808ff */
[----:B------:R-:W-:Y:S01]  /*2440*/  LEA.HI.X R2, R2, c[0x0][0x1cc], R6, 0x1, P4 ;  /* 0x0000730002027a11 */ /* 0x000fe200020f0c06 */
[----:B------:R-:W-:Y:S04]  /*2450*/  SHFL.IDX PT, R7, R5, 0x1, 0x181f ;  /* 0x00381f0005077f89 */ /* 0x000fe800000e0000 */
[----:B------:R-:W1:Y:S04]  /*2460*/  SHFL.IDX PT, R6, R5, RZ, 0x181f ;  /* 0x00181fff05067589 */ /* 0x000e6800000e0000 */
[----:B------:R-:W-:Y:S04]  /*2470*/  SHFL.IDX PT, R10, R2, RZ, 0x181f ;  /* 0x00181fff020a7589 */ /* 0x000fe800000e0000 */
[----:B------:R-:W2:Y:S04]  /*2480*/  SHFL.IDX PT, R8, R5, 0x2, 0x181f ;  /* 0x00581f0005087f89 */ /* 0x000ea800000e0000 */
[----:B------:R-:W3:Y:S04]  /*2490*/  SHFL.IDX PT, R9, R5, 0x3, 0x181f ;  /* 0x00781f0005097f89 */ /* 0x000ee800000e0000 */
[----:B------:R-:W4:Y:S04]  /*24a0*/  SHFL.IDX PT, R13, R2, 0x1, 0x181f ;  /* 0x00381f00020d7f89 */ /* 0x000f2800000e0000 */
[----:B------:R-:W5:Y:S04]  /*24b0*/  SHFL.IDX PT, R15, R2, 0x2, 0x181f ;  /* 0x00581f00020f7f89 */ /* 0x000f6800000e0000 */
[----:B------:R-:W-:Y:S04]  /*24c0*/  SHFL.IDX PT, R22, R2, 0x3, 0x181f ;  /* 0x00781f0002167f89 */ /* 0x000fe800000e0000 */
[----:B------:R-:W1:Y:S04]  /*24d0*/  SHFL.IDX PT, R11, R5, 0x4, 0x181f ;  /* 0x00981f00050b7f89 */ /* 0x000e6800000e0000 */
[----:B------:R-:W1:Y:S04]  /*24e0*/  SHFL.IDX PT, R20, R5, 0x5, 0x181f ;  /* 0x00b81f0005147f89 */ /* 0x000e6800000e0000 */
[----:B------:R1:W2:Y:S04]  /*24f0*/  SHFL.IDX PT, R21, R5, 0x6, 0x181f ;  /* 0x00d81f0005157f89 */ /* 0x0002a800000e0000 */
[----:B------:R-:W2:Y:S04]  /*2500*/  SHFL.IDX PT, R25, R2, 0x4, 0x181f ;  /* 0x00981f0002197f89 */ /* 0x000ea800000e0000 */
[----:B------:R-:W2:Y:S04]  /*2510*/  SHFL.IDX PT, R24, R2, 0x5, 0x181f ;  /* 0x00b81f0002187f89 */ /* 0x000ea800000e0000 */
[----:B------:R2:W3:Y:S01]  /*2520*/  SHFL.IDX PT, R23, R2, 0x6, 0x181f ;  /* 0x00d81f0002177f89 */ /* 0x0004e200000e0000 */
[C---:B-1----:R-:W-:Y:S01]  /*2530*/  SHF.L.U64.HI R5, R76.reuse, 0x1, R133 ;  /* 0x000000014c057819 */ /* 0x042fe20000010285 */
[----:B--2---:R-:W-:-:S05]  /*2540*/  IMAD.SHL.U32 R2, R76, 0x2, RZ ;  /* 0x000000024c027824 */ /* 0x004fca00078e00ff */
[-C--:B------:R-:W-:Y:S02]  /*2550*/  IADD3 R18, P4, R6, R2.reuse, RZ ;  /* 0x0000000206127210 */ /* 0x080fe40007f9e0ff */
[-C--:B------:R-:W-:Y:S02]  /*2560*/  IADD3 R16, P6, R7, R2.reuse, RZ ;  /* 0x0000000207107210 */ /* 0x080fe40007fde0ff */
[-C--:B------:R-:W-:Y:S01]  /*2570*/  IADD3 R14, P5, R8, R2.reuse, RZ ;  /* 0x00000002080e7210 */ /* 0x080fe20007fbe0ff */
[--C-:B------:R-:W-:Y:S01]  /*2580*/  IMAD.X R19, R10, 0x1, R5.reuse, P4 ;  /* 0x000000010a137824 */ /* 0x100fe200020e0605 */
[-C--:B---3--:R-:W-:Y:S02]  /*2590*/  IADD3 R12, P4, R9, R2.reuse, RZ ;  /* 0x00000002090c7210 */ /* 0x088fe40007f9e0ff */
[----:B----4-:R-:W-:Y:S01]  /*25a0*/  IADD3.X R17, R13, R5, RZ, P6, !PT ;  /* 0x000000050d117210 */ /* 0x010fe200037fe4ff */
[--C-:B-----5:R-:W-:Y:S01]  /*25b0*/  IMAD.X R15, R15, 0x1, R5.reuse, P5 ;  /* 0x000000010f0f7824 */ /* 0x120fe200028e0605 */
[-C--:B------:R-:W-:Y:S01]  /*25c0*/  IADD3 R10, P6, R11, R2.reuse, RZ ;  /* 0x000000020b0a7210 */ /* 0x080fe20007fde0ff */
[----:B------:R-:W-:Y:S01]  /*25d0*/  IMAD.X R13, R22, 0x1, R5, P4 ;  /* 0x00000001160d7824 */ /* 0x000fe200020e0605 */
[----:B------:R-:W-:-:S02]  /*25e0*/  IADD3 R8, P5, R20, R2, RZ ;  /* 0x0000000214087210 */ /* 0x000fc40007fbe0ff */
[----:B------:R-:W-:Y:S01]  /*25f0*/  IADD3 R6, P4, R21, R2, RZ ;  /* 0x0000000215067210 */ /* 0x000fe20007f9e0ff */
[----:B------:R-:W-:Y:S01]  /*2600*/  IMAD.SHL.U32 R2, R132, 0x2, RZ ;  /* 0x0000000284027824 */ /* 0x000fe200078e00ff */
[----:B------:R-:W-:Y:S01]  /*2610*/  IADD3.X R11, R25, R5, RZ, P6, !PT ;  /* 0x00000005190b7210 */ /* 0x000fe200037fe4ff */
[--C-:B------:R-:W-:Y:S02]  /*2620*/  IMAD.X R9, R24, 0x1, R5.reuse, P5 ;  /* 0x0000000118097824 */ /* 0x100fe400028e0605 */
[----:B------:R-:W-:Y:S01]  /*2630*/  IMAD.X R7, R23, 0x1, R5, P4 ;  /* 0x0000000117077824 */ /* 0x000fe200020e0605 */
[----:B------:R1:W-:Y:S04]  /*2640*/  LDGSTS.E.BYPASS.LTC128B.128 [R2+0x3900], [R18.64], !P3 ;  /* 0x0390000012027fae */ /* 0x0003e8000d901d4c */
[----:B------:R1:W-:Y:S04]  /*2650*/  LDGSTS.E.BYPASS.LTC128B.128 [R2+0x4100], [R16.64], !P3 ;  /* 0x0410000010027fae */ /* 0x0003e8000d901d4c */
[----:B------:R1:W-:Y:S04]  /*2660*/  LDGSTS.E.BYPASS.LTC128B.128 [R2+0x4900], [R14.64], !P3 ;  /* 0x049000000e027fae */ /* 0x0003e8000d901d4c */
[----:B------:R1:W-:Y:S04]  /*2670*/  LDGSTS.E.BYPASS.LTC128B.128 [R2+0x5100], [R12.64], !P3 ;  /* 0x051000000c027fae */ /* 0x0003e8000d901d4c */
[----:B------:R1:W-:Y:S04]  /*2680*/  LDGSTS.E.BYPASS.LTC128B.128 [R2+0x5900], [R10.64], !P3 ;  /* 0x059000000a027fae */ /* 0x0003e8000d901d4c */
[----:B------:R1:W-:Y:S04]  /*2690*/  LDGSTS.E.BYPASS.LTC128B.128 [R2+0x6100], [R8.64], !P3 ;  /* 0x0610000008027fae */ /* 0x0003e8000d901d4c */
[----:B------:R1:W-:Y:S02]  /*26a0*/  LDGSTS.E.BYPASS.LTC128B.128 [R2+0x6900], [R6.64], !P3 ;  /* 0x0690000006027fae */ /* 0x0003e4000d901d4c */
.L_x_1:
[----:B-1----:R-:W-:Y:S01]  /*26b0*/  SHF.R.S32.HI R2, RZ, 0x1f, R77 ;  /* 0x0000001fff027819 */ /* 0x002fe2000001144d */
[----:B------:R-:W-:Y:S01]  /*26c0*/  STL [R1+0x3c], R239 ;  /* 0x00003cef01007387 */ /* 0x000fe20000100800 */
[----:B------:R-:W-:-:S02]  /*26d0*/  IMAD.SHL.U32 R228, R0, 0x2, RZ ;  /* 0x0000000200e47824 */ /* 0x000fc400078e00ff */
[----:B------:R-:W-:Y:S01]  /*26e0*/  LEA.HI R5, R2, R77, RZ, 0x2 ;  /* 0x0000004d02057211 */ /* 0x000fe200078f10ff */
[----:B------:R-:W-:Y:S01]  /*26f0*/  STL [R1+0x38], R238 ;  /* 0x000038ee01007387 */ /* 0x000fe20000100800 */
[----:B------:R-:W-:Y:S01]  /*2700*/  IMAD R231, R3, 0x2, R228 ;  /* 0x0000000203e77824 */ /* 0x000fe200078e02e4 */
[----:B------:R-:W-:Y:S02]  /*2710*/  LEA R229, R4, R228, 0x1 ;  /* 0x000000e404e57211 */ /* 0x000fe400078e08ff */
[----:B------:R-:W-:Y:S01]  /*2720*/  STL [R1+0x34], R237 ;  /* 0x000034ed01007387 */ /* 0x000fe20000100800 */
[----:B------:R-:W-:Y:S02]  /*2730*/  LOP3.LUT R2, R5, 0x7ffffffc, RZ, 0xc0, !PT ;  /* 0x7ffffffc05027812 */ /* 0x000fe400078ec0ff */
[----:B------:R-:W-:Y:S01]  /*2740*/  IMAD R230, R3, 0x2, R229 ;  /* 0x0000000203e67824 */ /* 0x000fe200078e02e5 */
[----:B------:R-:W-:Y:S02]  /*2750*/  STL [R1+0x30], R236 ;  /* 0x000030ec01007387 */ /* 0x000fe40000100800 */
[----:B------:R-:W-:-:S02]  /*2760*/  IMAD.IADD R2, R77, 0x1, -R2 ;  /* 0x000000014d027824 */ /* 0x000fc400078e0a02 */
[----:B------:R-:W-:Y:S04]  /*2770*/  STL [R1+0x2c], R235 ;  /* 0x00002ceb01007387 */ /* 0x000fe80000100800 */
[----:B------:R-:W-:Y:S04]  /*2780*/  STL [R1+0x28], R234 ;  /* 0x000028ea01007387 */ /* 0x000fe80000100800 */
[----:B------:R-:W-:Y:S04]  /*2790*/  STL [R1+0x24], R233 ;  /* 0x000024e901007387 */ /* 0x000fe80000100800 */
[----:B------:R-:W-:Y:S04]  /*27a0*/  STL [R1+0x20], R232 ;  /* 0x000020e801007387 */ /* 0x000fe80000100800 */
[----:B------:R-:W-:Y:S04]  /*27b0*/  STL [R1+0x1c], R135 ;  /* 0x00001c8701007387 */ /* 0x000fe80000100800 */
[----:B------:R-:W-:Y:S04]  /*27c0*/  STL [R1+0x18], R76 ;  /* 0x0000184c01007387 */ /* 0x000fe80000100800 */
[----:B------:R1:W-:Y:S04]  /*27d0*/  STL [R1+0x14], R5 ;  /* 0x0000140501007387 */ /* 0x0003e80000100800 */
[----:B------:R-:W-:Y:S04]  /*27e0*/  LDSM.16.MT88.4 R20, [R228+0x100] ;  /* 0x00010000e414783b */ /* 0x000fe80000004200 */
[----:B------:R-:W-:Y:S04]  /*27f0*/  LDSM.16.MT88.4 R24, [R229+0x100] ;  /* 0x00010000e518783b */ /* 0x000fe80000004200 */
[----:B------:R-:W0:Y:S01]  /*2800*/  LDGDEPBAR ;  /* 0x00000000000079af */ /* 0x000e220000000000 */
[----:B-1----:R-:W-:-:S04]  /*2810*/  IMAD.MOV.U32 R5, RZ, RZ, -0x2 ;  /* 0xfffffffeff057424 */ /* 0x002fc800078e00ff */
[----:B------:R-:W-:-:S05]  /*2820*/  IMAD R2, R2, R5, UR18 ;  /* 0x0000001202027e24 */ /* 0x000fca000f8e0205 */
[C---:B------:R-:W-:Y:S02]  /*2830*/  ISETP.GT.AND P4, PT, R2.reuse, RZ, PT ;  /* 0x000000ff0200720c */ /* 0x040fe40003f84270 */
[C---:B------:R-:W-:Y:S02]  /*2840*/  ISETP.GT.AND P6, PT, R2.reuse, 0x1, PT ;  /* 0x000000010200780c */ /* 0x040fe40003fc4270 */
[----:B------:R-:W-:Y:S02]  /*2850*/  ISETP.GT.AND P5, PT, R2, 0x8, PT ;  /* 0x000000080200780c */ /* 0x000fe40003fa4270 */
[----:B------:R-:W-:Y:S02]  /*2860*/  FSEL R10, R104, -INF , P4 ;  /* 0xff800000680a7808 */ /* 0x000fe40002000000 */
[----:B------:R-:W-:Y:S02]  /*2870*/  FSEL R29, R105, -INF , P6 ;  /* 0xff800000691d7808 */ /* 0x000fe40003000000 */
[----:B------:R-:W-:-:S02]  /*2880*/  FSEL R15, R170, -INF , P4 ;  /* 0xff800000aa0f7808 */ /* 0x000fc40002000000 */
[----:B------:R-:W-:Y:S02]  /*2890*/  FSEL R11, R168, -INF , P4 ;  /* 0xff800000a80b7808 */ /* 0x000fe40002000000 */
[----:B------:R-:W-:Y:S02]  /*28a0*/  FSEL R12, R169, -INF , P6 ;  /* 0xff800000a90c7808 */ /* 0x000fe40003000000 */
[----:B------:R-:W-:Y:S02]  /*28b0*/  FSEL R32, R106, -INF , P4 ;  /* 0xff8000006a207808 */ /* 0x000fe40002000000 */
[----:B------:R-:W-:Y:S02]  /*28c0*/  ISETP.GT.AND P4, PT, R2, 0x9, PT ;  /* 0x000000090200780c */ /* 0x000fe40003f84270 */
[----:B------:R-:W-:Y:S02]  /*28d0*/  FSEL R30, R100, -INF , P5 ;  /* 0xff800000641e7808 */ /* 0x000fe40002800000 */
[----:B------:R-:W-:-:S02]  /*28e0*/  FMNMX.FTZ R5, R10, R29, !PT ;  /* 0x0000001d0a057209 */ /* 0x000fc40007810000 */
[----:B------:R-:W-:Y:S02]  /*28f0*/  FSEL R17, R142, -INF , P5 ;  /* 0xff8000008e117808 */ /* 0x000fe40002800000 */
[----:B------:R-:W-:Y:S02]  /*2900*/  FSEL R13, R140, -INF , P5 ;  /* 0xff8000008c0d7808 */ /* 0x000fe40002800000 */
[----:B------:R-:W-:Y:S02]  /*2910*/  FSEL R34, R102, -INF , P5 ;  /* 0xff80000066227808 */ /* 0x000fe40002800000 */
[----:B------:R-:W-:Y:S02]  /*2920*/  FSEL R16, R171, -INF , P6 ;  /* 0xff800000ab107808 */ /* 0x000fe40003000000 */
[----:B------:R-:W-:Y:S02]  /*2930*/  FSEL R33, R107, -INF , P6 ;  /* 0xff8000006b217808 */ /* 0x000fe40003000000 */
[----:B------:R-:W-:-:S02]  /*2940*/  ISETP.GT.AND P5, PT, R2, 0x11, PT ;  /* 0x000000110200780c */ /* 0x000fc40003fa4270 */
[----:B------:R-:W-:Y:S02]  /*2950*/  FMNMX.FTZ R6, R11, R12, !PT ;  /* 0x0000000c0b067209 */ /* 0x000fe40007810000 */
[----:B------:R-:W-:Y:S02]  /*2960*/  ISETP.GT.AND P6, PT, R2, 0x10, PT ;  /* 0x000000100200780c */ /* 0x000fe40003fc4270 */
[----:B------:R-:W-:Y:S02]  /*2970*/  FSEL R31, R101, -INF , P4 ;  /* 0xff800000651f7808 */ /* 0x000fe40002000000 */
[----:B------:R-:W-:Y:S02]  /*2980*/  FMNMX.FTZ R5, R30, R5, !PT ;  /* 0x000000051e057209 */ /* 0x000fe40007810000 */
[----:B------:R-:W-:Y:S02]  /*2990*/  FSEL R14, R141, -INF , P4 ;  /* 0xff8000008d0e7808 */ /* 0x000fe40002000000 */
[----:B------:R-:W-:-:S02]  /*29a0*/  FSEL R92, R163, -INF , P5 ;  /* 0xff800000a35c7808 */ /* 0x000fc40002800000 */
[----:B------:R-:W-:Y:S02]  /*29b0*/  FSEL R41, R161, -INF , P5 ;  /* 0xff800000a1297808 */ /* 0x000fe40002800000 */
[----:B------:R-:W-:Y:S02]  /*29c0*/  FSEL R120, R99, -INF , P5 ;  /* 0xff80000063787808 */ /* 0x000fe40002800000 */
[----:B------:R-:W-:Y:S02]  /*29d0*/  FSEL R100, R97, -INF , P5 ;  /* 0xff80000061647808 */ /* 0x000fe40002800000 */
[----:B------:R-:W-:Y:S02]  /*29e0*/  FMNMX.FTZ R6, R13, R6, !PT ;  /* 0x000000060d067209 */ /* 0x000fe40007810000 */
[----:B------:R-:W-:Y:S02]  /*29f0*/  FSEL R35, R103, -INF , P4 ;  /* 0xff80000067237808 */ /* 0x000fe40002000000 */
[----:B------:R-:W-:-:S02]  /*2a00*/  FSEL R95, R96, -INF , P6 ;  /* 0xff800000605f7808 */ /* 0x000fc40003000000 */
[----:B------:R-:W-:Y:S02]  /*2a10*/  ISETP.GT.AND P5, PT, R2, 0x20, PT ;  /* 0x000000200200780c */ /* 0x000fe40003fa4270 */
[----:B------:R-:W-:Y:S02]  /*2a20*/  FMNMX.FTZ R5, R31, R5, !PT ;  /* 0x000000051f057209 */ /* 0x000fe40007810000 */
[----:B------:R-:W-:Y:S02]  /*2a30*/  FSEL R28, R143, -INF , P4 ;  /* 0xff8000008f1c7808 */ /* 0x000fe40002000000 */
[----:B------:R-:W-:Y:S02]  /*2a40*/  FSEL R79, R162, -INF , P6 ;  /* 0xff800000a24f7808 */ /* 0x000fe40003000000 */
[----:B------:R-:W-:Y:S02]  /*2a50*/  FSEL R40, R160, -INF , P6 ;  /* 0xff800000a0287808 */ /* 0x000fe40003000000 */
[----:B------:R-:W-:-:S02]  /*2a60*/  FSEL R103, R98, -INF , P6 ;  /* 0xff80000062677808 */ /* 0x000fc40003000000 */
[C---:B------:R-:W-:Y:S02]  /*2a70*/  ISETP.GT.AND P4, PT, R2.reuse, 0x18, PT ;  /* 0x000000180200780c */ /* 0x040fe40003f84270 */
[----:B------:R-:W-:Y:S02]  /*2a80*/  ISETP.GT.AND P6, PT, R2, 0x19, PT ;  /* 0x000000190200780c */ /* 0x000fe40003fc4270 */
[----:B------:R-:W-:Y:S02]  /*2a90*/  FMNMX.FTZ R6, R14, R6, !PT ;  /* 0x000000060e067209 */ /* 0x000fe40007810000 */
[----:B------:R-:W-:Y:S02]  /*2aa0*/  FSEL R124, R156, -INF , P5 ;  /* 0xff8000009c7c7808 */ /* 0x000fe40002800000 */
[----:B------:R-:W-:Y:S02]  /*2ab0*/  FMNMX.FTZ R5, R95, R5, !PT ;  /* 0x000000055f057209 */ /* 0x000fe40007810000 */
[----:B------:R-:W-:-:S02]  /*2ac0*/  FSEL R128, R158, -INF , P5 ;  /* 0xff8000009e807808 */ /* 0x000fc40002800000 */
[----:B------:R-:W-:Y:S02]  /*2ad0*/  FSEL R156, R90, -INF , P5 ;  /* 0xff8000005a9c7808 */ /* 0x000fe40002800000 */
[----:B------:R-:W-:Y:S02]  /*2ae0*/  FSEL R123, R88, -INF , P5 ;  /* 0xff800000587b7808 */ /* 0x000fe40002800000 */
[----:B------:R-:W-:Y:S02]  /*2af0*/  FSEL R93, R138, -INF , P4 ;  /* 0xff8000008a5d7808 */ /* 0x000fe40002000000 */
[----:B------:R-:W-:Y:S02]  /*2b00*/  FSEL R77, R136, -INF , P4 ;  /* 0xff800000884d7808 */ /* 0x000fe40002000000 */
[----:B------:R-:W-:Y:S02]  /*2b10*/  FSEL R94, R139, -INF , P6 ;  /* 0xff8000008b5e7808 */ /* 0x000fe40003000000 */
[----:B------:R-:W-:-:S02]  /*2b20*/  FSEL R78, R137, -INF , P6 ;  /* 0xff800000894e7808 */ /* 0x000fc40003000000 */
[----:B------:R-:W-:Y:S02]  /*2b30*/  FSEL R121, R46, -INF , P4 ;  /* 0xff8000002e797808 */ /* 0x000fe40002000000 */
[----:B------:R-:W-:Y:S02]  /*2b40*/  FSEL R101, R44, -INF , P4 ;  /* 0xff8000002c657808 */ /* 0x000fe40002000000 */
[----:B------:R-:W-:Y:S02]  /*2b50*/  FSEL R122, R47, -INF , P6 ;  /* 0xff8000002f7a7808 */ /* 0x000fe40003000000 */
[----:B------:R-:W-:Y:S02]  /*2b60*/  FSEL R102, R45, -INF , P6 ;  /* 0xff8000002d667808 */ /* 0x000fe40003000000 */
[C---:B------:R-:W-:Y:S02]  /*2b70*/  ISETP.GT.AND P5, PT, R2.reuse, 0x29, PT ;  /* 0x000000290200780c */ /* 0x040fe40003fa4270 */
[----:B------:R-:W-:-:S02]  /*2b80*/  ISETP.GT.AND P4, PT, R2, 0x21, PT ;  /* 0x000000210200780c */ /* 0x000fc40003f84270 */
[----:B------:R-:W-:Y:S02]  /*2b90*/  ISETP.GT.AND P6, PT, R2, 0x28, PT ;  /* 0x000000280200780c */ /* 0x000fe40003fc4270 */
[----:B------:R-:W-:Y:S02]  /*2ba0*/  FMNMX.FTZ R6, R40, R6, !PT ;  /* 0x0000000628067209 */ /* 0x000fe40007810000 */
[----:B------:R-:W-:Y:S02]  /*2bb0*/  FMNMX.FTZ R5, R100, R5, !PT ;  /* 0x0000000564057209 */ /* 0x000fe40007810000 */
[----:B------:R-:W-:Y:S02]  /*2bc0*/  FSEL R134, R167, -INF , P5 ;  /* 0xff800000a7867808 */ /* 0x000fe40002800000 */
[----:B------:R-:W-:Y:S02]  /*2bd0*/  FSEL R127, R165, -INF , P5 ;  /* 0xff800000a57f7808 */ /* 0x000fe40002800000 */
[----:B------:R-:W-:-:S02]  /*2be0*/  FSEL R160, R87, -INF , P5 ;  /* 0xff80000057a07808 */ /* 0x000fc40002800000 */
[----:B------:R-:W-:Y:S02]  /*2bf0*/  FSEL R142, R85, -INF , P5 ;  /* 0xff800000558e7808 */ /* 0x000fe40002800000 */
[----:B------:R-:W-:Y:S02]  /*2c00*/  FSEL R125, R157, -INF , P4 ;  /* 0xff8000009d7d7808 */ /* 0x000fe40002000000 */
[----:B------:R-:W-:Y:S02]  /*2c10*/  FSEL R130, R166, -INF , P6 ;  /* 0xff800000a6827808 */ /* 0x000fe40003000000 */
[----:B------:R-:W-:Y:S02]  /*2c20*/  FSEL R126, R164, -INF , P6 ;  /* 0xff800000a47e7808 */ /* 0x000fe40003000000 */
[----:B------:R-:W-:Y:S02]  /*2c30*/  FSEL R158, R86, -INF , P6 ;  /* 0xff800000569e7808 */ /* 0x000fe40003000000 */
[----:B------:R-:W-:-:S02]  /*2c40*/  FSEL R140, R84, -INF , P6 ;  /* 0xff800000548c7808 */ /* 0x000fc40003000000 */
[C---:B------:R-:W-:Y:S02]  /*2c50*/  ISETP.GT.AND P5, PT, R2.reuse, 0x38, PT ;  /* 0x000000380200780c */ /* 0x040fe40003fa4270 */
[----:B------:R-:W-:Y:S02]  /*2c60*/  FMNMX.FTZ R6, R41, R6, !PT ;  /* 0x0000000629067209 */ /* 0x000fe40007810000 */
        /* <DEDUP_REMOVED lines=16> */
[----:B------:R-:W-:Y:S02]  /*2d70*/  FSEL R167, R74, -INF , P4 ;  /* 0xff8000004aa77808 */ /* 0x000fe40002000000 */
[----:B------:R-:W-:Y:S02]  /*2d80*/  FSEL R143, R72, -INF , P4 ;  /* 0xff800000488f7808 */ /* 0x000fe40002000000 */
[----:B------:R-:W-:Y:S02]  /*2d90*/  ISETP.GT.AND P6, PT, R2, 0x40, PT ;  /* 0x000000400200780c */ /* 0x000fe40003fc4270 */
[----:B------:R-:W-:Y:S02]  /*2da0*/  FSEL R168, R70, -INF , P5 ;  /* 0xff80000046a87808 */ /* 0x000fe40002800000 */
[----:B------:R-:W-:Y:S02]  /*2db0*/  FSEL R152, R68, -INF , P5 ;  /* 0xff80000044987808 */ /* 0x000fe40002800000 */
[----:B------:R-:W-:-:S02]  /*2dc0*/  ISETP.GT.AND P4, PT, R2, 0x39, PT ;  /* 0x000000390200780c */ /* 0x000fc40003f84270 */
[----:B------:R-:W-:Y:S02]  /*2dd0*/  ISETP.GT.AND P5, PT, R2, 0x41, PT ;  /* 0x000000410200780c */ /* 0x000fe40003fa4270 */
[----:B------:R-:W-:Y:S02]  /*2de0*/  FMNMX.FTZ R7, R15, R16, !PT ;  /* 0x000000100f077209 */ /* 0x000fe40007810000 */
[----:B------:R-:W-:Y:S02]  /*2df0*/  FMNMX.FTZ R6, R78, R6, !PT ;  /* 0x000000064e067209 */ /* 0x000fe40007810000 */
[----:B------:R-:W-:Y:S02]  /*2e00*/  FMNMX.FTZ R5, R123, R5, !PT ;  /* 0x000000057b057209 */ /* 0x000fe40007810000 */
        /* <DEDUP_REMOVED lines=9> */
[----:B------:R-:W-:Y:S02]  /*2ea0*/  FMNMX.FTZ R7, R17, R7, !PT ;  /* 0x0000000711077209 */ /* 0x000fe40007810000 */
[C---:B------:R-:W-:Y:S02]  /*2eb0*/  ISETP.GT.AND P4, PT, R2.reuse, 0x48, PT ;  /* 0x000000480200780c */ /* 0x040fe40003f84270 */
[----:B------:R-:W-:Y:S02]  /*2ec0*/  ISETP.GT.AND P5, PT, R2, 0x50, PT ;  /* 0x000000500200780c */ /* 0x000fe40003fa4270 */
[----:B------:R-:W-:Y:S02]  /*2ed0*/  FMNMX.FTZ R6, R124, R6, !PT ;  /* 0x000000067c067209 */ /* 0x000fe40007810000 */
[----:B------:R-:W-:-:S02]  /*2ee0*/  FMNMX.FTZ R5, R141, R5, !PT ;  /* 0x000000058d057209 */ /* 0x000fc40007810000 */
[----:B------:R-:W-:Y:S02]  /*2ef0*/  FMNMX.FTZ R7, R28, R7, !PT ;  /* 0x000000071c077209 */ /* 0x000fe40007810000 */
        /* <DEDUP_REMOVED lines=8> */
[----:B------:R-:W-:Y:S02]  /*2f80*/  FMNMX.FTZ R6, R125, R6, !PT ;  /* 0x000000067d067209 */ /* 0x000fe40007810000 */
[C---:B------:R-:W-:Y:S02]  /*2f90*/  ISETP.GT.AND P4, PT, R2.reuse, 0x51, PT ;  /* 0x000000510200780c */ /* 0x040fe40003f84270 */
[----:B------:R-:W-:-:S02]  /*2fa0*/  ISETP.GT.AND P5, PT, R2, 0x58, PT ;  /* 0x000000580200780c */ /* 0x000fc40003fa4270 */
[----:B------:R-:W-:Y:S02]  /*2fb0*/  FMNMX.FTZ R5, R140, R5, !PT ;  /* 0x000000058c057209 */ /* 0x000fe40007810000 */
[----:B------:R-:W-:Y:S02]  /*2fc0*/  FMNMX.FTZ R7, R79, R7, !PT ;  /* 0x000000074f077209 */ /* 0x000fe40007810000 */
[----:B------:R-:W-:Y:S02]  /*2fd0*/  FSEL R171, R148, -INF , P6 ;  /* 0xff80000094ab7808 */ /* 0x000fe40003000000 */
        /* <DEDUP_REMOVED lines=11> */
[----:B------:R-:W-:Y:S02]  /*3090*/  FMNMX.FTZ R5, R142, R5, !PT ;  /* 0x000000058e057209 */ /* 0x000fe40007810000 */
[C---:B------:R-:W-:Y:S02]  /*30a0*/  ISETP.GT.AND P6, PT, R2.reuse, 0x49, PT ;  /* 0x000000490200780c */ /* 0x040fe40003fc4270 */
[C---:B------:R-:W-:Y:S02]  /*30b0*/  ISETP.GT.AND P4, PT, R2.reuse, 0x59, PT ;  /* 0x000000590200780c */ /* 0x040fe40003f84270 */
[----:B------:R-:W-:-:S02]  /*30c0*/  ISETP.GT.AND P5, PT, R2, 0x60, PT ;  /* 0x000000600200780c */ /* 0x000fc40003fa4270 */
[----:B------:R-:W-:Y:S02]  /*30d0*/  FMNMX.FTZ R7, R92, R7, !PT ;  /* 0x000000075c077209 */ /* 0x000fe40007810000 */
        /* <DEDUP_REMOVED lines=14> */
[C---:B------:R-:W-:Y:S02]  /*31c0*/  ISETP.GT.AND P4, PT, R2.reuse, 0x61, PT ;  /* 0x000000610200780c */ /* 0x040fe40003f84270 */
[C---:B------:R-:W-:Y:S02]  /*31d0*/  ISETP.GT.AND P6, PT, R2.reuse, 0x68, PT ;  /* 0x000000680200780c */ /* 0x040fe40003fc4270 */
[----:B------:R-:W-:-:S02]  /*31e0*/  ISETP.GT.AND P5, PT, R2, 0x69, PT ;  /* 0x000000690200780c */ /* 0x000fc40003fa4270 */
[----:B------:R-:W-:Y:S02]  /*31f0*/  FMNMX.FTZ R7, R93, R7, !PT ;  /* 0x000000075d077209 */ /* 0x000fe40007810000 */
[----:B------:R-:W-:Y:S02]  /*3200*/  FMNMX.FTZ R2, R161, R6, !PT ;  /* 0x00000006a1027209 */ /* 0x000fe40007810000 */
[----:B------:R-:W-:Y:S02]  /*3210*/  FMNMX.FTZ R5, R159, R5, !PT ;  /* 0x000000059f057209 */ /* 0x000fe40007810000 */
[----:B------:R-:W-:Y:S02]  /*3220*/  FMNMX.FTZ R6, R94, R7, !PT ;  /* 0x000000075e067209 */ /* 0x000fe40007810000 */
[----:B------:R-:W-:Y:S02]  /*3230*/  FMNMX.FTZ R2, R162, R2, !PT ;  /* 0x00000002a2027209 */ /* 0x000fe40007810000 */
[----:B------:R-:W-:-:S02]  /*3240*/  FMNMX.FTZ R5, R152, R5, !PT ;  /* 0x0000000598057209 */ /* 0x000fc40007810000 */
        /* <DEDUP_REMOVED lines=34> */
[----:B------:R-:W-:Y:S02]  /*3470*/  FSEL R189, R37, -INF , P4 ;  /* 0xff80000025bd7808 */ /* 0x000fe40002000000 */
[----:B------:R-:W-:-:S02]  /*3480*/  FMNMX.FTZ R5, R200, R5, !PT ;  /* 0x00000005c8057209 */ /* 0x000fc40007810000 */
[----:B------:R-:W-:Y:S02]  /*3490*/  FMNMX.FTZ R7, R121, R7, !PT ;  /* 0x0000000779077209 */ /* 0x000fe40007810000 */
[----:B------:R-:W-:Y:S02]  /*34a0*/  FMNMX.FTZ R6, R180, R6, !PT ;  /* 0x00000006b4067209 */ /* 0x000fe40007810000 */
[----:B------:R-:W-:Y:S02]  /*34b0*/  FSEL R145, R113, -INF , P4 ;  /* 0xff80000071917808 */ /* 0x000fe40002000000 */
        /* <DEDUP_REMOVED lines=13> */
[----:B------:R-:W-:Y:S02]  /*3590*/  FMNMX.FTZ R133, R192, R5, !PT ;  /* 0x00000005c0857209 */ /* 0x000fe40007810000 */
[----:B------:R-:W-:-:S02]  /*35a0*/  FMNMX.FTZ R5, R157, R7, !PT ;  /* 0x000000079d057209 */ /* 0x000fc40007810000 */
[----:B------:R-:W-:Y:S01]  /*35b0*/  FMNMX.FTZ R6, R220, R6, !PT ;  /* 0x00000006dc067209 */ /* 0x000fe20007810000 */
[----:B------:R-:W1:Y:S01]  /*35c0*/  SHFL.BFLY PT, R7, R133, 0x2, 0x1f ;  /* 0x0c401f0085077f89 */ /* 0x000e6200000e0000 */
[----:B------:R-:W-:Y:S02]  /*35d0*/  FMNMX.FTZ R131, R237, R2, !PT ;  /* 0x00000002ed837209 */ /* 0x000fe40007810000 */
[----:B------:R-:W-:Y:S02]  /*35e0*/  FMNMX.FTZ R5, R158, R5, !PT ;  /* 0x000000059e057209 */ /* 0x000fe40007810000 */
[----:B------:R-:W-:Y:S02]  /*35f0*/  FMNMX.FTZ R2, R218, R6, !PT ;  /* 0x00000006da027209 */ /* 0x000fe40007810000 */
[----:B------:R-:W2:Y:S01]  /*3600*/  SHFL.BFLY PT, R6, R131, 0x2, 0x1f ;  /* 0x0c401f0083067f89 */ /* 0x000ea200000e0000 */
[----:B------:R-:W-:Y:S02]  /*3610*/  FMNMX.FTZ R5, R160, R5, !PT ;  /* 0x00000005a0057209 */ /* 0x000fe40007810000 */
[----:B------:R-:W-:-:S02]  /*3620*/  FMNMX.FTZ R2, R221, R2, !PT ;  /* 0x00000002dd027209 */ /* 0x000fc40007810000 */
[----:B------:R-:W-:Y:S02]  /*3630*/  FMNMX.FTZ R5, R167, R5, !PT ;  /* 0x00000005a7057209 */ /* 0x000fe40007810000 */
[----:B------:R-:W-:Y:S02]  /*3640*/  FSEL R219, R115, -INF , P4 ;  /* 0xff80000073db7808 */ /* 0x000fe40002000000 */
[----:B------:R-:W-:Y:S02]  /*3650*/  FMNMX.FTZ R2, R201, R2, !PT ;  /* 0x00000002c9027209 */ /* 0x000fe40007810000 */
[----:B------:R-:W-:Y:S02]  /*3660*/  FMNMX.FTZ R5, R169, R5, !PT ;  /* 0x00000005a9057209 */ /* 0x000fe40007810000 */
[----:B------:R-:W-:Y:S02]  /*3670*/  FSEL R222, R110, -INF , P6 ;  /* 0xff8000006ede7808 */ /* 0x000fe40003000000 */
[----:B------:R-:W-:-:S02]  /*3680*/  FMNMX.FTZ R2, R219, R2, !PT ;  /* 0x00000002db027209 */ /* 0x000fc40007810000 */
[----:B------:R-:W-:Y:S02]  /*3690*/  FMNMX.FTZ R5, R168, R5, !PT ;  /* 0x00000005a8057209 */ /* 0x000fe40007810000 */
[----:B------:R-:W-:Y:S02]  /*36a0*/  FSEL R234, R111, -INF , P5 ;  /* 0xff8000006fea7808 */ /* 0x000fe40002800000 */
[----:B------:R-:W-:Y:S02]  /*36b0*/  FMNMX.FTZ R2, R222, R2, !PT ;  /* 0x00000002de027209 */ /* 0x000fe40007810000 */
[----:B------:R-:W-:Y:S02]  /*36c0*/  FMNMX.FTZ R5, R170, R5, !PT ;  /* 0x00000005aa057209 */ /* 0x000fe40007810000 */
[----:B------:R-:W-:Y:S02]  /*36d0*/  FMNMX.FTZ R2, R234, R2, !PT ;  /* 0x00000002ea027209 */ /* 0x000fe40007810000 */
[----:B------:R-:W-:-:S02]  /*36e0*/  FMNMX.FTZ R5, R184, R5, !PT ;  /* 0x00000005b8057209 */ /* 0x000fc40007810000 */
[----:B-1----:R-:W-:Y:S02]  /*36f0*/  FMNMX.FTZ R133, R133, R7, !PT ;  /* 0x0000000785857209 */ /* 0x002fe40007810000 */
[----:B--2---:R-:W-:Y:S02]  /*3700*/  FMNMX.FTZ R131, R131, R6, !PT ;  /* 0x0000000683837209 */ /* 0x004fe40007810000 */
[----:B------:R-:W1:Y:S01]  /*3710*/  SHFL.BFLY PT, R6, R2, 0x2, 0x1f ;  /* 0x0c401f0002067f89 */ /* 0x000e6200000e0000 */
[----:B------:R-:W-:Y:S02]  /*3720*/  FMNMX.FTZ R5, R183, R5, !PT ;  /* 0x00000005b7057209 */ /* 0x000fe40007810000 */
[----:B------:R-:W-:Y:S01]  /*3730*/  FSEL R232, R39, -INF , P4 ;  /* 0xff80000027e87808 */ /* 0x000fe20002000000 */
[----:B------:R-:W2:Y:S01]  /*3740*/  SHFL.BFLY PT, R7, R133, 0x1, 0x1f ;  /* 0x0c201f0085077f89 */ /* 0x000ea200000e0000 */
[----:B------:R-:W-:Y:S02]  /*3750*/  FMNMX.FTZ R5, R185, R5, !PT ;  /* 0x00000005b9057209 */ /* 0x000fe40007810000 */
[----:B------:R-:W-:Y:S01]  /*3760*/  FSEL R203, R50, -INF , P6 ;  /* 0xff80000032cb7808 */ /* 0x000fe20003000000 */
[----:B------:R-:W3:Y:S01]  /*3770*/  SHFL.BFLY PT, R8, R131, 0x1, 0x1f ;  /* 0x0c201f0083087f89 */ /* 0x000ee200000e0000 */
[----:B------:R-:W-:-:S02]  /*3780*/  FMNMX.FTZ R5, R186, R5, !PT ;  /* 0x00000005ba057209 */ /* 0x000fc40007810000 */
[----:B------:R-:W-:Y:S01]  /*3790*/  FSEL R226, R51, -INF , P5 ;  /* 0xff80000033e27808 */ /* 0x000fe20002800000 */
[----:B------:R-:W-:Y:S01]  /*37a0*/  LDSM.16.MT88.4 R36, [R230+0x100] ;  /* 0x00010000e624783b */ /* 0x000fe20000004200 */
[----:B------:R-:W-:-:S04]  /*37b0*/  FMNMX.FTZ R5, R202, R5, !PT ;  /* 0x00000005ca057209 */ /* 0x000fc80007810000 */
[----:B------:R-:W-:-:S04]  /*37c0*/  FMNMX.FTZ R5, R196, R5, !PT ;  /* 0x00000005c4057209 */ /* 0x000fc80007810000 */
[----:B------:R-:W-:Y:S02]  /*37d0*/  FMNMX.FTZ R5, R188, R5, !PT ;  /* 0x00000005bc057209 */ /* 0x000fe40007810000 */
[----:B-1----:R-:W-:Y:S02]  /*37e0*/  FMNMX.FTZ R2, R2, R6, !PT ;  /* 0x0000000602027209 */ /* 0x002fe40007810000 */
[----:B------:R-:W-:Y:S02]  /*37f0*/  FMNMX.FTZ R5, R190, R5, !PT ;  /* 0x00000005be057209 */ /* 0x000fe40007810000 */
[----:B--2---:R-:W-:Y:S01]  /*3800*/  FMNMX.FTZ R133, R133, R7, !PT ;  /* 0x0000000785857209 */ /* 0x004fe20007810000 */
[----:B------:R-:W1:Y:S01]  /*3810*/  SHFL.BFLY PT, R9, R2, 0x1, 0x1f ;  /* 0x0c201f0002097f89 */ /* 0x000e6200000e0000 */
[----:B------:R-:W-:Y:S02]  /*3820*/  FMNMX.FTZ R5, R193, R5, !PT ;  /* 0x00000005c1057209 */ /* 0x000fe40007810000 */
[----:B---3--:R-:W-:Y:S01]  /*3830*/  FMNMX.FTZ R131, R131, R8, !PT ;  /* 0x0000000883837209 */ /* 0x008fe20007810000 */
[----:B------:R-:W-:Y:S01]  /*3840*/  FMUL.FTZ R7, R133, c[0x0][0x2d0] ;  /* 0x0000b40085077a20 */ /* 0x000fe20000410000 */
[----:B------:R-:W-:-:S02]  /*3850*/  FMNMX.FTZ R5, R232, R5, !PT ;  /* 0x00000005e8057209 */ /* 0x000fc40007810000 */
[----:B------:R-:W-:Y:S01]  /*3860*/  FSETP.NEU.FTZ.AND P4, PT, R133, -INF , PT ;  /* 0xff8000008500780b */ /* 0x000fe20003f9d000 */
[----:B------:R-:W-:Y:S01]  /*3870*/  FMUL.FTZ R6, R131, c[0x0][0x2d0] ;  /* 0x0000b40083067a20 */ /* 0x000fe20000410000 */
[----:B------:R-:W-:Y:S02]  /*3880*/  FMNMX.FTZ R8, R203, R5, !PT ;  /* 0x00000005cb087209 */ /* 0x000fe40007810000 */
[----:B------:R-:W-:Y:S02]  /*3890*/  FSEL R7, R7, RZ, P4 ;  /* 0x000000ff07077208 */ /* 0x000fe40002000000 */
[----:B------:R-:W-:Y:S02]  /*38a0*/  FSETP.NEU.FTZ.AND P4, PT, R131, -INF , PT ;  /* 0xff8000008300780b */ /* 0x000fe40003f9d000 */
[----:B------:R-:W-:Y:S01]  /*38b0*/  FMNMX.FTZ R8, R226, R8, !PT ;  /* 0x00000008e2087209 */ /* 0x000fe20007810000 */
[----:B------:R-:W-:Y:S01]  /*38c0*/  FFMA.FTZ R5, R10, c[0x0][0x2d0], -R7 ;  /* 0x0000b4000a057a23 */ /* 0x000fe20000010807 */
[----:B------:R-:W-:-:S03]  /*38d0*/  FSEL R6, R6, RZ, P4 ;  /* 0x000000ff06067208 */ /* 0x000fc60002000000 */
[----:B------:R-:W2:Y:S01]  /*38e0*/  SHFL.BFLY PT, R10, R8, 0x2, 0x1f ;  /* 0x0c401f00080a7f89 */ /* 0x000ea200000e0000 */
[----:B------:R3:W-:Y:S01]  /*38f0*/  MUFU.EX2 R223, R5 ;  /* 0x0000000500df7308 */ /* 0x0007e20000000800 */
[----:B-1----:R-:W-:Y:S01]  /*3900*/  FMNMX.FTZ R2, R2, R9, !PT ;  /* 0x0000000902027209 */ /* 0x002fe20007810000 */
[----:B------:R-:W-:-:S03]  /*3910*/  FFMA.FTZ R9, R13, c[0x0][0x2d0], -R6 ;  /* 0x0000b4000d097a23 */ /* 0x000fc60000010806 */
[----:B------:R-:W-:-:S03]  /*3920*/  FSETP.NEU.FTZ.AND P4, PT, R2, -INF , PT ;  /* 0xff8000000200780b */ /* 0x000fc60003f9d000 */
[----:B------:R1:W4:Y:S01]  /*3930*/  MUFU.EX2 R18, R9 ;  /* 0x0000000900127308 */ /* 0x0003220000000800 */
[----:B---3--:R-:W-:-:S07]  /*3940*/  FFMA.FTZ R5, R11, c[0x0][0x2d0], -R6 ;  /* 0x0000b4000b057a23 */ /* 0x008fce0000010806 */
[----:B------:R3:W-:Y:S01]  /*3950*/  MUFU.EX2 R144, R5 ;  /* 0x0000000500907308 */ /* 0x0007e20000000800 */
[----:B--2---:R-:W-:Y:S01]  /*3960*/  FMNMX.FTZ R8, R8, R10, !PT ;  /* 0x0000000a08087209 */ /* 0x004fe20007810000 */
[----:B-1----:R-:W-:Y:S02]  /*3970*/  FFMA.FTZ R9, R14, c[0x0][0x2d0], -R6 ;  /* 0x0000b4000e097a23 */ /* 0x002fe40000010806 */
[----:B----4-:R-:W-:-:S04]  /*3980*/  IMAD.MOV.U32 R4, RZ, RZ, R18 ;  /* 0x000000ffff047224 */ /* 0x010fc800078e0012 */
[----:B------:R-:W1:Y:S01]  /*3990*/  MUFU.EX2 R194, R9 ;  /* 0x0000000900c27308 */ /* 0x000e620000000800 */
[----:B---3--:R-:W-:-:S07]  /*39a0*/  FFMA.FTZ R5, R12, c[0x0][0x2d0], -R6 ;  /* 0x0000b4000c057a23 */ /* 0x008fce0000010806 */
[----:B------:R2:W3:Y:S01]  /*39b0*/  MUFU.EX2 R147, R5 ;  /* 0x0000000500937308 */ /* 0x0004e20000000800 */
[----:B-1----:R-:W-:Y:S01]  /*39c0*/  F2FP.PACK_AB R10, R194, R4 ;  /* 0x00000004c20a723e */ /* 0x002fe200000000ff */
[----:B--2---:R-:W-:-:S05]  /*39d0*/  FMUL.FTZ R5, R2, c[0x0][0x2d0] ;  /* 0x0000b40002057a20 */ /* 0x004fca0000410000 */
[----:B------:R-:W-:-:S05]  /*39e0*/  FSEL R5, R5, RZ, P4 ;  /* 0x000000ff05057208 */ /* 0x000fca0002000000 */
[--C-:B------:R-:W-:Y:S02]  /*39f0*/  FFMA.FTZ R9, R15, c[0x0][0x2d0], -R5.reuse ;  /* 0x0000b4000f097a23 */ /* 0x100fe40000010805 */
[--C-:B------:R-:W-:Y:S02]  /*3a00*/  FFMA.FTZ R0, R16, c[0x0][0x2d0], -R5.reuse ;  /* 0x0000b40010007a23 */ /* 0x100fe40000010805 */
[----:B------:R1:W-:Y:S08]  /*3a10*/  MUFU.EX2 R76, R9 ;  /* 0x00000009004c7308 */ /* 0x0003f00000000800 */
[----:B------:R2:W4:Y:S01]  /*3a20*/  MUFU.EX2 R173, R0 ;  /* 0x0000000000ad7308 */ /* 0x0005220000000800 */
[----:B-1----:R-:W1:Y:S01]  /*3a30*/  SHFL.BFLY PT, R9, R8, 0x1, 0x1f ;  /* 0x0c201f0008097f89 */ /* 0x002e6200000e0000 */
[----:B--2---:R-:W-:-:S03]  /*3a40*/  FFMA.FTZ R0, R17, c[0x0][0x2d0], -R5 ;  /* 0x0000b40011007a23 */ /* 0x004fc60000010805 */
[----:B------:R-:W2:Y:S03]  /*3a50*/  LDSM.16.MT88.4 R16, [R231+0x100] ;  /* 0x00010000e710783b */ /* 0x000ea60000004200 */
[----:B------:R4:W-:Y:S01]  /*3a60*/  MUFU.EX2 R205, R0 ;  /* 0x0000000000cd7308 */ /* 0x0009e20000000800 */
[----:B-1----:R-:W-:Y:S02]  /*3a70*/  FMNMX.FTZ R132, R8, R9, !PT ;  /* 0x0000000908847209 */ /* 0x002fe40007810000 */
[----:B---3--:R-:W-:Y:S01]  /*3a80*/  F2FP.PACK_AB R8, R147, R144 ;  /* 0x000000909308723e */ /* 0x008fe200000000ff */
[----:B----4-:R-:W-:Y:S01]  /*3a90*/  FFMA.FTZ R0, R28, c[0x0][0x2d0], -R5 ;  /* 0x0000b4001c007a23 */ /* 0x010fe20000010805 */
[C---:B------:R-:W-:Y:S01]  /*3aa0*/  FSETP.NEU.FTZ.AND P4, PT, R132.reuse, -INF , PT ;  /* 0xff8000008400780b */ /* 0x040fe20003f9d000 */
[----:B------:R-:W-:Y:S01]  /*3ab0*/  FMUL.FTZ R3, R132, c[0x0][0x2d0] ;  /* 0x0000b40084037a20 */ /* 0x000fe20000410000 */
[----:B------:R-:W-:Y:S01]  /*3ac0*/  F2FP.PACK_AB R9, R173, R76 ;  /* 0x0000004cad09723e */ /* 0x000fe200000000ff */
[----:B------:R1:W3:Y:S02]  /*3ad0*/  MUFU.EX2 R135, R0 ;  /* 0x0000000000877308 */ /* 0x0002e40000000800 */
[----:B-1----:R-:W-:Y:S01]  /*3ae0*/  FFMA.FTZ R0, R29, c[0x0][0x2d0], -R7 ;  /* 0x0000b4001d007a23 */ /* 0x002fe20000010807 */
[----:B---3--:R-:W-:-:S05]  /*3af0*/  F2FP.PACK_AB R11, R135, R205 ;  /* 0x000000cd870b723e */ /* 0x008fca00000000ff */
[----:B------:R1:W3:Y:S02]  /*3b00*/  MUFU.EX2 R211, R0 ;  /* 0x0000000000d37308 */ /* 0x0002e40000000800 */
[C---:B------:R-:W-:Y:S08]  /*3b10*/  HMMA.16816.F32 R68, R8.reuse, R20, RZ ;  /* 0x000000140844723c */ /* 0x040ff000000018ff */
[----:B------:R-:W-:Y:S01]  /*3b20*/  HMMA.16816.F32 R64, R8, R22, RZ ;  /* 0x000000160840723c */ /* 0x000fe200000018ff */
[----:B-1----:R-:W-:Y:S01]  /*3b30*/  FFMA.FTZ R0, R30, c[0x0][0x2d0], -R7 ;  /* 0x0000b4001e007a23 */ /* 0x002fe20000010807 */
[----:B---3--:R-:W-:-:S03]  /*3b40*/  F2FP.PACK_AB R12, R211, R223 ;  /* 0x000000dfd30c723e */ /* 0x008fc600000000ff */
[----:B------:R1:W-:Y:S03]  /*3b50*/  MUFU.EX2 R235, R0 ;  /* 0x0000000000eb7308 */ /* 0x0003e60000000800 */
[C---:B--2---:R-:W-:Y:S08]  /*3b60*/  HMMA.16816.F32 R60, R8.reuse, R16, RZ ;  /* 0x00000010083c723c */ /* 0x044ff000000018ff */
[----:B------:R-:W-:Y:S01]  /*3b70*/  HMMA.16816.F32 R56, R8, R18, RZ ;  /* 0x000000120838723c */ /* 0x000fe200000018ff */
[----:B-1----:R-:W-:Y:S01]  /*3b80*/  FSEL R0, R3, RZ, P4 ;  /* 0x000000ff03007208 */ /* 0x002fe20002000000 */
[----:B------:R-:W-:-:S06]  /*3b90*/  FFMA.FTZ R3, R31, c[0x0][0x2d0], -R7 ;  /* 0x0000b4001f037a23 */ /* 0x000fcc0000010807 */
[C---:B------:R-:W-:Y:S01]  /*3ba0*/  HMMA.16816.F32 R44, R8.reuse, R36, RZ ;  /* 0x00000024082c723c */ /* 0x040fe200000018ff */
[----:B------:R-:W-:Y:S01]  /*3bb0*/  LDSM.16.MT88.4 R28, [R230+0x900] ;  /* 0x00090000e61c783b */ /* 0x000fe20000004200 */
[----:B------:R1:W2:Y:S06]  /*3bc0*/  MUFU.EX2 R239, R3 ;  /* 0x0000000300ef7308 */ /* 0x0002ac0000000800 */
[C---:B------:R-:W-:Y:S08]  /*3bd0*/  HMMA.16816.F32 R52, R8.reuse, R24, RZ ;  /* 0x000000180834723c */ /* 0x040ff000000018ff */
[----:B------:R-:W-:Y:S01]  /*3be0*/  HMMA.16816.F32 R48, R8, R26, RZ ;  /* 0x0000001a0830723c */ /* 0x000fe200000018ff */
[----:B-1----:R-:W-:Y:S01]  /*3bf0*/  FFMA.FTZ R3, R32, c[0x0][0x2d0], -R0 ;  /* 0x0000b40020037a23 */ /* 0x002fe20000010800 */
[----:B--2---:R-:W-:-:S03]  /*3c00*/  F2FP.PACK_AB R14, R239, R235 ;  /* 0x000000ebef0e723e */ /* 0x004fc600000000ff */
[----:B------:R1:W-:Y:S02]  /*3c10*/  MUFU.EX2 R227, R3 ;  /* 0x0000000300e37308 */ /* 0x0003e40000000800 */
[----:B-1----:R-:W-:-:S06]  /*3c20*/  FFMA.FTZ R3, R33, c[0x0][0x2d0], -R0 ;  /* 0x0000b40021037a23 */ /* 0x002fcc0000010800 */
[----:B------:R1:W2:Y:S02]  /*3c30*/  MUFU.EX2 R224, R3 ;  /* 0x0000000300e07308 */ /* 0x0002a40000000800 */
[----:B-1----:R-:W-:Y:S01]  /*3c40*/  FFMA.FTZ R3, R34, c[0x0][0x2d0], -R0 ;  /* 0x0000b40022037a23 */ /* 0x002fe20000010800 */
[----:B--2---:R-:W-:-:S05]  /*3c50*/  F2FP.PACK_AB R13, R224, R227 ;  /* 0x000000e3e00d723e */ /* 0x004fca00000000ff */
[----:B------:R1:W-:Y:S02]  /*3c60*/  MUFU.EX2 R73, R3 ;  /* 0x0000000300497308 */ /* 0x0003e40000000800 */
[----:B-1----:R-:W-:Y:S02]  /*3c70*/  FFMA.FTZ R3, R35, c[0x0][0x2d0], -R0 ;  /* 0x0000b40023037a23 */ /* 0x002fe40000010800 */
[----:B------:R-:W-:Y:S04]  /*3c80*/  LDSM.16.MT88.4 R32, [R231+0x900] ;  /* 0x00090000e720783b */ /* 0x000fe80000004200 */
[----:B------:R1:W2:Y:S02]  /*3c90*/  MUFU.EX2 R195, R3 ;  /* 0x0000000300c37308 */ /* 0x0002a40000000800 */
[----:B-1----:R-:W-:Y:S01]  /*3ca0*/  FFMA.FTZ R3, R40, c[0x0][0x2d0], -R6 ;  /* 0x0000b40028037a23 */ /* 0x002fe20000010806 */
[----:B--2---:R-:W-:-:S05]  /*3cb0*/  F2FP.PACK_AB R15, R195, R73 ;  /* 0x00000049c30f723e */ /* 0x004fca00000000ff */
[----:B------:R1:W-:Y:S02]  /*3cc0*/  MUFU.EX2 R72, R3 ;  /* 0x0000000300487308 */ /* 0x0003e40000000800 */
[C---:B------:R-:W-:Y:S08]  /*3cd0*/  HMMA.16816.F32 R84, R12.reuse, R20, RZ ;  /* 0x000000140c54723c */ /* 0x040ff000000018ff */
[----:B------:R-:W-:Y:S01]  /*3ce0*/  HMMA.16816.F32 R96, R12, R22, RZ ;  /* 0x000000160c60723c */ /* 0x000fe200000018ff */
[----:B------:R-:W2:Y:S01]  /*3cf0*/  LDSM.16.MT88.4 R20, [R228+0x900] ;  /* 0x00090000e414783b */ /* 0x000ea20000004200 */
[----:B-1----:R-:W-:-:S04]  /*3d00*/  FFMA.FTZ R3, R41, c[0x0][0x2d0], -R6 ;  /* 0x0000b40029037a23 */ /* 0x002fc80000010806 */
[----:B------:R1:W-:Y:S02]  /*3d10*/  MUFU.EX2 R198, R3 ;  /* 0x0000000300c67308 */ /* 0x0003e40000000800 */
[C---:B------:R-:W-:Y:S08]  /*3d20*/  HMMA.16816.F32 R80, R12.reuse, R16, RZ ;  /* 0x000000100c50723c */ /* 0x040ff000000018ff */
[----:B------:R-:W-:Y:S01]  /*3d30*/  HMMA.16816.F32 R108, R12, R18, RZ ;  /* 0x000000120c6c723c */ /* 0x000fe200000018ff */
[----:B------:R-:W3:Y:S01]  /*3d40*/  LDSM.16.MT88.4 R16, [R229+0x900] ;  /* 0x00090000e510783b */ /* 0x000ee20000004200 */
[----:B-1----:R-:W-:-:S06]  /*3d50*/  FFMA.FTZ R3, R77, c[0x0][0x2d0], -R6 ;  /* 0x0000b4004d037a23 */ /* 0x002fcc0000010806 */
[----:B------:R-:W-:Y:S01]  /*3d60*/  HMMA.16816.F32 R40, R8, R38, RZ ;  /* 0x000000260828723c */ /* 0x000fe200000018ff */
[----:B------:R-:W-:Y:S01]  /*3d70*/  IMAD.MOV.U32 R77, RZ, RZ, R73 ;  /* 0x000000ffff4d7224 */ /* 0x000fe200078e0049 */
[----:B------:R1:W-:Y:S06]  /*3d80*/  MUFU.EX2 R236, R3 ;  /* 0x0000000300ec7308 */ /* 0x0003ec0000000800 */
[C---:B------:R-:W-:Y:S08]  /*3d90*/  HMMA.16816.F32 R116, R12.reuse, R26, RZ ;  /* 0x0000001a0c74723c */ /* 0x040ff000000018ff */
[----:B------:R-:W-:Y:S01]  /*3da0*/  HMMA.16816.F32 R104, R12, R38, RZ ;  /* 0x000000260c68723c */ /* 0x000fe200000018ff */
[----:B-1----:R-:W-:Y:S01]  /*3db0*/  FFMA.FTZ R3, R78, c[0x0][0x2d0], -R6 ;  /* 0x0000b4004e037a23 */ /* 0x002fe20000010806 */
[----:B------:R-:W-:-:S03]  /*3dc0*/  MOV R78, R197 ;  /* 0x000000c5004e7202 */ /* 0x000fc60000000f00 */
[----:B------:R1:W4:Y:S02]  /*3dd0*/  MUFU.EX2 R172, R3 ;  /* 0x0000000300ac7308 */ /* 0x0003240000000800 */
[----:B-1----:R-:W-:Y:S01]  /*3de0*/  FFMA.FTZ R3, R79, c[0x0][0x2d0], -R5 ;  /* 0x0000b4004f037a23 */ /* 0x002fe20000010805 */
[----:B----4-:R-:W-:Y:S01]  /*3df0*/  F2FP.PACK_AB R10, R172, R236 ;  /* 0x000000ecac0a723e */ /* 0x010fe200000000ff */
[----:B------:R-:W-:-:S04]  /*3e00*/  IMAD.MOV.U32 R79, RZ, RZ, R72 ;  /* 0x000000ffff4f7224 */ /* 0x000fc800078e0048 */
[----:B------:R1:W-:Y:S01]  /*3e10*/  MUFU.EX2 R88, R3 ;  /* 0x0000000300587308 */ /* 0x0003e20000000800 */
[----:B------:R-:W-:Y:S01]  /*3e20*/  HMMA.16816.F32 R72, R12, R24, RZ ;  /* 0x000000180c48723c */ /* 0x000fe200000018ff */
[----:B------:R-:W-:-:S07]  /*3e30*/  F2FP.PACK_AB R8, R198, R79 ;  /* 0x0000004fc608723e */ /* 0x000fce00000000ff */
[----:B------:R-:W-:Y:S01]  /*3e40*/  HMMA.16816.F32 R24, R12, R36, RZ ;  /* 0x000000240c18723c */ /* 0x000fe200000018ff */
[----:B------:R-:W-:Y:S01]  /*3e50*/  LDSM.16.MT88.4 R12, [R228+0x1100] ;  /* 0x00110000e40c783b */ /* 0x000fe20000004200 */
[----:B-1----:R-:W-:-:S04]  /*3e60*/  FFMA.FTZ R3, R92, c[0x0][0x2d0], -R5 ;  /* 0x0000b4005c037a23 */ /* 0x002fc80000010805 */
[----:B------:R1:W4:Y:S02]  /*3e70*/  MUFU.EX2 R197, R3 ;  /* 0x0000000300c57308 */ /* 0x0003240000000800 */
[----:B-1----:R-:W-:Y:S01]  /*3e80*/  FFMA.FTZ R3, R93, c[0x0][0x2d0], -R5 ;  /* 0x0000b4005d037a23 */ /* 0x002fe20000010805 */
[----:B----4-:R-:W-:-:S05]  /*3e90*/  F2FP.PACK_AB R9, R197, R88 ;  /* 0x00000058c509723e */ /* 0x010fca00000000ff */
[----:B------:R1:W-:Y:S02]  /*3ea0*/  MUFU.EX2 R233, R3 ;  /* 0x0000000300e97308 */ /* 0x0003e40000000800 */
[----:B-1----:R-:W-:-:S06]  /*3eb0*/  FFMA.FTZ R3, R94, c[0x0][0x2d0], -R5 ;  /* 0x0000b4005e037a23 */ /* 0x002fcc0000010805 */
[----:B------:R1:W4:Y:S02]  /*3ec0*/  MUFU.EX2 R238, R3 ;  /* 0x0000000300ee7308 */ /* 0x0003240000000800 */
[----:B-1----:R-:W-:Y:S01]  /*3ed0*/  FFMA.FTZ R3, R95, c[0x0][0x2d0], -R7 ;  /* 0x0000b4005f037a23 */ /* 0x002fe20000010807 */
[----:B----4-:R-:W-:-:S05]  /*3ee0*/  F2FP.PACK_AB R11, R238, R233 ;  /* 0x000000e9ee0b723e */ /* 0x010fca00000000ff */
[----:B------:R1:W-:Y:S02]  /*3ef0*/  MUFU.EX2 R247, R3 ;  /* 0x0000000300f77308 */ /* 0x0003e40000000800 */
[C---:B--2---:R-:W-:Y:S08]  /*3f00*/  HMMA.16816.F32 R136, R8.reuse, R20, R68 ;  /* 0x000000140888723c */ /* 0x044ff00000001844 */
[----:B------:R-:W-:Y:S01]  /*3f10*/  HMMA.16816.F32 R112, R8, R32, R60 ;  /* 0x000000200870723c */ /* 0x000fe2000000183c */
[----:B-1----:R-:W-:-:S04]  /*3f20*/  FFMA.FTZ R3, R100, c[0x0][0x2d0], -R7 ;  /* 0x0000b40064037a23 */ /* 0x002fc80000010807 */
[----:B------:R1:W2:Y:S03]  /*3f30*/  MUFU.EX2 R246, R3 ;  /* 0x0000000300f67308 */ /* 0x0002a60000000800 */
[C---:B------:R-:W-:Y:S08]  /*3f40*/  HMMA.16816.F32 R92, R8.reuse, R28, R44 ;  /* 0x0000001c085c723c */ /* 0x040ff0000000182c */
[----:B------:R-:W-:Y:S01]  /*3f50*/  HMMA.16816.F32 R68, R8, R34, R56 ;  /* 0x000000220844723c */ /* 0x000fe20000001838 */
[----:B-1----:R-:W-:-:S07]  /*3f60*/  FFMA.FTZ R3, R101, c[0x0][0x2d0], -R7 ;  /* 0x0000b40065037a23 */ /* 0x002fce0000010807 */
[C---:B---3--:R-:W-:Y:S01]  /*3f70*/  HMMA.16816.F32 R60, R8.reuse, R18, R48 ;  /* 0x00000012083c723c */ /* 0x048fe20000001830 */
[----:B------:R1:W-:Y:S07]  /*3f80*/  MUFU.EX2 R225, R3 ;  /* 0x0000000300e17308 */ /* 0x0003ee0000000800 */
[----:B------:R-:W-:Y:S01]  /*3f90*/  HMMA.16816.F32 R44, R8, R30, R40 ;  /* 0x0000001e082c723c */ /* 0x000fe20000001828 */
[----:B-1----:R-:W-:-:S04]  /*3fa0*/  FFMA.FTZ R3, R102, c[0x0][0x2d0], -R7 ;  /* 0x0000b40066037a23 */ /* 0x002fc80000010807 */
[----:B------:R1:W3:Y:S02]  /*3fb0*/  MUFU.EX2 R245, R3 ;  /* 0x0000000300f57308 */ /* 0x0002e40000000800 */
[--C-:B-1----:R-:W-:Y:S02]  /*3fc0*/  FFMA.FTZ R3, R103, c[0x0][0x2d0], -R0.reuse ;  /* 0x0000b40067037a23 */ /* 0x102fe40000010800 */
[----:B------:R-:W-:Y:S04]  /*3fd0*/  HMMA.16816.F32 R100, R8, R16, R52 ;  /* 0x000000100864723c */ /* 0x000fe80000001834 */
[----:B------:R1:W-:Y:S02]  /*3fe0*/  MUFU.EX2 R213, R3 ;  /* 0x0000000300d57308 */ /* 0x0003e40000000800 */
[----:B-1----:R-:W-:-:S02]  /*3ff0*/  FFMA.FTZ R3, R120, c[0x0][0x2d0], -R0 ;  /* 0x0000b40078037a23 */ /* 0x002fc40000010800 */
[----:B------:R-:W-:-:S04]  /*4000*/  IMAD.MOV.U32 R120, RZ, RZ, R88 ;  /* 0x000000ffff787224 */ /* 0x000fc800078e0058 */
[----:B------:R1:W4:Y:S01]  /*4010*/  MUFU.EX2 R215, R3 ;  /* 0x0000000300d77308 */ /* 0x0003220000000800 */
[----:B------:R-:W-:Y:S07]  /*4020*/  HMMA.16816.F32 R88, R8, R22, R64 ;  /* 0x000000160858723c */ /* 0x000fee0000001840 */
[----:B--2---:R-:W-:Y:S02]  /*4030*/  F2FP.PACK_AB R8, R246, R247 ;  /* 0x000000f7f608723e */ /* 0x004fe400000000ff */
[----:B---3--:R-:W-:Y:S01]  /*4040*/  F2FP.PACK_AB R10, R245, R225 ;  /* 0x000000e1f50a723e */ /* 0x008fe200000000ff */
[----:B-1----:R-:W-:Y:S01]  /*4050*/  FFMA.FTZ R3, R121, c[0x0][0x2d0], -R0 ;  /* 0x0000b40079037a23 */ /* 0x002fe20000010800 */
[----:B------:R-:W-:-:S02]  /*4060*/  MOV R121, R201 ;  /* 0x000000c900797202 */ /* 0x000fc40000000f00 */
[----:B----4-:R-:W-:Y:S01]  /*4070*/  F2FP.PACK_AB R9, R215, R213 ;  /* 0x000000d5d709723e */ /* 0x010fe200000000ff */
[----:B------:R1:W-:Y:S02]  /*4080*/  MUFU.EX2 R216, R3 ;  /* 0x0000000300d87308 */ /* 0x0003e40000000800 */
[----:B-1----:R-:W-:Y:S02]  /*4090*/  FFMA.FTZ R3, R122, c[0x0][0x2d0], -R0 ;  /* 0x0000b4007a037a23 */ /* 0x002fe40000010800 */
[----:B------:R-:W-:-:S04]  /*40a0*/  IMAD.MOV.U32 R122, RZ, RZ, R4 ;  /* 0x000000ffff7a7224 */ /* 0x000fc800078e0004 */
[----:B------:R1:W2:Y:S01]  /*40b0*/  MUFU.EX2 R214, R3 ;  /* 0x0000000300d67308 */ /* 0x0002a20000000800 */
[----:B------:R-:W-:Y:S02]  /*40c0*/  IMAD.MOV.U32 R4, RZ, RZ, R200 ;  /* 0x000000ffff047224 */ /* 0x000fe400078e00c8 */
[----:B-1----:R-:W-:Y:S01]  /*40d0*/  FFMA.FTZ R3, R123, c[0x0][0x2d0], -R7 ;  /* 0x0000b4007b037a23 */ /* 0x002fe20000010807 */
[----:B--2---:R-:W-:Y:S01]  /*40e0*/  F2FP.PACK_AB R11, R214, R216 ;  /* 0x000000d8d60b723e */ /* 0x004fe200000000ff */
[----:B------:R-:W-:-:S03]  /*40f0*/  IMAD.MOV.U32 R123, RZ, RZ, R77 ;  /* 0x000000ffff7b7224 */ /* 0x000fc600078e004d */
[----:B------:R1:W-:Y:S01]  /*4100*/  MUFU.EX2 R250, R3 ;  /* 0x0000000300fa7308 */ /* 0x0003e20000000800 */
[----:B------:R-:W-:Y:S02]  /*4110*/  IMAD.MOV.U32 R77, RZ, RZ, R194 ;  /* 0x000000ffff4d7224 */ /* 0x000fe400078e00c2 */
[C---:B------:R-:W-:Y:S07]  /*4120*/  HMMA.16816.F32 R56, R8.reuse, R18, R116 ;  /* 0x000000120838723c */ /* 0x040fee0000001874 */
[----:B------:R-:W-:Y:S01]  /*4130*/  IMAD.MOV.U32 R116, RZ, RZ, R79 ;  /* 0x000000ffff747224 */ /* 0x000fe200078e004f */
[----:B------:R-:W-:Y:S01]  /*4140*/  HMMA.16816.F32 R36, R8, R34, R108 ;  /* 0x000000220824723c */ /* 0x000fe2000000186c */
[----:B------:R-:W-:-:S02]  /*4150*/  IMAD.MOV.U32 R79, RZ, RZ, R199 ;  /* 0x000000ffff4f7224 */ /* 0x000fc400078e00c7 */
[----:B------:R-:W-:Y:S02]  /*4160*/  IMAD.MOV.U32 R117, RZ, RZ, R120 ;  /* 0x000000ffff757224 */ /* 0x000fe400078e0078 */
[----:B-1----:R-:W-:Y:S01]  /*4170*/  FFMA.FTZ R3, R124, c[0x0][0x2d0], -R6 ;  /* 0x0000b4007c037a23 */ /* 0x002fe20000010806 */
[----:B------:R-:W-:Y:S01]  /*4180*/  MOV R124, R78 ;  /* 0x0000004e007c7202 */ /* 0x000fe20000000f00 */
[----:B------:R-:W-:Y:S01]  /*4190*/  IMAD.MOV.U32 R110, RZ, RZ, R196 ;  /* 0x000000ffff6e7224 */ /* 0x000fe200078e00c4 */
[----:B------:R-:W-:Y:S01]  /*41a0*/  HMMA.16816.F32 R48, R8, R20, R84 ;  /* 0x000000140830723c */ /* 0x000fe20000001854 */
[----:B------:R1:W-:Y:S01]  /*41b0*/  MUFU.EX2 R252, R3 ;  /* 0x0000000300fc7308 */ /* 0x0003e20000000800 */
[----:B------:R-:W-:Y:S01]  /*41c0*/  IMAD.MOV.U32 R78, RZ, RZ, R195 ;  /* 0x000000ffff4e7224 */ /* 0x000fe200078e00c3 */
[----:B------:R-:W-:Y:S01]  /*41d0*/  MOV R109, R193 ;  /* 0x000000c1006d7202 */ /* 0x000fe20000000f00 */
[----:B------:R-:W-:Y:S02]  /*41e0*/  IMAD.MOV.U32 R108, RZ, RZ, R192 ;  /* 0x000000ffff6c7224 */ /* 0x000fe400078e00c0 */
[----:B------:R-:W-:-:S02]  /*41f0*/  IMAD.MOV.U32 R120, RZ, RZ, R191 ;  /* 0x000000ffff787224 */ /* 0x000fc400078e00bf */
[C---:B------:R-:W-:Y:S01]  /*4200*/  HMMA.16816.F32 R40, R8.reuse, R22, R96 ;  /* 0x000000160828723c */ /* 0x040fe20000001860 */
[----:B------:R-:W2:Y:S01]  /*4210*/  LDSM.16.MT88.4 R20, [R231+0x1100] ;  /* 0x00110000e714783b */ /* 0x000ea20000004200 */
[----:B------:R-:W-:Y:S02]  /*4220*/  IMAD.MOV.U32 R111, RZ, RZ, R189 ;  /* 0x000000ffff6f7224 */ /* 0x000fe400078e00bd */
[----:B------:R-:W-:Y:S02]  /*4230*/  IMAD.MOV.U32 R118, RZ, RZ, R188 ;  /* 0x000000ffff767224 */ /* 0x000fe400078e00bc */
[----:B------:R-:W-:Y:S02]  /*4240*/  IMAD.MOV.U32 R119, RZ, RZ, R110 ;  /* 0x000000ffff777224 */ /* 0x000fe400078e006e */
[----:B------:R-:W-:Y:S01]  /*4250*/  HMMA.16816.F32 R84, R8, R28, R24 ;  /* 0x0000001c0854723c */ /* 0x000fe20000001818 */
[----:B-1----:R-:W-:Y:S01]  /*4260*/  FFMA.FTZ R3, R125, c[0x0][0x2d0], -R6 ;  /* 0x0000b4007d037a23 */ /* 0x002fe20000010806 */
[----:B------:R-:W1:Y:S01]  /*4270*/  LDSM.16.MT88.4 R24, [R229+0x1100] ;  /* 0x00110000e518783b */ /* 0x000e620000004200 */
[----:B------:R-:W-:-:S02]  /*4280*/  IMAD.MOV.U32 R125, RZ, RZ, R205 ;  /* 0x000000ffff7d7224 */ /* 0x000fc400078e00cd */
[----:B------:R3:W4:Y:S03]  /*4290*/  MUFU.EX2 R212, R3 ;  /* 0x0000000300d47308 */ /* 0x0007260000000800 */
[C---:B------:R-:W-:Y:S01]  /*42a0*/  HMMA.16816.F32 R52, R8.reuse, R32, R80 ;  /* 0x000000200834723c */ /* 0x040fe20000001850 */
[----:B------:R-:W1:Y:S07]  /*42b0*/  LDSM.16.MT88.4 R32, [R230+0x1100] ;  /* 0x00110000e620783b */ /* 0x000e6e0000004200 */
[----:B------:R-:W-:Y:S01]  /*42c0*/  HMMA.16816.F32 R72, R8, R16, R72 ;  /* 0x000000100848723c */ /* 0x000fe20000001848 */
[----:B---3--:R-:W-:Y:S01]  /*42d0*/  FFMA.FTZ R3, R126, c[0x0][0x2d0], -R6 ;  /* 0x0000b4007e037a23 */ /* 0x008fe20000010806 */
[----:B------:R-:W-:-:S05]  /*42e0*/  MOV R126, R204 ;  /* 0x000000cc007e7202 */ /* 0x000fca0000000f00 */
[----:B------:R-:W-:Y:S01]  /*42f0*/  IMAD.MOV.U32 R17, RZ, RZ, R190 ;  /* 0x000000ffff117224 */ /* 0x000fe200078e00be */
[----:B------:R-:W-:Y:S01]  /*4300*/  HMMA.16816.F32 R64, R8, R30, R104 ;  /* 0x0000001e0840723c */ /* 0x000fe20000001868 */
[----:B------:R3:W-:Y:S06]  /*4310*/  MUFU.EX2 R210, R3 ;  /* 0x0000000300d27308 */ /* 0x0007ec0000000800 */
[----:B----4-:R-:W-:Y:S01]  /*4320*/  F2FP.PACK_AB R8, R212, R252 ;  /* 0x000000fcd408723e */ /* 0x010fe200000000ff */
[----:B---3--:R-:W-:Y:S02]  /*4330*/  FFMA.FTZ R3, R127, c[0x0][0x2d0], -R6 ;  /* 0x0000b4007f037a23 */ /* 0x008fe40000010806 */
[----:B------:R-:W-:-:S02]  /*4340*/  IMAD.MOV.U32 R127, RZ, RZ, R203 ;  /* 0x000000ffff7f7224 */ /* 0x000fc400078e00cb */
[----:B------:R3:W4:Y:S02]  /*4350*/  MUFU.EX2 R209, R3 ;  /* 0x0000000300d17308 */ /* 0x0007240000000800 */
[----:B---3--:R-:W-:Y:S01]  /*4360*/  FFMA.FTZ R3, R128, c[0x0][0x2d0], -R5 ;  /* 0x0000b40080037a23 */ /* 0x008fe20000010805 */
[----:B----4-:R-:W-:Y:S01]  /*4370*/  F2FP.PACK_AB R10, R209, R210 ;  /* 0x000000d2d10a723e */ /* 0x010fe200000000ff */
[----:B------:R-:W-:-:S04]  /*4380*/  IMAD.MOV.U32 R128, RZ, RZ, R202 ;  /* 0x000000ffff807224 */ /* 0x000fc800078e00ca */
[----:B------:R3:W-:Y:S02]  /*4390*/  MUFU.EX2 R251, R3 ;  /* 0x0000000300fb7308 */ /* 0x0007e40000000800 */
[----:B---3--:R-:W-:Y:S02]  /*43a0*/  FFMA.FTZ R3, R129, c[0x0][0x2d0], -R5 ;  /* 0x0000b40081037a23 */ /* 0x008fe40000010805 */
[----:B------:R-:W-:-:S04]  /*43b0*/  IMAD.MOV.U32 R129, RZ, RZ, R198 ;  /* 0x000000ffff817224 */ /* 0x000fc800078e00c6 */
[----:B------:R3:W4:Y:S01]  /*43c0*/  MUFU.EX2 R205, R3 ;  /* 0x0000000300cd7308 */ /* 0x0007220000000800 */
[----:B------:R-:W-:Y:S02]  /*43d0*/  IMAD.MOV.U32 R110, RZ, RZ, R129 ;  /* 0x000000ffff6e7224 */ /* 0x000fe400078e0081 */
[--C-:B---3--:R-:W-:Y:S01]  /*43e0*/  FFMA.FTZ R3, R130, c[0x0][0x2d0], -R5.reuse ;  /* 0x0000b40082037a23 */ /* 0x108fe20000010805 */
[----:B------:R-:W-:Y:S02]  /*43f0*/  MOV R130, R197 ;  /* 0x000000c500827202 */ /* 0x000fe40000000f00 */
[----:B----4-:R-:W-:Y:S02]  /*4400*/  F2FP.PACK_AB R9, R205, R251 ;  /* 0x000000fbcd09723e */ /* 0x010fe400000000ff */
[----:B------:R3:W-:Y:S02]  /*4410*/  MUFU.EX2 R204, R3 ;  /* 0x0000000300cc7308 */ /* 0x0007e40000000800 */
[----:B---3--:R-:W-:-:S06]  /*4420*/  FFMA.FTZ R3, R134, c[0x0][0x2d0], -R5 ;  /* 0x0000b40086037a23 */ /* 0x008fcc0000010805 */
[----:B------:R3:W4:Y:S02]  /*4430*/  MUFU.EX2 R203, R3 ;  /* 0x0000000300cb7308 */ /* 0x0007240000000800 */
[----:B---3--:R-:W-:Y:S01]  /*4440*/  FFMA.FTZ R3, R141, c[0x0][0x2d0], -R7 ;  /* 0x0000b4008d037a23 */ /* 0x008fe20000010807 */
[----:B----4-:R-:W-:Y:S01]  /*4450*/  F2FP.PACK_AB R11, R203, R204 ;  /* 0x000000cccb0b723e */ /* 0x010fe200000000ff */
[----:B------:R-:W-:-:S04]  /*4460*/  IMAD.MOV.U32 R141, RZ, RZ, R173 ;  /* 0x000000ffff8d7224 */ /* 0x000fc800078e00ad */
[----:B------:R3:W4:Y:S02]  /*4470*/  MUFU.EX2 R202, R3 ;  /* 0x0000000300ca7308 */ /* 0x0007240000000800 */
[C---:B--2---:R-:W-:Y:S08]  /*4480*/  HMMA.16816.F32 R80, R8.reuse, R22, R68 ;  /* 0x000000160850723c */ /* 0x044ff00000001844 */
[----:B-1----:R-:W-:Y:S01]  /*4490*/  HMMA.16816.F32 R68, R8, R26, R60 ;  /* 0x0000001a0844723c */ /* 0x002fe2000000183c */
[----:B---3--:R-:W-:-:S02]  /*44a0*/  FFMA.FTZ R3, R140, c[0x0][0x2d0], -R7 ;  /* 0x0000b4008c037a23 */ /* 0x008fc40000010807 */
[----:B------:R-:W-:Y:S02]  /*44b0*/  IMAD.MOV.U32 R140, RZ, RZ, R146 ;  /* 0x000000ffff8c7224 */ /* 0x000fe400078e0092 */
[----:B------:R1:W-:Y:S03]  /*44c0*/  MUFU.EX2 R201, R3 ;  /* 0x0000000300c97308 */ /* 0x0003e60000000800 */
[C---:B------:R-:W-:Y:S08]  /*44d0*/  HMMA.16816.F32 R136, R8.reuse, R12, R136 ;  /* 0x0000000c0888723c */ /* 0x040ff00000001888 */
[----:B------:R-:W-:Y:S01]  /*44e0*/  HMMA.16816.F32 R112, R8, R20, R112 ;  /* 0x000000140870723c */ /* 0x000fe20000001870 */
[----:B-1----:R-:W-:-:S07]  /*44f0*/  FFMA.FTZ R3, R142, c[0x0][0x2d0], -R7 ;  /* 0x0000b4008e037a23 */ /* 0x002fce0000010807 */
[C---:B------:R-:W-:Y:S01]  /*4500*/  HMMA.16816.F32 R100, R8.reuse, R24, R100 ;  /* 0x000000180864723c */ /* 0x040fe20000001864 */
[----:B------:R-:W-:Y:S01]  /*4510*/  MOV R142, R147 ;  /* 0x00000093008e7202 */ /* 0x000fe20000000f00 */
[----:B------:R1:W2:Y:S06]  /*4520*/  MUFU.EX2 R200, R3 ;  /* 0x0000000300c87308 */ /* 0x0002ac0000000800 */
[C---:B------:R-:W-:Y:S08]  /*4530*/  HMMA.16816.F32 R96, R8.reuse, R32, R92 ;  /* 0x000000200860723c */ /* 0x040ff0000000185c */
[----:B------:R-:W-:Y:S01]  /*4540*/  HMMA.16816.F32 R88, R8, R14, R88 ;  /* 0x0000000e0858723c */ /* 0x000fe20000001858 */
[----:B-1----:R-:W-:-:S02]  /*4550*/  FFMA.FTZ R3, R143, c[0x0][0x2d0], -R7 ;  /* 0x0000b4008f037a23 */ /* 0x002fc40000010807 */
[----:B------:R-:W-:Y:S02]  /*4560*/  IMAD.MOV.U32 R143, RZ, RZ, R144 ;  /* 0x000000ffff8f7224 */ /* 0x000fe400078e0090 */
[----:B------:R1:W-:Y:S03]  /*4570*/  MUFU.EX2 R199, R3 ;  /* 0x0000000300c77308 */ /* 0x0003e60000000800 */
[----:B------:R-:W-:Y:S07]  /*4580*/  HMMA.16816.F32 R60, R8, R34, R44 ;  /* 0x00000022083c723c */ /* 0x000fee000000182c */
[----:B----4-:R-:W-:-:S02]  /*4590*/  F2FP.PACK_AB R8, R202, R250 ;  /* 0x000000faca08723e */ /* 0x010fc400000000ff */
[----:B--2---:R-:W-:Y:S01]  /*45a0*/  F2FP.PACK_AB R10, R200, R201 ;  /* 0x000000c9c80a723e */ /* 0x004fe200000000ff */
[----:B-1----:R-:W-:-:S04]  /*45b0*/  FFMA.FTZ R3, R156, c[0x0][0x2d0], -R0 ;  /* 0x0000b4009c037a23 */ /* 0x002fc80000010800 */
[----:B------:R1:W-:Y:S02]  /*45c0*/  MUFU.EX2 R198, R3 ;  /* 0x0000000300c67308 */ /* 0x0003e40000000800 */
[----:B-1----:R-:W-:-:S06]  /*45d0*/  FFMA.FTZ R3, R157, c[0x0][0x2d0], -R0 ;  /* 0x0000b4009d037a23 */ /* 0x002fcc0000010800 */
[----:B------:R1:W2:Y:S02]  /*45e0*/  MUFU.EX2 R197, R3 ;  /* 0x0000000300c57308 */ /* 0x0002a40000000800 */
[----:B-1----:R-:W-:Y:S01]  /*45f0*/  FFMA.FTZ R3, R158, c[0x0][0x2d0], -R0 ;  /* 0x0000b4009e037a23 */ /* 0x002fe20000010800 */
[----:B--2---:R-:W-:-:S05]  /*4600*/  F2FP.PACK_AB R9, R197, R198 ;  /* 0x000000c6c509723e */ /* 0x004fca00000000ff */
[----:B------:R1:W-:Y:S02]  /*4610*/  MUFU.EX2 R196, R3 ;  /* 0x0000000300c47308 */ /* 0x0003e40000000800 */
[----:B-1----:R-:W-:-:S06]  /*4620*/  FFMA.FTZ R3, R160, c[0x0][0x2d0], -R0 ;  /* 0x0000b400a0037a23 */ /* 0x002fcc0000010800 */
[----:B------:R1:W2:Y:S02]  /*4630*/  MUFU.EX2 R194, R3 ;  /* 0x0000000300c27308 */ /* 0x0002a40000000800 */
[----:B-1----:R-:W-:Y:S01]  /*4640*/  FFMA.FTZ R3, R159, c[0x0][0x2d0], -R7 ;  /* 0x0000b4009f037a23 */ /* 0x002fe20000010807 */
[----:B--2---:R-:W-:-:S05]  /*4650*/  F2FP.PACK_AB R11, R194, R196 ;  /* 0x000000c4c20b723e */ /* 0x004fca00000000ff */
[----:B------:R1:W-:Y:S02]  /*4660*/  MUFU.EX2 R195, R3 ;  /* 0x0000000300c37308 */ /* 0x0003e40000000800 */
[C---:B------:R-:W-:Y:S08]  /*4670*/  HMMA.16816.F32 R48, R8.reuse, R12, R48 ;  /* 0x0000000c0830723c */ /* 0x040ff00000001830 */
[----:B------:R-:W-:Y:S01]  /*4680*/  HMMA.16816.F32 R44, R8, R14, R40 ;  /* 0x0000000e082c723c */ /* 0x000fe20000001828 */
[----:B------:R-:W2:Y:S01]  /*4690*/  LDSM.16.MT88.4 R12, [R231+0x1900] ;  /* 0x00190000e70c783b */ /* 0x000ea20000004200 */
[----:B-1----:R-:W-:-:S02]  /*46a0*/  FFMA.FTZ R3, R152, c[0x0][0x2d0], -R7 ;  /* 0x0000b40098037a23 */ /* 0x002fc40000010807 */
[----:B------:R-:W-:Y:S02]  /*46b0*/  IMAD.MOV.U32 R152, RZ, RZ, R78 ;  /* 0x000000ffff987224 */ /* 0x000fe400078e004e */
[----:B------:R1:W-:Y:S02]  /*46c0*/  MUFU.EX2 R193, R3 ;  /* 0x0000000300c17308 */ /* 0x0003e40000000800 */
[C---:B------:R-:W-:Y:S08]  /*46d0*/  HMMA.16816.F32 R40, R8.reuse, R20, R52 ;  /* 0x000000140828723c */ /* 0x040ff00000001834 */
[----:B------:R-:W-:Y:S01]  /*46e0*/  HMMA.16816.F32 R36, R8, R22, R36 ;  /* 0x000000160824723c */ /* 0x000fe20000001824 */
[----:B------:R-:W3:Y:S01]  /*46f0*/  LDSM.16.MT88.4 R20, [R229+0x1900] ;  /* 0x00190000e514783b */ /* 0x000ee20000004200 */
[----:B-1----:R-:W-:-:S06]  /*4700*/  FFMA.FTZ R3, R161, c[0x0][0x2d0], -R6 ;  /* 0x0000b400a1037a23 */ /* 0x002fcc0000010806 */
[C---:B------:R-:W-:Y:S01]  /*4710*/  HMMA.16816.F32 R28, R8.reuse, R24, R72 ;  /* 0x00000018081c723c */ /* 0x040fe20000001848 */
[----:B------:R1:W-:Y:S07]  /*4720*/  MUFU.EX2 R192, R3 ;  /* 0x0000000300c07308 */ /* 0x0003ee0000000800 */
[C---:B------:R-:W-:Y:S01]  /*4730*/  HMMA.16816.F32 R56, R8.reuse, R26, R56 ;  /* 0x0000001a0838723c */ /* 0x040fe20000001838 */
[----:B------:R-:W-:Y:S07]  /*4740*/  LDSM.16.MT88.4 R24, [R230+0x1900] ;  /* 0x00190000e618783b */ /* 0x000fee0000004200 */
[----:B------:R-:W-:Y:S01]  /*4750*/  HMMA.16816.F32 R92, R8, R32, R84 ;  /* 0x00000020085c723c */ /* 0x000fe20000001854 */
[----:B-1----:R-:W-:-:S04]  /*4760*/  FFMA.FTZ R3, R162, c[0x0][0x2d0], -R6 ;  /* 0x0000b400a2037a23 */ /* 0x002fc80000010806 */
[----:B------:R1:W4:Y:S03]  /*4770*/  MUFU.EX2 R191, R3 ;  /* 0x0000000300bf7308 */ /* 0x0003260000000800 */
[----:B------:R-:W-:Y:S01]  /*4780*/  HMMA.16816.F32 R72, R8, R34, R64 ;  /* 0x000000220848723c */ /* 0x000fe20000001840 */
[----:B-1----:R-:W-:-:S06]  /*4790*/  FFMA.FTZ R3, R154, c[0x0][0x2d0], -R6 ;  /* 0x0000b4009a037a23 */ /* 0x002fcc0000010806 */
[----:B----4-:R-:W-:Y:S01]  /*47a0*/  F2FP.PACK_AB R8, R191, R192 ;  /* 0x000000c0bf08723e */ /* 0x010fe200000000ff */
[----:B------:R-:W-:Y:S01]  /*47b0*/  IMAD.MOV.U32 R154, RZ, RZ, R77 ;  /* 0x000000ffff9a7224 */ /* 0x000fe200078e004d */
[----:B------:R1:W-:Y:S02]  /*47c0*/  MUFU.EX2 R190, R3 ;  /* 0x0000000300be7308 */ /* 0x0003e40000000800 */
[----:B-1----:R-:W-:Y:S01]  /*47d0*/  FFMA.FTZ R3, R153, c[0x0][0x2d0], -R6 ;  /* 0x0000b40099037a23 */ /* 0x002fe20000010806 */
[----:B------:R-:W-:Y:S02]  /*47e0*/  MOV R153, R17 ;  /* 0x0000001100997202 */ /* 0x000fe40000000f00 */
[----:B------:R-:W1:Y:S03]  /*47f0*/  LDSM.16.MT88.4 R16, [R228+0x1900] ;  /* 0x00190000e410783b */ /* 0x000e660000004200 */
[----:B------:R4:W2:Y:S02]  /*4800*/  MUFU.EX2 R189, R3 ;  /* 0x0000000300bd7308 */ /* 0x0008a40000000800 */
[----:B----4-:R-:W-:Y:S01]  /*4810*/  FFMA.FTZ R3, R163, c[0x0][0x2d0], -R5 ;  /* 0x0000b400a3037a23 */ /* 0x010fe20000010805 */
[----:B--2---:R-:W-:-:S05]  /*4820*/  F2FP.PACK_AB R10, R189, R190 ;  /* 0x000000bebd0a723e */ /* 0x004fca00000000ff */
[----:B------:R2:W-:Y:S02]  /*4830*/  MUFU.EX2 R188, R3 ;  /* 0x0000000300bc7308 */ /* 0x0005e40000000800 */
[----:B--2---:R-:W-:Y:S01]  /*4840*/  FFMA.FTZ R3, R165, c[0x0][0x2d0], -R5 ;  /* 0x0000b400a5037a23 */ /* 0x004fe20000010805 */
[----:B------:R-:W-:Y:S02]  /*4850*/  MOV R165, R109 ;  /* 0x0000006d00a57202 */ /* 0x000fe40000000f00 */
[----:B------:R-:W-:-:S03]  /*4860*/  MOV R109, R128 ;  /* 0x00000080006d7202 */ /* 0x000fc60000000f00 */
[----:B------:R2:W4:Y:S02]  /*4870*/  MUFU.EX2 R134, R3 ;  /* 0x0000000300867308 */ /* 0x0005240000000800 */
[----:B--2---:R-:W-:Y:S01]  /*4880*/  FFMA.FTZ R3, R164, c[0x0][0x2d0], -R5 ;  /* 0x0000b400a4037a23 */ /* 0x004fe20000010805 */
[----:B----4-:R-:W-:Y:S01]  /*4890*/  F2FP.PACK_AB R9, R134, R188 ;  /* 0x000000bc8609723e */ /* 0x010fe200000000ff */
[----:B------:R-:W-:-:S04]  /*48a0*/  IMAD.MOV.U32 R164, RZ, RZ, R108 ;  /* 0x000000ffffa47224 */ /* 0x000fc800078e006c */
[----:B------:R2:W-:Y:S01]  /*48b0*/  MUFU.EX2 R129, R3 ;  /* 0x0000000300817308 */ /* 0x0005e20000000800 */
[----:B------:R-:W-:Y:S02]  /*48c0*/  IMAD.MOV.U32 R108, RZ, RZ, R130 ;  /* 0x000000ffff6c7224 */ /* 0x000fe400078e0082 */
[----:B--2---:R-:W-:Y:S02]  /*48d0*/  FFMA.FTZ R3, R155, c[0x0][0x2d0], -R5 ;  /* 0x0000b4009b037a23 */ /* 0x004fe40000010805 */
[----:B------:R-:W-:-:S03]  /*48e0*/  IMAD.MOV.U32 R155, RZ, RZ, R111 ;  /* 0x000000ffff9b7224 */ /* 0x000fc600078e006f */
[----:B------:R2:W4:Y:S02]  /*48f0*/  MUFU.EX2 R130, R3 ;  /* 0x0000000300827308 */ /* 0x0005240000000800 */
[----:B--2---:R-:W-:Y:S01]  /*4900*/  FFMA.FTZ R3, R166, c[0x0][0x2d0], -R7 ;  /* 0x0000b400a6037a23 */ /* 0x004fe20000010807 */
[----:B----4-:R-:W-:Y:S01]  /*4910*/  F2FP.PACK_AB R11, R130, R129 ;  /* 0x00000081820b723e */ /* 0x010fe200000000ff */
[----:B------:R-:W-:-:S04]  /*4920*/  IMAD.MOV.U32 R166, RZ, RZ, R145 ;  /* 0x000000ffffa67224 */ /* 0x000fc800078e0091 */
[----:B------:R2:W4:Y:S02]  /*4930*/  MUFU.EX2 R128, R3 ;  /* 0x0000000300807308 */ /* 0x0005240000000800 */
[C---:B------:R-:W-:Y:S07]  /*4940*/  HMMA.16816.F32 R156, R8.reuse, R12, R112 ;  /* 0x0000000c089c723c */ /* 0x040fee0000001870 */
[----:B------:R-:W-:Y:S01]  /*4950*/  MOV R114, R175 ;  /* 0x000000af00727202 */ /* 0x000fe20000000f00 */
[----:B------:R-:W-:Y:S01]  /*4960*/  IMAD.MOV.U32 R113, RZ, RZ, R174 ;  /* 0x000000ffff717224 */ /* 0x000fe200078e00ae */
[----:B------:R-:W-:Y:S01]  /*4970*/  HMMA.16816.F32 R160, R8, R14, R80 ;  /* 0x0000000e08a0723c */ /* 0x000fe20000001850 */
[----:B------:R-:W-:Y:S01]  /*4980*/  MOV R115, R79 ;  /* 0x0000004f00737202 */ /* 0x000fe20000000f00 */
[----:B--2---:R-:W-:-:S02]  /*4990*/  FFMA.FTZ R3, R148, c[0x0][0x2d0], -R7 ;  /* 0x0000b40094037a23 */ /* 0x004fc40000010807 */
[----:B------:R-:W-:Y:S02]  /*49a0*/  IMAD.MOV.U32 R148, RZ, RZ, R118 ;  /* 0x000000ffff947224 */ /* 0x000fe400078e0076 */
[----:B------:R2:W-:Y:S01]  /*49b0*/  MUFU.EX2 R111, R3 ;  /* 0x00000003006f7308 */ /* 0x0005e20000000800 */
[----:B------:R-:W-:Y:S01]  /*49c0*/  IMAD.MOV.U32 R118, RZ, RZ, R110 ;  /* 0x000000ffff767224 */ /* 0x000fe200078e006e */
[C---:B---3--:R-:W-:Y:S08]  /*49d0*/  HMMA.16816.F32 R84, R8.reuse, R22, R68 ;  /* 0x000000160854723c */ /* 0x048ff00000001844 */
[----:B-1----:R-:W-:Y:S01]  /*49e0*/  HMMA.16816.F32 R136, R8, R16, R136 ;  /* 0x000000100888723c */ /* 0x002fe20000001888 */
[----:B--2---:R-:W-:-:S02]  /*49f0*/  FFMA.FTZ R3, R150, c[0x0][0x2d0], -R7 ;  /* 0x0000b40096037a23 */ /* 0x004fc40000010807 */
[----:B------:R-:W-:Y:S01]  /*4a00*/  IMAD.MOV.U32 R150, RZ, RZ, R119 ;  /* 0x000000ffff967224 */ /* 0x000fe200078e0077 */
[----:B------:R-:W-:Y:S01]  /*4a10*/  MOV R119, R108 ;  /* 0x0000006c00777202 */ /* 0x000fe20000000f00 */
[----:B------:R1:W-:Y:S03]  /*4a20*/  MUFU.EX2 R110, R3 ;  /* 0x00000003006e7308 */ /* 0x0003e60000000800 */
[C---:B------:R-:W-:Y:S08]  /*4a30*/  HMMA.16816.F32 R88, R8.reuse, R18, R88 ;  /* 0x000000120858723c */ /* 0x040ff00000001858 */
[----:B------:R-:W-:Y:S01]  /*4a40*/  HMMA.16816.F32 R80, R8, R24, R96 ;  /* 0x000000180850723c */ /* 0x000fe20000001860 */
[----:B-1----:R-:W-:-:S07]  /*4a50*/  FFMA.FTZ R3, R149, c[0x0][0x2d0], -R7 ;  /* 0x0000b40095037a23 */ /* 0x002fce0000010807 */
[----:B------:R-:W-:Y:S01]  /*4a60*/  HMMA.16816.F32 R68, R8, R26, R60 ;  /* 0x0000001a0844723c */ /* 0x000fe2000000183c */
[----:B------:R-:W-:Y:S02]  /*4a70*/  IMAD.MOV.U32 R149, RZ, RZ, R109 ;  /* 0x000000ffff957224 */ /* 0x000fe400078e006d */
[----:B------:R1:W-:Y:S02]  /*4a80*/  MUFU.EX2 R109, R3 ;  /* 0x00000003006d7308 */ /* 0x0003e40000000800 */
[----:B-1----:R-:W-:Y:S02]  /*4a90*/  FFMA.FTZ R3, R167, c[0x0][0x2d0], -R0 ;  /* 0x0000b400a7037a23 */ /* 0x002fe40000010800 */
[----:B------:R-:W-:-:S04]  /*4aa0*/  IMAD.MOV.U32 R167, RZ, RZ, R124 ;  /* 0x000000ffffa77224 */ /* 0x000fc800078e007c */
[----:B------:R1:W-:Y:S01]  /*4ab0*/  MUFU.EX2 R107, R3 ;  /* 0x00000003006b7308 */ /* 0x0003e20000000800 */
[----:B------:R-:W-:Y:S02]  /*4ac0*/  IMAD.MOV.U32 R124, RZ, RZ, R172 ;  /* 0x000000ffff7c7224 */ /* 0x000fe400078e00ac */
[----:B------:R-:W-:Y:S07]  /*4ad0*/  HMMA.16816.F32 R172, R8, R20, R100 ;  /* 0x0000001408ac723c */ /* 0x000fee0000001864 */
[----:B------:R-:W-:-:S02]  /*4ae0*/  F2FP.PACK_AB R8, R195, R199 ;  /* 0x000000c7c308723e */ /* 0x000fc400000000ff */
[----:B----4-:R-:W-:Y:S01]  /*4af0*/  F2FP.PACK_AB R10, R128, R193 ;  /* 0x000000c1800a723e */ /* 0x010fe200000000ff */
[----:B-1----:R-:W-:-:S04]  /*4b00*/  FFMA.FTZ R3, R169, c[0x0][0x2d0], -R0 ;  /* 0x0000b400a9037a23 */ /* 0x002fc80000010800 */
        /* <DEDUP_REMOVED lines=12> */
[----:B-1----:R-:W-:-:S04]  /*4bd0*/  FFMA.FTZ R3, R171, c[0x0][0x2d0], -R6 ;  /* 0x0000b400ab037a23 */ /* 0x002fc80000010806 */
[----:B------:R1:W-:Y:S02]  /*4be0*/  MUFU.EX2 R102, R3 ;  /* 0x0000000300667308 */ /* 0x0003e40000000800 */
[C---:B------:R-:W-:Y:S08]  /*4bf0*/  HMMA.16816.F32 R44, R8.reuse, R24, R92 ;  /* 0x00000018082c723c */ /* 0x040ff0000000185c */
[----:B------:R-:W-:Y:S01]  /*4c00*/  HMMA.16816.F32 R52, R8, R12, R40 ;  /* 0x0000000c0834723c */ /* 0x000fe20000001828 */
[----:B-1----:R-:W-:-:S07]  /*4c10*/  FFMA.FTZ R3, R177, c[0x0][0x2d0], -R6 ;  /* 0x0000b400b1037a23 */ /* 0x002fce0000010806 */
[C---:B------:R-:W-:Y:S01]  /*4c20*/  HMMA.16816.F32 R48, R8.reuse, R14, R36 ;  /* 0x0000000e0830723c */ /* 0x040fe20000001824 */
[----:B------:R-:W1:Y:S01]  /*4c30*/  LDSM.16.MT88.4 R12, [R231+0x2100] ;  /* 0x00210000e70c783b */ /* 0x000e620000004200 */
[----:B------:R3:W4:Y:S06]  /*4c40*/  MUFU.EX2 R103, R3 ;  /* 0x0000000300677308 */ /* 0x00072c0000000800 */
[C---:B------:R-:W-:Y:S01]  /*4c50*/  HMMA.16816.F32 R32, R8.reuse, R20, R28 ;  /* 0x000000140820723c */ /* 0x040fe2000000181c */
[----:B------:R-:W-:Y:S07]  /*4c60*/  LDSM.16.MT88.4 R28, [R230+0x2100] ;  /* 0x00210000e61c783b */ /* 0x000fee0000004200 */
[----:B------:R-:W-:Y:S01]  /*4c70*/  HMMA.16816.F32 R36, R8, R22, R56 ;  /* 0x000000160824723c */ /* 0x000fe20000001838 */
[----:B------:R-:W1:Y:S01]  /*4c80*/  LDSM.16.MT88.4 R20, [R229+0x2100] ;  /* 0x00210000e514783b */ /* 0x000e620000004200 */
[----:B---3--:R-:W-:-:S04]  /*4c90*/  FFMA.FTZ R3, R176, c[0x0][0x2d0], -R6 ;  /* 0x0000b400b0037a23 */ /* 0x008fc80000010806 */
[----:B------:R3:W-:Y:S02]  /*4ca0*/  MUFU.EX2 R101, R3 ;  /* 0x0000000300657308 */ /* 0x0007e40000000800 */
[----:B------:R-:W-:Y:S01]  /*4cb0*/  HMMA.16816.F32 R40, R8, R26, R72 ;  /* 0x0000001a0828723c */ /* 0x000fe20000001848 */
[----:B------:R-:W1:Y:S06]  /*4cc0*/  LDSM.16.MT88.4 R24, [R228+0x2900] ;  /* 0x00290000e418783b */ /* 0x000e6c0000004200 */
[----:B----4-:R-:W-:Y:S01]  /*4cd0*/  F2FP.PACK_AB R8, R103, R102 ;  /* 0x000000666708723e */ /* 0x010fe200000000ff */
[----:B---3--:R-:W-:-:S04]  /*4ce0*/  FFMA.FTZ R3, R178, c[0x0][0x2d0], -R6 ;  /* 0x0000b400b2037a23 */ /* 0x008fc80000010806 */
[----:B------:R3:W4:Y:S02]  /*4cf0*/  MUFU.EX2 R100, R3 ;  /* 0x0000000300647308 */ /* 0x0007240000000800 */
[----:B---3--:R-:W-:Y:S01]  /*4d00*/  FFMA.FTZ R3, R179, c[0x0][0x2d0], -R5 ;  /* 0x0000b400b3037a23 */ /* 0x008fe20000010805 */
[----:B----4-:R-:W-:-:S05]  /*4d10*/  F2FP.PACK_AB R10, R100, R101 ;  /* 0x00000065640a723e */ /* 0x010fca00000000ff */
[----:B------:R3:W-:Y:S02]  /*4d20*/  MUFU.EX2 R99, R3 ;  /* 0x0000000300637308 */ /* 0x0007e40000000800 */
[----:B---3--:R-:W-:-:S06]  /*4d30*/  FFMA.FTZ R3, R181, c[0x0][0x2d0], -R5 ;  /* 0x0000b400b5037a23 */ /* 0x008fcc0000010805 */
        /* <DEDUP_REMOVED lines=9> */
[C---:B--2---:R-:W-:Y:S08]  /*4dd0*/  HMMA.16816.F32 R144, R8.reuse, R18, R88 ;  /* 0x000000120890723c */ /* 0x044ff00000001858 */
[----:B------:R-:W-:Y:S01]  /*4de0*/  HMMA.16816.F32 R136, R8, R16, R136 ;  /* 0x000000100888723c */ /* 0x000fe20000001888 */
[----:B---3--:R-:W-:-:S02]  /*4df0*/  FFMA.FTZ R3, R183, c[0x0][0x2d0], -R0 ;  /* 0x0000b400b7037a23 */ /* 0x008fc40000010800 */
[----:B------:R-:W-:Y:S01]  /*4e00*/  FFMA.FTZ R4, R4, c[0x0][0x2d0], -R7 ;  /* 0x0000b40004047a23 */ /* 0x000fe20000010807 */
[----:B------:R-:W-:Y:S01]  /*4e10*/  LDSM.16.MT88.4 R180, [R229+0x3100] ;  /* 0x00310000e5b4783b */ /* 0x000fe20000004200 */
[----:B------:R2:W3:Y:S03]  /*4e20*/  MUFU.EX2 R94, R3 ;  /* 0x00000003005e7308 */ /* 0x0004e60000000800 */
[C---:B-1----:R-:W-:Y:S08]  /*4e30*/  HMMA.16816.F32 R156, R8.reuse, R12, R156 ;  /* 0x0000000c089c723c */ /* 0x042ff0000000189c */
[----:B------:R-:W-:Y:S01]  /*4e40*/  HMMA.16816.F32 R160, R8, R14, R160 ;  /* 0x0000000e08a0723c */ /* 0x000fe200000018a0 */
[----:B--2---:R-:W-:-:S07]  /*4e50*/  FFMA.FTZ R3, R185, c[0x0][0x2d0], -R0 ;  /* 0x0000b400b9037a23 */ /* 0x004fce0000010800 */
[C---:B------:R-:W-:Y:S01]  /*4e60*/  HMMA.16816.F32 R172, R8.reuse, R20, R172 ;  /* 0x0000001408ac723c */ /* 0x040fe200000018ac */
[----:B------:R1:W-:Y:S07]  /*4e70*/  MUFU.EX2 R93, R3 ;  /* 0x00000003005d7308 */ /* 0x0003ee0000000800 */
[C---:B------:R-:W-:Y:S08]  /*4e80*/  HMMA.16816.F32 R84, R8.reuse, R22, R84 ;  /* 0x000000160854723c */ /* 0x040ff00000001854 */
[----:B------:R-:W-:Y:S01]  /*4e90*/  HMMA.16816.F32 R80, R8, R28, R80 ;  /* 0x0000001c0850723c */ /* 0x000fe20000001850 */
[----:B-1----:R-:W-:-:S04]  /*4ea0*/  FFMA.FTZ R3, R186, c[0x0][0x2d0], -R0 ;  /* 0x0000b400ba037a23 */ /* 0x002fc80000010800 */
[----:B------:R1:W2:Y:S03]  /*4eb0*/  MUFU.EX2 R92, R3 ;  /* 0x00000003005c7308 */ /* 0x0002a60000000800 */
[----:B------:R-:W-:Y:S07]  /*4ec0*/  HMMA.16816.F32 R68, R8, R30, R68 ;  /* 0x0000001e0844723c */ /* 0x000fee0000001844 */
[----:B------:R-:W-:-:S02]  /*4ed0*/  F2FP.PACK_AB R8, R110, R111 ;  /* 0x0000006f6e08723e */ /* 0x000fc400000000ff */
[----:B---3--:R-:W-:Y:S02]  /*4ee0*/  F2FP.PACK_AB R9, R94, R95 ;  /* 0x0000005f5e09723e */ /* 0x008fe400000000ff */
[----:B------:R-:W-:Y:S01]  /*4ef0*/  F2FP.PACK_AB R10, R108, R109 ;  /* 0x0000006d6c0a723e */ /* 0x000fe200000000ff */
[----:B-1----:R-:W-:Y:S01]  /*4f00*/  FFMA.FTZ R3, R187, c[0x0][0x2d0], -R6 ;  /* 0x0000b400bb037a23 */ /* 0x002fe20000010806 */
[----:B--2---:R-:W-:-:S03]  /*4f10*/  F2FP.PACK_AB R11, R92, R93 ;  /* 0x0000005d5c0b723e */ /* 0x004fc600000000ff */
[----:B------:R1:W-:Y:S04]  /*4f20*/  MUFU.EX2 R91, R3 ;  /* 0x00000003005b7308 */ /* 0x0003e80000000800 */
[C---:B------:R-:W-:Y:S08]  /*4f30*/  HMMA.16816.F32 R64, R8.reuse, R16, R64 ;  /* 0x000000100840723c */ /* 0x040ff00000001840 */
[----:B------:R-:W-:Y:S01]  /*4f40*/  HMMA.16816.F32 R60, R8, R18, R60 ;  /* 0x00000012083c723c */ /* 0x000fe2000000183c */
[----:B------:R-:W-:Y:S01]  /*4f50*/  LDSM.16.MT88.4 R16, [R229+0x2900] ;  /* 0x00290000e510783b */ /* 0x000fe20000004200 */
[----:B-1----:R-:W-:-:S04]  /*4f60*/  FFMA.FTZ R3, R207, c[0x0][0x2d0], -R6 ;  /* 0x0000b400cf037a23 */ /* 0x002fc80000010806 */
[----:B------:R1:W2:Y:S02]  /*4f70*/  MUFU.EX2 R90, R3 ;  /* 0x00000003005a7308 */ /* 0x0002a40000000800 */
[C---:B------:R-:W-:Y:S08]  /*4f80*/  HMMA.16816.F32 R52, R8.reuse, R12, R52 ;  /* 0x0000000c0834723c */ /* 0x040ff00000001834 */
[----:B------:R-:W-:Y:S01]  /*4f90*/  HMMA.16816.F32 R48, R8, R14, R48 ;  /* 0x0000000e0830723c */ /* 0x000fe20000001830 */
[----:B------:R-:W-:Y:S01]  /*4fa0*/  LDSM.16.MT88.4 R12, [R230+0x2900] ;  /* 0x00290000e60c783b */ /* 0x000fe20000004200 */
[----:B-1----:R-:W-:-:S06]  /*4fb0*/  FFMA.FTZ R3, R206, c[0x0][0x2d0], -R6 ;  /* 0x0000b400ce037a23 */ /* 0x002fcc0000010806 */
[C---:B------:R-:W-:Y:S01]  /*4fc0*/  HMMA.16816.F32 R32, R8.reuse, R20, R32 ;  /* 0x000000140820723c */ /* 0x040fe20000001820 */
[----:B------:R1:W-:Y:S07]  /*4fd0*/  MUFU.EX2 R89, R3 ;  /* 0x0000000300597308 */ /* 0x0003ee0000000800 */
[C---:B------:R-:W-:Y:S01]  /*4fe0*/  HMMA.16816.F32 R36, R8.reuse, R22, R36 ;  /* 0x000000160824723c */ /* 0x040fe20000001824 */
[----:B------:R-:W3:Y:S07]  /*4ff0*/  LDSM.16.MT88.4 R20, [R231+0x2900] ;  /* 0x00290000e714783b */ /* 0x000eee0000004200 */
[----:B------:R-:W-:Y:S01]  /*5000*/  HMMA.16816.F32 R40, R8, R30, R40 ;  /* 0x0000001e0828723c */ /* 0x000fe20000001828 */
[----:B-1----:R-:W-:-:S04]  /*5010*/  FFMA.FTZ R3, R208, c[0x0][0x2d0], -R6 ;  /* 0x0000b400d0037a23 */ /* 0x002fc80000010806 */
[----:B------:R1:W-:Y:S03]  /*5020*/  MUFU.EX2 R88, R3 ;  /* 0x0000000300587308 */ /* 0x0003e60000000800 */
[----:B------:R-:W-:Y:S01]  /*5030*/  HMMA.16816.F32 R44, R8, R28, R44 ;  /* 0x0000001c082c723c */ /* 0x000fe2000000182c */
[----:B-1----:R-:W-:-:S04]  /*5040*/  FFMA.FTZ R3, R217, c[0x0][0x2d0], -R5 ;  /* 0x0000b400d9037a23 */ /* 0x002fc80000010805 */
[----:B------:R1:W-:Y:S02]  /*5050*/  MUFU.EX2 R79, R3 ;  /* 0x00000003004f7308 */ /* 0x0003e40000000800 */
[----:B-1----:R-:W-:-:S06]  /*5060*/  FFMA.FTZ R3, R220, c[0x0][0x2d0], -R5 ;  /* 0x0000b400dc037a23 */ /* 0x002fcc0000010805 */
[----:B------:R1:W4:Y:S02]  /*5070*/  MUFU.EX2 R78, R3 ;  /* 0x00000003004e7308 */ /* 0x0003240000000800 */
[----:B-1----:R-:W-:-:S06]  /*5080*/  FFMA.FTZ R3, R218, c[0x0][0x2d0], -R5 ;  /* 0x0000b400da037a23 */ /* 0x002fcc0000010805 */
[----:B------:R1:W-:Y:S02]  /*5090*/  MUFU.EX2 R75, R3 ;  /* 0x00000003004b7308 */ /* 0x0003e40000000800 */
[----:B-1----:R-:W-:-:S06]  /*50a0*/  FFMA.FTZ R3, R221, c[0x0][0x2d0], -R5 ;  /* 0x0000b400dd037a23 */ /* 0x002fcc0000010805 */
[----:B------:R1:W1:Y:S02]  /*50b0*/  MUFU.EX2 R77, R3 ;  /* 0x00000003004d7308 */ /* 0x0002640000000800 */
[----:B-1----:R-:W-:Y:S02]  /*50c0*/  FFMA.FTZ R3, R113, c[0x0][0x2d0], -R7 ;  /* 0x0000b40071037a23 */ /* 0x002fe40000010807 */
[----:B------:R-:W-:Y:S01]  /*50d0*/  IMAD.MOV.U32 R113, RZ, RZ, R114 ;  /* 0x000000ffff717224 */ /* 0x000fe200078e0072 */
[----:B------:R-:W-:Y:S01]  /*50e0*/  MOV R114, R115 ;  /* 0x0000007300727202 */ /* 0x000fe20000000f00 */
[----:B------:R-:W-:Y:S02]  /*50f0*/  IMAD.MOV.U32 R115, RZ, RZ, R167 ;  /* 0x000000ffff737224 */ /* 0x000fe400078e00a7 */
[----:B------:R-:W-:Y:S01]  /*5100*/  IMAD.MOV.U32 R167, RZ, RZ, R149 ;  /* 0x000000ffffa77224 */ /* 0x000fe200078e0095 */
[----:B------:R1:W-:Y:S01]  /*5110*/  MUFU.EX2 R74, R3 ;  /* 0x00000003004a7308 */ /* 0x0003e20000000800 */
[----:B------:R-:W-:Y:S01]  /*5120*/  IMAD.MOV.U32 R149, RZ, RZ, R150 ;  /* 0x000000ffff957224 */ /* 0x000fe200078e0096 */
[----:B------:R-:W-:Y:S01]  /*5130*/  MOV R150, R148 ;  /* 0x0000009400967202 */ /* 0x000fe20000000f00 */
[----:B------:R-:W-:-:S02]  /*5140*/  IMAD.MOV.U32 R148, RZ, RZ, R153 ;  /* 0x000000ffff947224 */ /* 0x000fc400078e0099 */
[----:B------:R-:W-:Y:S02]  /*5150*/  IMAD.MOV.U32 R153, RZ, RZ, R127 ;  /* 0x000000ffff997224 */ /* 0x000fe400078e007f */
[----:B------:R-:W-:Y:S01]  /*5160*/  IMAD.MOV.U32 R127, RZ, RZ, R126 ;  /* 0x000000ffff7f7224 */ /* 0x000fe200078e007e */
[----:B--2---:R-:W-:Y:S02]  /*5170*/  F2FP.PACK_AB R8, R90, R91 ;  /* 0x0000005b5a08723e */ /* 0x004fe400000000ff */
[----:B----4-:R-:W-:Y:S02]  /*5180*/  F2FP.PACK_AB R9, R78, R79 ;  /* 0x0000004f4e09723e */ /* 0x010fe400000000ff */
[----:B------:R-:W-:Y:S02]  /*5190*/  F2FP.PACK_AB R10, R88, R89 ;  /* 0x00000059580a723e */ /* 0x000fe400000000ff */
[----:B------:R-:W-:Y:S01]  /*51a0*/  F2FP.PACK_AB R11, R77, R75 ;  /* 0x0000004b4d0b723e */ /* 0x000fe200000000ff */
[----:B-1----:R-:W-:Y:S01]  /*51b0*/  FFMA.FTZ R3, R113, c[0x0][0x2d0], -R7 ;  /* 0x0000b40071037a23 */ /* 0x002fe20000010807 */
[----:B------:R-:W-:Y:S01]  /*51c0*/  MOV R126, R125 ;  /* 0x0000007d007e7202 */ /* 0x000fe20000000f00 */
[----:B------:R-:W-:-:S02]  /*51d0*/  IMAD.MOV.U32 R113, RZ, RZ, R114 ;  /* 0x000000ffff717224 */ /* 0x000fc400078e0072 */
[----:B------:R-:W-:Y:S01]  /*51e0*/  IMAD.MOV.U32 R114, RZ, RZ, R115 ;  /* 0x000000ffff727224 */ /* 0x000fe200078e0073 */
[----:B------:R-:W-:Y:S01]  /*51f0*/  MOV R115, R167 ;  /* 0x000000a700737202 */ /* 0x000fe20000000f00 */
[----:B------:R-:W-:Y:S01]  /*5200*/  IMAD.MOV.U32 R167, RZ, RZ, R149 ;  /* 0x000000ffffa77224 */ /* 0x000fe200078e0095 */
[----:B------:R1:W2:Y:S01]  /*5210*/  MUFU.EX2 R73, R3 ;  /* 0x0000000300497308 */ /* 0x0002a20000000800 */
[----:B------:R-:W-:Y:S02]  /*5220*/  IMAD.MOV.U32 R149, RZ, RZ, R150 ;  /* 0x000000ffff957224 */ /* 0x000fe400078e0096 */
[----:B------:R-:W-:Y:S01]  /*5230*/  IMAD.MOV.U32 R150, RZ, RZ, R148 ;  /* 0x000000ffff967224 */ /* 0x000fe200078e0094 */
[----:B------:R-:W-:Y:S01]  /*5240*/  MOV R148, R127 ;  /* 0x0000007f00947202 */ /* 0x000fe20000000f00 */
[----:B------:R-:W-:Y:S01]  /*5250*/  HMMA.16816.F32 R136, R8, R24, R136 ;  /* 0x000000180888723c */ /* 0x000fe20000001888 */
[----:B------:R-:W-:Y:S02]  /*5260*/  IMAD.MOV.U32 R125, RZ, RZ, R239 ;  /* 0x000000ffff7d7224 */ /* 0x000fe400078e00ef */
[----:B-1----:R-:W-:-:S05]  /*5270*/  FFMA.FTZ R3, R113, c[0x0][0x2d0], -R7 ;  /* 0x0000b40071037a23 */ /* 0x002fca0000010807 */
[C---:B------:R-:W-:Y:S01]  /*5280*/  HMMA.16816.F32 R144, R8.reuse, R26, R144 ;  /* 0x0000001a0890723c */ /* 0x040fe20000001890 */
[----:B------:R-:W-:Y:S01]  /*5290*/  IMAD.MOV.U32 R113, RZ, RZ, R114 ;  /* 0x000000ffff717224 */ /* 0x000fe200078e0072 */
[----:B------:R1:W5:Y:S01]  /*52a0*/  LDL.LU R239, [R1+0x3c] ;  /* 0x00003c0001ef7983 */ /* 0x0003620000300800 */
[----:B------:R-:W-:Y:S02]  /*52b0*/  IMAD.MOV.U32 R114, RZ, RZ, R115 ;  /* 0x000000ffff727224 */ /* 0x000fe400078e0073 */
[----:B------:R-:W-:Y:S01]  /*52c0*/  IMAD.MOV.U32 R115, RZ, RZ, R167 ;  /* 0x000000ffff737224 */ /* 0x000fe200078e00a7 */
[----:B------:R-:W-:Y:S01]  /*52d0*/  MOV R167, R149 ;  /* 0x0000009500a77202 */ /* 0x000fe20000000f00 */
[----:B------:R-:W-:Y:S01]  /*52e0*/  IMAD.MOV.U32 R149, RZ, RZ, R150 ;  /* 0x000000ffff957224 */ /* 0x000fe200078e0096 */
[----:B------:R4:W-:Y:S01]  /*52f0*/  MUFU.EX2 R72, R3 ;  /* 0x0000000300487308 */ /* 0x0009e20000000800 */
[----:B------:R-:W-:Y:S02]  /*5300*/  IMAD.MOV.U32 R150, RZ, RZ, R148 ;  /* 0x000000ffff967224 */ /* 0x000fe400078e0094 */
[----:B------:R-:W-:Y:S01]  /*5310*/  IMAD.MOV.U32 R148, RZ, RZ, R166 ;  /* 0x000000ffff947224 */ /* 0x000fe200078e00a6 */
[----:B------:R-:W-:Y:S01]  /*5320*/  MOV R166, R140 ;  /* 0x0000008c00a67202 */ /* 0x000fe20000000f00 */
[----:B------:R-:W-:Y:S01]  /*5330*/  IMAD.MOV.U32 R140, RZ, RZ, R141 ;  /* 0x000000ffff8c7224 */ /* 0x000fe200078e008d */
[----:B---3--:R-:W-:Y:S01]  /*5340*/  HMMA.16816.F32 R156, R8, R20, R156 ;  /* 0x00000014089c723c */ /* 0x008fe2000000189c */
[----:B------:R-:W-:-:S02]  /*5350*/  IMAD.MOV.U32 R127, RZ, RZ, R126 ;  /* 0x000000ffff7f7224 */ /* 0x000fc400078e007e */
[----:B----4-:R-:W-:Y:S02]  /*5360*/  FFMA.FTZ R3, R113, c[0x0][0x2d0], -R7 ;  /* 0x0000b40071037a23 */ /* 0x010fe40000010807 */
[----:B------:R-:W-:Y:S01]  /*5370*/  IMAD.MOV.U32 R113, RZ, RZ, R114 ;  /* 0x000000ffff717224 */ /* 0x000fe200078e0072 */
[----:B------:R-:W-:Y:S01]  /*5380*/  MOV R114, R115 ;  /* 0x0000007300727202 */ /* 0x000fe20000000f00 */
[----:B------:R-:W-:Y:S01]  /*5390*/  IMAD.MOV.U32 R115, RZ, RZ, R167 ;  /* 0x000000ffff737224 */ /* 0x000fe200078e00a7 */
[----:B------:R3:W-:Y:S01]  /*53a0*/  MUFU.EX2 R59, R3 ;  /* 0x00000003003b7308 */ /* 0x0007e20000000800 */
[----:B------:R-:W-:Y:S02]  /*53b0*/  IMAD.MOV.U32 R167, RZ, RZ, R149 ;  /* 0x000000ffffa77224 */ /* 0x000fe400078e0095 */
[----:B------:R-:W-:Y:S01]  /*53c0*/  IMAD.MOV.U32 R149, RZ, RZ, R150 ;  /* 0x000000ffff957224 */ /* 0x000fe200078e0096 */
[----:B------:R-:W-:Y:S01]  /*53d0*/  MOV R150, R148 ;  /* 0x0000009400967202 */ /* 0x000fe20000000f00 */
[----:B------:R-:W-:-:S02]  /*53e0*/  IMAD.MOV.U32 R148, RZ, RZ, R166 ;  /* 0x000000ffff947224 */ /* 0x000fc400078e00a6 */
[----:B------:R-:W-:Y:S01]  /*53f0*/  IMAD.MOV.U32 R141, RZ, RZ, R237 ;  /* 0x000000ffff8d7224 */ /* 0x000fe200078e00ed */
[----:B------:R-:W-:Y:S01]  /*5400*/  HMMA.16816.F32 R160, R8, R22, R160 ;  /* 0x0000001608a0723c */ /* 0x000fe200000018a0 */
[----:B------:R-:W-:Y:S02]  /*5410*/  IMAD.MOV.U32 R126, RZ, RZ, R125 ;  /* 0x000000ffff7e7224 */ /* 0x000fe400078e007d */
[----:B---3--:R-:W-:Y:S02]  /*5420*/  FFMA.FTZ R3, R113, c[0x0][0x2d0], -R0 ;  /* 0x0000b40071037a23 */ /* 0x008fe40000010800 */
[----:B------:R-:W-:Y:S02]  /*5430*/  IMAD.MOV.U32 R113, RZ, RZ, R114 ;  /* 0x000000ffff717224 */ /* 0x000fe400078e0072 */
[----:B------:R-:W-:Y:S01]  /*5440*/  IMAD.MOV.U32 R114, RZ, RZ, R115 ;  /* 0x000000ffff727224 */ /* 0x000fe200078e0073 */
[----:B------:R3:W-:Y:S01]  /*5450*/  MUFU.EX2 R58, R3 ;  /* 0x00000003003a7308 */ /* 0x0007e20000000800 */
[----:B------:R-:W-:Y:S01]  /*5460*/  IMAD.MOV.U32 R115, RZ, RZ, R167 ;  /* 0x000000ffff737224 */ /* 0x000fe200078e00a7 */
[----:B------:R-:W-:Y:S01]  /*5470*/  MOV R167, R149 ;  /* 0x0000009500a77202 */ /* 0x000fe20000000f00 */
[----:B------:R-:W-:-:S02]  /*5480*/  IMAD.MOV.U32 R149, RZ, RZ, R150 ;  /* 0x000000ffff957224 */ /* 0x000fc400078e0096 */
[----:B------:R-:W-:Y:S02]  /*5490*/  IMAD.MOV.U32 R150, RZ, RZ, R148 ;  /* 0x000000ffff967224 */ /* 0x000fe400078e0094 */
[----:B------:R-:W-:Y:S02]  /*54a0*/  IMAD.MOV.U32 R166, RZ, RZ, R141 ;  /* 0x000000ffffa67224 */ /* 0x000fe400078e008d */
[----:B------:R-:W-:Y:S01]  /*54b0*/  IMAD.MOV.U32 R141, RZ, RZ, R121 ;  /* 0x000000ffff8d7224 */ /* 0x000fe200078e0079 */
[----:B------:R-:W-:Y:S01]  /*54c0*/  HMMA.16816.F32 R172, R8, R16, R172 ;  /* 0x0000001008ac723c */ /* 0x000fe200000018ac */
[----:B------:R-:W-:Y:S02]  /*54d0*/  IMAD.MOV.U32 R125, RZ, RZ, R124 ;  /* 0x000000ffff7d7224 */ /* 0x000fe400078e007c */
[----:B---3--:R-:W-:Y:S02]  /*54e0*/  FFMA.FTZ R3, R113, c[0x0][0x2d0], -R0 ;  /* 0x0000b40071037a23 */ /* 0x008fe40000010800 */
[----:B------:R-:W-:-:S03]  /*54f0*/  IMAD.MOV.U32 R148, RZ, RZ, R166 ;  /* 0x000000ffff947224 */ /* 0x000fc600078e00a6 */
[----:B------:R-:W-:Y:S01]  /*5500*/  HMMA.16816.F32 R176, R8, R18, R84 ;  /* 0x0000001208b0723c */ /* 0x000fe20000001854 */
[----:B------:R-:W-:-:S07]  /*5510*/  IMAD.MOV.U32 R113, RZ, RZ, R114 ;  /* 0x000000ffff717224 */ /* 0x000fce00078e0072 */
[C---:B------:R-:W-:Y:S01]  /*5520*/  HMMA.16816.F32 R80, R8.reuse, R12, R80 ;  /* 0x0000000c0850723c */ /* 0x040fe20000001850 */
[----:B------:R-:W-:Y:S01]  /*5530*/  IMAD.MOV.U32 R114, RZ, RZ, R115 ;  /* 0x000000ffff727224 */ /* 0x000fe200078e0073 */
[----:B------:R-:W-:Y:S01]  /*5540*/  MOV R115, R167 ;  /* 0x000000a700737202 */ /* 0x000fe20000000f00 */
[----:B------:R-:W-:Y:S01]  /*5550*/  IMAD.MOV.U32 R167, RZ, RZ, R149 ;  /* 0x000000ffffa77224 */ /* 0x000fe200078e0095 */
[----:B------:R3:W4:Y:S01]  /*5560*/  MUFU.EX2 R57, R3 ;  /* 0x0000000300397308 */ /* 0x0007220000000800 */
[----:B------:R-:W-:Y:S01]  /*5570*/  IMAD.MOV.U32 R149, RZ, RZ, R150 ;  /* 0x000000ffff957224 */ /* 0x000fe200078e0096 */
[----:B------:R-:W-:Y:S01]  /*5580*/  MOV R166, R141 ;  /* 0x0000008d00a67202 */ /* 0x000fe20000000f00 */
[----:B------:R-:W-:Y:S01]  /*5590*/  IMAD.MOV.U32 R150, RZ, RZ, R148 ;  /* 0x000000ffff967224 */ /* 0x000fe200078e0094 */
[----:B------:R-:W-:Y:S01]  /*55a0*/  HMMA.16816.F32 R68, R8, R14, R68 ;  /* 0x0000000e0844723c */ /* 0x000fe20000001844 */
[----:B------:R-:W-:Y:S02]  /*55b0*/  MOV R121, R236 ;  /* 0x000000ec00797202 */ /* 0x000fe40000000f00 */
[----:B------:R-:W-:Y:S01]  /*55c0*/  MOV R124, R238 ;  /* 0x000000ee007c7202 */ /* 0x000fe20000000f00 */
[----:B---3--:R-:W-:Y:S01]  /*55d0*/  FFMA.FTZ R3, R113, c[0x0][0x2d0], -R0 ;  /* 0x0000b40071037a23 */ /* 0x008fe20000010800 */
[----:B------:R-:W-:Y:S01]  /*55e0*/  MOV R148, R166 ;  /* 0x000000a600947202 */ /* 0x000fe20000000f00 */
[----:B------:R-:W-:Y:S01]  /*55f0*/  IMAD.MOV.U32 R113, RZ, RZ, R114 ;  /* 0x000000ffff717224 */ /* 0x000fe200078e0072 */
[----:B--2---:R-:W-:Y:S01]  /*5600*/  F2FP.PACK_AB R8, R73, R74 ;  /* 0x0000004a4908723e */ /* 0x004fe200000000ff */
[----:B------:R-:W-:Y:S01]  /*5610*/  IMAD.MOV.U32 R114, RZ, RZ, R115 ;  /* 0x000000ffff727224 */ /* 0x000fe200078e0073 */
[----:B------:R-:W-:Y:S01]  /*5620*/  MOV R115, R167 ;  /* 0x000000a700737202 */ /* 0x000fe20000000f00 */
[----:B------:R2:W-:Y:S01]  /*5630*/  MUFU.EX2 R56, R3 ;  /* 0x0000000300387308 */ /* 0x0005e20000000800 */
[----:B------:R-:W-:Y:S01]  /*5640*/  IMAD.MOV.U32 R167, RZ, RZ, R149 ;  /* 0x000000ffffa77224 */ /* 0x000fe200078e0095 */
[----:B----4-:R-:W-:Y:S01]  /*5650*/  F2FP.PACK_AB R9, R57, R58 ;  /* 0x0000003a3909723e */ /* 0x010fe200000000ff */
[----:B------:R-:W-:Y:S01]  /*5660*/  IMAD.MOV.U32 R149, RZ, RZ, R150 ;  /* 0x000000ffff957224 */ /* 0x000fe200078e0096 */
[----:B------:R-:W-:Y:S01]  /*5670*/  F2FP.PACK_AB R10, R59, R72 ;  /* 0x000000483b0a723e */ /* 0x000fe200000000ff */
[----:B------:R-:W-:Y:S01]  /*5680*/  IMAD.MOV.U32 R166, RZ, RZ, R234 ;  /* 0x000000ffffa67224 */ /* 0x000fe200078e00ea */
[----:B------:R1:W5:Y:S01]  /*5690*/  LDL.LU R238, [R1+0x38] ;  /* 0x0000380001ee7983 */ /* 0x0003620000300800 */
[----:B--2---:R-:W-:Y:S01]  /*56a0*/  FFMA.FTZ R3, R113, c[0x0][0x2d0], -R0 ;  /* 0x0000b40071037a23 */ /* 0x004fe20000010800 */
[----:B------:R-:W-:Y:S01]  /*56b0*/  MOV R113, R114 ;  /* 0x0000007200717202 */ /* 0x000fe20000000f00 */
[----:B------:R-:W-:Y:S01]  /*56c0*/  IMAD.MOV.U32 R114, RZ, RZ, R115 ;  /* 0x000000ffff727224 */ /* 0x000fe200078e0073 */
[----:B------:R1:W5:Y:S01]  /*56d0*/  LDL.LU R237, [R1+0x34] ;  /* 0x0000340001ed7983 */ /* 0x0003620000300800 */
[----:B------:R2:W3:Y:S01]  /*56e0*/  MUFU.EX2 R31, R3 ;  /* 0x00000003001f7308 */ /* 0x0004e20000000800 */
[----:B------:R-:W-:-:S02]  /*56f0*/  IMAD.MOV.U32 R115, RZ, RZ, R167 ;  /* 0x000000ffff737224 */ /* 0x000fc400078e00a7 */
[----:B------:R-:W-:Y:S01]  /*5700*/  IMAD.MOV.U32 R167, RZ, RZ, R149 ;  /* 0x000000ffffa77224 */ /* 0x000fe200078e0095 */
[----:B------:R1:W5:Y:S01]  /*5710*/  LDL.LU R236, [R1+0x30] ;  /* 0x0000300001ec7983 */ /* 0x0003620000300800 */
[----:B------:R-:W-:Y:S01]  /*5720*/  IMAD.MOV.U32 R150, RZ, RZ, R148 ;  /* 0x000000ffff967224 */ /* 0x000fe200078e0094 */
[----:B------:R-:W-:Y:S01]  /*5730*/  MOV R148, R166 ;  /* 0x000000a600947202 */ /* 0x000fe20000000f00 */
[----:B------:R-:W-:Y:S02]  /*5740*/  IMAD.MOV.U32 R141, RZ, RZ, R235 ;  /* 0x000000ffff8d7224 */ /* 0x000fe400078e00eb */
[----:B--2---:R-:W-:Y:S01]  /*5750*/  FFMA.FTZ R3, R113, c[0x0][0x2d0], -R6 ;  /* 0x0000b40071037a23 */ /* 0x004fe20000010806 */
[----:B------:R-:W-:Y:S01]  /*5760*/  MOV R149, R150 ;  /* 0x0000009600957202 */ /* 0x000fe20000000f00 */
[----:B------:R-:W-:Y:S01]  /*5770*/  IMAD.MOV.U32 R113, RZ, RZ, R114 ;  /* 0x000000ffff717224 */ /* 0x000fe200078e0072 */
[----:B------:R-:W-:Y:S01]  /*5780*/  MOV R114, R115 ;  /* 0x0000007300727202 */ /* 0x000fe20000000f00 */
[----:B------:R2:W-:Y:S01]  /*5790*/  MUFU.EX2 R29, R3 ;  /* 0x00000003001d7308 */ /* 0x0005e20000000800 */
[----:B------:R-:W-:Y:S01]  /*57a0*/  IMAD.MOV.U32 R115, RZ, RZ, R167 ;  /* 0x000000ffff737224 */ /* 0x000fe200078e00a7 */
[----:B---3--:R-:W-:Y:S01]  /*57b0*/  F2FP.PACK_AB R11, R31, R56 ;  /* 0x000000381f0b723e */ /* 0x008fe200000000ff */
[----:B------:R-:W-:Y:S01]  /*57c0*/  IMAD.MOV.U32 R166, RZ, RZ, R155 ;  /* 0x000000ffffa67224 */ /* 0x000fe200078e009b */
[----:B------:R1:W5:Y:S01]  /*57d0*/  LDL.LU R235, [R1+0x2c] ;  /* 0x00002c0001eb7983 */ /* 0x0003620000300800 */
[----:B------:R-:W-:-:S02]  /*57e0*/  IMAD.MOV.U32 R155, RZ, RZ, R120 ;  /* 0x000000ffff9b7224 */ /* 0x000fc400078e0078 */
[----:B------:R-:W-:Y:S01]  /*57f0*/  IMAD.MOV.U32 R150, RZ, RZ, R148 ;  /* 0x000000ffff967224 */ /* 0x000fe200078e0094 */
[----:B------:R1:W5:Y:S01]  /*5800*/  LDL.LU R234, [R1+0x28] ;  /* 0x0000280001ea7983 */ /* 0x0003620000300800 */
[----:B------:R-:W-:Y:S02]  /*5810*/  IMAD.MOV.U32 R167, RZ, RZ, R149 ;  /* 0x000000ffffa77224 */ /* 0x000fe400078e0095 */
[----:B--2---:R-:W-:Y:S02]  /*5820*/  FFMA.FTZ R3, R113, c[0x0][0x2d0], -R6 ;  /* 0x0000b40071037a23 */ /* 0x004fe40000010806 */
[----:B------:R-:W-:Y:S01]  /*5830*/  IMAD.MOV.U32 R113, RZ, RZ, R114 ;  /* 0x000000ffff717224 */ /* 0x000fe200078e0072 */
[----:B------:R-:W-:Y:S01]  /*5840*/  MOV R114, R115 ;  /* 0x0000007300727202 */ /* 0x000fe20000000f00 */
[----:B------:R2:W3:Y:S01]  /*5850*/  MUFU.EX2 R30, R3 ;  /* 0x00000003001e7308 */ /* 0x0004e20000000800 */
[----:B------:R-:W-:Y:S02]  /*5860*/  IMAD.MOV.U32 R148, RZ, RZ, R166 ;  /* 0x000000ffff947224 */ /* 0x000fe400078e00a6 */
[----:B------:R-:W-:Y:S01]  /*5870*/  IMAD.MOV.U32 R166, RZ, RZ, R155 ;  /* 0x000000ffffa67224 */ /* 0x000fe200078e009b */
[----:B------:R-:W-:Y:S01]  /*5880*/  MOV R155, R164 ;  /* 0x000000a4009b7202 */ /* 0x000fe20000000f00 */
[----:B------:R-:W-:-:S02]  /*5890*/  IMAD.MOV.U32 R164, RZ, RZ, R165 ;  /* 0x000000ffffa47224 */ /* 0x000fc400078e00a5 */
[----:B------:R-:W-:Y:S01]  /*58a0*/  IMAD.MOV.U32 R115, RZ, RZ, R167 ;  /* 0x000000ffff737224 */ /* 0x000fe200078e00a7 */
[C---:B------:R-:W-:Y:S01]  /*58b0*/  HMMA.16816.F32 R60, R8.reuse, R26, R60 ;  /* 0x0000001a083c723c */ /* 0x040fe2000000183c */
[----:B------:R-:W-:Y:S02]  /*58c0*/  IMAD.MOV.U32 R165, RZ, RZ, R232 ;  /* 0x000000ffffa57224 */ /* 0x000fe400078e00e8 */
[----:B------:R-:W-:Y:S02]  /*58d0*/  IMAD.MOV.U32 R120, RZ, RZ, R233 ;  /* 0x000000ffff787224 */ /* 0x000fe400078e00e9 */
[----:B------:R-:W-:Y:S02]  /*58e0*/  IMAD.MOV.U32 R149, RZ, RZ, R150 ;  /* 0x000000ffff957224 */ /* 0x000fe400078e0096 */
[----:B--2---:R-:W-:Y:S01]  /*58f0*/  FFMA.FTZ R3, R113, c[0x0][0x2d0], -R6 ;  /* 0x0000b40071037a23 */ /* 0x004fe20000010806 */
[----:B------:R-:W-:Y:S01]  /*5900*/  HMMA.16816.F32 R64, R8, R24, R64 ;  /* 0x000000180840723c */ /* 0x000fe20000001840 */
[----:B------:R1:W5:Y:S02]  /*5910*/  LDL.LU R233, [R1+0x24] ;  /* 0x0000240001e97983 */ /* 0x0003640000300800 */
[----:B------:R2:W-:Y:S01]  /*5920*/  MUFU.EX2 R28, R3 ;  /* 0x00000003001c7308 */ /* 0x0005e20000000800 */
[----:B------:R-:W-:Y:S01]  /*5930*/  MOV R150, R148 ;  /* 0x0000009400967202 */ /* 0x000fe20000000f00 */
[----:B------:R-:W-:Y:S01]  /*5940*/  IMAD.MOV.U32 R148, RZ, RZ, R166 ;  /* 0x000000ffff947224 */ /* 0x000fe200078e00a6 */
[----:B------:R1:W5:Y:S01]  /*5950*/  LDL.LU R232, [R1+0x20] ;  /* 0x0000200001e87983 */ /* 0x0003620000300800 */
[----:B------:R-:W-:-:S02]  /*5960*/  IMAD.MOV.U32 R166, RZ, RZ, R155 ;  /* 0x000000ffffa67224 */ /* 0x000fc400078e009b */
[----:B------:R-:W-:Y:S01]  /*5970*/  IMAD.MOV.U32 R155, RZ, RZ, R164 ;  /* 0x000000ffff9b7224 */ /* 0x000fe200078e00a4 */
[----:B------:R-:W-:Y:S01]  /*5980*/  MOV R164, R165 ;  /* 0x000000a500a47202 */ /* 0x000fe20000000f00 */
[----:B------:R-:W-:Y:S02]  /*5990*/  IMAD.MOV.U32 R167, RZ, RZ, R149 ;  /* 0x000000ffffa77224 */ /* 0x000fe400078e0095 */
[----:B------:R-:W-:Y:S02]  /*59a0*/  IMAD.MOV.U32 R165, RZ, RZ, R153 ;  /* 0x000000ffffa57224 */ /* 0x000fe400078e0099 */
[----:B--2---:R-:W-:Y:S02]  /*59b0*/  FFMA.FTZ R3, R114, c[0x0][0x2d0], -R6 ;  /* 0x0000b40072037a23 */ /* 0x004fe40000010806 */
[----:B------:R-:W-:Y:S02]  /*59c0*/  IMAD.MOV.U32 R149, RZ, RZ, R150 ;  /* 0x000000ffff957224 */ /* 0x000fe400078e0096 */
[----:B------:R2:W-:Y:S01]  /*59d0*/  MUFU.EX2 R26, R3 ;  /* 0x00000003001a7308 */ /* 0x0005e20000000800 */
[----:B------:R-:W-:Y:S01]  /*59e0*/  MOV R150, R148 ;  /* 0x0000009400967202 */ /* 0x000fe20000000f00 */
[----:B------:R-:W-:-:S02]  /*59f0*/  IMAD.MOV.U32 R153, RZ, RZ, R135 ;  /* 0x000000ffff997224 */ /* 0x000fc400078e0087 */
[----:B------:R-:W-:Y:S01]  /*5a00*/  IMAD.MOV.U32 R148, RZ, RZ, R166 ;  /* 0x000000ffff947224 */ /* 0x000fe200078e00a6 */
[----:B------:R-:W-:Y:S01]  /*5a10*/  HMMA.16816.F32 R48, R8, R22, R48 ;  /* 0x000000160830723c */ /* 0x000fe20000001830 */
[----:B------:R-:W-:Y:S01]  /*5a20*/  IMAD.MOV.U32 R166, RZ, RZ, R155 ;  /* 0x000000ffffa67224 */ /* 0x000fe200078e009b */
[----:B------:R1:W5:Y:S01]  /*5a30*/  LDL.LU R135, [R1+0x1c] ;  /* 0x00001c0001877983 */ /* 0x0003620000300800 */
[----:B------:R-:W-:Y:S01]  /*5a40*/  IMAD.MOV.U32 R155, RZ, RZ, R164 ;  /* 0x000000ffff9b7224 */ /* 0x000fe200078e00a4 */
[----:B------:R-:W-:Y:S01]  /*5a50*/  MOV R164, R165 ;  /* 0x000000a500a47202 */ /* 0x000fe20000000f00 */
[----:B------:R-:W-:Y:S02]  /*5a60*/  IMAD.MOV.U32 R165, RZ, RZ, R153 ;  /* 0x000000ffffa57224 */ /* 0x000fe400078e0099 */
[----:B--2---:R-:W-:Y:S02]  /*5a70*/  FFMA.FTZ R3, R115, c[0x0][0x2d0], -R5 ;  /* 0x0000b40073037a23 */ /* 0x004fe40000010805 */
[----:B------:R-:W-:-:S02]  /*5a80*/  IMAD.MOV.U32 R170, RZ, RZ, R167 ;  /* 0x000000ffffaa7224 */ /* 0x000fc400078e00a7 */
[----:B------:R2:W-:Y:S01]  /*5a90*/  MUFU.EX2 R25, R3 ;  /* 0x0000000300197308 */ /* 0x0005e20000000800 */
[----:B------:R-:W-:Y:S01]  /*5aa0*/  IMAD.MOV.U32 R114, RZ, RZ, R155 ;  /* 0x000000ffff727224 */ /* 0x000fe200078e009b */
[----:B------:R-:W-:Y:S01]  /*5ab0*/  MOV R155, R165 ;  /* 0x000000a5009b7202 */ /* 0x000fe20000000f00 */
[----:B------:R-:W-:Y:S02]  /*5ac0*/  IMAD.MOV.U32 R153, RZ, RZ, R154 ;  /* 0x000000ffff997224 */ /* 0x000fe400078e009a */
[----:B------:R-:W-:Y:S02]  /*5ad0*/  IMAD.MOV.U32 R169, RZ, RZ, R150 ;  /* 0x000000ffffa97224 */ /* 0x000fe400078e0096 */
[----:B------:R-:W-:Y:S01]  /*5ae0*/  IMAD.MOV.U32 R154, RZ, RZ, R152 ;  /* 0x000000ffff9a7224 */ /* 0x000fe200078e0098 */
[----:B------:R-:W-:Y:S01]  /*5af0*/  MOV R152, R76 ;  /* 0x0000004c00987202 */ /* 0x000fe20000000f00 */
[----:B--2---:R-:W-:Y:S01]  /*5b00*/  FFMA.FTZ R3, R219, c[0x0][0x2d0], -R5 ;  /* 0x0000b400db037a23 */ /* 0x004fe20000010805 */
[----:B------:R-:W-:Y:S01]  /*5b10*/  HMMA.16816.F32 R52, R8, R20, R52 ;  /* 0x000000140834723c */ /* 0x000fe20000001834 */
[----:B------:R-:W-:-:S02]  /*5b20*/  IMAD.MOV.U32 R113, RZ, RZ, R166 ;  /* 0x000000ffff717224 */ /* 0x000fc400078e00a6 */
[----:B------:R-:W-:Y:S01]  /*5b30*/  IMAD.MOV.U32 R168, RZ, RZ, R149 ;  /* 0x000000ffffa87224 */ /* 0x000fe200078e0095 */
[----:B------:R2:W4:Y:S01]  /*5b40*/  MUFU.EX2 R24, R3 ;  /* 0x0000000300187308 */ /* 0x0005220000000800 */
[----:B------:R-:W-:Y:S01]  /*5b50*/  IMAD.MOV.U32 R115, RZ, RZ, R164 ;  /* 0x000000ffff737224 */ /* 0x000fe200078e00a4 */
[----:B------:R-:W-:Y:S01]  /*5b60*/  MOV R112, R148 ;  /* 0x0000009400707202 */ /* 0x000fe20000000f00 */
[----:B------:R-:W-:Y:S01]  /*5b70*/  IMAD.MOV.U32 R207, RZ, RZ, R155 ;  /* 0x000000ffffcf7224 */ /* 0x000fe200078e009b */
[C---:B------:R-:W-:Y:S01]  /*5b80*/  HMMA.16816.F32 R44, R8.reuse, R12, R44 ;  /* 0x0000000c082c723c */ /* 0x040fe2000000182c */
[----:B------:R-:W-:Y:S01]  /*5b90*/  IMAD.MOV.U32 R208, RZ, RZ, R154 ;  /* 0x000000ffffd07224 */ /* 0x000fe200078e009a */
[----:B------:R-:W-:Y:S01]  /*5ba0*/  MOV R154, R152 ;  /* 0x00000098009a7202 */ /* 0x000fe20000000f00 */
[--C-:B------:R-:W-:Y:S01]  /*5bb0*/  FFMA.FTZ R6, R114, c[0x0][0x2d0], -R0.reuse ;  /* 0x0000b40072067a23 */ /* 0x100fe20000010800 */
[----:B------:R1:W-:Y:S01]  /*5bc0*/  MUFU.EX2 R21, R4 ;  /* 0x0000000400157308 */ /* 0x0003e20000000800 */
[----:B------:R-:W-:Y:S01]  /*5bd0*/  IMAD.MOV.U32 R206, RZ, RZ, R153 ;  /* 0x000000ffffce7224 */ /* 0x000fe200078e0099 */
[----:B------:R-:W4:Y:S02]  /*5be0*/  LDSM.16.MT88.4 R148, [R228+0x3100] ;  /* 0x00310000e494783b */ /* 0x000f240000004200 */
[C---:B------:R-:W-:Y:S02]  /*5bf0*/  HMMA.16816.F32 R40, R8.reuse, R14, R40 ;  /* 0x0000000e0828723c */ /* 0x040fe40000001828 */
[----:B------:R4:W5:Y:S01]  /*5c00*/  LDL.LU R76, [R1+0x18] ;  /* 0x00001800014c7983 */ /* 0x0009620000300800 */
[----:B------:R-:W-:Y:S01]  /*5c10*/  FFMA.FTZ R12, R115, c[0x0][0x2d0], -R0 ;  /* 0x0000b400730c7a23 */ /* 0x000fe20000010800 */
[----:B------:R-:W-:Y:S01]  /*5c20*/  MOV R152, R141 ;  /* 0x0000008d00987202 */ /* 0x000fe20000000f00 */
[----:B--2---:R-:W-:Y:S01]  /*5c30*/  FFMA.FTZ R3, R222, c[0x0][0x2d0], -R5 ;  /* 0x0000b400de037a23 */ /* 0x004fe20000010805 */
[----:B------:R-:W-:Y:S01]  /*5c40*/  MOV R141, R120 ;  /* 0x00000078008d7202 */ /* 0x000fe20000000f00 */
[----:B------:R-:W-:Y:S01]  /*5c50*/  IMAD.MOV.U32 R155, RZ, RZ, R143 ;  /* 0x000000ffff9b7224 */ /* 0x000fe200078e008f */
[C---:B------:R-:W-:Y:S01]  /*5c60*/  HMMA.16816.F32 R32, R8.reuse, R16, R32 ;  /* 0x000000100820723c */ /* 0x040fe20000001820 */
[----:B------:R2:W-:Y:S01]  /*5c70*/  MUFU.EX2 R23, R3 ;  /* 0x0000000300177308 */ /* 0x0005e20000000800 */
[----:B------:R-:W-:Y:S01]  /*5c80*/  IMAD.MOV.U32 R115, RZ, RZ, R142 ;  /* 0x000000ffff737224 */ /* 0x000fe200078e008e */
[----:B------:R-:W-:Y:S01]  /*5c90*/  MOV R114, R125 ;  /* 0x0000007d00727202 */ /* 0x000fe20000000f00 */
[----:B-1----:R-:W-:Y:S01]  /*5ca0*/  FFMA.FTZ R4, R113, c[0x0][0x2d0], -R0 ;  /* 0x0000b40071047a23 */ /* 0x002fe20000010800 */
[----:B------:R-:W1:Y:S01]  /*5cb0*/  LDSM.16.MT88.4 R164, [R231+0x3100] ;  /* 0x00310000e7a4783b */ /* 0x000e620000004200 */
[----:B------:R-:W-:Y:S01]  /*5cc0*/  IMAD.MOV.U32 R153, RZ, RZ, R140 ;  /* 0x000000ffff997224 */ /* 0x000fe200078e008c */
[----:B---3--:R-:W-:Y:S01]  /*5cd0*/  F2FP.PACK_AB R184, R30, R29 ;  /* 0x0000001d1eb8723e */ /* 0x008fe200000000ff */
[----:B------:R-:W-:Y:S01]  /*5ce0*/  FFMA.FTZ R0, R226, c[0x0][0x2d0], -R0 ;  /* 0x0000b400e2007a23 */ /* 0x000fe20000010800 */
[----:B------:R-:W-:Y:S01]  /*5cf0*/  HMMA.16816.F32 R36, R8, R18, R36 ;  /* 0x000000120824723c */ /* 0x000fe20000001824 */
[----:B------:R-:W-:Y:S01]  /*5d00*/  FADD.FTZ R13, R223, R211 ;  /* 0x000000d3df0d7221 */ /* 0x000fe20000010000 */
[----:B------:R3:W-:Y:S01]  /*5d10*/  MUFU.EX2 R9, R4 ;  /* 0x0000000400097308 */ /* 0x0007e20000000800 */
[----:B------:R-:W-:Y:S01]  /*5d20*/  IMAD.MOV.U32 R143, RZ, RZ, R123 ;  /* 0x000000ffff8f7224 */ /* 0x000fe200078e007b */
[----:B------:R-:W1:Y:S01]  /*5d30*/  LDSM.16.MT88.4 R16, [R230+0x3100] ;  /* 0x00310000e610783b */ /* 0x000e620000004200 */
[----:B------:R-:W-:Y:S01]  /*5d40*/  IMAD.MOV.U32 R142, RZ, RZ, R122 ;  /* 0x000000ffff8e7224 */ /* 0x000fe200078e007a */
[----:B----4-:R-:W-:Y:S01]  /*5d50*/  F2FP.PACK_AB R185, R24, R25 ;  /* 0x0000001918b9723e */ /* 0x010fe200000000ff */
[----:B------:R-:W-:Y:S01]  /*5d60*/  IMAD.MOV.U32 R140, RZ, RZ, R121 ;  /* 0x000000ffff8c7224 */ /* 0x000fe200078e0079 */
[----:B------:R-:W-:Y:S01]  /*5d70*/  F2FP.PACK_AB R186, R26, R28 ;  /* 0x0000001c1aba723e */ /* 0x000fe200000000ff */
[----:B--2---:R-:W-:Y:S01]  /*5d80*/  FFMA.FTZ R3, R170, c[0x0][0x2d0], -R5 ;  /* 0x0000b400aa037a23 */ /* 0x004fe20000010805 */
[----:B------:R-:W-:Y:S01]  /*5d90*/  MUFU.EX2 R11, R12 ;  /* 0x0000000c000b7308 */ /* 0x000fe20000000800 */
[----:B------:R-:W-:-:S02]  /*5da0*/  FFMA.FTZ R5, R169, c[0x0][0x2d0], -R7 ;  /* 0x0000b400a9057a23 */ /* 0x000fc40000010807 */
[----:B------:R-:W-:-:S05]  /*5db0*/  IMAD.MOV.U32 R113, RZ, RZ, R141 ;  /* 0x000000ffff717224 */ /* 0x000fca00078e008d */
[----:B------:R2:W4:Y:S01]  /*5dc0*/  MUFU.EX2 R22, R3 ;  /* 0x0000000300167308 */ /* 0x0005220000000800 */
[----:B---3--:R-:W-:Y:S02]  /*5dd0*/  FADD.FTZ R4, R155, R115 ;  /* 0x000000739b047221 */ /* 0x008fe40000010000 */
[----:B------:R-:W-:Y:S02]  /*5de0*/  IMAD.MOV.U32 R115, RZ, RZ, R124 ;  /* 0x000000ffff737224 */ /* 0x000fe400078e007c */
[----:B------:R-:W-:-:S03]  /*5df0*/  FADD.FTZ R4, R142, R4 ;  /* 0x000000048e047221 */ /* 0x000fc60000010000 */
[----:B------:R3:W-:Y:S01]  /*5e00*/  MUFU.EX2 R15, R5 ;  /* 0x00000005000f7308 */ /* 0x0007e20000000800 */
[----:B--2---:R-:W-:-:S07]  /*5e10*/  FFMA.FTZ R3, R168, c[0x0][0x2d0], -R7 ;  /* 0x0000b400a8037a23 */ /* 0x004fce0000010807 */
[----:B------:R2:W-:Y:S01]  /*5e20*/  MUFU.EX2 R12, R0 ;  /* 0x00000000000c7308 */ /* 0x0005e20000000800 */
[----:B------:R-:W-:Y:S01]  /*5e30*/  FFMA.FTZ R7, R112, c[0x0][0x2d0], -R7 ;  /* 0x0000b40070077a23 */ /* 0x000fe20000010807 */
[----:B----4-:R-:W-:Y:S01]  /*5e40*/  F2FP.PACK_AB R187, R22, R23 ;  /* 0x0000001716bb723e */ /* 0x010fe200000000ff */
[----:B------:R-:W-:Y:S02]  /*5e50*/  IMAD.MOV.U32 R112, RZ, RZ, R140 ;  /* 0x000000ffff707224 */ /* 0x000fe400078e008c */
[----:B---3--:R-:W-:-:S03]  /*5e60*/  FADD.FTZ R5, R227, R224 ;  /* 0x000000e0e3057221 */ /* 0x008fc60000010000 */
[----:B------:R3:W4:Y:S01]  /*5e70*/  MUFU.EX2 R20, R3 ;  /* 0x0000000300147308 */ /* 0x0007220000000800 */
[C---:B------:R-:W-:Y:S07]  /*5e80*/  HMMA.16816.F32 R136, R184.reuse, R148, R136 ;  /* 0x00000094b888723c */ /* 0x040fee0000001888 */
[----:B------:R1:W1:Y:S01]  /*5e90*/  MUFU.EX2 R10, R6 ;  /* 0x00000006000a7308 */ /* 0x0002620000000800 */
[----:B--2---:R-:W-:Y:S01]  /*5ea0*/  FADD.FTZ R0, R152, R13 ;  /* 0x0000000d98007221 */ /* 0x004fe20000010000 */
[----:B------:R-:W-:Y:S01]  /*5eb0*/  HMMA.16816.F32 R144, R184, R150, R144 ;  /* 0x00000096b890723c */ /* 0x000fe20000001890 */
[----:B---3--:R-:W-:-:S05]  /*5ec0*/  FADD.FTZ R3, R154, R153 ;  /* 0x000000999a037221 */ /* 0x008fca0000010000 */
[----:B------:R2:W3:Y:S01]  /*5ed0*/  MUFU.EX2 R14, R7 ;  /* 0x00000007000e7308 */ /* 0x0004e20000000800 */
[----:B----4-:R-:W-:Y:S01]  /*5ee0*/  F2FP.PACK_AB R124, R20, R21 ;  /* 0x00000015147c723e */ /* 0x010fe200000000ff */
[----:B-1----:R-:W-:Y:S01]  /*5ef0*/  HMMA.16816.F32 R156, R184, R164, R156 ;  /* 0x000000a4b89c723c */ /* 0x002fe2000000189c */
[----:B------:R-:W-:Y:S01]  /*5f00*/  FADD.FTZ R6, R143, R5 ;  /* 0x000000058f067221 */ /* 0x000fe20000010000 */
[----:B------:R-:W-:Y:S01]  /*5f10*/  F2FP.PACK_AB R125, R10, R9 ;  /* 0x000000090a7d723e */ /* 0x000fe200000000ff */
[----:B------:R-:W-:Y:S01]  /*5f20*/  FADD.FTZ R5, R127, R3 ;  /* 0x000000037f057221 */ /* 0x000fe20000010000 */
[----:B------:R-:W-:Y:S01]  /*5f30*/  F2FP.PACK_AB R127, R12, R11 ;  /* 0x0000000b0c7f723e */ /* 0x000fe200000000ff */
[----:B------:R-:W-:-:S03]  /*5f40*/  FADD.FTZ R3, R206, R4 ;  /* 0x00000004ce037221 */ /* 0x000fc60000010000 */
[C---:B------:R-:W-:Y:S01]  /*5f50*/  HMMA.16816.F32 R160, R184.reuse, R166, R160 ;  /* 0x000000a6b8a0723c */ /* 0x040fe200000018a0 */
[----:B------:R-:W-:Y:S02]  /*5f60*/  FADD.FTZ R5, R207, R5 ;  /* 0x00000005cf057221 */ /* 0x000fe40000010000 */
[----:B------:R-:W-:Y:S02]  /*5f70*/  FADD.FTZ R4, R116, R3 ;  /* 0x0000000374047221 */ /* 0x000fe40000010000 */
[----:B--2---:R-:W-:Y:S01]  /*5f80*/  FADD.FTZ R7, R126, R0 ;  /* 0x000000007e077221 */ /* 0x004fe20000010000 */
[----:B---3--:R-:W-:Y:S01]  /*5f90*/  F2FP.PACK_AB R126, R14, R15 ;  /* 0x0000000f0e7e723e */ /* 0x008fe200000000ff */
[----:B------:R-:W-:Y:S01]  /*5fa0*/  FADD.FTZ R0, R208, R6 ;  /* 0x00000006d0007221 */ /* 0x000fe20000010000 */
[----:B------:R-:W-:Y:S01]  /*5fb0*/  HMMA.16816.F32 R172, R184, R180, R172 ;  /* 0x000000b4b8ac723c */ /* 0x000fe200000018ac */
[----:B------:R-:W-:Y:S02]  /*5fc0*/  FADD.FTZ R7, R247, R7 ;  /* 0x00000007f7077221 */ /* 0x000fe40000010000 */
[----:B------:R-:W-:-:S02]  /*5fd0*/  FADD.FTZ R6, R213, R0 ;  /* 0x00000000d5067221 */ /* 0x000fc40000010000 */
[----:B------:R-:W-:Y:S02]  /*5fe0*/  FADD.FTZ R3, R117, R5 ;  /* 0x0000000575037221 */ /* 0x000fe40000010000 */
[----:B------:R-:W-:Y:S01]  /*5ff0*/  FADD.FTZ R0, R246, R7 ;  /* 0x00000007f6007221 */ /* 0x000fe20000010000 */
[----:B------:R-:W-:Y:S01]  /*6000*/  HMMA.16816.F32 R176, R184, R182, R176 ;  /* 0x000000b6b8b0723c */ /* 0x000fe200000018b0 */
[----:B------:R-:W-:Y:S02]  /*6010*/  FADD.FTZ R8, R215, R6 ;  /* 0x00000006d7087221 */ /* 0x000fe40000010000 */
[----:B------:R-:W-:Y:S02]  /*6020*/  FADD.FTZ R7, R118, R4 ;  /* 0x0000000476077221 */ /* 0x000fe40000010000 */
[----:B------:R-:W-:Y:S02]  /*6030*/  FADD.FTZ R6, R119, R3 ;  /* 0x0000000377067221 */ /* 0x000fe40000010000 */
[----:B------:R-:W-:Y:S01]  /*6040*/  FADD.FTZ R5, R225, R0 ;  /* 0x00000000e1057221 */ /* 0x000fe20000010000 */
[----:B------:R-:W-:Y:S01]  /*6050*/  HMMA.16816.F32 R140, R124, R148, R64 ;  /* 0x000000947c8c723c */ /* 0x000fe20000001840 */
[----:B------:R-:W-:-:S02]  /*6060*/  FADD.FTZ R4, R216, R8 ;  /* 0x00000008d8047221 */ /* 0x000fc40000010000 */
[----:B------:R-:W-:Y:S02]  /*6070*/  FADD.FTZ R3, R112, R7 ;  /* 0x0000000770037221 */ /* 0x000fe40000010000 */
[----:B------:R-:W-:Y:S02]  /*6080*/  FADD.FTZ R0, R113, R6 ;  /* 0x0000000671007221 */ /* 0x000fe40000010000 */
[----:B------:R-:W-:Y:S01]  /*6090*/  FADD.FTZ R6, R245, R5 ;  /* 0x00000005f5067221 */ /* 0x000fe20000010000 */
[----:B------:R-:W-:Y:S01]  /*60a0*/  HMMA.16816.F32 R152, R124, R164, R52 ;  /* 0x000000a47c98723c */ /* 0x000fe20000001834 */
[----:B------:R-:W-:Y:S02]  /*60b0*/  FADD.FTZ R5, R214, R4 ;  /* 0x00000004d6057221 */ /* 0x000fe40000010000 */
[----:B------:R-:W-:Y:S02]  /*60c0*/  FADD.FTZ R4, R114, R3 ;  /* 0x0000000372047221 */ /* 0x000fe40000010000 */
[----:B------:R-:W-:-:S02]  /*60d0*/  FADD.FTZ R3, R115, R0 ;  /* 0x0000000073037221 */ /* 0x000fc40000010000 */
        /* <DEDUP_REMOVED lines=16> */
[C---:B------:R-:W-:Y:S01]  /*61e0*/  HMMA.16816.F32 R164, R124.reuse, R166, R48 ;  /* 0x000000a67ca4723c */ /* 0x040fe20000001830 */
        /* <DEDUP_REMOVED lines=14> */
[-C--:B------:R-:W-:Y:S01]  /*62d0*/  HMMA.16816.F32 R184, R184, R18.reuse, R68 ;  /* 0x00000012b8b8723c */ /* 0x080fe20000001844 */
        /* <DEDUP_REMOVED lines=8> */
[----:B------:R-:W-:Y:S02]  /*6360*/  FADD.FTZ R252, R190, R252 ;  /* 0x000000fcbefc7221 */ /* 0x000fe40000010000 */
[----:B------:R-:W-:Y:S02]  /*6370*/  FADD.FTZ R251, R129, R251 ;  /* 0x000000fb81fb7221 */ /* 0x000fe40000010000 */
[----:B------:R-:W-:Y:S02]  /*6380*/  FADD.FTZ R0, R57, R0 ;  /* 0x0000000039007221 */ /* 0x000fe40000010000 */
        /* <DEDUP_REMOVED lines=25> */
[----:B------:R-:W-:Y:S01]  /*6520*/  FADD.FTZ R252, R90, R252 ;  /* 0x000000fc5afc7221 */ /* 0x000fe20000010000 */
[----:B------:R1:W-:Y:S01]  /*6530*/  STL [R1], R0 ;  /* 0x0000000001007387 */ /* 0x0003e20000100800 */
        /* <DEDUP_REMOVED lines=18> */
[----:B------:R-:W-:Y:S01]  /*6660*/  FADD.FTZ R251, R22, R251 ;  /* 0x000000fb16fb7221 */ /* 0x000fe20000010000 */
[----:B------:R-:W-:Y:S05]  /*6670*/  @!P2 BRA `(.L_x_2) ;  /* 0x000043200000a947 */ /* 0x000fea0003800000 */
[----:B-1---5:R-:W-:Y:S01]  /*6680*/  SHF.R.S32.HI R115, RZ, 0x1f, R76 ;  /* 0x0000001fff737819 */ /* 0x022fe2000001144c */
[----:B------:R-:W-:Y:S01]  /*6690*/  IMAD.MOV.U32 R3, RZ, RZ, R132 ;  /* 0x000000ffff037224 */ /* 0x000fe200078e0084 */
[----:B------:R-:W-:Y:S01]  /*66a0*/  MOV R0, R133 ;  /* 0x0000008500007202 */ /* 0x000fe20000000f00 */
[----:B------:R-:W-:Y:S01]  /*66b0*/  IMAD.MOV.U32 R134, RZ, RZ, R2 ;  /* 0x000000ffff867224 */ /* 0x000fe200078e0002 */
[----:B------:R-:W-:Y:S01]  /*66c0*/  MOV R128, R131 ;  /* 0x0000008300807202 */ /* 0x000fe20000000f00 */
[C---:B------:R-:W-:Y:S01]  /*66d0*/  IMAD.SHL.U32 R246, R76.reuse, 0x2, RZ ;  /* 0x000000024cf67824 */ /* 0x040fe200078e00ff */
[----:B------:R-:W-:Y:S01]  /*66e0*/  SHF.L.U64.HI R247, R76, 0x1, R115 ;  /* 0x000000014cf77819 */ /* 0x000fe20000010273 */
[----:B------:R-:W-:-:S03]  /*66f0*/  UIADD3 UR9, UR9, -0x2, URZ ;  /* 0xfffffffe09097890 */ /* 0x000fc6000fffe03f */
[----:B------:R-:W2:Y:S02]  /*6700*/  LDL R115, [R1+0x8] ;  /* 0x0000080001737983 */ /* 0x000ea40000100800 */
[----:B--2---:R-:W-:Y:S01]  /*6710*/  SHF.L.U32 R245, R115, 0x1, RZ ;  /* 0x0000000173f57819 */ /* 0x004fe200000006ff */
[----:B------:R-:W-:Y:S06]  /*6720*/  BRA `(.L_x_3) ;  /* 0x0000040000007947 */ /* 0x000fec0003800000 */
.L_x_5:
[----:B------:R-:W2:Y:S01]  /*6730*/  LDL R130, [R1+0x4] ;  /* 0x0000040001827983 */ /* 0x000ea20000100800 */
[----:B------:R-:W-:Y:S01]  /*6740*/  UIMAD UR4, UR9, 0x70, UR11 ;  /* 0x00000070090478a4 */ /* 0x000fe2000f8e020b */
[----:B------:R-:W-:Y:S05]  /*6750*/  IMAD.MOV.U32 R248, RZ, RZ, RZ ;  /* 0x000000fffff87224 */ /* 0x000fea00078e00ff */
[----:B------:R-:W-:Y:S05]  /*6760*/  IMAD.U32 R129, RZ, RZ, UR4 ;  /* 0x00000004ff817e24 */ /* 0x000fea000f8e00ff */
[----:B--2---:R-:W-:Y:S05]  /*6770*/  IADD3 R129, R129, -0x70, R130 ;  /* 0xffffff9081817810 */ /* 0x004fea0007ffe082 */
[----:B------:R-:W-:Y:S04]  /*6780*/  @P0 IMAD.HI.U32 R130, R129, c[0x0][0x2bc], RZ ;  /* 0x0000af0081820a27 */ /* 0x000fe800078e00ff */
[--C-:B------:R-:W-:Y:S01]  /*6790*/  IMAD.MOV.U32 R2, RZ, RZ, R129.reuse ;  /* 0x000000ffff027224 */ /* 0x100fe200078e0081 */
[----:B------:R-:W-:Y:S04]  /*67a0*/  @P0 SHF.R.U32.HI R2, RZ, c[0x0][0x2c0], R130 ;  /* 0x0000b000ff020a19 */ /* 0x000fe80000011682 */
[C---:B------:R-:W-:Y:S04]  /*67b0*/  @!P1 IADD3 R131, P2, R2.reuse, UR16, RZ ;  /* 0x0000001002839c10 */ /* 0x040fe8000ff5e0ff */
[----:B------:R-:W-:Y:S01]  /*67c0*/  @!P1 LEA.HI.X.SX32 R132, R2, UR14, 0x1, P2 ;  /* 0x0000000e02849c11 */ /* 0x000fe200090f0eff */
[----:B------:R-:W-:Y:S01]  /*67d0*/  IMAD.MOV R2, RZ, RZ, -R2 ;  /* 0x000000ffff027224 */ /* 0x000fe200078e0a02 */
[C---:B------:R-:W-:Y:S03]  /*67e0*/  @!P1 LEA R130, P2, R131.reuse, c[0x0][0x2a0], 0x2 ;  /* 0x0000a80083829a11 */ /* 0x040fe600078410ff */
[----:B------:R-:W-:Y:S01]  /*67f0*/  IMAD R249, R2, c[0x0][0x2b8], R129 ;  /* 0x0000ae0002f97a24 */ /* 0x000fe200078e0281 */
[----:B------:R-:W-:Y:S04]  /*6800*/  @!P1 LEA.HI.X R131, R131, c[0x0][0x2a4], R132, 0x2, P2 ;  /* 0x0000a90083839a11 */ /* 0x000fe800010f1484 */
[----:B------:R-:W-:Y:S01]  /*6810*/  SHF.R.S32.HI R2, RZ, 0x1f, R249 ;  /* 0x0000001fff027819 */ /* 0x000fe200000114f9 */
[----:B------:R1:W2:Y:S04]  /*6820*/  @!P1 LDG.E R248, [R130.64] ;  /* 0x0000000c82f89981 */ /* 0x0002a8000c1e1900 */
[----:B------:R-:W-:Y:S04]  /*6830*/  IMAD R2, R2, c[0x0][0x1e0], RZ ;  /* 0x0000780002027a24 */ /* 0x000fe800078e02ff */
[C---:B------:R-:W-:Y:S02]  /*6840*/  IMAD R2, R249.reuse, c[0x0][0x1e4], R2 ;  /* 0x00007900f9027a24 */ /* 0x040fe400078e0202 */
[----:B-1----:R-:W-:Y:S04]  /*6850*/  IMAD.WIDE.U32 R130, R249, c[0x0][0x1e0], RZ ;  /* 0x00007800f9827a25 */ /* 0x002fe800078e00ff */
[----:B------:R-:W-:Y:S01]  /*6860*/  IMAD.IADD R131, R131, 0x1, R2 ;  /* 0x0000000183837824 */ /* 0x000fe200078e0202 */
[----:B--2---:R-:W-:Y:S03]  /*6870*/  SHF.R.S32.HI R129, RZ, 0x1f, R248 ;  /* 0x0000001fff817819 */ /* 0x004fe600000114f8 */
[----:B------:R-:W-:Y:S04]  /*6880*/  IMAD.WIDE.U32 R130, R248, c[0x0][0x1f0], R130 ;  /* 0x00007c00f8827a25 */ /* 0x000fe800078e0082 */
[----:B------:R-:W-:Y:S01]  /*6890*/  IMAD R129, R129, c[0x0][0x1f0], RZ ;  /* 0x00007c0081817a24 */ /* 0x000fe200078e02ff */
[----:B------:R-:W-:Y:S03]  /*68a0*/  IADD3 R2, P4, R130, UR20, RZ ;  /* 0x0000001482027c10 */ /* 0x000fe6000ff9e0ff */
[----:B------:R-:W-:Y:S01]  /*68b0*/  IMAD R130, R248, c[0x0][0x1f4], R129 ;  /* 0x00007d00f8827a24 */ /* 0x000fe200078e0281 */
[C---:B------:R-:W-:Y:S04]  /*68c0*/  LEA R129, P2, R2.reuse, c[0x0][0x1c8], 0x1 ;  /* 0x0000720002817a11 */ /* 0x040fe800078408ff */
[----:B------:R-:W-:Y:S01]  /*68d0*/  IADD3.X R130, R131, UR15, R130, P4, !PT ;  /* 0x0000000f83827c10 */ /* 0x000fe2000a7fe482 */
[----:B------:R-:W1:Y:S03]  /*68e0*/  SHFL.IDX PT, R132, R129, RZ, 0x181f ;  /* 0x00181fff81847589 */ /* 0x000e6600000e0000 */
[----:B------:R-:W-:Y:S01]  /*68f0*/  LEA.HI.X R2, R2, c[0x0][0x1cc], R130, 0x1, P2 ;  /* 0x0000730002027a11 */ /* 0x000fe200010f0c82 */
[----:B------:R-:W-:Y:S04]  /*6900*/  SHFL.IDX PT, R192, R129, 0x2, 0x181f ;  /* 0x00581f0081c07f89 */ /* 0x000fe800000e0000 */
[----:B------:R-:W2:Y:S04]  /*6910*/  SHFL.IDX PT, R133, R2, RZ, 0x181f ;  /* 0x00181fff02857589 */ /* 0x000ea800000e0000 */
[----:B------:R-:W3:Y:S04]  /*6920*/  SHFL.IDX PT, R130, R129, 0x1, 0x181f ;  /* 0x00381f0081827f89 */ /* 0x000ee800000e0000 */
[----:B------:R-:W4:Y:S04]  /*6930*/  SHFL.IDX PT, R131, R2, 0x1, 0x181f ;  /* 0x00381f0002837f89 */ /* 0x000f2800000e0000 */
[----:B------:R-:W5:Y:S04]  /*6940*/  SHFL.IDX PT, R190, R129, 0x3, 0x181f ;  /* 0x00781f0081be7f89 */ /* 0x000f6800000e0000 */
[----:B------:R-:W5:Y:S01]  /*6950*/  SHFL.IDX PT, R189, R2, 0x2, 0x181f ;  /* 0x00581f0002bd7f89 */ /* 0x000f6200000e0000 */
[-C--:B-1----:R-:W-:Y:S03]  /*6960*/  IADD3 R132, P4, R132, R246.reuse, RZ ;  /* 0x000000f684847210 */ /* 0x082fe60007f9e0ff */
[----:B------:R-:W1:Y:S04]  /*6970*/  SHFL.IDX PT, R188, R129, 0x4, 0x181f ;  /* 0x00981f0081bc7f89 */ /* 0x000e6800000e0000 */
[----:B------:R-:W1:Y:S01]  /*6980*/  SHFL.IDX PT, R191, R129, 0x5, 0x181f ;  /* 0x00b81f0081bf7f89 */ /* 0x000e6200000e0000 */
[--C-:B--2---:R-:W-:Y:S03]  /*6990*/  IMAD.X R133, R133, 0x1, R247.reuse, P4 ;  /* 0x0000000185857824 */ /* 0x104fe600020e06f7 */
[----:B------:R-:W2:Y:S01]  /*69a0*/  SHFL.IDX PT, R196, R2, 0x3, 0x181f ;  /* 0x00781f0002c47f89 */ /* 0x000ea200000e0000 */
[-C--:B---3--:R-:W-:Y:S03]  /*69b0*/  IADD3 R130, P2, R130, R246.reuse, RZ ;  /* 0x000000f682827210 */ /* 0x088fe60007f5e0ff */
[----:B------:R3:W-:Y:S01]  /*69c0*/  LDGSTS.E.BYPASS.LTC128B.128 [R245+0x3900], [R132.64], !P3 ;  /* 0x0390000084f57fae */ /* 0x0007e2000d901d4c */
[-C--:B----4-:R-:W-:Y:S02]  /*69d0*/  IADD3.X R131, R131, R247.reuse, RZ, P2, !PT ;  /* 0x000000f783837210 */ /* 0x090fe400017fe4ff */
[-C--:B------:R-:W-:Y:S01]  /*69e0*/  IADD3 R192, P2, R192, R246.reuse, RZ ;  /* 0x000000f6c0c07210 */ /* 0x080fe20007f5e0ff */
[----:B------:R-:W4:Y:S01]  /*69f0*/  SHFL.IDX PT, R195, R2, 0x4, 0x181f ;  /* 0x00981f0002c37f89 */ /* 0x000f2200000e0000 */
[-C--:B-----5:R-:W-:Y:S03]  /*6a00*/  IADD3 R190, P6, R190, R246.reuse, RZ ;  /* 0x000000f6bebe7210 */ /* 0x0a0fe60007fde0ff */
[----:B------:R5:W-:Y:S01]  /*6a10*/  LDGSTS.E.BYPASS.LTC128B.128 [R245+0x4100], [R130.64], !P3 ;  /* 0x0410000082f57fae */ /* 0x000be2000d901d4c */
[--C-:B------:R-:W-:Y:S03]  /*6a20*/  IMAD.X R193, R189, 0x1, R247.reuse, P2 ;  /* 0x00000001bdc17824 */ /* 0x100fe600010e06f7 */
[----:B------:R-:W5:Y:S01]  /*6a30*/  SHFL.IDX PT, R129, R129, 0x6, 0x181f ;  /* 0x00d81f0081817f89 */ /* 0x000f6200000e0000 */
[-C--:B-1----:R-:W-:Y:S03]  /*6a40*/  IADD3 R188, P5, R188, R246.reuse, RZ ;  /* 0x000000f6bcbc7210 */ /* 0x082fe60007fbe0ff */
[----:B------:R-:W1:Y:S04]  /*6a50*/  SHFL.IDX PT, R194, R2, 0x5, 0x181f ;  /* 0x00b81f0002c27f89 */ /* 0x000e6800000e0000 */
[----:B------:R-:W1:Y:S04]  /*6a60*/  SHFL.IDX PT, R2, R2, 0x6, 0x181f ;  /* 0x00d81f0002027f89 */ /* 0x000e6800000e0000 */
[----:B------:R1:W-:Y:S01]  /*6a70*/  LDGSTS.E.BYPASS.LTC128B.128 [R245+0x4900], [R192.64], !P3 ;  /* 0x04900000c0f57fae */ /* 0x0003e2000d901d4c */
[-C--:B---3--:R-:W-:Y:S01]  /*6a80*/  IADD3 R132, P4, R191, R246.reuse, RZ ;  /* 0x000000f6bf847210 */ /* 0x088fe20007f9e0ff */
[--C-:B--2---:R-:W-:Y:S02]  /*6a90*/  IMAD.X R191, R196, 0x1, R247.reuse, P6 ;  /* 0x00000001c4bf7824 */ /* 0x104fe400030e06f7 */
[--C-:B----4-:R-:W-:Y:S03]  /*6aa0*/  IMAD.X R189, R195, 0x1, R247.reuse, P5 ;  /* 0x00000001c3bd7824 */ /* 0x110fe600028e06f7 */
[----:B------:R2:W-:Y:S01]  /*6ab0*/  LDGSTS.E.BYPASS.LTC128B.128 [R245+0x5100], [R190.64], !P3 ;  /* 0x05100000bef57fae */ /* 0x0005e2000d901d4c */
[----:B-----5:R-:W-:Y:S03]  /*6ac0*/  IADD3 R130, P2, R129, R246, RZ ;  /* 0x000000f681827210 */ /* 0x020fe60007f5e0ff */
[----:B------:R2:W-:Y:S01]  /*6ad0*/  LDGSTS.E.BYPASS.LTC128B.128 [R245+0x5900], [R188.64], !P3 ;  /* 0x05900000bcf57fae */ /* 0x0005e2000d901d4c */
[----:B-1----:R-:W-:Y:S01]  /*6ae0*/  IADD3.X R133, R194, R247, RZ, P4, !PT ;  /* 0x000000f7c2857210 */ /* 0x002fe200027fe4ff */
[----:B------:R-:W-:Y:S04]  /*6af0*/  IMAD.X R131, R2, 0x1, R247, P2 ;  /* 0x0000000102837824 */ /* 0x000fe800010e06f7 */
[----:B------:R2:W-:Y:S04]  /*6b00*/  LDGSTS.E.BYPASS.LTC128B.128 [R245+0x6100], [R132.64], !P3 ;  /* 0x0610000084f57fae */ /* 0x0005e8000d901d4c */
[----:B------:R2:W-:Y:S01]  /*6b10*/  LDGSTS.E.BYPASS.LTC128B.128 [R245+0x6900], [R130.64], !P3 ;  /* 0x0690000082f57fae */ /* 0x0005e2000d901d4c */
[----:B------:R-:W-:-:S05]  /*6b20*/  BRA `(.L_x_4) ;  /* 0x00000cc000007947 */ /* 0x000fca0003800000 */
.L_x_3:
[----:B------:R-:W-:Y:S04]  /*6b30*/  DEPBAR.LE SB0, 0x0 ;  /* 0x000080000000791a */ /* 0x000fe80000000000 */
[----:B------:R-:W-:Y:S01]  /*6b40*/  BAR.SYNC.DEFER_BLOCKING 0x0 ;  /* 0x0000000000007b1d */ /* 0x000fe20000010000 */
[C---:B------:R-:W-:Y:S01]  /*6b50*/  IMAD.WIDE.U32 R52, R249.reuse, c[0x0][0x208], RZ ;  /* 0x00008200f9347a25 */ /* 0x040fe200078e00ff */
[----:B------:R-:W-:Y:S01]  /*6b60*/  SHF.R.S32.HI R2, RZ, 0x1f, R249 ;  /* 0x0000001fff027819 */ /* 0x000fe200000114f9 */
[----:B------:R-:W-:Y:S04]  /*6b70*/  UISETP.GE.AND UP0, UPT, UR9, 0x1, UPT ;  /* 0x000000010900788c */ /* 0x000fe8000bf06270 */
[----:B------:R-:W-:Y:S04]  /*6b80*/  IMAD R2, R2, c[0x0][0x208], RZ ;  /* 0x0000820002027a24 */ /* 0x000fe800078e02ff */
[----:B------:R-:W-:Y:S04]  /*6b90*/  IMAD R2, R249, c[0x0][0x20c], R2 ;  /* 0x00008300f9027a24 */ /* 0x000fe800078e0202 */
[----:B------:R-:W-:Y:S01]  /*6ba0*/  IMAD.IADD R53, R53, 0x1, R2 ;  /* 0x0000000135357824 */ /* 0x000fe200078e0202 */
[----:B------:R-:W-:Y:S03]  /*6bb0*/  SHF.R.S32.HI R2, RZ, 0x1f, R248 ;  /* 0x0000001fff027819 */ /* 0x000fe600000114f8 */
[----:B------:R-:W-:Y:S04]  /*6bc0*/  IMAD.WIDE.U32 R60, R248, c[0x0][0x218], R52 ;  /* 0x00008600f83c7a25 */ /* 0x000fe800078e0034 */
[----:B------:R-:W-:Y:S01]  /*6bd0*/  IMAD R2, R2, c[0x0][0x218], RZ ;  /* 0x0000860002027a24 */ /* 0x000fe200078e02ff */
[----:B------:R-:W-:Y:S01]  /*6be0*/  LDSM.16.M88.4 R112, [R234+0x7100] ;  /* 0x00710000ea70783b */ /* 0x000fe20000000200 */
[----:B------:R-:W-:Y:S02]  /*6bf0*/  IADD3 R84, P2, R60, UR22, RZ ;  /* 0x000000163c547c10 */ /* 0x000fe4000ff5e0ff */
[----:B------:R-:W-:Y:S03]  /*6c00*/  IMAD R2, R248, c[0x0][0x21c], R2 ;  /* 0x00008700f8027a24 */ /* 0x000fe600078e0202 */
[----:B------:R-:W1:Y:S06]  /*6c10*/  LDSM.16.M88.4 R16, [R135+0x3900] ;  /* 0x003900008710783b */ /* 0x000e6c0000000200 */
[----:B------:R-:W2:Y:S06]  /*6c20*/  LDSM.16.M88.4 R108, [R234+0x9100] ;  /* 0x00910000ea6c783b */ /* 0x000eac0000000200 */
[----:B------:R-:W3:Y:S06]  /*6c30*/  LDSM.16.M88.4 R32, [R135+0x4100] ;  /* 0x004100008720783b */ /* 0x000eec0000000200 */
[----:B------:R-:W4:Y:S06]  /*6c40*/  LDSM.16.M88.4 R48, [R135+0x4900] ;  /* 0x004900008730783b */ /* 0x000f2c0000000200 */
[----:B------:R-:W5:Y:S06]  /*6c50*/  LDSM.16.M88.4 R64, [R135+0x5100] ;  /* 0x005100008740783b */ /* 0x000f6c0000000200 */
[----:B------:R-:W3:Y:S06]  /*6c60*/  LDSM.16.M88.4 R80, [R135+0x5900] ;  /* 0x005900008750783b */ /* 0x000eec0000000200 */
[----:B------:R-:W-:Y:S01]  /*6c70*/  LDSM.16.M88.4 R96, [R135+0x6100] ;  /* 0x006100008760783b */ /* 0x000fe20000000200 */
[-C--:B-1----:R-:W-:Y:S05]  /*6c80*/  HMMA.16816.F32 R4, R112, R16.reuse, RZ ;  /* 0x000000107004723c */ /* 0x082fea00000018ff */
[----:B------:R-:W-:Y:S03]  /*6c90*/  LDSM.16.M88.4 R188, [R135+0x6900] ;  /* 0x0069000087bc783b */ /* 0x000fe60000000200 */
[C---:B--2---:R-:W-:Y:S03]  /*6ca0*/  HMMA.16816.F32 R8, R108.reuse, R16, RZ ;  /* 0x000000106c08723c */ /* 0x044fe600000018ff */
[----:B------:R-:W-:Y:S06]  /*6cb0*/  LDSM.16.M88.4 R192, [R237+0x7100] ;  /* 0x00710000edc0783b */ /* 0x000fec0000000200 */
[----:B------:R-:W-:Y:S01]  /*6cc0*/  LDSM.16.M88.4 R196, [R238] ;  /* 0x00000000eec4783b */ /* 0x000fe20000000200 */
[-C--:B------:R-:W-:Y:S05]  /*6cd0*/  HMMA.16816.F32 R12, R108, R18.reuse, RZ ;  /* 0x000000126c0c723c */ /* 0x080fea00000018ff */
[----:B------:R-:W-:Y:S03]  /*6ce0*/  LDSM.16.M88.4 R200, [R237+0x9100] ;  /* 0x00910000edc8783b */ /* 0x000fe60000000200 */
[C---:B------:R-:W-:Y:S03]  /*6cf0*/  HMMA.16816.F32 R16, R112.reuse, R18, RZ ;  /* 0x000000127010723c */ /* 0x040fe600000018ff */
[----:B------:R-:W-:Y:S05]  /*6d00*/  LDSM.16.M88.4 R204, [R244] ;  /* 0x00000000f4cc783b */ /* 0x000fea0000000200 */
[-C--:B---3--:R-:W-:Y:S01]  /*6d10*/  HMMA.16816.F32 R20, R112, R32.reuse, RZ ;  /* 0x000000207014723c */ /* 0x088fe200000018ff */
[----:B------:R-:W-:Y:S06]  /*6d20*/  LDSM.16.M88.4 R208, [R243] ;  /* 0x00000000f3d0783b */ /* 0x000fec0000000200 */
[----:B------:R-:W-:Y:S01]  /*6d30*/  LDSM.16.M88.4 R212, [R242] ;  /* 0x00000000f2d4783b */ /* 0x000fe20000000200 */
[C---:B------:R-:W-:Y:S05]  /*6d40*/  HMMA.16816.F32 R24, R108.reuse, R32, RZ ;  /* 0x000000206c18723c */ /* 0x040fea00000018ff */
[----:B------:R-:W-:Y:S03]  /*6d50*/  LDSM.16.M88.4 R216, [R241] ;  /* 0x00000000f1d8783b */ /* 0x000fe60000000200 */
[-C--:B------:R-:W-:Y:S03]  /*6d60*/  HMMA.16816.F32 R28, R108, R34.reuse, RZ ;  /* 0x000000226c1c723c */ /* 0x080fe600000018ff */
[----:B------:R-:W-:Y:S05]  /*6d70*/  LDSM.16.M88.4 R220, [R240] ;  /* 0x00000000f0dc783b */ /* 0x000fea0000000200 */
[C---:B------:R-:W-:Y:S01]  /*6d80*/  HMMA.16816.F32 R32, R112.reuse, R34, RZ ;  /* 0x000000227020723c */ /* 0x040fe200000018ff */
[----:B------:R-:W-:Y:S07]  /*6d90*/  LDSM.16.M88.4 R224, [R239] ;  /* 0x00000000efe0783b */ /* 0x000fee0000000200 */
[-C--:B----4-:R-:W-:Y:S08]  /*6da0*/  HMMA.16816.F32 R36, R112, R48.reuse, RZ ;  /* 0x000000307024723c */ /* 0x090ff000000018ff */
[C---:B------:R-:W-:Y:S08]  /*6db0*/  HMMA.16816.F32 R40, R108.reuse, R48, RZ ;  /* 0x000000306c28723c */ /* 0x040ff000000018ff */
[-C--:B------:R-:W-:Y:S08]  /*6dc0*/  HMMA.16816.F32 R44, R108, R50.reuse, RZ ;  /* 0x000000326c2c723c */ /* 0x080ff000000018ff */
[C---:B------:R-:W-:Y:S08]  /*6dd0*/  HMMA.16816.F32 R48, R112.reuse, R50, RZ ;  /* 0x000000327030723c */ /* 0x040ff000000018ff */
[-C--:B-----5:R-:W-:Y:S08]  /*6de0*/  HMMA.16816.F32 R52, R112, R64.reuse, RZ ;  /* 0x000000407034723c */ /* 0x0a0ff000000018ff */
[C---:B------:R-:W-:Y:S07]  /*6df0*/  HMMA.16816.F32 R56, R108.reuse, R64, RZ ;  /* 0x000000406c38723c */ /* 0x040fee00000018ff */
[----:B------:R-:W-:Y:S02]  /*6e00*/  IADD3.X R64, R61, UR5, R2, P2, !PT ;  /* 0x000000053d407c10 */ /* 0x000fe400097fe402 */
[-C--:B------:R-:W-:Y:S03]  /*6e10*/  HMMA.16816.F32 R60, R108, R66.reuse, RZ ;  /* 0x000000426c3c723c */ /* 0x080fe600000018ff */
[C---:B------:R-:W-:Y:S04]  /*6e20*/  LEA R2, P2, R84.reuse, c[0x0][0x1f8], 0x1 ;  /* 0x00007e0054027a11 */ /* 0x040fe800078408ff */
[----:B------:R-:W-:Y:S01]  /*6e30*/  LEA.HI.X R84, R84, c[0x0][0x1fc], R64, 0x1, P2 ;  /* 0x00007f0054547a11 */ /* 0x000fe200010f0c40 */
[----:B------:R-:W1:Y:S01]  /*6e40*/  SHFL.IDX PT, R86, R2, RZ, 0x181f ;  /* 0x00181fff02567589 */ /* 0x000e6200000e0000 */
[C---:B------:R-:W-:Y:S05]  /*6e50*/  HMMA.16816.F32 R64, R112.reuse, R66, RZ ;  /* 0x000000427040723c */ /* 0x040fea00000018ff */
[----:B------:R-:W2:Y:S03]  /*6e60*/  SHFL.IDX PT, R85, R84, RZ, 0x181f ;  /* 0x00181fff54557589 */ /* 0x000ea600000e0000 */
[-C--:B------:R-:W-:Y:S03]  /*6e70*/  HMMA.16816.F32 R68, R112, R80.reuse, RZ ;  /* 0x000000507044723c */ /* 0x080fe600000018ff */
[----:B------:R-:W3:Y:S05]  /*6e80*/  SHFL.IDX PT, R88, R2, 0x1, 0x181f ;  /* 0x00381f0002587f89 */ /* 0x000eea00000e0000 */
[C---:B------:R-:W-:Y:S01]  /*6e90*/  HMMA.16816.F32 R72, R108.reuse, R80, RZ ;  /* 0x000000506c48723c */ /* 0x040fe200000018ff */
[----:B------:R-:W4:Y:S03]  /*6ea0*/  SHFL.IDX PT, R89, R84, 0x1, 0x181f ;  /* 0x00381f0054597f89 */ /* 0x000f2600000e0000 */
[-C--:B-1----:R-:W-:Y:S04]  /*6eb0*/  IADD3 R86, P2, R86, R246.reuse, RZ ;  /* 0x000000f656567210 */ /* 0x082fe80007f5e0ff */
[-C--:B------:R-:W-:Y:S01]  /*6ec0*/  HMMA.16816.F32 R76, R108, R82.reuse, RZ ;  /* 0x000000526c4c723c */ /* 0x080fe200000018ff */
[----:B------:R-:W1:Y:S03]  /*6ed0*/  SHFL.IDX PT, R94, R2, 0x2, 0x181f ;  /* 0x00581f00025e7f89 */ /* 0x000e6600000e0000 */
[--C-:B--2---:R-:W-:Y:S03]  /*6ee0*/  IMAD.X R87, R85, 0x1, R247.reuse, P2 ;  /* 0x0000000155577824 */ /* 0x104fe600010e06f7 */
[----:B------:R-:W2:Y:S01]  /*6ef0*/  SHFL.IDX PT, R92, R2, 0x3, 0x181f ;  /* 0x00781f00025c7f89 */ /* 0x000ea200000e0000 */
[C---:B------:R-:W-:Y:S04]  /*6f00*/  HMMA.16816.F32 R80, R112.reuse, R82, RZ ;  /* 0x000000527050723c */ /* 0x040fe800000018ff */
[-C--:B---3--:R-:W-:Y:S01]  /*6f10*/  IADD3 R88, P5, R88, R246.reuse, RZ ;  /* 0x000000f658587210 */ /* 0x088fe20007fbe0ff */
[----:B------:R3:W-:Y:S04]  /*6f20*/  LDGSTS.E.BYPASS.LTC128B.128 [R245+0x100], [R86.64], !P3 ;  /* 0x0010000056f57fae */ /* 0x0007e8000d901d4c */
[--C-:B----4-:R-:W-:Y:S02]  /*6f30*/  IMAD.X R89, R89, 0x1, R247.reuse, P5 ;  /* 0x0000000159597824 */ /* 0x110fe400028e06f7 */
[----:B------:R-:W4:Y:S06]  /*6f40*/  SHFL.IDX PT, R91, R84, 0x2, 0x181f ;  /* 0x00581f00545b7f89 */ /* 0x000f2c00000e0000 */
[----:B------:R-:W5:Y:S01]  /*6f50*/  SHFL.IDX PT, R90, R84, 0x3, 0x181f ;  /* 0x00781f00545a7f89 */ /* 0x000f6200000e0000 */
[-C--:B-1----:R-:W-:Y:S05]  /*6f60*/  IADD3 R94, P4, R94, R246.reuse, RZ ;  /* 0x000000f65e5e7210 */ /* 0x082fea0007f9e0ff */
[----:B------:R-:W-:Y:S01]  /*6f70*/  SHFL.IDX PT, R104, R84, 0x4, 0x181f ;  /* 0x00981f0054687f89 */ /* 0x000fe200000e0000 */
[-C--:B--2---:R-:W-:Y:S05]  /*6f80*/  IADD3 R92, P2, R92, R246.reuse, RZ ;  /* 0x000000f65c5c7210 */ /* 0x084fea0007f5e0ff */
[----:B------:R-:W-:Y:S06]  /*6f90*/  SHFL.IDX PT, R103, R84, 0x5, 0x181f ;  /* 0x00b81f0054677f89 */ /* 0x000fec00000e0000 */
[----:B------:R3:W-:Y:S01]  /*6fa0*/  SHFL.IDX PT, R101, R84, 0x6, 0x181f ;  /* 0x00d81f0054657f89 */ /* 0x0007e200000e0000 */
[--C-:B----4-:R-:W-:Y:S05]  /*6fb0*/  IMAD.X R95, R91, 0x1, R247.reuse, P4 ;  /* 0x000000015b5f7824 */ /* 0x110fea00020e06f7 */
[----:B------:R1:W-:Y:S01]  /*6fc0*/  LDGSTS.E.BYPASS.LTC128B.128 [R245+0x900], [R88.64], !P3 ;  /* 0x0090000058f57fae */ /* 0x0003e2000d901d4c */
[--C-:B-----5:R-:W-:Y:S05]  /*6fd0*/  IMAD.X R93, R90, 0x1, R247.reuse, P2 ;  /* 0x000000015a5d7824 */ /* 0x120fea00010e06f7 */
[----:B------:R-:W2:Y:S06]  /*6fe0*/  SHFL.IDX PT, R100, R2, 0x4, 0x181f ;  /* 0x00981f0002647f89 */ /* 0x000eac00000e0000 */
[----:B------:R-:W4:Y:S01]  /*6ff0*/  SHFL.IDX PT, R102, R2, 0x5, 0x181f ;  /* 0x00b81f0002667f89 */ /* 0x000f2200000e0000 */
[-C--:B---3--:R-:W-:Y:S05]  /*7000*/  HMMA.16816.F32 R84, R112, R96.reuse, RZ ;  /* 0x000000607054723c */ /* 0x088fea00000018ff */
[----:B------:R-:W3:Y:S06]  /*7010*/  SHFL.IDX PT, R2, R2, 0x6, 0x181f ;  /* 0x00d81f0002027f89 */ /* 0x000eec00000e0000 */
[----:B------:R5:W-:Y:S01]  /*7020*/  LDGSTS.E.BYPASS.LTC128B.128 [R245+0x1100], [R94.64], !P3 ;  /* 0x011000005ef57fae */ /* 0x000be2000d901d4c */
[C---:B-1----:R-:W-:Y:S05]  /*7030*/  HMMA.16816.F32 R88, R108.reuse, R96, RZ ;  /* 0x000000606c58723c */ /* 0x042fea00000018ff */
[----:B------:R5:W-:Y:S02]  /*7040*/  LDGSTS.E.BYPASS.LTC128B.128 [R245+0x1900], [R92.64], !P3 ;  /* 0x019000005cf57fae */ /* 0x000be4000d901d4c */
[-C--:B--2---:R-:W-:Y:S02]  /*7050*/  IADD3 R96, P5, R100, R246.reuse, RZ ;  /* 0x000000f664607210 */ /* 0x084fe40007fbe0ff */
[-C--:B----4-:R-:W-:Y:S03]  /*7060*/  IADD3 R102, P4, R102, R246.reuse, RZ ;  /* 0x000000f666667210 */ /* 0x090fe60007f9e0ff */
[--C-:B------:R-:W-:Y:S02]  /*7070*/  IMAD.X R97, R104, 0x1, R247.reuse, P5 ;  /* 0x0000000168617824 */ /* 0x100fe400028e06f7 */
[--C-:B------:R-:W-:Y:S01]  /*7080*/  IMAD.X R103, R103, 0x1, R247.reuse, P4 ;  /* 0x0000000167677824 */ /* 0x100fe200020e06f7 */
[----:B---3--:R-:W-:Y:S02]  /*7090*/  IADD3 R100, P2, R2, R246, RZ ;  /* 0x000000f602647210 */ /* 0x008fe40007f5e0ff */
[----:B------:R1:W-:Y:S03]  /*70a0*/  LDGSTS.E.BYPASS.LTC128B.128 [R245+0x2100], [R96.64], !P3 ;  /* 0x0210000060f57fae */ /* 0x0003e6000d901d4c */
[----:B------:R-:W-:Y:S01]  /*70b0*/  IMAD.X R101, R101, 0x1, R247, P2 ;  /* 0x0000000165657824 */ /* 0x000fe200010e06f7 */
[----:B------:R-:W-:Y:S02]  /*70c0*/  PLOP3.LUT P2, PT, PT, PT, UP0, 0x80, 0x0 ;  /* 0x000000000000781c */ /* 0x000fe40003f4f008 */
[----:B------:R2:W-:Y:S06]  /*70d0*/  LDGSTS.E.BYPASS.LTC128B.128 [R245+0x2900], [R102.64], !P3 ;  /* 0x0290000066f57fae */ /* 0x0005ec000d901d4c */
[----:B------:R2:W-:Y:S01]  /*70e0*/  LDGSTS.E.BYPASS.LTC128B.128 [R245+0x3100], [R100.64], !P3 ;  /* 0x0310000064f57fae */ /* 0x0005e2000d901d4c */
[-C--:B-----5:R-:W-:Y:S05]  /*70f0*/  HMMA.16816.F32 R92, R108, R98.reuse, RZ ;  /* 0x000000626c5c723c */ /* 0x0a0fea00000018ff */
[----:B------:R-:W0:Y:S03]  /*7100*/  LDGDEPBAR ;  /* 0x00000000000079af */ /* 0x000e260000000000 */
[C---:B-1----:R-:W-:Y:S08]  /*7110*/  HMMA.16816.F32 R96, R112.reuse, R98, RZ ;  /* 0x000000627060723c */ /* 0x042ff000000018ff */
[-C--:B--2---:R-:W-:Y:S08]  /*7120*/  HMMA.16816.F32 R100, R112, R188.reuse, RZ ;  /* 0x000000bc7064723c */ /* 0x084ff000000018ff */
[C---:B------:R-:W-:Y:S08]  /*7130*/  HMMA.16816.F32 R104, R108.reuse, R188, RZ ;  /* 0x000000bc6c68723c */ /* 0x040ff000000018ff */
[-C--:B------:R-:W-:Y:S08]  /*7140*/  HMMA.16816.F32 R108, R108, R190.reuse, RZ ;  /* 0x000000be6c6c723c */ /* 0x080ff000000018ff */
[----:B------:R-:W-:Y:S01]  /*7150*/  HMMA.16816.F32 R112, R112, R190, RZ ;  /* 0x000000be7070723c */ /* 0x000fe200000018ff */
[----:B------:R-:W-:Y:S07]  /*7160*/  LDSM.16.M88.4 R188, [R235+0x7100] ;  /* 0x00710000ebbc783b */ /* 0x000fee0000000200 */
[-C--:B------:R-:W-:Y:S08]  /*7170*/  HMMA.16816.F32 R4, R192, R196.reuse, R4 ;  /* 0x000000c4c004723c */ /* 0x080ff00000001804 */
[C---:B------:R-:W-:Y:S08]  /*7180*/  HMMA.16816.F32 R8, R200.reuse, R196, R8 ;  /* 0x000000c4c808723c */ /* 0x040ff00000001808 */
[-C--:B------:R-:W-:Y:S08]  /*7190*/  HMMA.16816.F32 R12, R200, R198.reuse, R12 ;  /* 0x000000c6c80c723c */ /* 0x080ff0000000180c */
[C---:B------:R-:W-:Y:S01]  /*71a0*/  HMMA.16816.F32 R16, R192.reuse, R198, R16 ;  /* 0x000000c6c010723c */ /* 0x040fe20000001810 */
[----:B------:R-:W1:Y:S07]  /*71b0*/  LDSM.16.M88.4 R196, [R233+0x3900] ;  /* 0x00390000e9c4783b */ /* 0x000e6e0000000200 */
[-C--:B------:R-:W-:Y:S08]  /*71c0*/  HMMA.16816.F32 R20, R192, R204.reuse, R20 ;  /* 0x000000ccc014723c */ /* 0x080ff00000001814 */
[C---:B------:R-:W-:Y:S08]  /*71d0*/  HMMA.16816.F32 R24, R200.reuse, R204, R24 ;  /* 0x000000ccc818723c */ /* 0x040ff00000001818 */
[-C--:B------:R-:W-:Y:S08]  /*71e0*/  HMMA.16816.F32 R28, R200, R206.reuse, R28 ;  /* 0x000000cec81c723c */ /* 0x080ff0000000181c */
[C---:B------:R-:W-:Y:S01]  /*71f0*/  HMMA.16816.F32 R32, R192.reuse, R206, R32 ;  /* 0x000000cec020723c */ /* 0x040fe20000001820 */
[----:B------:R-:W2:Y:S07]  /*7200*/  LDSM.16.M88.4 R204, [R235+0x9100] ;  /* 0x00910000ebcc783b */ /* 0x000eae0000000200 */
[-C--:B------:R-:W-:Y:S08]  /*7210*/  HMMA.16816.F32 R36, R192, R208.reuse, R36 ;  /* 0x000000d0c024723c */ /* 0x080ff00000001824 */
[C---:B------:R-:W-:Y:S08]  /*7220*/  HMMA.16816.F32 R40, R200.reuse, R208, R40 ;  /* 0x000000d0c828723c */ /* 0x040ff00000001828 */
[-C--:B------:R-:W-:Y:S08]  /*7230*/  HMMA.16816.F32 R44, R200, R210.reuse, R44 ;  /* 0x000000d2c82c723c */ /* 0x080ff0000000182c */
[C---:B------:R-:W-:Y:S01]  /*7240*/  HMMA.16816.F32 R48, R192.reuse, R210, R48 ;  /* 0x000000d2c030723c */ /* 0x040fe20000001830 */
[----:B------:R-:W3:Y:S07]  /*7250*/  LDSM.16.M88.4 R208, [R233+0x4100] ;  /* 0x00410000e9d0783b */ /* 0x000eee0000000200 */
[-C--:B------:R-:W-:Y:S08]  /*7260*/  HMMA.16816.F32 R52, R192, R212.reuse, R52 ;  /* 0x000000d4c034723c */ /* 0x080ff00000001834 */
[C---:B------:R-:W-:Y:S08]  /*7270*/  HMMA.16816.F32 R56, R200.reuse, R212, R56 ;  /* 0x000000d4c838723c */ /* 0x040ff00000001838 */
[-C--:B------:R-:W-:Y:S08]  /*7280*/  HMMA.16816.F32 R60, R200, R214.reuse, R60 ;  /* 0x000000d6c83c723c */ /* 0x080ff0000000183c */
[C---:B------:R-:W-:Y:S01]  /*7290*/  HMMA.16816.F32 R64, R192.reuse, R214, R64 ;  /* 0x000000d6c040723c */ /* 0x040fe20000001840 */
[----:B------:R-:W4:Y:S07]  /*72a0*/  LDSM.16.M88.4 R212, [R233+0x4900] ;  /* 0x00490000e9d4783b */ /* 0x000f2e0000000200 */
[-C--:B------:R-:W-:Y:S08]  /*72b0*/  HMMA.16816.F32 R68, R192, R216.reuse, R68 ;  /* 0x000000d8c044723c */ /* 0x080ff00000001844 */
[C---:B------:R-:W-:Y:S08]  /*72c0*/  HMMA.16816.F32 R72, R200.reuse, R216, R72 ;  /* 0x000000d8c848723c */ /* 0x040ff00000001848 */
[-C--:B------:R-:W-:Y:S08]  /*72d0*/  HMMA.16816.F32 R76, R200, R218.reuse, R76 ;  /* 0x000000dac84c723c */ /* 0x080ff0000000184c */
[C---:B------:R-:W-:Y:S01]  /*72e0*/  HMMA.16816.F32 R80, R192.reuse, R218, R80 ;  /* 0x000000dac050723c */ /* 0x040fe20000001850 */
[----:B------:R-:W-:Y:S07]  /*72f0*/  LDSM.16.M88.4 R216, [R233+0x5900] ;  /* 0x00590000e9d8783b */ /* 0x000fee0000000200 */
[-C--:B------:R-:W-:Y:S08]  /*7300*/  HMMA.16816.F32 R84, R192, R220.reuse, R84 ;  /* 0x000000dcc054723c */ /* 0x080ff00000001854 */
[C---:B------:R-:W-:Y:S08]  /*7310*/  HMMA.16816.F32 R88, R200.reuse, R220, R88 ;  /* 0x000000dcc858723c */ /* 0x040ff00000001858 */
[-C--:B------:R-:W-:Y:S08]  /*7320*/  HMMA.16816.F32 R92, R200, R222.reuse, R92 ;  /* 0x000000dec85c723c */ /* 0x080ff0000000185c */
[C---:B------:R-:W-:Y:S01]  /*7330*/  HMMA.16816.F32 R96, R192.reuse, R222, R96 ;  /* 0x000000dec060723c */ /* 0x040fe20000001860 */
[----:B------:R-:W-:Y:S07]  /*7340*/  LDSM.16.M88.4 R220, [R232+0x1000] ;  /* 0x00100000e8dc783b */ /* 0x000fee0000000200 */
[-C--:B------:R-:W-:Y:S08]  /*7350*/  HMMA.16816.F32 R100, R192, R224.reuse, R100 ;  /* 0x000000e0c064723c */ /* 0x080ff00000001864 */
[C---:B------:R-:W-:Y:S08]  /*7360*/  HMMA.16816.F32 R104, R200.reuse, R224, R104 ;  /* 0x000000e0c868723c */ /* 0x040ff00000001868 */
[-C--:B------:R-:W-:Y:S01]  /*7370*/  HMMA.16816.F32 R108, R200, R226.reuse, R108 ;  /* 0x000000e2c86c723c */ /* 0x080fe2000000186c */
[----:B------:R-:W5:Y:S07]  /*7380*/  LDSM.16.M88.4 R200, [R233+0x5100] ;  /* 0x00510000e9c8783b */ /* 0x000f6e0000000200 */
[----:B------:R-:W-:Y:S01]  /*7390*/  HMMA.16816.F32 R112, R192, R226, R112 ;  /* 0x000000e2c070723c */ /* 0x000fe20000001870 */
[----:B------:R-:W4:Y:S07]  /*73a0*/  LDSM.16.M88.4 R192, [R233+0x6100] ;  /* 0x00610000e9c0783b */ /* 0x000f2e0000000200 */
[-C--:B-1----:R-:W-:Y:S08]  /*73b0*/  HMMA.16816.F32 R4, R188, R196.reuse, R4 ;  /* 0x000000c4bc04723c */ /* 0x082ff00000001804 */
[C---:B--2---:R-:W-:Y:S08]  /*73c0*/  HMMA.16816.F32 R8, R204.reuse, R196, R8 ;  /* 0x000000c4cc08723c */ /* 0x044ff00000001808 */
[-C--:B------:R-:W-:Y:S08]  /*73d0*/  HMMA.16816.F32 R12, R204, R198.reuse, R12 ;  /* 0x000000c6cc0c723c */ /* 0x080ff0000000180c */
[C---:B------:R-:W-:Y:S01]  /*73e0*/  HMMA.16816.F32 R16, R188.reuse, R198, R16 ;  /* 0x000000c6bc10723c */ /* 0x040fe20000001810 */
[----:B------:R-:W1:Y:S07]  /*73f0*/  LDSM.16.M88.4 R196, [R233+0x6900] ;  /* 0x00690000e9c4783b */ /* 0x000e6e0000000200 */
[-C--:B---3--:R-:W-:Y:S08]  /*7400*/  HMMA.16816.F32 R20, R188, R208.reuse, R20 ;  /* 0x000000d0bc14723c */ /* 0x088ff00000001814 */
[C---:B------:R-:W-:Y:S08]  /*7410*/  HMMA.16816.F32 R24, R204.reuse, R208, R24 ;  /* 0x000000d0cc18723c */ /* 0x040ff00000001818 */
[-C--:B------:R-:W-:Y:S08]  /*7420*/  HMMA.16816.F32 R28, R204, R210.reuse, R28 ;  /* 0x000000d2cc1c723c */ /* 0x080ff0000000181c */
[C---:B------:R-:W-:Y:S01]  /*7430*/  HMMA.16816.F32 R32, R188.reuse, R210, R32 ;  /* 0x000000d2bc20723c */ /* 0x040fe20000001820 */
[----:B------:R-:W-:Y:S07]  /*7440*/  LDSM.16.M88.4 R208, [R232] ;  /* 0x00000000e8d0783b */ /* 0x000fee0000000200 */
[-C--:B----4-:R-:W-:Y:S08]  /*7450*/  HMMA.16816.F32 R36, R188, R212.reuse, R36 ;  /* 0x000000d4bc24723c */ /* 0x090ff00000001824 */
[C---:B------:R-:W-:Y:S08]  /*7460*/  HMMA.16816.F32 R40, R204.reuse, R212, R40 ;  /* 0x000000d4cc28723c */ /* 0x040ff00000001828 */
[-C--:B------:R-:W-:Y:S08]  /*7470*/  HMMA.16816.F32 R44, R204, R214.reuse, R44 ;  /* 0x000000d6cc2c723c */ /* 0x080ff0000000182c */
[C---:B------:R-:W-:Y:S01]  /*7480*/  HMMA.16816.F32 R48, R188.reuse, R214, R48 ;  /* 0x000000d6bc30723c */ /* 0x040fe20000001830 */
[----:B------:R-:W-:Y:S07]  /*7490*/  LDSM.16.M88.4 R212, [R236+0x9100] ;  /* 0x00910000ecd4783b */ /* 0x000fee0000000200 */
[-C--:B-----5:R-:W-:Y:S08]  /*74a0*/  HMMA.16816.F32 R52, R188, R200.reuse, R52 ;  /* 0x000000c8bc34723c */ /* 0x0a0ff00000001834 */
        /* <DEDUP_REMOVED lines=14> */
[-C--:B-1----:R-:W-:Y:S08]  /*7590*/  HMMA.16816.F32 R100, R188, R196.reuse, R100 ;  /* 0x000000c4bc64723c */ /* 0x082ff00000001864 */
[C---:B------:R-:W-:Y:S08]  /*75a0*/  HMMA.16816.F32 R104, R204.reuse, R196, R104 ;  /* 0x000000c4cc68723c */ /* 0x040ff00000001868 */
[-C--:B------:R-:W-:Y:S01]  /*75b0*/  HMMA.16816.F32 R108, R204, R198.reuse, R108 ;  /* 0x000000c6cc6c723c */ /* 0x080fe2000000186c */
[----:B------:R-:W1:Y:S07]  /*75c0*/  LDSM.16.M88.4 R204, [R232+0x2000] ;  /* 0x00200000e8cc783b */ /* 0x000e6e0000000200 */
[----:B------:R-:W-:Y:S01]  /*75d0*/  HMMA.16816.F32 R112, R188, R198, R112 ;  /* 0x000000c6bc70723c */ /* 0x000fe20000001870 */
[----:B------:R-:W5:Y:S06]  /*75e0*/  LDSM.16.M88.4 R188, [R232+0x2800] ;  /* 0x00280000e8bc783b */ /* 0x000f6c0000000200 */
[----:B------:R-:W1:Y:S01]  /*75f0*/  LDSM.16.M88.4 R196, [R232+0x3000] ;  /* 0x00300000e8c4783b */ /* 0x000e620000000200 */
[-C--:B--2---:R-:W-:Y:S01]  /*7600*/  HMMA.16816.F32 R4, R200, R208.reuse, R4 ;  /* 0x000000d0c804723c */ /* 0x084fe20000001804 */
[----:B------:R-:W-:Y:S04]  /*7610*/  DEPBAR.LE SB0, 0x0 ;  /* 0x000080000000791a */ /* 0x000fe80000000000 */
[----:B------:R-:W-:Y:S03]  /*7620*/  BAR.SYNC.DEFER_BLOCKING 0x0 ;  /* 0x0000000000007b1d */ /* 0x000fe60000010000 */
[C---:B------:R-:W-:Y:S08]  /*7630*/  HMMA.16816.F32 R8, R212.reuse, R208, R8 ;  /* 0x000000d0d408723c */ /* 0x040ff00000001808 */
[-C--:B------:R-:W-:Y:S08]  /*7640*/  HMMA.16816.F32 R12, R212, R210.reuse, R12 ;  /* 0x000000d2d40c723c */ /* 0x080ff0000000180c */
[C---:B------:R-:W-:Y:S08]  /*7650*/  HMMA.16816.F32 R16, R200.reuse, R210, R16 ;  /* 0x000000d2c810723c */ /* 0x040ff00000001810 */
[-C--:B---3--:R-:W-:Y:S08]  /*7660*/  HMMA.16816.F32 R20, R200, R216.reuse, R20 ;  /* 0x000000d8c814723c */ /* 0x088ff00000001814 */
[C---:B------:R-:W-:Y:S08]  /*7670*/  HMMA.16816.F32 R24, R212.reuse, R216, R24 ;  /* 0x000000d8d418723c */ /* 0x040ff00000001818 */
[-C--:B------:R-:W-:Y:S08]  /*7680*/  HMMA.16816.F32 R28, R212, R218.reuse, R28 ;  /* 0x000000dad41c723c */ /* 0x080ff0000000181c */
[C---:B------:R-:W-:Y:S08]  /*7690*/  HMMA.16816.F32 R32, R200.reuse, R218, R32 ;  /* 0x000000dac820723c */ /* 0x040ff00000001820 */
[-C--:B------:R-:W-:Y:S08]  /*76a0*/  HMMA.16816.F32 R36, R200, R220.reuse, R36 ;  /* 0x000000dcc824723c */ /* 0x080ff00000001824 */
[C---:B------:R-:W-:Y:S08]  /*76b0*/  HMMA.16816.F32 R40, R212.reuse, R220, R40 ;  /* 0x000000dcd428723c */ /* 0x040ff00000001828 */
[-C--:B------:R-:W-:Y:S08]  /*76c0*/  HMMA.16816.F32 R44, R212, R222.reuse, R44 ;  /* 0x000000ded42c723c */ /* 0x080ff0000000182c */
[C---:B------:R-:W-:Y:S08]  /*76d0*/  HMMA.16816.F32 R48, R200.reuse, R222, R48 ;  /* 0x000000dec830723c */ /* 0x040ff00000001830 */
[-C--:B----4-:R-:W-:Y:S08]  /*76e0*/  HMMA.16816.F32 R52, R200, R192.reuse, R52 ;  /* 0x000000c0c834723c */ /* 0x090ff00000001834 */
[C---:B------:R-:W-:Y:S08]  /*76f0*/  HMMA.16816.F32 R56, R212.reuse, R192, R56 ;  /* 0x000000c0d438723c */ /* 0x040ff00000001838 */
[-C--:B------:R-:W-:Y:S08]  /*7700*/  HMMA.16816.F32 R60, R212, R194.reuse, R60 ;  /* 0x000000c2d43c723c */ /* 0x080ff0000000183c */
[C---:B------:R-:W-:Y:S08]  /*7710*/  HMMA.16816.F32 R64, R200.reuse, R194, R64 ;  /* 0x000000c2c840723c */ /* 0x040ff00000001840 */
[-C--:B-1----:R-:W-:Y:S08]  /*7720*/  HMMA.16816.F32 R68, R200, R204.reuse, R68 ;  /* 0x000000ccc844723c */ /* 0x082ff00000001844 */
[C---:B------:R-:W-:Y:S08]  /*7730*/  HMMA.16816.F32 R72, R212.reuse, R204, R72 ;  /* 0x000000ccd448723c */ /* 0x040ff00000001848 */
[-C--:B------:R-:W-:Y:S08]  /*7740*/  HMMA.16816.F32 R76, R212, R206.reuse, R76 ;  /* 0x000000ced44c723c */ /* 0x080ff0000000184c */
[C---:B------:R-:W-:Y:S08]  /*7750*/  HMMA.16816.F32 R80, R200.reuse, R206, R80 ;  /* 0x000000cec850723c */ /* 0x040ff00000001850 */
[-C--:B-----5:R-:W-:Y:S08]  /*7760*/  HMMA.16816.F32 R84, R200, R188.reuse, R84 ;  /* 0x000000bcc854723c */ /* 0x0a0ff00000001854 */
[C---:B------:R-:W-:Y:S08]  /*7770*/  HMMA.16816.F32 R88, R212.reuse, R188, R88 ;  /* 0x000000bcd458723c */ /* 0x040ff00000001858 */
[-C--:B------:R-:W-:Y:S08]  /*7780*/  HMMA.16816.F32 R92, R212, R190.reuse, R92 ;  /* 0x000000bed45c723c */ /* 0x080ff0000000185c */
[C---:B------:R-:W-:Y:S08]  /*7790*/  HMMA.16816.F32 R96, R200.reuse, R190, R96 ;  /* 0x000000bec860723c */ /* 0x040ff00000001860 */
[-C--:B------:R-:W-:Y:S08]  /*77a0*/  HMMA.16816.F32 R100, R200, R196.reuse, R100 ;  /* 0x000000c4c864723c */ /* 0x080ff00000001864 */
[C---:B------:R-:W-:Y:S08]  /*77b0*/  HMMA.16816.F32 R104, R212.reuse, R196, R104 ;  /* 0x000000c4d468723c */ /* 0x040ff00000001868 */
[-C--:B------:R-:W-:Y:S08]  /*77c0*/  HMMA.16816.F32 R108, R212, R198.reuse, R108 ;  /* 0x000000c6d46c723c */ /* 0x080ff0000000186c */
[----:B------:R-:W-:Y:S01]  /*77d0*/  HMMA.16816.F32 R112, R200, R198, R112 ;  /* 0x000000c6c870723c */ /* 0x000fe20000001870 */
[----:B------:R-:W-:-:S07]  /*77e0*/  @P2 BRA `(.L_x_5) ;  /* 0xffffef4000002947 */ /* 0x000fce000383ffff */
.L_x_4:
[----:B--2---:R-:W-:Y:S01]  /*77f0*/  FMNMX.FTZ R133, R4, R0, !PT ;  /* 0x0000000004857209 */ /* 0x004fe20007810000 */
[----:B------:R-:W-:Y:S01]  /*7800*/  STL [R1+0x18], R135 ;  /* 0x0000188701007387 */ /* 0x000fe20000100800 */
[----:B------:R-:W-:Y:S02]  /*7810*/  FMNMX.FTZ R2, R6, R3, !PT ;  /* 0x0000000306027209 */ /* 0x000fe40007810000 */
[----:B------:R-:W-:Y:S01]  /*7820*/  FMNMX.FTZ R133, R5, R133, !PT ;  /* 0x0000008505857209 */ /* 0x000fe20007810000 */
[----:B------:R-:W0:Y:S01]  /*7830*/  LDGDEPBAR ;  /* 0x00000000000079af */ /* 0x000e220000000000 */
[----:B------:R-:W-:Y:S02]  /*7840*/  FMNMX.FTZ R2, R7, R2, !PT ;  /* 0x0000000207027209 */ /* 0x000fe40007810000 */
        /* <DEDUP_REMOVED lines=75> */
[----:B------:R-:W-:Y:S01]  /*7d00*/  FMNMX.FTZ R2, R103, R2, !PT ;  /* 0x0000000267027209 */ /* 0x000fe20007810000 */
[----:B------:R-:W1:Y:S01]  /*7d10*/  SHFL.BFLY PT, R188, R133, 0x2, 0x1f ;  /* 0x0c401f0085bc7f89 */ /* 0x000e6200000e0000 */
[----:B------:R-:W-:Y:S02]  /*7d20*/  FMNMX.FTZ R129, R73, R129, !PT ;  /* 0x0000008149817209 */ /* 0x000fe40007810000 */
[----:B------:R-:W-:Y:S02]  /*7d30*/  FMNMX.FTZ R2, R114, R2, !PT ;  /* 0x0000000272027209 */ /* 0x000fe40007810000 */
[----:B------:R-:W-:Y:S02]  /*7d40*/  FMNMX.FTZ R130, R43, R130, !PT ;  /* 0x000000822b827209 */ /* 0x000fe40007810000 */
[----:B------:R-:W-:Y:S02]  /*7d50*/  FMNMX.FTZ R129, R76, R129, !PT ;  /* 0x000000814c817209 */ /* 0x000fe40007810000 */
[----:B------:R-:W-:Y:S02]  /*7d60*/  FMNMX.FTZ R2, R115, R2, !PT ;  /* 0x0000000273027209 */ /* 0x000fe40007810000 */
[----:B------:R-:W-:Y:S02]  /*7d70*/  FMNMX.FTZ R130, R46, R130, !PT ;  /* 0x000000822e827209 */ /* 0x000fe40007810000 */
[----:B------:R-:W-:Y:S01]  /*7d80*/  FMNMX.FTZ R129, R77, R129, !PT ;  /* 0x000000814d817209 */ /* 0x000fe20007810000 */
[----:B------:R-:W2:Y:S01]  /*7d90*/  SHFL.BFLY PT, R132, R2, 0x2, 0x1f ;  /* 0x0c401f0002847f89 */ /* 0x000ea200000e0000 */
        /* <DEDUP_REMOVED lines=13> */
[----:B-1----:R-:W-:Y:S02]  /*7e70*/  FMNMX.FTZ R133, R133, R188, !PT ;  /* 0x000000bc85857209 */ /* 0x002fe40007810000 */
[----:B------:R-:W-:Y:S02]  /*7e80*/  FMNMX.FTZ R130, R78, R130, !PT ;  /* 0x000000824e827209 */ /* 0x000fe40007810000 */
[----:B--2---:R-:W-:Y:S01]  /*7e90*/  FMNMX.FTZ R2, R2, R132, !PT ;  /* 0x0000008402027209 */ /* 0x004fe20007810000 */
[----:B------:R-:W1:Y:S01]  /*7ea0*/  SHFL.BFLY PT, R188, R133, 0x1, 0x1f ;  /* 0x0c201f0085bc7f89 */ /* 0x000e6200000e0000 */
[----:B------:R-:W-:Y:S02]  /*7eb0*/  FMNMX.FTZ R130, R79, R130, !PT ;  /* 0x000000824f827209 */ /* 0x000fe40007810000 */
[----:B------:R-:W-:Y:S02]  /*7ec0*/  FMNMX.FTZ R129, R108, R129, !PT ;  /* 0x000000816c817209 */ /* 0x000fe40007810000 */
[----:B------:R-:W-:Y:S02]  /*7ed0*/  FMNMX.FTZ R130, R90, R130, !PT ;  /* 0x000000825a827209 */ /* 0x000fe40007810000 */
[----:B------:R-:W-:Y:S01]  /*7ee0*/  FMNMX.FTZ R129, R109, R129, !PT ;  /* 0x000000816d817209 */ /* 0x000fe20007810000 */
[----:B------:R-:W2:Y:S01]  /*7ef0*/  SHFL.BFLY PT, R132, R2, 0x1, 0x1f ;  /* 0x0c201f0002847f89 */ /* 0x000ea200000e0000 */
[----:B------:R-:W-:Y:S02]  /*7f00*/  FMNMX.FTZ R130, R91, R130, !PT ;  /* 0x000000825b827209 */ /* 0x000fe40007810000 */
[----:B------:R-:W-:Y:S01]  /*7f10*/  ISETP.LT.AND P2, PT, RZ, UR9, PT ;  /* 0x00000009ff007c0c */ /* 0x000fe2000bf41270 */
[----:B------:R-:W-:Y:S01]  /*7f20*/  UIADD3 UR9, UR9, -0x1, URZ ;  /* 0xffffffff09097890 */ /* 0x000fe2000fffe03f */
[----:B------:R-:W-:Y:S03]  /*7f30*/  FMNMX.FTZ R130, R94, R130, !PT ;  /* 0x000000825e827209 */ /* 0x000fe60007810000 */
[----:B------:R-:W3:Y:S01]  /*7f40*/  SHFL.BFLY PT, R131, R129, 0x2, 0x1f ;  /* 0x0c401f0081837f89 */ /* 0x000ee200000e0000 */
[----:B------:R-:W-:Y:S04]  /*7f50*/  FMNMX.FTZ R130, R95, R130, !PT ;  /* 0x000000825f827209 */ /* 0x000fe80007810000 */
[----:B------:R-:W-:Y:S02]  /*7f60*/  FMNMX.FTZ R130, R106, R130, !PT ;  /* 0x000000826a827209 */ /* 0x000fe40007810000 */
[----:B-1----:R-:W-:Y:S05]  /*7f70*/  FMNMX.FTZ R133, R133, R188, !PT ;  /* 0x000000bc85857209 */ /* 0x002fea0007810000 */
[C---:B------:R-:W-:Y:S02]  /*7f80*/  FMUL.FTZ R188, R133.reuse, c[0x0][0x2d0] ;  /* 0x0000b40085bc7a20 */ /* 0x040fe40000410000 */
[----:B------:R-:W-:Y:S01]  /*7f90*/  FADD.FTZ R0, -R133, R0 ;  /* 0x0000000085007221 */ /* 0x000fe20000010100 */
[----:B--2---:R-:W-:Y:S01]  /*7fa0*/  FMNMX.FTZ R132, R2, R132, !PT ;  /* 0x0000008402847209 */ /* 0x004fe20007810000 */
[--C-:B------:R-:W-:Y:S02]  /*7fb0*/  FFMA.FTZ R20, R20, c[0x0][0x2d0], -R188.reuse ;  /* 0x0000b40014147a23 */ /* 0x100fe400000108bc */
[--C-:B------:R-:W-:Y:S02]  /*7fc0*/  FFMA.FTZ R21, R21, c[0x0][0x2d0], -R188.reuse ;  /* 0x0000b40015157a23 */ /* 0x100fe400000108bc */
[----:B------:R-:W-:Y:S01]  /*7fd0*/  MUFU.EX2 R202, R20 ;  /* 0x0000001400ca7308 */ /* 0x000fe20000000800 */
[--C-:B------:R-:W-:Y:S02]  /*7fe0*/  FFMA.FTZ R36, R36, c[0x0][0x2d0], -R188.reuse ;  /* 0x0000b40024247a23 */ /* 0x100fe400000108bc */
[--C-:B------:R-:W-:Y:S01]  /*7ff0*/  FFMA.FTZ R37, R37, c[0x0][0x2d0], -R188.reuse ;  /* 0x0000b40025257a23 */ /* 0x100fe200000108bc */
[----:B---3--:R-:W-:Y:S01]  /*8000*/  FMNMX.FTZ R129, R129, R131, !PT ;  /* 0x0000008381817209 */ /* 0x008fe20007810000 */
[--C-:B------:R-:W-:Y:S02]  /*8010*/  FFMA.FTZ R64, R64, c[0x0][0x2d0], -R188.reuse ;  /* 0x0000b40040407a23 */ /* 0x100fe400000108bc */
[--C-:B------:R-:W-:Y:S02]  /*8020*/  FFMA.FTZ R65, R65, c[0x0][0x2d0], -R188.reuse ;  /* 0x0000b40041417a23 */ /* 0x100fe400000108bc */
[--C-:B------:R-:W-:Y:S01]  /*8030*/  FFMA.FTZ R68, R68, c[0x0][0x2d0], -R188.reuse ;  /* 0x0000b40044447a23 */ /* 0x100fe200000108bc */
[----:B------:R-:W-:Y:S01]  /*8040*/  MUFU.EX2 R196, R21 ;  /* 0x0000001500c47308 */ /* 0x000fe20000000800 */
[--C-:B------:R-:W-:Y:S01]  /*8050*/  FFMA.FTZ R69, R69, c[0x0][0x2d0], -R188.reuse ;  /* 0x0000b40045457a23 */ /* 0x100fe200000108bc */
[----:B------:R-:W1:Y:S01]  /*8060*/  SHFL.BFLY PT, R131, R129, 0x1, 0x1f ;  /* 0x0c201f0081837f89 */ /* 0x000e6200000e0000 */
[----:B------:R-:W-:Y:S02]  /*8070*/  FMUL.FTZ R189, R132, c[0x0][0x2d0] ;  /* 0x0000b40084bd7a20 */ /* 0x000fe40000410000 */
[--C-:B------:R-:W-:Y:S02]  /*8080*/  FFMA.FTZ R16, R16, c[0x0][0x2d0], -R188.reuse ;  /* 0x0000b40010107a23 */ /* 0x100fe400000108bc */
[--C-:B------:R-:W-:Y:S02]  /*8090*/  FFMA.FTZ R22, R22, c[0x0][0x2d0], -R189.reuse ;  /* 0x0000b40016167a23 */ /* 0x100fe400000108bd */
[--C-:B------:R-:W-:Y:S01]  /*80a0*/  FFMA.FTZ R23, R23, c[0x0][0x2d0], -R189.reuse ;  /* 0x0000b40017177a23 */ /* 0x100fe200000108bd */
[----:B------:R-:W-:Y:S01]  /*80b0*/  MUFU.EX2 R221, R16 ;  /* 0x0000001000dd7308 */ /* 0x000fe20000000800 */
[--C-:B------:R-:W-:Y:S02]  /*80c0*/  FFMA.FTZ R38, R38, c[0x0][0x2d0], -R189.reuse ;  /* 0x0000b40026267a23 */ /* 0x100fe400000108bd */
[--C-:B------:R-:W-:Y:S02]  /*80d0*/  FFMA.FTZ R39, R39, c[0x0][0x2d0], -R189.reuse ;  /* 0x0000b40027277a23 */ /* 0x100fe400000108bd */
[--C-:B------:R-:W-:Y:S02]  /*80e0*/  FFMA.FTZ R66, R66, c[0x0][0x2d0], -R189.reuse ;  /* 0x0000b40042427a23 */ /* 0x100fe400000108bd */
[--C-:B------:R-:W-:Y:S02]  /*80f0*/  FFMA.FTZ R67, R67, c[0x0][0x2d0], -R189.reuse ;  /* 0x0000b40043437a23 */ /* 0x100fe400000108bd */
[--C-:B------:R-:W-:Y:S01]  /*8100*/  FFMA.FTZ R70, R70, c[0x0][0x2d0], -R189.reuse ;  /* 0x0000b40046467a23 */ /* 0x100fe200000108bd */
[----:B------:R-:W-:Y:S01]  /*8110*/  MUFU.EX2 R200, R22 ;  /* 0x0000001600c87308 */ /* 0x000fe20000000800 */
[--C-:B------:R-:W-:Y:S02]  /*8120*/  FFMA.FTZ R71, R71, c[0x0][0x2d0], -R189.reuse ;  /* 0x0000b40047477a23 */ /* 0x100fe400000108bd */
[--C-:B------:R-:W-:Y:S02]  /*8130*/  FFMA.FTZ R17, R17, c[0x0][0x2d0], -R188.reuse ;  /* 0x0000b40011117a23 */ /* 0x100fe400000108bc */
[--C-:B------:R-:W-:Y:S01]  /*8140*/  FFMA.FTZ R18, R18, c[0x0][0x2d0], -R189.reuse ;  /* 0x0000b40012127a23 */ /* 0x100fe200000108bd */
[----:B-1----:R-:W-:Y:S01]  /*8150*/  FMNMX.FTZ R131, R129, R131, !PT ;  /* 0x0000008381837209 */ /* 0x002fe20007810000 */
[--C-:B------:R-:W-:Y:S02]  /*8160*/  FFMA.FTZ R19, R19, c[0x0][0x2d0], -R189.reuse ;  /* 0x0000b40013137a23 */ /* 0x100fe400000108bd */
[--C-:B------:R-:W-:Y:S01]  /*8170*/  FFMA.FTZ R34, R34, c[0x0][0x2d0], -R189.reuse ;  /* 0x0000b40022227a23 */ /* 0x100fe200000108bd */
[----:B------:R1:W-:Y:S01]  /*8180*/  MUFU.EX2 R197, R23 ;  /* 0x0000001700c57308 */ /* 0x0003e20000000800 */
[----:B------:R-:W-:Y:S01]  /*8190*/  FMUL.FTZ R2, R0, c[0x0][0x2d0] ;  /* 0x0000b40000027a20 */ /* 0x000fe20000410000 */
[----:B------:R-:W-:Y:S01]  /*81a0*/  FMNMX.FTZ R0, R107, R130, !PT ;  /* 0x000000826b007209 */ /* 0x000fe20007810000 */
[--C-:B------:R-:W-:Y:S02]  /*81b0*/  FFMA.FTZ R35, R35, c[0x0][0x2d0], -R189.reuse ;  /* 0x0000b40023237a23 */ /* 0x100fe400000108bd */
[--C-:B------:R-:W-:Y:S01]  /*81c0*/  FFMA.FTZ R83, R83, c[0x0][0x2d0], -R189.reuse ;  /* 0x0000b40053537a23 */ /* 0x100fe200000108bd */
[----:B------:R-:W-:Y:S01]  /*81d0*/  FMNMX.FTZ R0, R110, R0, !PT ;  /* 0x000000006e007209 */ /* 0x000fe20007810000 */
[--C-:B------:R-:W-:Y:S02]  /*81e0*/  FFMA.FTZ R4, R4, c[0x0][0x2d0], -R188.reuse ;  /* 0x0000b40004047a23 */ /* 0x100fe400000108bc */
[--C-:B------:R-:W-:Y:S01]  /*81f0*/  FFMA.FTZ R5, R5, c[0x0][0x2d0], -R188.reuse ;  /* 0x0000b40005057a23 */ /* 0x100fe200000108bc */
[----:B------:R2:W3:Y:S01]  /*8200*/  MUFU.EX2 R130, R2 ;  /* 0x0000000200827308 */ /* 0x0004e20000000800 */
[----:B------:R-:W-:Y:S01]  /*8210*/  FMNMX.FTZ R0, R111, R0, !PT ;  /* 0x000000006f007209 */ /* 0x000fe20007810000 */
[--C-:B------:R-:W-:Y:S02]  /*8220*/  FFMA.FTZ R6, R6, c[0x0][0x2d0], -R189.reuse ;  /* 0x0000b40006067a23 */ /* 0x100fe400000108bd */
[--C-:B------:R-:W-:Y:S02]  /*8230*/  FFMA.FTZ R7, R7, c[0x0][0x2d0], -R189.reuse ;  /* 0x0000b40007077a23 */ /* 0x100fe400000108bd */
[--C-:B------:R-:W-:Y:S02]  /*8240*/  FFMA.FTZ R32, R32, c[0x0][0x2d0], -R188.reuse ;  /* 0x0000b40020207a23 */ /* 0x100fe400000108bc */
[--C-:B------:R-:W-:Y:S02]  /*8250*/  FFMA.FTZ R33, R33, c[0x0][0x2d0], -R188.reuse ;  /* 0x0000b40021217a23 */ /* 0x100fe400000108bc */
[----:B------:R4:W-:Y:S01]  /*8260*/  MUFU.EX2 R207, R4 ;  /* 0x0000000400cf7308 */ /* 0x0009e20000000800 */
[--C-:B------:R-:W-:Y:S02]  /*8270*/  FFMA.FTZ R50, R50, c[0x0][0x2d0], -R189.reuse ;  /* 0x0000b40032327a23 */ /* 0x100fe400000108bd */
[--C-:B------:R-:W-:Y:S01]  /*8280*/  FFMA.FTZ R48, R48, c[0x0][0x2d0], -R188.reuse ;  /* 0x0000b40030307a23 */ /* 0x100fe200000108bc */
[----:B-1----:R-:W-:Y:S01]  /*8290*/  LDSM.16.MT88.4 R20, [R228+0x100] ;  /* 0x00010000e414783b */ /* 0x002fe20000004200 */
[--C-:B------:R-:W-:Y:S02]  /*82a0*/  FFMA.FTZ R49, R49, c[0x0][0x2d0], -R188.reuse ;  /* 0x0000b40031317a23 */ /* 0x100fe400000108bc */
[--C-:B------:R-:W-:Y:S02]  /*82b0*/  FFMA.FTZ R51, R51, c[0x0][0x2d0], -R189.reuse ;  /* 0x0000b40033337a23 */ /* 0x100fe400000108bd */
[--C-:B------:R-:W-:Y:S01]  /*82c0*/  FFMA.FTZ R52, R52, c[0x0][0x2d0], -R188.reuse ;  /* 0x0000b40034347a23 */ /* 0x100fe200000108bc */
[----:B------:R-:W1:Y:S01]  /*82d0*/  MUFU.EX2 R208, R5 ;  /* 0x0000000500d07308 */ /* 0x000e620000000800 */
[--C-:B------:R-:W-:Y:S02]  /*82e0*/  FFMA.FTZ R53, R53, c[0x0][0x2d0], -R188.reuse ;  /* 0x0000b40035357a23 */ /* 0x100fe400000108bc */
[----:B------:R-:W-:Y:S02]  /*82f0*/  FFMA.FTZ R54, R54, c[0x0][0x2d0], -R189 ;  /* 0x0000b40036367a23 */ /* 0x000fe400000108bd */
[----:B--2---:R-:W-:Y:S02]  /*8300*/  FADD.FTZ R2, -R132, R3 ;  /* 0x0000000384027221 */ /* 0x004fe40000010100 */
[----:B---3--:R-:W-:Y:S01]  /*8310*/  FMUL.FTZ R16, R130, R148 ;  /* 0x0000009482107220 */ /* 0x008fe20000410000 */
[----:B------:R-:W2:Y:S01]  /*8320*/  SHFL.BFLY PT, R3, R0, 0x2, 0x1f ;  /* 0x0c401f0000037f89 */ /* 0x000ea200000e0000 */
[----:B------:R-:W-:Y:S01]  /*8330*/  FMUL.FTZ R2, R2, c[0x0][0x2d0] ;  /* 0x0000b40002027a20 */ /* 0x000fe20000410000 */
[----:B------:R3:W-:Y:S01]  /*8340*/  MUFU.EX2 R223, R17 ;  /* 0x0000001100df7308 */ /* 0x0007e20000000800 */
[C---:B------:R-:W-:Y:S02]  /*8350*/  FMUL.FTZ R116, R130.reuse, R116 ;  /* 0x0000007482747220 */ /* 0x040fe40000410000 */
[C---:B------:R-:W-:Y:S02]  /*8360*/  FMUL.FTZ R117, R130.reuse, R117 ;  /* 0x0000007582757220 */ /* 0x040fe40000410000 */
[C---:B------:R-:W-:Y:S02]  /*8370*/  FMUL.FTZ R124, R130.reuse, R124 ;  /* 0x0000007c827c7220 */ /* 0x040fe40000410000 */
[C---:B------:R-:W-:Y:S02]  /*8380*/  FMUL.FTZ R125, R130.reuse, R125 ;  /* 0x0000007d827d7220 */ /* 0x040fe40000410000 */
[----:B----4-:R-:W-:Y:S01]  /*8390*/  FMUL.FTZ R4, R130, R140 ;  /* 0x0000008c82047220 */ /* 0x010fe20000410000 */
[----:B------:R4:W4:Y:S01]  /*83a0*/  MUFU.EX2 R129, R2 ;  /* 0x0000000200817308 */ /* 0x0009220000000800 */
[--C-:B------:R-:W-:Y:S02]  /*83b0*/  FFMA.FTZ R55, R55, c[0x0][0x2d0], -R189.reuse ;  /* 0x0000b40037377a23 */ /* 0x100fe400000108bd */
[--C-:B------:R-:W-:Y:S01]  /*83c0*/  FFMA.FTZ R80, R80, c[0x0][0x2d0], -R188.reuse ;  /* 0x0000b40050507a23 */ /* 0x100fe200000108bc */
[----:B-1----:R-:W-:Y:S01]  /*83d0*/  F2FP.PACK_AB R140, R208, R207 ;  /* 0x000000cfd08c723e */ /* 0x002fe200000000ff */
[----:B------:R-:W-:Y:S02]  /*83e0*/  FMUL.FTZ R5, R130, R141 ;  /* 0x0000008d82057220 */ /* 0x000fe40000410000 */
[--C-:B------:R-:W-:Y:S02]  /*83f0*/  FFMA.FTZ R81, R81, c[0x0][0x2d0], -R188.reuse ;  /* 0x0000b40051517a23 */ /* 0x100fe400000108bc */
[--C-:B------:R-:W-:Y:S01]  /*8400*/  FFMA.FTZ R82, R82, c[0x0][0x2d0], -R189.reuse ;  /* 0x0000b40052527a23 */ /* 0x100fe200000108bd */
[----:B------:R1:W-:Y:S01]  /*8410*/  MUFU.EX2 R204, R6 ;  /* 0x0000000600cc7308 */ /* 0x0003e20000000800 */
[--C-:B------:R-:W-:Y:S01]  /*8420*/  FFMA.FTZ R84, R84, c[0x0][0x2d0], -R188.reuse ;  /* 0x0000b40054547a23 */ /* 0x100fe200000108bc */
[----:B--2---:R-:W-:Y:S01]  /*8430*/  FMNMX.FTZ R0, R0, R3, !PT ;  /* 0x0000000300007209 */ /* 0x004fe20007810000 */
[--C-:B------:R-:W-:Y:S02]  /*8440*/  FFMA.FTZ R85, R85, c[0x0][0x2d0], -R188.reuse ;  /* 0x0000b40055557a23 */ /* 0x100fe400000108bc */
[----:B---3--:R-:W-:Y:S02]  /*8450*/  FMUL.FTZ R17, R130, R149 ;  /* 0x0000009582117220 */ /* 0x008fe40000410000 */
[--C-:B------:R-:W-:Y:S02]  /*8460*/  FFMA.FTZ R86, R86, c[0x0][0x2d0], -R189.reuse ;  /* 0x0000b40056567a23 */ /* 0x100fe400000108bd */
[--C-:B------:R-:W-:Y:S01]  /*8470*/  FFMA.FTZ R96, R96, c[0x0][0x2d0], -R188.reuse ;  /* 0x0000b40060607a23 */ /* 0x100fe200000108bc */
[----:B------:R-:W2:Y:S01]  /*8480*/  MUFU.EX2 R209, R7 ;  /* 0x0000000700d17308 */ /* 0x000ea20000000800 */
[----:B------:R-:W-:Y:S02]  /*8490*/  FFMA.FTZ R97, R97, c[0x0][0x2d0], -R188 ;  /* 0x0000b40061617a23 */ /* 0x000fe400000108bc */
[--C-:B------:R-:W-:Y:S02]  /*84a0*/  FFMA.FTZ R87, R87, c[0x0][0x2d0], -R189.reuse ;  /* 0x0000b40057577a23 */ /* 0x100fe400000108bd */
[----:B----4-:R-:W-:Y:S02]  /*84b0*/  FADD.FTZ R2, -R131, R128 ;  /* 0x0000008083027221 */ /* 0x010fe40000010100 */
[C---:B------:R-:W-:Y:S02]  /*84c0*/  FMUL.FTZ R118, R129.reuse, R118 ;  /* 0x0000007681767220 */ /* 0x040fe40000410000 */
[----:B------:R-:W-:Y:S01]  /*84d0*/  FMUL.FTZ R2, R2, c[0x0][0x2d0] ;  /* 0x0000b40002027a20 */ /* 0x000fe20000410000 */
[----:B------:R3:W-:Y:S01]  /*84e0*/  MUFU.EX2 R218, R18 ;  /* 0x0000001200da7308 */ /* 0x0007e20000000800 */
[C---:B------:R-:W-:Y:S02]  /*84f0*/  FMUL.FTZ R119, R129.reuse, R119 ;  /* 0x0000007781777220 */ /* 0x040fe40000410000 */
[C---:B------:R-:W-:Y:S02]  /*8500*/  FMUL.FTZ R126, R129.reuse, R126 ;  /* 0x0000007e817e7220 */ /* 0x040fe40000410000 */
[----:B-1----:R-:W-:Y:S01]  /*8510*/  FMUL.FTZ R6, R129, R142 ;  /* 0x0000008e81067220 */ /* 0x002fe20000410000 */
[----:B------:R-:W-:Y:S01]  /*8520*/  F2FP.PACK_AB R142, R223, R221 ;  /* 0x000000dddf8e723e */ /* 0x000fe200000000ff */
[----:B------:R-:W-:Y:S02]  /*8530*/  FMUL.FTZ R127, R129, R127 ;  /* 0x0000007f817f7220 */ /* 0x000fe40000410000 */
[--C-:B------:R-:W-:Y:S01]  /*8540*/  FFMA.FTZ R98, R98, c[0x0][0x2d0], -R189.reuse ;  /* 0x0000b40062627a23 */ /* 0x100fe200000108bd */
[----:B------:R1:W4:Y:S01]  /*8550*/  MUFU.EX2 R128, R2 ;  /* 0x0000000200807308 */ /* 0x0003220000000800 */
[--C-:B------:R-:W-:Y:S02]  /*8560*/  FFMA.FTZ R99, R99, c[0x0][0x2d0], -R189.reuse ;  /* 0x0000b40063637a23 */ /* 0x100fe400000108bd */
[--C-:B------:R-:W-:Y:S01]  /*8570*/  FFMA.FTZ R100, R100, c[0x0][0x2d0], -R188.reuse ;  /* 0x0000b40064647a23 */ /* 0x100fe200000108bc */
[----:B--2---:R-:W-:Y:S01]  /*8580*/  F2FP.PACK_AB R141, R209, R204 ;  /* 0x000000ccd18d723e */ /* 0x004fe200000000ff */
[----:B------:R-:W-:Y:S02]  /*8590*/  FMUL.FTZ R7, R129, R143 ;  /* 0x0000008f81077220 */ /* 0x000fe40000410000 */
[--C-:B------:R-:W-:Y:S02]  /*85a0*/  FFMA.FTZ R101, R101, c[0x0][0x2d0], -R188.reuse ;  /* 0x0000b40065657a23 */ /* 0x100fe400000108bc */
[--C-:B------:R-:W-:Y:S01]  /*85b0*/  FFMA.FTZ R112, R112, c[0x0][0x2d0], -R188.reuse ;  /* 0x0000b40070707a23 */ /* 0x100fe200000108bc */
[----:B------:R2:W2:Y:S01]  /*85c0*/  MUFU.EX2 R225, R19 ;  /* 0x0000001300e17308 */ /* 0x0004a20000000800 */
[----:B------:R-:W-:Y:S02]  /*85d0*/  FFMA.FTZ R188, R113, c[0x0][0x2d0], -R188 ;  /* 0x0000b40071bc7a23 */ /* 0x000fe400000108bc */
[--C-:B------:R-:W-:Y:S02]  /*85e0*/  FFMA.FTZ R102, R102, c[0x0][0x2d0], -R189.reuse ;  /* 0x0000b40066667a23 */ /* 0x100fe400000108bd */
[----:B---3--:R-:W-:Y:S02]  /*85f0*/  FMUL.FTZ R18, R129, R150 ;  /* 0x0000009681127220 */ /* 0x008fe40000410000 */
[--C-:B------:R-:W-:Y:S02]  /*8600*/  FFMA.FTZ R103, R103, c[0x0][0x2d0], -R189.reuse ;  /* 0x0000b40067677a23 */ /* 0x100fe400000108bd */
[--C-:B------:R-:W-:Y:S01]  /*8610*/  FFMA.FTZ R114, R114, c[0x0][0x2d0], -R189.reuse ;  /* 0x0000b40072727a23 */ /* 0x100fe200000108bd */
[----:B------:R-:W-:Y:S01]  /*8620*/  MUFU.EX2 R192, R34 ;  /* 0x0000002200c07308 */ /* 0x000fe20000000800 */
[----:B------:R-:W-:Y:S01]  /*8630*/  FFMA.FTZ R189, R115, c[0x0][0x2d0], -R189 ;  /* 0x0000b40073bd7a23 */ /* 0x000fe200000108bd */
[----:B-1----:R-:W1:Y:S01]  /*8640*/  SHFL.BFLY PT, R2, R0, 0x1, 0x1f ;  /* 0x0c201f0000027f89 */ /* 0x002e6200000e0000 */
[C---:B----4-:R-:W-:Y:S02]  /*8650*/  FMUL.FTZ R120, R128.reuse, R120 ;  /* 0x0000007880787220 */ /* 0x050fe40000410000 */
[----:B------:R-:W-:Y:S05]  /*8660*/  FMUL.FTZ R121, R128, R121 ;  /* 0x0000007980797220 */ /* 0x000fea0000410000 */
[----:B------:R-:W-:Y:S01]  /*8670*/  MUFU.EX2 R226, R35 ;  /* 0x0000002300e27308 */ /* 0x000fe20000000800 */
[----:B--2---:R-:W-:Y:S01]  /*8680*/  FMUL.FTZ R19, R129, R151 ;  /* 0x0000009781137220 */ /* 0x004fe20000410000 */
[----:B------:R-:W-:Y:S01]  /*8690*/  F2FP.PACK_AB R143, R225, R218 ;  /* 0x000000dae18f723e */ /* 0x000fe200000000ff */
[----:B------:R-:W-:Y:S07]  /*86a0*/  LDSM.16.MT88.4 R148, [R230+0x100] ;  /* 0x00010000e694783b */ /* 0x000fee0000004200 */
[----:B------:R-:W-:Y:S01]  /*86b0*/  MUFU.EX2 R195, R36 ;  /* 0x0000002400c37308 */ /* 0x000fe20000000800 */
[-C--:B------:R-:W-:Y:S05]  /*86c0*/  HMMA.16816.F32 R4, R140, R20.reuse, R4 ;  /* 0x000000148c04723c */ /* 0x080fea0000001804 */
[----:B-1----:R-:W-:Y:S04]  /*86d0*/  FMNMX.FTZ R2, R0, R2, !PT ;  /* 0x0000000200027209 */ /* 0x002fe80007810000 */
[----:B------:R-:W-:Y:S03]  /*86e0*/  MUFU.EX2 R34, R37 ;  /* 0x0000002500227308 */ /* 0x000fe60000000800 */
[C---:B------:R-:W-:Y:S02]  /*86f0*/  FADD.FTZ R0, -R2.reuse, R134 ;  /* 0x0000008602007221 */ /* 0x040fe40000010100 */
[----:B------:R-:W-:Y:S02]  /*8700*/  FMUL.FTZ R134, R131, c[0x0][0x2d0] ;  /* 0x0000b40083867a20 */ /* 0x000fe40000410000 */
[----:B------:R-:W-:Y:S03]  /*8710*/  FMUL.FTZ R3, R2, c[0x0][0x2d0] ;  /* 0x0000b40002037a20 */ /* 0x000fe60000410000 */
[----:B------:R-:W-:Y:S01]  /*8720*/  MUFU.EX2 R194, R38 ;  /* 0x0000002600c27308 */ /* 0x000fe20000000800 */
[----:B------:R-:W-:Y:S02]  /*8730*/  FMUL.FTZ R0, R0, c[0x0][0x2d0] ;  /* 0x0000b40000007a20 */ /* 0x000fe40000410000 */
[--C-:B------:R-:W-:Y:S02]  /*8740*/  FFMA.FTZ R12, R12, c[0x0][0x2d0], -R134.reuse ;  /* 0x0000b4000c0c7a23 */ /* 0x100fe40000010886 */
[--C-:B------:R-:W-:Y:S02]  /*8750*/  FFMA.FTZ R13, R13, c[0x0][0x2d0], -R134.reuse ;  /* 0x0000b4000d0d7a23 */ /* 0x100fe40000010886 */
[--C-:B------:R-:W-:Y:S02]  /*8760*/  FFMA.FTZ R14, R14, c[0x0][0x2d0], -R3.reuse ;  /* 0x0000b4000e0e7a23 */ /* 0x100fe40000010803 */
[--C-:B------:R-:W-:Y:S01]  /*8770*/  FFMA.FTZ R15, R15, c[0x0][0x2d0], -R3.reuse ;  /* 0x0000b4000f0f7a23 */ /* 0x100fe20000010803 */
[----:B------:R1:W-:Y:S01]  /*8780*/  MUFU.EX2 R35, R39 ;  /* 0x0000002700237308 */ /* 0x0003e20000000800 */
[--C-:B------:R-:W-:Y:S02]  /*8790*/  FFMA.FTZ R11, R11, c[0x0][0x2d0], -R3.reuse ;  /* 0x0000b4000b0b7a23 */ /* 0x100fe40000010803 */
[--C-:B------:R-:W-:Y:S02]  /*87a0*/  FFMA.FTZ R8, R8, c[0x0][0x2d0], -R134.reuse ;  /* 0x0000b40008087a23 */ /* 0x100fe40000010886 */
[--C-:B------:R-:W-:Y:S02]  /*87b0*/  FFMA.FTZ R9, R9, c[0x0][0x2d0], -R134.reuse ;  /* 0x0000b40009097a23 */ /* 0x100fe40000010886 */
[--C-:B------:R-:W-:Y:S02]  /*87c0*/  FFMA.FTZ R10, R10, c[0x0][0x2d0], -R3.reuse ;  /* 0x0000b4000a0a7a23 */ /* 0x100fe40000010803 */
[--C-:B------:R-:W-:Y:S01]  /*87d0*/  FFMA.FTZ R56, R56, c[0x0][0x2d0], -R134.reuse ;  /* 0x0000b40038387a23 */ /* 0x100fe20000010886 */
[----:B------:R-:W2:Y:S01]  /*87e0*/  MUFU.EX2 R0, R0 ;  /* 0x0000000000007308 */ /* 0x000ea20000000800 */
[--C-:B------:R-:W-:Y:S02]  /*87f0*/  FFMA.FTZ R57, R57, c[0x0][0x2d0], -R134.reuse ;  /* 0x0000b40039397a23 */ /* 0x100fe40000010886 */
[--C-:B------:R-:W-:Y:S02]  /*8800*/  FFMA.FTZ R58, R58, c[0x0][0x2d0], -R3.reuse ;  /* 0x0000b4003a3a7a23 */ /* 0x100fe40000010803 */
[--C-:B------:R-:W-:Y:S02]  /*8810*/  FFMA.FTZ R59, R59, c[0x0][0x2d0], -R3.reuse ;  /* 0x0000b4003b3b7a23 */ /* 0x100fe40000010803 */
[--C-:B------:R-:W-:Y:S02]  /*8820*/  FFMA.FTZ R60, R60, c[0x0][0x2d0], -R134.reuse ;  /* 0x0000b4003c3c7a23 */ /* 0x100fe40000010886 */
[--C-:B------:R-:W-:Y:S01]  /*8830*/  FFMA.FTZ R61, R61, c[0x0][0x2d0], -R134.reuse ;  /* 0x0000b4003d3d7a23 */ /* 0x100fe20000010886 */
[----:B------:R3:W-:Y:S01]  /*8840*/  MUFU.EX2 R203, R8 ;  /* 0x0000000800cb7308 */ /* 0x0007e20000000800 */
[--C-:B------:R-:W-:Y:S02]  /*8850*/  FFMA.FTZ R62, R62, c[0x0][0x2d0], -R3.reuse ;  /* 0x0000b4003e3e7a23 */ /* 0x100fe40000010803 */
[--C-:B------:R-:W-:Y:S01]  /*8860*/  FFMA.FTZ R63, R63, c[0x0][0x2d0], -R3.reuse ;  /* 0x0000b4003f3f7a23 */ /* 0x100fe20000010803 */
[----:B-1----:R-:W1:Y:S01]  /*8870*/  LDSM.16.MT88.4 R36, [R231+0x100] ;  /* 0x00010000e724783b */ /* 0x002e620000004200 */
[--C-:B------:R-:W-:Y:S02]  /*8880*/  FFMA.FTZ R72, R72, c[0x0][0x2d0], -R134.reuse ;  /* 0x0000b40048487a23 */ /* 0x100fe40000010886 */
[--C-:B------:R-:W-:Y:S02]  /*8890*/  FFMA.FTZ R73, R73, c[0x0][0x2d0], -R134.reuse ;  /* 0x0000b40049497a23 */ /* 0x100fe40000010886 */
[--C-:B------:R-:W-:Y:S01]  /*88a0*/  FFMA.FTZ R74, R74, c[0x0][0x2d0], -R3.reuse ;  /* 0x0000b4004a4a7a23 */ /* 0x100fe20000010803 */
[----:B------:R-:W4:Y:S01]  /*88b0*/  MUFU.EX2 R205, R9 ;  /* 0x0000000900cd7308 */ /* 0x000f220000000800 */
[--C-:B------:R-:W-:Y:S02]  /*88c0*/  FFMA.FTZ R75, R75, c[0x0][0x2d0], -R3.reuse ;  /* 0x0000b4004b4b7a23 */ /* 0x100fe40000010803 */
[--C-:B------:R-:W-:Y:S02]  /*88d0*/  FFMA.FTZ R76, R76, c[0x0][0x2d0], -R134.reuse ;  /* 0x0000b4004c4c7a23 */ /* 0x100fe40000010886 */
[--C-:B------:R-:W-:Y:S02]  /*88e0*/  FFMA.FTZ R77, R77, c[0x0][0x2d0], -R134.reuse ;  /* 0x0000b4004d4d7a23 */ /* 0x100fe40000010886 */
[--C-:B------:R-:W-:Y:S02]  /*88f0*/  FFMA.FTZ R78, R78, c[0x0][0x2d0], -R3.reuse ;  /* 0x0000b4004e4e7a23 */ /* 0x100fe40000010803 */
[--C-:B------:R-:W-:Y:S01]  /*8900*/  FFMA.FTZ R79, R79, c[0x0][0x2d0], -R3.reuse ;  /* 0x0000b4004f4f7a23 */ /* 0x100fe20000010803 */
[----:B------:R1:W-:Y:S01]  /*8910*/  MUFU.EX2 R217, R12 ;  /* 0x0000000c00d97308 */ /* 0x0003e20000000800 */
[C---:B--2---:R-:W-:Y:S02]  /*8920*/  FMUL.FTZ R122, R0.reuse, R122 ;  /* 0x0000007a007a7220 */ /* 0x044fe40000410000 */
[----:B------:R-:W-:Y:S02]  /*8930*/  FMUL.FTZ R123, R0, R123 ;  /* 0x0000007b007b7220 */ /* 0x000fe40000410000 */
[----:B---3--:R-:W-:Y:S02]  /*8940*/  FMUL.FTZ R8, R128, R136 ;  /* 0x0000008880087220 */ /* 0x008fe40000410000 */
[--C-:B------:R-:W-:Y:S02]  /*8950*/  FFMA.FTZ R24, R24, c[0x0][0x2d0], -R134.reuse ;  /* 0x0000b40018187a23 */ /* 0x100fe40000010886 */
[--C-:B------:R-:W-:Y:S01]  /*8960*/  FFMA.FTZ R25, R25, c[0x0][0x2d0], -R134.reuse ;  /* 0x0000b40019197a23 */ /* 0x100fe20000010886 */
[----:B------:R2:W3:Y:S01]  /*8970*/  MUFU.EX2 R220, R13 ;  /* 0x0000000d00dc7308 */ /* 0x0004e20000000800 */
[--C-:B------:R-:W-:Y:S02]  /*8980*/  FFMA.FTZ R26, R26, c[0x0][0x2d0], -R3.reuse ;  /* 0x0000b4001a1a7a23 */ /* 0x100fe40000010803 */
[--C-:B------:R-:W-:Y:S01]  /*8990*/  FFMA.FTZ R28, R28, c[0x0][0x2d0], -R134.reuse ;  /* 0x0000b4001c1c7a23 */ /* 0x100fe20000010886 */
[----:B----4-:R-:W-:Y:S01]  /*89a0*/  F2FP.PACK_AB R136, R205, R203 ;  /* 0x000000cbcd88723e */ /* 0x010fe200000000ff */
[----:B------:R-:W-:Y:S02]  /*89b0*/  FMUL.FTZ R9, R128, R137 ;  /* 0x0000008980097220 */ /* 0x000fe40000410000 */
[--C-:B------:R-:W-:Y:S02]  /*89c0*/  FFMA.FTZ R30, R30, c[0x0][0x2d0], -R3.reuse ;  /* 0x0000b4001e1e7a23 */ /* 0x100fe40000010803 */
[--C-:B------:R-:W-:Y:S01]  /*89d0*/  FFMA.FTZ R41, R41, c[0x0][0x2d0], -R134.reuse ;  /* 0x0000b40029297a23 */ /* 0x100fe20000010886 */
[----:B------:R4:W-:Y:S01]  /*89e0*/  MUFU.EX2 R201, R10 ;  /* 0x0000000a00c97308 */ /* 0x0009e20000000800 */
[--C-:B------:R-:W-:Y:S02]  /*89f0*/  FFMA.FTZ R42, R42, c[0x0][0x2d0], -R3.reuse ;  /* 0x0000b4002a2a7a23 */ /* 0x100fe40000010803 */
[--C-:B------:R-:W-:Y:S02]  /*8a00*/  FFMA.FTZ R40, R40, c[0x0][0x2d0], -R134.reuse ;  /* 0x0000b40028287a23 */ /* 0x100fe40000010886 */
[----:B-1----:R-:W-:Y:S02]  /*8a10*/  FMUL.FTZ R12, R128, R144 ;  /* 0x00000090800c7220 */ /* 0x002fe40000410000 */
[--C-:B------:R-:W-:Y:S02]  /*8a20*/  FFMA.FTZ R43, R43, c[0x0][0x2d0], -R3.reuse ;  /* 0x0000b4002b2b7a23 */ /* 0x100fe40000010803 */
[--C-:B------:R-:W-:Y:S01]  /*8a30*/  FFMA.FTZ R44, R44, c[0x0][0x2d0], -R134.reuse ;  /* 0x0000b4002c2c7a23 */ /* 0x100fe20000010886 */
[----:B------:R-:W1:Y:S01]  /*8a40*/  MUFU.EX2 R214, R11 ;  /* 0x0000000b00d67308 */ /* 0x000e620000000800 */
[--C-:B------:R-:W-:Y:S02]  /*8a50*/  FFMA.FTZ R27, R27, c[0x0][0x2d0], -R3.reuse ;  /* 0x0000b4001b1b7a23 */ /* 0x100fe40000010803 */
[--C-:B------:R-:W-:Y:S02]  /*8a60*/  FFMA.FTZ R29, R29, c[0x0][0x2d0], -R134.reuse ;  /* 0x0000b4001d1d7a23 */ /* 0x100fe40000010886 */
[----:B--2---:R-:W-:Y:S02]  /*8a70*/  FMUL.FTZ R13, R128, R145 ;  /* 0x00000091800d7220 */ /* 0x004fe40000410000 */
[--C-:B------:R-:W-:Y:S02]  /*8a80*/  FFMA.FTZ R31, R31, c[0x0][0x2d0], -R3.reuse ;  /* 0x0000b4001f1f7a23 */ /* 0x100fe40000010803 */
[--C-:B------:R-:W-:Y:S01]  /*8a90*/  FFMA.FTZ R45, R45, c[0x0][0x2d0], -R134.reuse ;  /* 0x0000b4002d2d7a23 */ /* 0x100fe20000010886 */
[----:B------:R2:W-:Y:S01]  /*8aa0*/  MUFU.EX2 R135, R15 ;  /* 0x0000000f00877308 */ /* 0x0005e20000000800 */
[--C-:B------:R-:W-:Y:S02]  /*8ab0*/  FFMA.FTZ R46, R46, c[0x0][0x2d0], -R3.reuse ;  /* 0x0000b4002e2e7a23 */ /* 0x100fe40000010803 */
[--C-:B------:R-:W-:Y:S02]  /*8ac0*/  FFMA.FTZ R47, R47, c[0x0][0x2d0], -R3.reuse ;  /* 0x0000b4002f2f7a23 */ /* 0x100fe40000010803 */
[----:B----4-:R-:W-:Y:S01]  /*8ad0*/  FMUL.FTZ R10, R0, R138 ;  /* 0x0000008a000a7220 */ /* 0x010fe20000410000 */
[----:B---3--:R-:W-:Y:S01]  /*8ae0*/  F2FP.PACK_AB R138, R220, R217 ;  /* 0x000000d9dc8a723e */ /* 0x008fe200000000ff */
[--C-:B------:R-:W-:Y:S02]  /*8af0*/  FFMA.FTZ R88, R88, c[0x0][0x2d0], -R134.reuse ;  /* 0x0000b40058587a23 */ /* 0x100fe40000010886 */
[--C-:B------:R-:W-:Y:S01]  /*8b00*/  FFMA.FTZ R89, R89, c[0x0][0x2d0], -R134.reuse ;  /* 0x0000b40059597a23 */ /* 0x100fe20000010886 */
[----:B------:R-:W3:Y:S01]  /*8b10*/  MUFU.EX2 R216, R14 ;  /* 0x0000000e00d87308 */ /* 0x000ee20000000800 */
[--C-:B------:R-:W-:Y:S02]  /*8b20*/  FFMA.FTZ R92, R92, c[0x0][0x2d0], -R134.reuse ;  /* 0x0000b4005c5c7a23 */ /* 0x100fe40000010886 */
[--C-:B------:R-:W-:Y:S01]  /*8b30*/  FFMA.FTZ R93, R93, c[0x0][0x2d0], -R134.reuse ;  /* 0x0000b4005d5d7a23 */ /* 0x100fe20000010886 */
[----:B-1----:R-:W-:Y:S01]  /*8b40*/  F2FP.PACK_AB R137, R214, R201 ;  /* 0x000000c9d689723e */ /* 0x002fe200000000ff */
[----:B------:R-:W-:Y:S02]  /*8b50*/  FMUL.FTZ R11, R0, R139 ;  /* 0x0000008b000b7220 */ /* 0x000fe40000410000 */
[--C-:B------:R-:W-:Y:S02]  /*8b60*/  FFMA.FTZ R90, R90, c[0x0][0x2d0], -R3.reuse ;  /* 0x0000b4005a5a7a23 */ /* 0x100fe40000010803 */
[--C-:B------:R-:W-:Y:S01]  /*8b70*/  FFMA.FTZ R91, R91, c[0x0][0x2d0], -R3.reuse ;  /* 0x0000b4005b5b7a23 */ /* 0x100fe20000010803 */
[----:B------:R1:W-:Y:S01]  /*8b80*/  MUFU.EX2 R199, R24 ;  /* 0x0000001800c77308 */ /* 0x0003e20000000800 */
[--C-:B------:R-:W-:Y:S02]  /*8b90*/  FFMA.FTZ R94, R94, c[0x0][0x2d0], -R3.reuse ;  /* 0x0000b4005e5e7a23 */ /* 0x100fe40000010803 */
[--C-:B------:R-:W-:Y:S02]  /*8ba0*/  FFMA.FTZ R95, R95, c[0x0][0x2d0], -R3.reuse ;  /* 0x0000b4005f5f7a23 */ /* 0x100fe40000010803 */
[----:B--2---:R-:W-:Y:S02]  /*8bb0*/  FMUL.FTZ R15, R0, R147 ;  /* 0x00000093000f7220 */ /* 0x004fe40000410000 */
[--C-:B------:R-:W-:Y:S02]  /*8bc0*/  FFMA.FTZ R106, R106, c[0x0][0x2d0], -R3.reuse ;  /* 0x0000b4006a6a7a23 */ /* 0x100fe40000010803 */
[--C-:B------:R-:W-:Y:S01]  /*8bd0*/  FFMA.FTZ R107, R107, c[0x0][0x2d0], -R3.reuse ;  /* 0x0000b4006b6b7a23 */ /* 0x100fe20000010803 */
[----:B------:R2:W-:Y:S01]  /*8be0*/  MUFU.EX2 R206, R25 ;  /* 0x0000001900ce7308 */ /* 0x0005e20000000800 */
[--C-:B------:R-:W-:Y:S02]  /*8bf0*/  FFMA.FTZ R110, R110, c[0x0][0x2d0], -R3.reuse ;  /* 0x0000b4006e6e7a23 */ /* 0x100fe40000010803 */
[----:B------:R-:W-:Y:S01]  /*8c00*/  FFMA.FTZ R3, R111, c[0x0][0x2d0], -R3 ;  /* 0x0000b4006f037a23 */ /* 0x000fe20000010803 */
[----:B---3--:R-:W-:Y:S01]  /*8c10*/  F2FP.PACK_AB R139, R135, R216 ;  /* 0x000000d8878b723e */ /* 0x008fe200000000ff */
[----:B------:R-:W-:Y:S02]  /*8c20*/  FMUL.FTZ R14, R0, R146 ;  /* 0x00000092000e7220 */ /* 0x000fe40000410000 */
[----:B------:R-:W3:Y:S01]  /*8c30*/  LDSM.16.MT88.4 R144, [R229+0x100] ;  /* 0x00010000e590783b */ /* 0x000ee20000004200 */
[--C-:B------:R-:W-:Y:S02]  /*8c40*/  FFMA.FTZ R104, R104, c[0x0][0x2d0], -R134.reuse ;  /* 0x0000b40068687a23 */ /* 0x100fe40000010886 */
[----:B------:R4:W-:Y:S01]  /*8c50*/  MUFU.EX2 R198, R26 ;  /* 0x0000001a00c67308 */ /* 0x0009e20000000800 */
[C---:B------:R-:W-:Y:S04]  /*8c60*/  HMMA.16816.F32 R8, R136.reuse, R20, R8 ;  /* 0x000000148808723c */ /* 0x040fe80000001808 */
[----:B-1----:R-:W-:Y:S02]  /*8c70*/  FMUL.FTZ R24, R128, R156 ;  /* 0x0000009c80187220 */ /* 0x002fe40000410000 */
[--C-:B------:R-:W-:Y:S02]  /*8c80*/  FFMA.FTZ R105, R105, c[0x0][0x2d0], -R134.reuse ;  /* 0x0000b40069697a23 */ /* 0x100fe40000010886 */
[-C--:B------:R-:W-:Y:S01]  /*8c90*/  HMMA.16816.F32 R12, R136, R22.reuse, R12 ;  /* 0x00000016880c723c */ /* 0x080fe2000000180c */
[----:B------:R-:W1:Y:S03]  /*8ca0*/  MUFU.EX2 R219, R27 ;  /* 0x0000001b00db7308 */ /* 0x000e660000000800 */
[C---:B------:R-:W-:Y:S02]  /*8cb0*/  FMUL.FTZ R20, R130.reuse, R152 ;  /* 0x0000009882147220 */ /* 0x040fe40000410000 */
[----:B------:R-:W-:Y:S02]  /*8cc0*/  FMUL.FTZ R21, R130, R153 ;  /* 0x0000009982157220 */ /* 0x000fe40000410000 */
[C---:B------:R-:W-:Y:S03]  /*8cd0*/  HMMA.16816.F32 R16, R140.reuse, R22, R16 ;  /* 0x000000168c10723c */ /* 0x040fe60000001810 */
[----:B------:R3:W-:Y:S01]  /*8ce0*/  MUFU.EX2 R191, R28 ;  /* 0x0000001c00bf7308 */ /* 0x0007e20000000800 */
[----:B--2---:R-:W-:Y:S02]  /*8cf0*/  FMUL.FTZ R25, R128, R157 ;  /* 0x0000009d80197220 */ /* 0x004fe40000410000 */
[--C-:B------:R-:W-:Y:S02]  /*8d00*/  FFMA.FTZ R108, R108, c[0x0][0x2d0], -R134.reuse ;  /* 0x0000b4006c6c7a23 */ /* 0x100fe40000010886 */
[C---:B------:R-:W-:Y:S04]  /*8d10*/  FMUL.FTZ R22, R129.reuse, R154 ;  /* 0x0000009a81167220 */ /* 0x040fe80000410000 */
[----:B------:R-:W-:Y:S01]  /*8d20*/  FMUL.FTZ R23, R129, R155 ;  /* 0x0000009b81177220 */ /* 0x000fe20000410000 */
[----:B------:R2:W-:Y:S01]  /*8d30*/  MUFU.EX2 R190, R30 ;  /* 0x0000001e00be7308 */ /* 0x0005e20000000800 */
[C---:B----4-:R-:W-:Y:S01]  /*8d40*/  FMUL.FTZ R26, R0.reuse, R158 ;  /* 0x0000009e001a7220 */ /* 0x050fe20000410000 */
[----:B------:R-:W-:Y:S01]  /*8d50*/  MOV R158, R226 ;  /* 0x000000e2009e7202 */ /* 0x000fe20000000f00 */
[----:B------:R-:W-:Y:S01]  /*8d60*/  FFMA.FTZ R134, R109, c[0x0][0x2d0], -R134 ;  /* 0x0000b4006d867a23 */ /* 0x000fe20000010886 */
[----:B-1----:R-:W-:Y:S01]  /*8d70*/  MOV R153, R219 ;  /* 0x000000db00997202 */ /* 0x002fe20000000f00 */
[----:B------:R-:W-:Y:S01]  /*8d80*/  FMUL.FTZ R27, R0, R159 ;  /* 0x0000009f001b7220 */ /* 0x000fe20000410000 */
[-C--:B------:R-:W-:Y:S04]  /*8d90*/  HMMA.16816.F32 R20, R140, R36.reuse, R20 ;  /* 0x000000248c14723c */ /* 0x080fe80000001814 */
[----:B------:R-:W1:Y:S04]  /*8da0*/  MUFU.EX2 R222, R32 ;  /* 0x0000002000de7308 */ /* 0x000e680000000800 */
[C---:B------:R-:W-:Y:S04]  /*8db0*/  HMMA.16816.F32 R24, R136.reuse, R36, R24 ;  /* 0x000000248818723c */ /* 0x040fe80000001818 */
[----:B---3--:R-:W-:Y:S02]  /*8dc0*/  FMUL.FTZ R28, R128, R160 ;  /* 0x000000a0801c7220 */ /* 0x008fe40000410000 */
[----:B------:R-:W3:Y:S01]  /*8dd0*/  MUFU.EX2 R227, R29 ;  /* 0x0000001d00e37308 */ /* 0x000ee20000000800 */
[C---:B------:R-:W-:Y:S02]  /*8de0*/  FMUL.FTZ R36, R130.reuse, R168 ;  /* 0x000000a882247220 */ /* 0x040fe40000410000 */
[----:B------:R-:W-:Y:S03]  /*8df0*/  FMUL.FTZ R37, R130, R169 ;  /* 0x000000a982257220 */ /* 0x000fe60000410000 */
[C---:B--2---:R-:W-:Y:S01]  /*8e00*/  FMUL.FTZ R30, R0.reuse, R162 ;  /* 0x000000a2001e7220 */ /* 0x044fe20000410000 */
[----:B------:R-:W-:Y:S01]  /*8e10*/  MOV R162, R34 ;  /* 0x0000002200a27202 */ /* 0x000fe20000000f00 */
[C---:B------:R-:W-:Y:S01]  /*8e20*/  FMUL.FTZ R34, R129.reuse, R166 ;  /* 0x000000a681227220 */ /* 0x040fe20000410000 */
[----:B------:R-:W-:Y:S01]  /*8e30*/  MOV R166, R199 ;  /* 0x000000c700a67202 */ /* 0x000fe20000000f00 */
[----:B------:R2:W4:Y:S01]  /*8e40*/  MUFU.EX2 R32, R31 ;  /* 0x0000001f00207308 */ /* 0x0005220000000800 */
[----:B-1----:R-:W-:Y:S09]  /*8e50*/  MOV R152, R222 ;  /* 0x000000de00987202 */ /* 0x002ff20000000f00 */
[----:B------:R-:W1:Y:S01]  /*8e60*/  MUFU.EX2 R29, R41 ;  /* 0x00000029001d7308 */ /* 0x000e620000000800 */
[----:B---3--:R-:W-:Y:S09]  /*8e70*/  MOV R157, R227 ;  /* 0x000000e3009d7202 */ /* 0x008ff20000000f00 */
[----:B------:R-:W3:Y:S01]  /*8e80*/  MUFU.EX2 R224, R33 ;  /* 0x0000002100e07308 */ /* 0x000ee20000000800 */
[----:B--2---:R-:W-:Y:S01]  /*8e90*/  FMUL.FTZ R31, R0, R163 ;  /* 0x000000a3001f7220 */ /* 0x004fe20000410000 */
[----:B----4-:R-:W-:Y:S01]  /*8ea0*/  MOV R156, R32 ;  /* 0x00000020009c7202 */ /* 0x010fe20000000f00 */
[----:B------:R-:W-:Y:S01]  /*8eb0*/  FMUL.FTZ R32, R130, R164 ;  /* 0x000000a482207220 */ /* 0x000fe20000410000 */
[----:B------:R-:W-:Y:S06]  /*8ec0*/  MOV R164, R202 ;  /* 0x000000ca00a47202 */ /* 0x000fec0000000f00 */
[----:B------:R-:W2:Y:S01]  /*8ed0*/  MUFU.EX2 R33, R42 ;  /* 0x0000002a00217308 */ /* 0x000ea20000000800 */
[----:B-1----:R-:W-:Y:S01]  /*8ee0*/  MOV R160, R29 ;  /* 0x0000001d00a07202 */ /* 0x002fe20000000f00 */
[C---:B------:R-:W-:Y:S01]  /*8ef0*/  FMUL.FTZ R29, R128.reuse, R161 ;  /* 0x000000a1801d7220 */ /* 0x040fe20000410000 */
[----:B------:R-:W-:Y:S01]  /*8f00*/  MOV R161, R35 ;  /* 0x0000002300a17202 */ /* 0x000fe20000000f00 */
[C---:B------:R-:W-:Y:S01]  /*8f10*/  FMUL.FTZ R35, R129.reuse, R167 ;  /* 0x000000a781237220 */ /* 0x040fe20000410000 */
[----:B------:R-:W-:Y:S01]  /*8f20*/  MOV R167, R198 ;  /* 0x000000c600a77202 */ /* 0x000fe20000000f00 */
[----:B------:R-:W-:Y:S04]  /*8f30*/  FMUL.FTZ R41, R128, R173 ;  /* 0x000000ad80297220 */ /* 0x000fe80000410000 */
[----:B------:R1:W-:Y:S01]  /*8f40*/  MUFU.EX2 R193, R40 ;  /* 0x0000002800c17308 */ /* 0x0003e20000000800 */
[-C--:B------:R-:W-:Y:S03]  /*8f50*/  HMMA.16816.F32 R28, R136, R38.reuse, R28 ;  /* 0x00000026881c723c */ /* 0x080fe6000000181c */
[----:B---3--:R-:W-:Y:S06]  /*8f60*/  MOV R159, R224 ;  /* 0x000000e0009f7202 */ /* 0x008fec0000000f00 */
[----:B------:R3:W-:Y:S03]  /*8f70*/  MUFU.EX2 R212, R43 ;  /* 0x0000002b00d47308 */ /* 0x0007e60000000800 */
[----:B--2---:R-:W-:Y:S01]  /*8f80*/  MOV R163, R33 ;  /* 0x0000002100a37202 */ /* 0x004fe20000000f00 */
[----:B------:R-:W-:Y:S01]  /*8f90*/  FMUL.FTZ R33, R130, R165 ;  /* 0x000000a582217220 */ /* 0x000fe20000410000 */
[----:B------:R-:W-:Y:S01]  /*8fa0*/  MOV R165, R200 ;  /* 0x000000c800a57202 */ /* 0x000fe20000000f00 */
[----:B------:R-:W-:Y:S04]  /*8fb0*/  FMUL.FTZ R42, R0, R174 ;  /* 0x000000ae002a7220 */ /* 0x000fe80000410000 */
[----:B------:R2:W-:Y:S01]  /*8fc0*/  MUFU.EX2 R226, R44 ;  /* 0x0000002c00e27308 */ /* 0x0005e20000000800 */
[C---:B------:R-:W-:Y:S04]  /*8fd0*/  HMMA.16816.F32 R32, R140.reuse, R38, R32 ;  /* 0x000000268c20723c */ /* 0x040fe80000001820 */
[----:B-1----:R-:W-:Y:S03]  /*8fe0*/  FMUL.FTZ R40, R128, R172 ;  /* 0x000000ac80287220 */ /* 0x002fe60000410000 */
[C---:B------:R-:W-:Y:S02]  /*8ff0*/  FMUL.FTZ R38, R129.reuse, R170 ;  /* 0x000000aa81267220 */ /* 0x040fe40000410000 */
[----:B------:R1:W-:Y:S03]  /*9000*/  MUFU.EX2 R227, R45 ;  /* 0x0000002d00e37308 */ /* 0x0003e60000000800 */
[C---:B------:R-:W-:Y:S02]  /*9010*/  FMUL.FTZ R39, R129.reuse, R171 ;  /* 0x000000ab81277220 */ /* 0x040fe40000410000 */
[----:B---3--:R-:W-:Y:S05]  /*9020*/  FMUL.FTZ R43, R0, R175 ;  /* 0x000000af002b7220 */ /* 0x008fea0000410000 */
[-C--:B------:R-:W-:Y:S01]  /*9030*/  HMMA.16816.F32 R36, R140, R144.reuse, R36 ;  /* 0x000000908c24723c */ /* 0x080fe20000001824 */
[----:B------:R3:W-:Y:S02]  /*9040*/  MUFU.EX2 R222, R46 ;  /* 0x0000002e00de7308 */ /* 0x0007e40000000800 */
[C---:B--2---:R-:W-:Y:S05]  /*9050*/  FMUL.FTZ R44, R128.reuse, R176 ;  /* 0x000000b0802c7220 */ /* 0x044fea0000410000 */
[C---:B------:R-:W-:Y:S03]  /*9060*/  HMMA.16816.F32 R40, R136.reuse, R144, R40 ;  /* 0x000000908828723c */ /* 0x040fe60000001828 */
[----:B------:R2:W-:Y:S01]  /*9070*/  MUFU.EX2 R224, R47 ;  /* 0x0000002f00e07308 */ /* 0x0005e20000000800 */
[----:B-1----:R-:W-:Y:S09]  /*9080*/  FMUL.FTZ R45, R128, R177 ;  /* 0x000000b1802d7220 */ /* 0x002ff20000410000 */
[----:B------:R-:W1:Y:S01]  /*9090*/  MUFU.EX2 R215, R50 ;  /* 0x0000003200d77308 */ /* 0x000e620000000800 */
[C---:B---3--:R-:W-:Y:S09]  /*90a0*/  FMUL.FTZ R46, R0.reuse, R178 ;  /* 0x000000b2002e7220 */ /* 0x048ff20000410000 */
[----:B------:R3:W4:Y:S01]  /*90b0*/  MUFU.EX2 R213, R48 ;  /* 0x0000003000d57308 */ /* 0x0007220000000800 */
[----:B--2---:R-:W-:Y:S09]  /*90c0*/  FMUL.FTZ R47, R0, R179 ;  /* 0x000000b3002f7220 */ /* 0x004ff20000410000 */
[----:B------:R2:W2:Y:S01]  /*90d0*/  MUFU.EX2 R211, R49 ;  /* 0x0000003100d37308 */ /* 0x0004a20000000800 */
[-C--:B------:R-:W-:Y:S03]  /*90e0*/  HMMA.16816.F32 R44, R136, R146.reuse, R44 ;  /* 0x00000092882c723c */ /* 0x080fe6000000182c */
[----:B-1----:R-:W-:Y:S01]  /*90f0*/  MOV R154, R215 ;  /* 0x000000d7009a7202 */ /* 0x002fe20000000f00 */
[C---:B------:R-:W-:Y:S03]  /*9100*/  FMUL.FTZ R50, R129.reuse, R182 ;  /* 0x000000b681327220 */ /* 0x040fe60000410000 */
[----:B------:R-:W-:Y:S02]  /*9110*/  MOV R109, R154 ;  /* 0x0000009a006d7202 */ /* 0x000fe40000000f00 */
[----:B------:R1:W1:Y:S03]  /*9120*/  MUFU.EX2 R210, R51 ;  /* 0x0000003300d27308 */ /* 0x0002660000000800 */
[C---:B---3--:R-:W-:Y:S01]  /*9130*/  FMUL.FTZ R48, R130.reuse, R180 ;  /* 0x000000b482307220 */ /* 0x048fe20000410000 */
[----:B------:R-:W-:Y:S02]  /*9140*/  MOV R180, R212 ;  /* 0x000000d400b47202 */ /* 0x000fe40000000f00 */
[----:B----4-:R-:W-:Y:S04]  /*9150*/  MOV R155, R213 ;  /* 0x000000d5009b7202 */ /* 0x010fe80000000f00 */
[----:B------:R3:W-:Y:S01]  /*9160*/  MUFU.EX2 R219, R52 ;  /* 0x0000003400db7308 */ /* 0x0007e20000000800 */
[----:B------:R-:W-:Y:S01]  /*9170*/  MOV R111, R155 ;  /* 0x0000009b006f7202 */ /* 0x000fe20000000f00 */
[C---:B--2---:R-:W-:Y:S01]  /*9180*/  FMUL.FTZ R49, R130.reuse, R181 ;  /* 0x000000b582317220 */ /* 0x044fe20000410000 */
[----:B------:R-:W-:Y:S01]  /*9190*/  MOV R181, R211 ;  /* 0x000000d300b57202 */ /* 0x000fe20000000f00 */
[----:B------:R-:W-:Y:S01]  /*91a0*/  FFMA.FTZ R130, R130, R250, R207 ;  /* 0x000000fa82827223 */ /* 0x000fe200000100cf */
[----:B------:R-:W-:Y:S02]  /*91b0*/  MOV R207, R180 ;  /* 0x000000b400cf7202 */ /* 0x000fe40000000f00 */
[----:B------:R-:W-:Y:S03]  /*91c0*/  MOV R115, R181 ;  /* 0x000000b500737202 */ /* 0x000fe60000000f00 */
[----:B------:R2:W-:Y:S01]  /*91d0*/  MUFU.EX2 R171, R53 ;  /* 0x0000003500ab7308 */ /* 0x0005e20000000800 */
[----:B------:R-:W-:Y:S02]  /*91e0*/  FADD.FTZ R130, R208, R130 ;  /* 0x00000082d0827221 */ /* 0x000fe40000010000 */
[----:B-1----:R-:W-:Y:S01]  /*91f0*/  FMUL.FTZ R51, R129, R183 ;  /* 0x000000b781337220 */ /* 0x002fe20000410000 */
[----:B------:R-:W-:Y:S02]  /*9200*/  MOV R183, R206 ;  /* 0x000000ce00b77202 */ /* 0x000fe40000000f00 */
[----:B------:R-:W-:Y:S04]  /*9210*/  MOV R182, R210 ;  /* 0x000000d200b67202 */ /* 0x000fe80000000f00 */
[----:B------:R1:W-:Y:S01]  /*9220*/  MUFU.EX2 R170, R54 ;  /* 0x0000003600aa7308 */ /* 0x0003e20000000800 */
[C---:B------:R-:W-:Y:S01]  /*9230*/  HMMA.16816.F32 R48, R140.reuse, R146, R48 ;  /* 0x000000928c30723c */ /* 0x040fe20000001830 */
[----:B------:R-:W4:Y:S03]  /*9240*/  LDSM.16.MT88.4 R144, [R228+0x900] ;  /* 0x00090000e490783b */ /* 0x000f260000004200 */
[----:B------:R-:W-:Y:S01]  /*9250*/  MOV R113, R182 ;  /* 0x000000b600717202 */ /* 0x000fe20000000f00 */
[C---:B---3--:R-:W-:Y:S01]  /*9260*/  FMUL.FTZ R52, R128.reuse, R184 ;  /* 0x000000b880347220 */ /* 0x048fe20000410000 */
[----:B------:R-:W-:Y:S02]  /*9270*/  MOV R184, R197 ;  /* 0x000000c500b87202 */ /* 0x000fe40000000f00 */
[-C--:B------:R-:W-:Y:S01]  /*9280*/  HMMA.16816.F32 R116, R140, R148.reuse, R116 ;  /* 0x000000948c74723c */ /* 0x080fe20000001874 */
[----:B------:R3:W-:Y:S03]  /*9290*/  MUFU.EX2 R215, R55 ;  /* 0x0000003700d77308 */ /* 0x0007e60000000800 */
[C---:B--2---:R-:W-:Y:S01]  /*92a0*/  FMUL.FTZ R53, R128.reuse, R185 ;  /* 0x000000b980357220 */ /* 0x044fe20000410000 */
[----:B------:R-:W-:Y:S01]  /*92b0*/  MOV R185, R196 ;  /* 0x000000c400b97202 */ /* 0x000fe20000000f00 */
[----:B------:R-:W-:Y:S02]  /*92c0*/  FFMA.FTZ R128, R128, R252, R203 ;  /* 0x000000fc80807223 */ /* 0x000fe400000100cb */
[C---:B------:R-:W-:Y:S03]  /*92d0*/  HMMA.16816.F32 R120, R136.reuse, R148, R120 ;  /* 0x000000948878723c */ /* 0x040fe60000001878 */
[----:B------:R-:W-:Y:S01]  /*92e0*/  MUFU.EX2 R212, R64 ;  /* 0x0000004000d47308 */ /* 0x000fe20000000800 */
[----:B------:R-:W-:Y:S02]  /*92f0*/  FADD.FTZ R128, R205, R128 ;  /* 0x00000080cd807221 */ /* 0x000fe40000010000 */
[C---:B-1----:R-:W-:Y:S01]  /*9300*/  FMUL.FTZ R54, R0.reuse, R186 ;  /* 0x000000ba00367220 */ /* 0x042fe20000410000 */
[----:B------:R-:W-:Y:S05]  /*9310*/  MOV R186, R195 ;  /* 0x000000c300ba7202 */ /* 0x000fea0000000f00 */
[----:B------:R-:W-:Y:S01]  /*9320*/  MOV R203, R186 ;  /* 0x000000ba00cb7202 */ /* 0x000fe20000000f00 */
[----:B------:R-:W-:Y:S01]  /*9330*/  MUFU.EX2 R213, R65 ;  /* 0x0000004100d57308 */ /* 0x000fe20000000800 */
[C---:B---3--:R-:W-:Y:S01]  /*9340*/  FMUL.FTZ R55, R0.reuse, R187 ;  /* 0x000000bb00377220 */ /* 0x048fe20000410000 */
[----:B------:R-:W-:Y:S01]  /*9350*/  MOV R187, R194 ;  /* 0x000000c200bb7202 */ /* 0x000fe20000000f00 */
[----:B------:R-:W-:Y:S07]  /*9360*/  FFMA.FTZ R0, R0, R251, R201 ;  /* 0x000000fb00007223 */ /* 0x000fee00000100c9 */
[----:B------:R-:W-:Y:S01]  /*9370*/  MUFU.EX2 R210, R66 ;  /* 0x0000004200d27308 */ /* 0x000fe20000000800 */
[-C--:B------:R-:W-:Y:S03]  /*9380*/  HMMA.16816.F32 R52, R136, R150.reuse, R52 ;  /* 0x000000968834723c */ /* 0x080fe60000001834 */
[----:B------:R-:W-:Y:S04]  /*9390*/  FADD.FTZ R0, R214, R0 ;  /* 0x00000000d6007221 */ /* 0x000fe80000010000 */
[----:B------:R-:W-:Y:S01]  /*93a0*/  F2FP.PACK_AB R136, R185, R164 ;  /* 0x000000a4b988723e */ /* 0x000fe200000000ff */
[----:B------:R-:W-:Y:S01]  /*93b0*/  HMMA.16816.F32 R124, R140, R150, R124 ;  /* 0x000000968c7c723c */ /* 0x000fe2000000187c */
[----:B------:R-:W1:Y:S01]  /*93c0*/  LDSM.16.MT88.4 R148, [R231+0x900] ;  /* 0x00090000e794783b */ /* 0x000e620000004200 */
[----:B------:R2:W-:Y:S02]  /*93d0*/  MUFU.EX2 R211, R67 ;  /* 0x0000004300d37308 */ /* 0x0005e40000000800 */
[----:B------:R-:W-:Y:S01]  /*93e0*/  F2FP.PACK_AB R137, R184, R165 ;  /* 0x000000a5b889723e */ /* 0x000fe200000000ff */
[----:B------:R-:W-:Y:S01]  /*93f0*/  FADD.FTZ R0, R216, R0 ;  /* 0x00000000d8007221 */ /* 0x000fe20000010000 */
[----:B------:R-:W-:Y:S02]  /*9400*/  F2FP.PACK_AB R138, R159, R152 ;  /* 0x000000989f8a723e */ /* 0x000fe400000000ff */
[----:B------:R-:W-:Y:S01]  /*9410*/  F2FP.PACK_AB R139, R158, R192 ;  /* 0x000000c09e8b723e */ /* 0x000fe200000000ff */
[----:B------:R-:W-:Y:S03]  /*9420*/  FADD.FTZ R0, R135, R0 ;  /* 0x0000000087007221 */ /* 0x000fe60000010000 */
[----:B------:R-:W-:Y:S01]  /*9430*/  F2FP.PACK_AB R140, R183, R166 ;  /* 0x000000a6b78c723e */ /* 0x000fe200000000ff */
[----:B------:R-:W-:Y:S01]  /*9440*/  MUFU.EX2 R169, R56 ;  /* 0x0000003800a97308 */ /* 0x000fe20000000800 */
[----:B------:R-:W-:Y:S01]  /*9450*/  F2FP.PACK_AB R141, R153, R167 ;  /* 0x000000a7998d723e */ /* 0x000fe200000000ff */
[-C--:B----4-:R-:W-:Y:S05]  /*9460*/  HMMA.16816.F32 R4, R136, R144.reuse, R4 ;  /* 0x000000908804723c */ /* 0x090fea0000001804 */
[----:B------:R-:W-:Y:S02]  /*9470*/  F2FP.PACK_AB R142, R157, R191 ;  /* 0x000000bf9d8e723e */ /* 0x000fe400000000ff */
[-C--:B------:R-:W-:Y:S01]  /*9480*/  F2FP.PACK_AB R143, R156, R190.reuse ;  /* 0x000000be9c8f723e */ /* 0x080fe200000000ff */
[----:B------:R-:W3:Y:S01]  /*9490*/  MUFU.EX2 R175, R57 ;  /* 0x0000003900af7308 */ /* 0x000ee20000000800 */
[----:B--2---:R-:W2:Y:S05]  /*94a0*/  LDSM.16.MT88.4 R64, [R229+0x900] ;  /* 0x00090000e540783b */ /* 0x004eaa0000004200 */
[C---:B------:R-:W-:Y:S04]  /*94b0*/  HMMA.16816.F32 R8, R140.reuse, R144, R8 ;  /* 0x000000908c08723c */ /* 0x040fe80000001808 */
[----:B------:R-:W-:Y:S03]  /*94c0*/  MUFU.EX2 R168, R58 ;  /* 0x0000003a00a87308 */ /* 0x000fe60000000800 */
[----:B------:R-:W-:Y:S01]  /*94d0*/  MOV R145, R193 ;  /* 0x000000c100917202 */ /* 0x000fe20000000f00 */
[-C--:B------:R-:W-:Y:S04]  /*94e0*/  HMMA.16816.F32 R12, R140, R146.reuse, R12 ;  /* 0x000000928c0c723c */ /* 0x080fe8000000180c */
[----:B------:R-:W-:Y:S02]  /*94f0*/  MOV R144, R190 ;  /* 0x000000be00907202 */ /* 0x000fe40000000f00 */
[----:B------:R4:W2:Y:S01]  /*9500*/  MUFU.EX2 R174, R59 ;  /* 0x0000003b00ae7308 */ /* 0x0008a20000000800 */
[----:B------:R-:W-:Y:S01]  /*9510*/  MOV R250, R145 ;  /* 0x0000009100fa7202 */ /* 0x000fe20000000f00 */
[C---:B------:R-:W-:Y:S04]  /*9520*/  HMMA.16816.F32 R16, R136.reuse, R146, R16 ;  /* 0x000000928810723c */ /* 0x040fe80000001810 */
[----:B------:R-:W-:Y:S03]  /*9530*/  MOV R252, R144 ;  /* 0x0000009000fc7202 */ /* 0x000fe60000000f00 */
[----:B------:R-:W-:Y:S01]  /*9540*/  MOV R146, R192 ;  /* 0x000000c000927202 */ /* 0x000fe20000000f00 */
[-C--:B-1----:R-:W-:Y:S01]  /*9550*/  HMMA.16816.F32 R20, R136, R148.reuse, R20 ;  /* 0x000000948814723c */ /* 0x082fe20000001814 */
[----:B------:R-:W-:Y:S03]  /*9560*/  MUFU.EX2 R173, R60 ;  /* 0x0000003c00ad7308 */ /* 0x000fe60000000800 */
[----:B------:R-:W-:Y:S02]  /*9570*/  MOV R147, R191 ;  /* 0x000000bf00937202 */ /* 0x000fe40000000f00 */
[----:B------:R-:W-:Y:S02]  /*9580*/  MOV R251, R146 ;  /* 0x0000009200fb7202 */ /* 0x000fe40000000f00 */
[C---:B------:R-:W-:Y:S01]  /*9590*/  HMMA.16816.F32 R24, R140.reuse, R148, R24 ;  /* 0x000000948c18723c */ /* 0x040fe20000001818 */
[----:B------:R-:W3:Y:S02]  /*95a0*/  LDL.LU R149, [R1] ;  /* 0x0000000001957983 */ /* 0x000ee40000300800 */
[----:B------:R-:W1:Y:S01]  /*95b0*/  MUFU.EX2 R206, R61 ;  /* 0x0000003d00ce7308 */ /* 0x000e620000000800 */
[----:B------:R-:W-:Y:S01]  /*95c0*/  MOV R201, R147 ;  /* 0x0000009300c97202 */ /* 0x000fe20000000f00 */
[----:B------:R1:W5:Y:S03]  /*95d0*/  LDL.LU R135, [R1+0x18] ;  /* 0x0000180001877983 */ /* 0x0003660000300800 */
[-C--:B------:R-:W-:Y:S01]  /*95e0*/  HMMA.16816.F32 R28, R140, R150.reuse, R28 ;  /* 0x000000968c1c723c */ /* 0x080fe2000000181c */
[----:B----4-:R-:W4:Y:S04]  /*95f0*/  LDSM.16.MT88.4 R56, [R230+0x900] ;  /* 0x00090000e638783b */ /* 0x010f280000004200 */
[----:B------:R-:W-:Y:S03]  /*9600*/  MUFU.EX2 R172, R62 ;  /* 0x0000003e00ac7308 */ /* 0x000fe60000000800 */
[C---:B------:R-:W-:Y:S07]  /*9610*/  HMMA.16816.F32 R32, R136.reuse, R150, R32 ;  /* 0x000000968820723c */ /* 0x040fee0000001820 */
[----:B------:R1:W1:Y:S01]  /*9620*/  MUFU.EX2 R179, R63 ;  /* 0x0000003f00b37308 */ /* 0x0002620000000800 */
[-C--:B--2---:R-:W-:Y:S08]  /*9630*/  HMMA.16816.F32 R36, R136, R64.reuse, R36 ;  /* 0x000000408824723c */ /* 0x084ff00000001824 */
[C---:B------:R-:W-:Y:S01]  /*9640*/  HMMA.16816.F32 R40, R140.reuse, R64, R40 ;  /* 0x000000408c28723c */ /* 0x040fe20000001828 */
[----:B------:R-:W-:Y:S06]  /*9650*/  MUFU.EX2 R178, R68 ;  /* 0x0000004400b27308 */ /* 0x000fec0000000800 */
[----:B------:R-:W-:Y:S01]  /*9660*/  F2FP.PACK_AB R64, R160, R145 ;  /* 0x00000091a040723e */ /* 0x000fe200000000ff */
[-C--:B------:R-:W-:Y:S03]  /*9670*/  HMMA.16816.F32 R44, R140, R66.reuse, R44 ;  /* 0x000000428c2c723c */ /* 0x080fe6000000182c */
[----:B------:R-:W-:Y:S01]  /*9680*/  MUFU.EX2 R202, R69 ;  /* 0x0000004500ca7308 */ /* 0x000fe20000000800 */
[----:B------:R-:W-:Y:S01]  /*9690*/  F2FP.PACK_AB R65, R180, R163 ;  /* 0x000000a3b441723e */ /* 0x000fe200000000ff */
[----:B-1----:R-:W1:Y:S03]  /*96a0*/  LDSM.16.MT88.4 R60, [R228+0x1100] ;  /* 0x00110000e43c783b */ /* 0x002e660000004200 */
[C---:B------:R-:W-:Y:S05]  /*96b0*/  HMMA.16816.F32 R48, R136.reuse, R66, R48 ;  /* 0x000000428830723c */ /* 0x040fea0000001830 */
[----:B------:R-:W-:Y:S02]  /*96c0*/  MUFU.EX2 R177, R70 ;  /* 0x0000004600b17308 */ /* 0x000fe40000000800 */
[----:B------:R-:W-:Y:S01]  /*96d0*/  F2FP.PACK_AB R66, R227, R226 ;  /* 0x000000e2e342723e */ /* 0x000fe200000000ff */
[-C--:B----4-:R-:W-:Y:S04]  /*96e0*/  HMMA.16816.F32 R116, R136, R56.reuse, R116 ;  /* 0x000000388874723c */ /* 0x090fe80000001874 */
[----:B------:R-:W-:Y:S03]  /*96f0*/  F2FP.PACK_AB R67, R224, R222 ;  /* 0x000000dee043723e */ /* 0x000fe600000000ff */
[----:B------:R2:W-:Y:S01]  /*9700*/  MUFU.EX2 R200, R71 ;  /* 0x0000004700c87308 */ /* 0x0005e20000000800 */
[C---:B------:R-:W-:Y:S07]  /*9710*/  HMMA.16816.F32 R120, R140.reuse, R56, R120 ;  /* 0x000000388c78723c */ /* 0x040fee0000001878 */
[----:B------:R-:W-:Y:S01]  /*9720*/  F2FP.PACK_AB R56, R162, R186 ;  /* 0x000000baa238723e */ /* 0x000fe200000000ff */
[-C--:B------:R-:W-:Y:S01]  /*9730*/  HMMA.16816.F32 R52, R140, R58.reuse, R52 ;  /* 0x0000003a8c34723c */ /* 0x080fe20000001834 */
[----:B------:R-:W-:Y:S03]  /*9740*/  MUFU.EX2 R176, R72 ;  /* 0x0000004800b07308 */ /* 0x000fe60000000800 */
[----:B------:R-:W-:Y:S03]  /*9750*/  F2FP.PACK_AB R57, R161, R187 ;  /* 0x000000bba139723e */ /* 0x000fe600000000ff */
[----:B------:R-:W-:Y:S01]  /*9760*/  MOV R143, R167 ;  /* 0x000000a7008f7202 */ /* 0x000fe20000000f00 */
[----:B------:R-:W-:Y:S01]  /*9770*/  HMMA.16816.F32 R124, R136, R58, R124 ;  /* 0x0000003a887c723c */ /* 0x000fe2000000187c */
[----:B------:R-:W-:Y:S02]  /*9780*/  LDSM.16.MT88.4 R136, [R229+0x1100] ;  /* 0x00110000e588783b */ /* 0x000fe40000004200 */
[----:B------:R-:W4:Y:S01]  /*9790*/  MUFU.EX2 R195, R73 ;  /* 0x0000004900c37308 */ /* 0x000f220000000800 */
[----:B------:R-:W-:Y:S01]  /*97a0*/  MOV R142, R166 ;  /* 0x000000a6008e7202 */ /* 0x000fe20000000f00 */
[----:B------:R-:W-:Y:S01]  /*97b0*/  FADD.FTZ R0, R143, R0 ;  /* 0x000000008f007221 */ /* 0x000fe20000010000 */
[----:B------:R-:W-:Y:S02]  /*97c0*/  MOV R141, R165 ;  /* 0x000000a5008d7202 */ /* 0x000fe40000000f00 */
[----:B------:R-:W-:Y:S01]  /*97d0*/  F2FP.PACK_AB R58, R181, R155 ;  /* 0x0000009bb53a723e */ /* 0x000fe200000000ff */
[----:B--2---:R-:W2:Y:S03]  /*97e0*/  LDSM.16.MT88.4 R68, [R231+0x1100] ;  /* 0x00110000e744783b */ /* 0x004ea60000004200 */
[----:B------:R-:W-:Y:S01]  /*97f0*/  F2FP.PACK_AB R59, R182, R154 ;  /* 0x0000009ab63b723e */ /* 0x000fe200000000ff */
[----:B------:R-:W-:Y:S01]  /*9800*/  MUFU.EX2 R194, R74 ;  /* 0x0000004a00c27308 */ /* 0x000fe20000000800 */
[----:B------:R-:W-:Y:S01]  /*9810*/  MOV R140, R164 ;  /* 0x000000a4008c7202 */ /* 0x000fe20000000f00 */
[----:B------:R-:W-:Y:S02]  /*9820*/  FADD.FTZ R0, R153, R0 ;  /* 0x0000000099007221 */ /* 0x000fe40000010000 */
[----:B------:R-:W-:Y:S02]  /*9830*/  LDSM.16.MT88.4 R164, [R231+0x3100] ;  /* 0x00310000e7a4783b */ /* 0x000fe40000004200 */
[-C--:B-1----:R-:W-:Y:S04]  /*9840*/  HMMA.16816.F32 R4, R56, R60.reuse, R4 ;  /* 0x0000003c3804723c */ /* 0x082fe80000001804 */
[----:B------:R1:W1:Y:S01]  /*9850*/  MUFU.EX2 R193, R75 ;  /* 0x0000004b00c17308 */ /* 0x0002620000000800 */
[----:B------:R-:W-:Y:S03]  /*9860*/  FADD.FTZ R0, R252, R0 ;  /* 0x00000000fc007221 */ /* 0x000fe60000010000 */
[C---:B------:R-:W-:Y:S06]  /*9870*/  HMMA.16816.F32 R8, R64.reuse, R60, R8 ;  /* 0x0000003c4008723c */ /* 0x040fec0000001808 */
[----:B------:R-:W-:Y:S02]  /*9880*/  MUFU.EX2 R192, R76 ;  /* 0x0000004c00c07308 */ /* 0x000fe40000000800 */
[-C--:B------:R-:W-:Y:S08]  /*9890*/  HMMA.16816.F32 R12, R64, R62.reuse, R12 ;  /* 0x0000003e400c723c */ /* 0x080ff0000000180c */
[C---:B------:R-:W-:Y:S01]  /*98a0*/  HMMA.16816.F32 R16, R56.reuse, R62, R16 ;  /* 0x0000003e3810723c */ /* 0x040fe20000001810 */
[----:B------:R-:W4:Y:S01]  /*98b0*/  LDSM.16.MT88.4 R60, [R230+0x1100] ;  /* 0x00110000e63c783b */ /* 0x000f220000004200 */
[----:B------:R-:W3:Y:S06]  /*98c0*/  MUFU.EX2 R191, R77 ;  /* 0x0000004d00bf7308 */ /* 0x000eec0000000800 */
[-C--:B--2---:R-:W-:Y:S01]  /*98d0*/  HMMA.16816.F32 R20, R56, R68.reuse, R20 ;  /* 0x000000443814723c */ /* 0x084fe20000001814 */
[----:B-1----:R-:W-:Y:S03]  /*98e0*/  LDSM.16.MT88.4 R72, [R229+0x1900] ;  /* 0x00190000e548783b */ /* 0x002fe60000004200 */
[----:B------:R-:W-:Y:S04]  /*98f0*/  MUFU.EX2 R190, R78 ;  /* 0x0000004e00be7308 */ /* 0x000fe80000000800 */
[C---:B------:R-:W-:Y:S06]  /*9900*/  HMMA.16816.F32 R24, R64.reuse, R68, R24 ;  /* 0x000000444018723c */ /* 0x040fec0000001818 */
[----:B------:R-:W-:Y:S02]  /*9910*/  MUFU.EX2 R196, R83 ;  /* 0x0000005300c47308 */ /* 0x000fe40000000800 */
[-C--:B------:R-:W-:Y:S08]  /*9920*/  HMMA.16816.F32 R28, R64, R70.reuse, R28 ;  /* 0x00000046401c723c */ /* 0x080ff0000000181c */
[C---:B------:R-:W-:Y:S01]  /*9930*/  HMMA.16816.F32 R32, R56.reuse, R70, R32 ;  /* 0x000000463820723c */ /* 0x040fe20000001820 */
[----:B------:R-:W1:Y:S01]  /*9940*/  LDSM.16.MT88.4 R68, [R228+0x1900] ;  /* 0x00190000e444783b */ /* 0x000e620000004200 */
[----:B------:R2:W-:Y:S06]  /*9950*/  MUFU.EX2 R83, R79 ;  /* 0x0000004f00537308 */ /* 0x0005ec0000000800 */
[-C--:B------:R-:W-:Y:S04]  /*9960*/  HMMA.16816.F32 R36, R56, R136.reuse, R36 ;  /* 0x000000883824723c */ /* 0x080fe80000001824 */
[----:B------:R-:W-:Y:S04]  /*9970*/  MUFU.EX2 R189, R189 ;  /* 0x000000bd00bd7308 */ /* 0x000fe80000000800 */
[C---:B------:R-:W-:Y:S06]  /*9980*/  HMMA.16816.F32 R40, R64.reuse, R136, R40 ;  /* 0x000000884028723c */ /* 0x040fec0000001828 */
[----:B------:R-:W-:Y:S02]  /*9990*/  MUFU.EX2 R199, R80 ;  /* 0x0000005000c77308 */ /* 0x000fe40000000800 */
[-C--:B------:R-:W-:Y:S01]  /*99a0*/  HMMA.16816.F32 R44, R64, R138.reuse, R44 ;  /* 0x0000008a402c723c */ /* 0x080fe2000000182c */
[----:B--2---:R-:W-:Y:S07]  /*99b0*/  LDSM.16.MT88.4 R76, [R230+0x1900] ;  /* 0x00190000e64c783b */ /* 0x004fee0000004200 */
[C---:B------:R-:W-:Y:S01]  /*99c0*/  HMMA.16816.F32 R48, R56.reuse, R138, R48 ;  /* 0x0000008a3830723c */ /* 0x040fe20000001830 */
[----:B------:R-:W2:Y:S07]  /*99d0*/  MUFU.EX2 R198, R81 ;  /* 0x0000005100c67308 */ /* 0x000eae0000000800 */
[-C--:B----4-:R-:W-:Y:S03]  /*99e0*/  HMMA.16816.F32 R116, R56, R60.reuse, R116 ;  /* 0x0000003c3874723c */ /* 0x090fe60000001874 */
[----:B------:R-:W4:Y:S05]  /*99f0*/  MUFU.EX2 R197, R82 ;  /* 0x0000005200c57308 */ /* 0x000f2a0000000800 */
[C---:B------:R-:W-:Y:S05]  /*9a00*/  HMMA.16816.F32 R120, R64.reuse, R60, R120 ;  /* 0x0000003c4078723c */ /* 0x040fea0000001878 */
[----:B------:R-:W-:Y:S02]  /*9a10*/  MUFU.EX2 R114, R114 ;  /* 0x0000007200727308 */ /* 0x000fe40000000800 */
[----:B---3--:R-:W-:Y:S01]  /*9a20*/  F2FP.PACK_AB R60, R175, R169 ;  /* 0x000000a9af3c723e */ /* 0x008fe200000000ff */
[-C--:B------:R-:W-:Y:S01]  /*9a30*/  HMMA.16816.F32 R52, R64, R62.reuse, R52 ;  /* 0x0000003e4034723c */ /* 0x080fe20000001834 */
[----:B------:R-:W3:Y:S03]  /*9a40*/  LDSM.16.MT88.4 R64, [R231+0x1900] ;  /* 0x00190000e740783b */ /* 0x000ee60000004200 */
[----:B------:R-:W-:Y:S03]  /*9a50*/  F2FP.PACK_AB R61, R174, R168 ;  /* 0x000000a8ae3d723e */ /* 0x000fe600000000ff */
[----:B------:R-:W-:Y:S01]  /*9a60*/  MUFU.EX2 R107, R107 ;  /* 0x0000006b006b7308 */ /* 0x000fe20000000800 */
[----:B------:R-:W-:Y:S07]  /*9a70*/  HMMA.16816.F32 R124, R56, R62, R124 ;  /* 0x0000003e387c723c */ /* 0x000fee000000187c */
[----:B------:R-:W-:Y:S02]  /*9a80*/  F2FP.PACK_AB R56, R171, R219 ;  /* 0x000000dbab38723e */ /* 0x000fe400000000ff */
[----:B------:R-:W-:Y:S01]  /*9a90*/  F2FP.PACK_AB R57, R215, R170 ;  /* 0x000000aad739723e */ /* 0x000fe200000000ff */
[----:B------:R-:W-:Y:S02]  /*9aa0*/  MUFU.EX2 R110, R110 ;  /* 0x0000006e006e7308 */ /* 0x000fe40000000800 */
[----:B------:R-:W-:Y:S02]  /*9ab0*/  F2FP.PACK_AB R58, R213, R212 ;  /* 0x000000d4d53a723e */ /* 0x000fe400000000ff */
[----:B------:R-:W-:Y:S02]  /*9ac0*/  F2FP.PACK_AB R59, R211, R210 ;  /* 0x000000d2d33b723e */ /* 0x000fe400000000ff */
[----:B------:R-:W-:Y:S02]  /*9ad0*/  F2FP.PACK_AB R62, R206, R173 ;  /* 0x000000adce3e723e */ /* 0x000fe400000000ff */
[----:B------:R-:W-:Y:S02]  /*9ae0*/  F2FP.PACK_AB R63, R179, R172 ;  /* 0x000000acb33f723e */ /* 0x000fe400000000ff */
[----:B------:R-:W-:Y:S01]  /*9af0*/  MUFU.EX2 R88, R88 ;  /* 0x0000005800587308 */ /* 0x000fe20000000800 */
[-C--:B-1----:R-:W-:Y:S08]  /*9b00*/  HMMA.16816.F32 R4, R56, R68.reuse, R4 ;  /* 0x000000443804723c */ /* 0x082ff00000001804 */
[C---:B------:R-:W-:Y:S01]  /*9b10*/  HMMA.16816.F32 R8, R60.reuse, R68, R8 ;  /* 0x000000443c08723c */ /* 0x040fe20000001808 */
[----:B------:R-:W-:Y:S07]  /*9b20*/  MUFU.EX2 R89, R89 ;  /* 0x0000005900597308 */ /* 0x000fee0000000800 */
[-C--:B------:R-:W-:Y:S03]  /*9b30*/  HMMA.16816.F32 R12, R60, R70.reuse, R12 ;  /* 0x000000463c0c723c */ /* 0x080fe6000000180c */
[----:B------:R-:W-:Y:S05]  /*9b40*/  MUFU.EX2 R90, R90 ;  /* 0x0000005a005a7308 */ /* 0x000fea0000000800 */
[C---:B------:R-:W-:Y:S01]  /*9b50*/  HMMA.16816.F32 R16, R56.reuse, R70, R16 ;  /* 0x000000463810723c */ /* 0x040fe20000001810 */
[----:B------:R-:W-:Y:S04]  /*9b60*/  LDSM.16.MT88.4 R68, [R231+0x2100] ;  /* 0x00210000e744783b */ /* 0x000fe80000004200 */
[----:B------:R-:W-:Y:S03]  /*9b70*/  MUFU.EX2 R91, R91 ;  /* 0x0000005b005b7308 */ /* 0x000fe60000000800 */
[-C--:B---3--:R-:W-:Y:S07]  /*9b80*/  HMMA.16816.F32 R20, R56, R64.reuse, R20 ;  /* 0x000000403814723c */ /* 0x088fee0000001814 */
[----:B------:R-:W-:Y:S01]  /*9b90*/  MUFU.EX2 R92, R92 ;  /* 0x0000005c005c7308 */ /* 0x000fe20000000800 */
[C---:B------:R-:W-:Y:S08]  /*9ba0*/  HMMA.16816.F32 R24, R60.reuse, R64, R24 ;  /* 0x000000403c18723c */ /* 0x040ff00000001818 */
[-C--:B------:R-:W-:Y:S01]  /*9bb0*/  HMMA.16816.F32 R28, R60, R66.reuse, R28 ;  /* 0x000000423c1c723c */ /* 0x080fe2000000181c */
[----:B------:R-:W-:Y:S07]  /*9bc0*/  MUFU.EX2 R93, R93 ;  /* 0x0000005d005d7308 */ /* 0x000fee0000000800 */
[C---:B------:R-:W-:Y:S01]  /*9bd0*/  HMMA.16816.F32 R32, R56.reuse, R66, R32 ;  /* 0x000000423820723c */ /* 0x040fe20000001820 */
[----:B------:R-:W1:Y:S02]  /*9be0*/  LDSM.16.MT88.4 R64, [R228+0x2100] ;  /* 0x00210000e440783b */ /* 0x000e640000004200 */
[----:B------:R-:W-:Y:S01]  /*9bf0*/  MUFU.EX2 R94, R94 ;  /* 0x0000005e005e7308 */ /* 0x000fe20000000800 */
[----:B------:R-:W-:Y:S01]  /*9c00*/  FFMA.FTZ R129, R129, R149, R204 ;  /* 0x0000009581817223 */ /* 0x000fe200000100cc */
[----:B------:R-:W-:Y:S03]  /*9c10*/  MOV R204, R187 ;  /* 0x000000bb00cc7202 */ /* 0x000fe60000000f00 */
[-C--:B------:R-:W-:Y:S01]  /*9c20*/  HMMA.16816.F32 R36, R56, R72.reuse, R36 ;  /* 0x000000483824723c */ /* 0x080fe20000001824 */
[----:B------:R-:W-:Y:S03]  /*9c30*/  LDSM.16.MT88.4 R148, [R228+0x3100] ;  /* 0x00310000e494783b */ /* 0x000fe60000004200 */
[----:B------:R-:W-:Y:S01]  /*9c40*/  FADD.FTZ R129, R209, R129 ;  /* 0x00000081d1817221 */ /* 0x000fe20000010000 */
[----:B------:R-:W-:Y:S03]  /*9c50*/  MUFU.EX2 R95, R95 ;  /* 0x0000005f005f7308 */ /* 0x000fe60000000800 */
[C---:B------:R-:W-:Y:S07]  /*9c60*/  HMMA.16816.F32 R40, R60.reuse, R72, R40 ;  /* 0x000000483c28723c */ /* 0x040fee0000001828 */
[----:B------:R-:W-:Y:S01]  /*9c70*/  MUFU.EX2 R103, R103 ;  /* 0x0000006700677308 */ /* 0x000fe20000000800 */
[-C--:B------:R-:W-:Y:S08]  /*9c80*/  HMMA.16816.F32 R44, R60, R74.reuse, R44 ;  /* 0x0000004a3c2c723c */ /* 0x080ff0000000182c */
[C---:B------:R-:W-:Y:S01]  /*9c90*/  HMMA.16816.F32 R48, R56.reuse, R74, R48 ;  /* 0x0000004a3830723c */ /* 0x040fe20000001830 */
[----:B------:R-:W3:Y:S01]  /*9ca0*/  LDSM.16.MT88.4 R72, [R229+0x2100] ;  /* 0x00210000e548783b */ /* 0x000ee20000004200 */
[----:B------:R-:W-:Y:S06]  /*9cb0*/  MUFU.EX2 R104, R104 ;  /* 0x0000006800687308 */ /* 0x000fec0000000800 */
[-C--:B------:R-:W-:Y:S04]  /*9cc0*/  HMMA.16816.F32 R116, R56, R76.reuse, R116 ;  /* 0x0000004c3874723c */ /* 0x080fe80000001874 */
[----:B------:R-:W-:Y:S04]  /*9cd0*/  MUFU.EX2 R105, R105 ;  /* 0x0000006900697308 */ /* 0x000fe80000000800 */
[C---:B------:R-:W-:Y:S06]  /*9ce0*/  HMMA.16816.F32 R120, R60.reuse, R76, R120 ;  /* 0x0000004c3c78723c */ /* 0x040fec0000001878 */
[----:B------:R-:W-:Y:S02]  /*9cf0*/  MUFU.EX2 R106, R106 ;  /* 0x0000006a006a7308 */ /* 0x000fe40000000800 */
[-C--:B------:R-:W-:Y:S07]  /*9d00*/  HMMA.16816.F32 R52, R60, R78.reuse, R52 ;  /* 0x0000004e3c34723c */ /* 0x080fee0000001834 */
[----:B------:R-:W-:Y:S01]  /*9d10*/  F2FP.PACK_AB R60, R195, R176 ;  /* 0x000000b0c33c723e */ /* 0x000fe200000000ff */
[----:B------:R-:W-:Y:S01]  /*9d20*/  HMMA.16816.F32 R124, R56, R78, R124 ;  /* 0x0000004e387c723c */ /* 0x000fe2000000187c */
[----:B------:R-:W3:Y:S01]  /*9d30*/  LDSM.16.MT88.4 R76, [R230+0x2100] ;  /* 0x00210000e64c783b */ /* 0x000ee20000004200 */
[----:B------:R-:W-:Y:S02]  /*9d40*/  MUFU.EX2 R108, R108 ;  /* 0x0000006c006c7308 */ /* 0x000fe40000000800 */
[----:B------:R-:W-:Y:S02]  /*9d50*/  F2FP.PACK_AB R61, R193, R194 ;  /* 0x000000c2c13d723e */ /* 0x000fe400000000ff */
[----:B------:R-:W-:Y:S02]  /*9d60*/  F2FP.PACK_AB R62, R191, R192 ;  /* 0x000000c0bf3e723e */ /* 0x000fe400000000ff */
[----:B------:R-:W-:Y:S04]  /*9d70*/  F2FP.PACK_AB R56, R202, R178 ;  /* 0x000000b2ca38723e */ /* 0x000fe800000000ff */
[----:B------:R-:W-:Y:S01]  /*9d80*/  F2FP.PACK_AB R57, R200, R177 ;  /* 0x000000b1c839723e */ /* 0x000fe200000000ff */
[----:B------:R-:W3:Y:S01]  /*9d90*/  MUFU.EX2 R134, R134 ;  /* 0x0000008600867308 */ /* 0x000ee20000000800 */
[----:B--2---:R-:W-:Y:S02]  /*9da0*/  F2FP.PACK_AB R58, R198, R199 ;  /* 0x000000c7c63a723e */ /* 0x004fe400000000ff */
[----:B----4-:R-:W-:Y:S02]  /*9db0*/  F2FP.PACK_AB R59, R196, R197 ;  /* 0x000000c5c43b723e */ /* 0x010fe400000000ff */
[----:B------:R-:W-:Y:S05]  /*9dc0*/  F2FP.PACK_AB R63, R83, R190 ;  /* 0x000000be533f723e */ /* 0x000fea00000000ff */
[-C--:B-1----:R-:W-:Y:S01]  /*9dd0*/  HMMA.16816.F32 R4, R56, R64.reuse, R4 ;  /* 0x000000403804723c */ /* 0x082fe20000001804 */
[----:B------:R-:W-:Y:S07]  /*9de0*/  MUFU.EX2 R84, R84 ;  /* 0x0000005400547308 */ /* 0x000fee0000000800 */
[C---:B------:R-:W-:Y:S03]  /*9df0*/  HMMA.16816.F32 R8, R60.reuse, R64, R8 ;  /* 0x000000403c08723c */ /* 0x040fe60000001808 */
[----:B------:R-:W1:Y:S01]  /*9e00*/  MUFU.EX2 R85, R85 ;  /* 0x0000005500557308 */ /* 0x000e620000000800 */
[----:B---3--:R-:W-:Y:S04]  /*9e10*/  F2FP.PACK_AB R186, R134, R108 ;  /* 0x0000006c86ba723e */ /* 0x008fe800000000ff */
[-C--:B------:R-:W-:Y:S05]  /*9e20*/  HMMA.16816.F32 R12, R60, R66.reuse, R12 ;  /* 0x000000423c0c723c */ /* 0x080fea000000180c */
[----:B------:R-:W-:Y:S03]  /*9e30*/  MUFU.EX2 R86, R86 ;  /* 0x0000005600567308 */ /* 0x000fe60000000800 */
[C---:B------:R-:W-:Y:S01]  /*9e40*/  HMMA.16816.F32 R16, R56.reuse, R66, R16 ;  /* 0x000000423810723c */ /* 0x040fe20000001810 */
[----:B------:R-:W2:Y:S06]  /*9e50*/  LDSM.16.MT88.4 R64, [R228+0x2900] ;  /* 0x00290000e440783b */ /* 0x000eac0000004200 */
[----:B------:R-:W3:Y:S01]  /*9e60*/  MUFU.EX2 R87, R87 ;  /* 0x0000005700577308 */ /* 0x000ee20000000800 */
[-C--:B------:R-:W-:Y:S08]  /*9e70*/  HMMA.16816.F32 R20, R56, R68.reuse, R20 ;  /* 0x000000443814723c */ /* 0x080ff00000001814 */
[C---:B------:R-:W-:Y:S01]  /*9e80*/  HMMA.16816.F32 R24, R60.reuse, R68, R24 ;  /* 0x000000443c18723c */ /* 0x040fe20000001818 */
[----:B------:R-:W-:Y:S07]  /*9e90*/  MUFU.EX2 R96, R96 ;  /* 0x0000006000607308 */ /* 0x000fee0000000800 */
[-C--:B------:R-:W-:Y:S03]  /*9ea0*/  HMMA.16816.F32 R28, R60, R70.reuse, R28 ;  /* 0x000000463c1c723c */ /* 0x080fe6000000181c */
[----:B------:R-:W4:Y:S05]  /*9eb0*/  MUFU.EX2 R97, R97 ;  /* 0x0000006100617308 */ /* 0x000f2a0000000800 */
[C---:B------:R-:W-:Y:S01]  /*9ec0*/  HMMA.16816.F32 R32, R56.reuse, R70, R32 ;  /* 0x000000463820723c */ /* 0x040fe20000001820 */
[----:B------:R-:W1:Y:S04]  /*9ed0*/  LDSM.16.MT88.4 R68, [R231+0x2900] ;  /* 0x00290000e744783b */ /* 0x000e680000004200 */
[----:B------:R-:W-:Y:S03]  /*9ee0*/  MUFU.EX2 R98, R98 ;  /* 0x0000006200627308 */ /* 0x000fe60000000800 */
[-C--:B------:R-:W-:Y:S07]  /*9ef0*/  HMMA.16816.F32 R36, R56, R72.reuse, R36 ;  /* 0x000000483824723c */ /* 0x080fee0000001824 */
[----:B------:R-:W1:Y:S01]  /*9f00*/  MUFU.EX2 R99, R99 ;  /* 0x0000006300637308 */ /* 0x000e620000000800 */
[C---:B------:R-:W-:Y:S08]  /*9f10*/  HMMA.16816.F32 R40, R60.reuse, R72, R40 ;  /* 0x000000483c28723c */ /* 0x040ff00000001828 */
[-C--:B------:R-:W-:Y:S01]  /*9f20*/  HMMA.16816.F32 R44, R60, R74.reuse, R44 ;  /* 0x0000004a3c2c723c */ /* 0x080fe2000000182c */
[----:B------:R-:W-:Y:S07]  /*9f30*/  MUFU.EX2 R100, R100 ;  /* 0x0000006400647308 */ /* 0x000fee0000000800 */
[C---:B------:R-:W-:Y:S01]  /*9f40*/  HMMA.16816.F32 R48, R56.reuse, R74, R48 ;  /* 0x0000004a3830723c */ /* 0x040fe20000001830 */
[----:B------:R-:W2:Y:S02]  /*9f50*/  LDSM.16.MT88.4 R72, [R229+0x2900] ;  /* 0x00290000e548783b */ /* 0x000ea40000004200 */
[----:B------:R-:W-:Y:S05]  /*9f60*/  MUFU.EX2 R101, R101 ;  /* 0x0000006500657308 */ /* 0x000fea0000000800 */
[-C--:B------:R-:W-:Y:S05]  /*9f70*/  HMMA.16816.F32 R116, R56, R76.reuse, R116 ;  /* 0x0000004c3874723c */ /* 0x080fea0000001874 */
[----:B------:R-:W-:Y:S03]  /*9f80*/  MUFU.EX2 R102, R102 ;  /* 0x0000006600667308 */ /* 0x000fe60000000800 */
[C---:B------:R-:W-:Y:S07]  /*9f90*/  HMMA.16816.F32 R120, R60.reuse, R76, R120 ;  /* 0x0000004c3c78723c */ /* 0x040fee0000001878 */
[----:B------:R-:W-:Y:S01]  /*9fa0*/  MUFU.EX2 R112, R112 ;  /* 0x0000007000707308 */ /* 0x000fe20000000800 */
[-C--:B------:R-:W-:Y:S07]  /*9fb0*/  HMMA.16816.F32 R52, R60, R78.reuse, R52 ;  /* 0x0000004e3c34723c */ /* 0x080fee0000001834 */
[----:B------:R-:W-:Y:S01]  /*9fc0*/  F2FP.PACK_AB R63, R95, R94 ;  /* 0x0000005e5f3f723e */ /* 0x000fe200000000ff */
[----:B------:R-:W-:Y:S01]  /*9fd0*/  HMMA.16816.F32 R124, R56, R78, R124 ;  /* 0x0000004e387c723c */ /* 0x000fe2000000187c */
[----:B------:R-:W2:Y:S01]  /*9fe0*/  LDSM.16.MT88.4 R76, [R230+0x2900] ;  /* 0x00290000e64c783b */ /* 0x000ea20000004200 */
[----:B------:R-:W-:Y:S02]  /*9ff0*/  MUFU.EX2 R188, R188 ;  /* 0x000000bc00bc7308 */ /* 0x000fe40000000800 */
[----:B------:R-:W-:Y:S02]  /*a000*/  FADD.FTZ R60, R221, R130 ;  /* 0x00000082dd3c7221 */ /* 0x000fe40000010000 */
[----:B------:R-:W-:Y:S01]  /*a010*/  FADD.FTZ R62, R218, R129 ;  /* 0x00000081da3e7221 */ /* 0x000fe20000010000 */
[----:B-1----:R-:W-:Y:S01]  /*a020*/  F2FP.PACK_AB R56, R85, R84 ;  /* 0x000000545538723e */ /* 0x002fe200000000ff */
[----:B------:R-:W-:Y:S01]  /*a030*/  FADD.FTZ R61, R217, R128 ;  /* 0x00000080d93d7221 */ /* 0x000fe20000010000 */
[----:B---3--:R-:W-:Y:S03]  /*a040*/  F2FP.PACK_AB R57, R87, R86 ;  /* 0x000000565739723e */ /* 0x008fe600000000ff */
[----:B----4-:R-:W-:Y:S01]  /*a050*/  F2FP.PACK_AB R58, R97, R96 ;  /* 0x00000060613a723e */ /* 0x010fe200000000ff */
[----:B------:R-:W-:Y:S01]  /*a060*/  FADD.FTZ R80, R220, R61 ;  /* 0x0000003ddc507221 */ /* 0x000fe20000010000 */
[----:B------:R-:W-:Y:S01]  /*a070*/  F2FP.PACK_AB R59, R99, R98 ;  /* 0x00000062633b723e */ /* 0x000fe200000000ff */
[----:B------:R-:W-:Y:S01]  /*a080*/  FADD.FTZ R82, R223, R60 ;  /* 0x0000003cdf527221 */ /* 0x000fe20000010000 */
[----:B------:R-:W-:Y:S01]  /*a090*/  F2FP.PACK_AB R60, R89, R88 ;  /* 0x00000058593c723e */ /* 0x000fe200000000ff */
[----:B------:R-:W-:Y:S01]  /*a0a0*/  FADD.FTZ R81, R225, R62 ;  /* 0x0000003ee1517221 */ /* 0x000fe20000010000 */
[----:B------:R-:W-:Y:S02]  /*a0b0*/  F2FP.PACK_AB R61, R91, R90 ;  /* 0x0000005a5b3d723e */ /* 0x000fe400000000ff */
[----:B------:R-:W-:Y:S01]  /*a0c0*/  F2FP.PACK_AB R62, R93, R92 ;  /* 0x0000005c5d3e723e */ /* 0x000fe200000000ff */
[-C--:B--2---:R-:W-:Y:S03]  /*a0d0*/  HMMA.16816.F32 R4, R56, R64.reuse, R4 ;  /* 0x000000403804723c */ /* 0x084fe60000001804 */
[----:B------:R-:W-:Y:S05]  /*a0e0*/  MOV R128, R131 ;  /* 0x0000008300807202 */ /* 0x000fea0000000f00 */
[C---:B------:R-:W-:Y:S01]  /*a0f0*/  HMMA.16816.F32 R8, R60.reuse, R64, R8 ;  /* 0x000000403c08723c */ /* 0x040fe20000001808 */
[----:B------:R1:W2:Y:S07]  /*a100*/  MUFU.EX2 R64, R3 ;  /* 0x0000000300407308 */ /* 0x0002ae0000000800 */
[-C--:B------:R-:W-:Y:S08]  /*a110*/  HMMA.16816.F32 R12, R60, R66.reuse, R12 ;  /* 0x000000423c0c723c */ /* 0x080ff0000000180c */
[C---:B------:R-:W-:Y:S08]  /*a120*/  HMMA.16816.F32 R16, R56.reuse, R66, R16 ;  /* 0x000000423810723c */ /* 0x040ff00000001810 */
[-C--:B------:R-:W-:Y:S04]  /*a130*/  HMMA.16816.F32 R20, R56, R68.reuse, R20 ;  /* 0x000000443814723c */ /* 0x080fe80000001814 */
[----:B-1----:R-:W-:Y:S01]  /*a140*/  FADD.FTZ R3, R142, R80 ;  /* 0x000000508e037221 */ /* 0x002fe20000010000 */
[----:B--2---:R-:W-:Y:S03]  /*a150*/  F2FP.PACK_AB R187, R64, R110 ;  /* 0x0000006e40bb723e */ /* 0x004fe600000000ff */
[C---:B------:R-:W-:Y:S04]  /*a160*/  HMMA.16816.F32 R24, R60.reuse, R68, R24 ;  /* 0x000000443c18723c */ /* 0x040fe80000001818 */
[----:B------:R-:W-:Y:S02]  /*a170*/  FADD.FTZ R3, R183, R3 ;  /* 0x00000003b7037221 */ /* 0x000fe40000010000 */
[----:B------:R-:W1:Y:S02]  /*a180*/  LDSM.16.MT88.4 R180, [R229+0x3100] ;  /* 0x00310000e5b4783b */ /* 0x000e640000004200 */
[-C--:B------:R-:W-:Y:S04]  /*a190*/  HMMA.16816.F32 R28, R60, R70.reuse, R28 ;  /* 0x000000463c1c723c */ /* 0x080fe8000000181c */
[----:B------:R-:W-:Y:S04]  /*a1a0*/  FADD.FTZ R3, R201, R3 ;  /* 0x00000003c9037221 */ /* 0x000fe80000010000 */
[C---:B------:R-:W-:Y:S08]  /*a1b0*/  HMMA.16816.F32 R32, R56.reuse, R70, R32 ;  /* 0x000000463820723c */ /* 0x040ff00000001820 */
[-C--:B------:R-:W-:Y:S08]  /*a1c0*/  HMMA.16816.F32 R36, R56, R72.reuse, R36 ;  /* 0x000000483824723c */ /* 0x080ff00000001824 */
[C---:B------:R-:W-:Y:S08]  /*a1d0*/  HMMA.16816.F32 R40, R60.reuse, R72, R40 ;  /* 0x000000483c28723c */ /* 0x040ff00000001828 */
[-C--:B------:R-:W-:Y:S08]  /*a1e0*/  HMMA.16816.F32 R44, R60, R74.reuse, R44 ;  /* 0x0000004a3c2c723c */ /* 0x080ff0000000182c */
[C---:B------:R-:W-:Y:S08]  /*a1f0*/  HMMA.16816.F32 R48, R56.reuse, R74, R48 ;  /* 0x0000004a3830723c */ /* 0x040ff00000001830 */
[-C--:B------:R-:W-:Y:S08]  /*a200*/  HMMA.16816.F32 R116, R56, R76.reuse, R116 ;  /* 0x0000004c3874723c */ /* 0x080ff00000001874 */
[C---:B------:R-:W-:Y:S08]  /*a210*/  HMMA.16816.F32 R120, R60.reuse, R76, R120 ;  /* 0x0000004c3c78723c */ /* 0x040ff00000001878 */
[-C--:B------:R-:W-:Y:S07]  /*a220*/  HMMA.16816.F32 R52, R60, R78.reuse, R52 ;  /* 0x0000004e3c34723c */ /* 0x080fee0000001834 */
[----:B------:R-:W-:Y:S01]  /*a230*/  FADD.FTZ R61, R140, R82 ;  /* 0x000000528c3d7221 */ /* 0x000fe20000010000 */
[----:B------:R-:W-:Y:S04]  /*a240*/  HMMA.16816.F32 R124, R56, R78, R124 ;  /* 0x0000004e387c723c */ /* 0x000fe8000000187c */
[----:B------:R-:W-:Y:S02]  /*a250*/  FADD.FTZ R60, R141, R81 ;  /* 0x000000518d3c7221 */ /* 0x000fe40000010000 */
[----:B------:R-:W-:Y:S01]  /*a260*/  FADD.FTZ R61, R185, R61 ;  /* 0x0000003db93d7221 */ /* 0x000fe20000010000 */
[----:B------:R-:W-:Y:S01]  /*a270*/  F2FP.PACK_AB R185, R107, R106 ;  /* 0x0000006a6bb9723e */ /* 0x000fe200000000ff */
[----:B------:R-:W-:Y:S01]  /*a280*/  FADD.FTZ R60, R184, R60 ;  /* 0x0000003cb83c7221 */ /* 0x000fe20000010000 */
[----:B------:R-:W-:Y:S03]  /*a290*/  F2FP.PACK_AB R184, R105, R104 ;  /* 0x0000006869b8723e */ /* 0x000fe600000000ff */
[----:B------:R-:W-:Y:S02]  /*a2a0*/  F2FP.PACK_AB R56, R101, R100 ;  /* 0x000000646538723e */ /* 0x000fe400000000ff */
[----:B------:R-:W-:Y:S02]  /*a2b0*/  F2FP.PACK_AB R57, R103, R102 ;  /* 0x000000666739723e */ /* 0x000fe400000000ff */
[----:B------:R-:W-:Y:S02]  /*a2c0*/  F2FP.PACK_AB R58, R188, R112 ;  /* 0x00000070bc3a723e */ /* 0x000fe400000000ff */
[----:B------:R-:W-:Y:S07]  /*a2d0*/  F2FP.PACK_AB R59, R189, R114 ;  /* 0x00000072bd3b723e */ /* 0x000fee00000000ff */
[-C--:B------:R-:W-:Y:S07]  /*a2e0*/  HMMA.16816.F32 R140, R56, R148.reuse, R4 ;  /* 0x00000094388c723c */ /* 0x080fee0000001804 */
[----:B------:R-:W-:Y:S01]  /*a2f0*/  FADD.FTZ R5, R152, R61 ;  /* 0x0000003d98057221 */ /* 0x000fe20000010000 */
[C---:B------:R-:W-:Y:S04]  /*a300*/  HMMA.16816.F32 R136, R184.reuse, R148, R8 ;  /* 0x00000094b888723c */ /* 0x040fe80000001808 */
[----:B------:R-:W-:Y:S02]  /*a310*/  FADD.FTZ R4, R251, R60 ;  /* 0x0000003cfb047221 */ /* 0x000fe40000010000 */
[----:B------:R-:W-:Y:S02]  /*a320*/  FADD.FTZ R6, R157, R3 ;  /* 0x000000039d067221 */ /* 0x000fe40000010000 */
[----:B------:R-:W-:Y:S01]  /*a330*/  FADD.FTZ R8, R159, R5 ;  /* 0x000000059f087221 */ /* 0x000fe20000010000 */
[-C--:B------:R-:W-:Y:S03]  /*a340*/  HMMA.16816.F32 R144, R184, R150.reuse, R12 ;  /* 0x00000096b890723c */ /* 0x080fe6000000180c */
[----:B------:R-:W-:Y:S02]  /*a350*/  FADD.FTZ R7, R158, R4 ;  /* 0x000000049e077221 */ /* 0x000fe40000010000 */
[----:B------:R-:W-:Y:S02]  /*a360*/  FADD.FTZ R5, R156, R0 ;  /* 0x000000009c057221 */ /* 0x000fe40000010000 */
        /* <DEDUP_REMOVED lines=17> */
[----:B------:R-:W2:Y:S01]  /*a480*/  LDSM.16.MT88.4 R4, [R230+0x3100] ;  /* 0x00310000e604783b */ /* 0x000ea20000004200 */
[----:B------:R-:W-:Y:S01]  /*a490*/  FADD.FTZ R9, R113, R0 ;  /* 0x0000000071097221 */ /* 0x000fe20000010000 */
[C---:B------:R-:W-:Y:S04]  /*a4a0*/  HMMA.16816.F32 R164, R56.reuse, R166, R32 ;  /* 0x000000a638a4723c */ /* 0x040fe80000001820 */
[----:B------:R-:W-:Y:S02]  /*a4b0*/  FADD.FTZ R8, R227, R8 ;  /* 0x00000008e3087221 */ /* 0x000fe40000010000 */
[----:B------:R-:W-:Y:S02]  /*a4c0*/  FADD.FTZ R3, R224, R11 ;  /* 0x0000000be0037221 */ /* 0x000fe40000010000 */
[----:B------:R-:W-:Y:S04]  /*a4d0*/  FADD.FTZ R0, R219, R10 ;  /* 0x0000000adb007221 */ /* 0x000fe80000010000 */
[----:B------:R-:W-:Y:S02]  /*a4e0*/  FADD.FTZ R12, R170, R9 ;  /* 0x00000009aa0c7221 */ /* 0x000fe40000010000 */
[----:B------:R-:W-:Y:S02]  /*a4f0*/  FADD.FTZ R11, R169, R8 ;  /* 0x00000008a90b7221 */ /* 0x000fe40000010000 */
[----:B------:R-:W-:Y:S02]  /*a500*/  FADD.FTZ R10, R168, R3 ;  /* 0x00000003a80a7221 */ /* 0x000fe40000010000 */
[----:B------:R-:W-:Y:S02]  /*a510*/  FADD.FTZ R9, R171, R0 ;  /* 0x00000000ab097221 */ /* 0x000fe40000010000 */
[----:B------:R-:W-:Y:S01]  /*a520*/  FADD.FTZ R8, R215, R12 ;  /* 0x0000000cd7087221 */ /* 0x000fe20000010000 */
[-C--:B-1----:R-:W-:Y:S03]  /*a530*/  HMMA.16816.F32 R168, R56, R180.reuse, R36 ;  /* 0x000000b438a8723c */ /* 0x082fe60000001824 */
[----:B------:R-:W-:Y:S02]  /*a540*/  FADD.FTZ R3, R175, R11 ;  /* 0x0000000baf037221 */ /* 0x000fe40000010000 */
[----:B------:R-:W-:Y:S02]  /*a550*/  FADD.FTZ R0, R174, R10 ;  /* 0x0000000aae007221 */ /* 0x000fe40000010000 */
[----:B------:R-:W-:Y:S02]  /*a560*/  FADD.FTZ R12, R212, R9 ;  /* 0x00000009d40c7221 */ /* 0x000fe40000010000 */
[----:B------:R-:W-:Y:S03]  /*a570*/  FADD.FTZ R11, R210, R8 ;  /* 0x00000008d20b7221 */ /* 0x000fe60000010000 */
[----:B------:R-:W-:Y:S02]  /*a580*/  FADD.FTZ R10, R173, R3 ;  /* 0x00000003ad0a7221 */ /* 0x000fe40000010000 */
[----:B------:R-:W-:Y:S02]  /*a590*/  FADD.FTZ R9, R172, R0 ;  /* 0x00000000ac097221 */ /* 0x000fe40000010000 */
        /* <DEDUP_REMOVED lines=17> */
[-C--:B--2---:R-:W-:Y:S03]  /*a6b0*/  HMMA.16816.F32 R116, R56, R4.reuse, R116 ;  /* 0x000000043874723c */ /* 0x084fe60000001874 */
        /* <DEDUP_REMOVED lines=11> */
[----:B------:R-:W-:Y:S04]  /*a770*/  HMMA.16816.F32 R124, R56, R6, R124 ;  /* 0x00000006387c723c */ /* 0x000fe8000000187c */
[----:B------:R-:W-:Y:S02]  /*a780*/  FADD.FTZ R0, R90, R10 ;  /* 0x0000000a5a007221 */ /* 0x000fe40000010000 */
[----:B------:R-:W-:Y:S02]  /*a790*/  FADD.FTZ R10, R87, R8 ;  /* 0x00000008570a7221 */ /* 0x000fe40000010000 */
[----:B------:R-:W-:Y:S04]  /*a7a0*/  FADD.FTZ R11, R85, R9 ;  /* 0x00000009550b7221 */ /* 0x000fe80000010000 */
[----:B------:R-:W-:Y:S02]  /*a7b0*/  FADD.FTZ R9, R89, R3 ;  /* 0x0000000359097221 */ /* 0x000fe40000010000 */
        /* <DEDUP_REMOVED lines=23> */
[----:B------:R-:W-:Y:S01]  /*a930*/  FADD.FTZ R252, R134, R3 ;  /* 0x0000000386fc7221 */ /* 0x000fe20000010000 */
[----:B------:R-:W-:Y:S01]  /*a940*/  MOV R134, R2 ;  /* 0x0000000200867202 */ /* 0x000fe20000000f00 */
[----:B------:R1:W-:Y:S01]  /*a950*/  STL [R1], R4 ;  /* 0x0000000401007387 */ /* 0x0003e20000100800 */
[----:B------:R-:W-:Y:S01]  /*a960*/  MOV R3, R132 ;  /* 0x0000008400037202 */ /* 0x000fe20000000f00 */
[----:B------:R-:W-:Y:S01]  /*a970*/  FADD.FTZ R251, R64, R0 ;  /* 0x0000000040fb7221 */ /* 0x000fe20000010000 */
[----:B------:R-:W-:Y:S01]  /*a980*/  MOV R0, R133 ;  /* 0x0000008500007202 */ /* 0x000fe20000000f00 */
[----:B-1---5:R-:W-:-:S05]  /*a990*/  @P2 BRA `(.L_x_3) ;  /* 0xffffc19000002947 */ /* 0x022fca000383ffff */
.L_x_2:
[----:B-1----:R-:W2:Y:S04]  /*a9a0*/  LDL.LU R4, [R1] ;  /* 0x0000000001047983 */ /* 0x002ea80000300800 */
[----:B------:R-:W1:Y:S04]  /*a9b0*/  SHFL.BFLY PT, R16, R250, 0x2, 0x1f ;  /* 0x0c401f00fa107f89 */ /* 0x000e6800000e0000 */
[----:B------:R-:W3:Y:S04]  /*a9c0*/  SHFL.BFLY PT, R10, R252, 0x2, 0x1f ;  /* 0x0c401f00fc0a7f89 */ /* 0x000ee800000e0000 */
[----:B------:R-:W4:Y:S04]  /*a9d0*/  SHFL.BFLY PT, R15, R251, 0x2, 0x1f ;  /* 0x0c401f00fb0f7f89 */ /* 0x000f2800000e0000 */
[----:B------:R-:W4:Y:S01]  /*a9e0*/  S2R R8, SR_TID.X ;  /* 0x0000000000087919 */ /* 0x000f220000002100 */
[----:B------:R-:W-:Y:S01]  /*a9f0*/  IMAD.MOV.U32 R57, RZ, RZ, c[0x0][0x4e8] ;  /* 0x00013a00ff397624 */ /* 0x000fe200078e00ff */
[----:B------:R-:W4:Y:S01]  /*aa00*/  S2UR UR7, SR_CTAID.Y ;  /* 0x00000000000779c3 */ /* 0x000f220000002600 */
[----:B------:R-:W-:Y:S01]  /*aa10*/  ULDC.64 UR4, c[0x0][0x490] ;  /* 0x0001240000047ab9 */ /* 0x000fe20000000a00 */
[----:B------:R-:W2:Y:S02]  /*aa20*/  LDL.LU R9, [R1+0x10] ;  /* 0x0000100001097983 */ /* 0x000ea40000300800 */
[----:B------:R-:W-:-:S02]  /*aa30*/  ISETP.NE.AND P0, PT, R57, 0x1, PT ;  /* 0x000000013900780c */ /* 0x000fc40003f05270 */
[----:B------:R-:W2:Y:S01]  /*aa40*/  LDL.LU R58, [R1+0x14] ;  /* 0x00001400013a7983 */ /* 0x000ea20000300800 */
[----:B-1----:R-:W-:-:S03]  /*aa50*/  FADD.FTZ R16, R16, R250 ;  /* 0x000000fa10107221 */ /* 0x002fc60000010000 */
[----:B------:R-:W2:Y:S01]  /*aa60*/  LDL.LU R59, [R1+0x8] ;  /* 0x00000800013b7983 */ /* 0x000ea20000300800 */
[----:B---3--:R-:W-:-:S03]  /*aa70*/  FADD.FTZ R10, R10, R252 ;  /* 0x000000fc0a0a7221 */ /* 0x008fc60000010000 */
[----:B------:R-:W1:Y:S01]  /*aa80*/  SHFL.BFLY PT, R5, R16, 0x1, 0x1f ;  /* 0x0c201f0010057f89 */ /* 0x000e6200000e0000 */
[----:B----4-:R-:W-:-:S03]  /*aa90*/  FADD.FTZ R15, R15, R251 ;  /* 0x000000fb0f0f7221 */ /* 0x010fc60000010000 */
[----:B------:R-:W3:Y:S01]  /*aaa0*/  SHFL.BFLY PT, R3, R10, 0x1, 0x1f ;  /* 0x0c201f000a037f89 */ /* 0x000ee200000e0000 */
[----:B------:R-:W-:-:S04]  /*aab0*/  SHF.R.S32.HI R54, RZ, 0x1f, R8 ;  /* 0x0000001fff367819 */ /* 0x000fc80000011408 */
[-C--:B------:R-:W-:Y:S01]  /*aac0*/  LEA.HI R22, R54, R8.reuse, RZ, 0x5 ;  /* 0x0000000836167211 */ /* 0x080fe200078f28ff */
[----:B-1----:R-:W-:Y:S01]  /*aad0*/  FADD.FTZ R16, R16, R5 ;  /* 0x0000000510107221 */ /* 0x002fe20000010000 */
[CC--:B------:R-:W-:Y:S02]  /*aae0*/  LEA.HI R5, R54.reuse, R8.reuse, RZ, 0x2 ;  /* 0x0000000836057211 */ /* 0x0c0fe400078f10ff */
[----:B------:R-:W-:Y:S01]  /*aaf0*/  LEA.HI R54, R54, R8, RZ, 0x3 ;  /* 0x0000000836367211 */ /* 0x000fe200078f18ff */
[----:B---3--:R-:W-:Y:S01]  /*ab00*/  FADD.FTZ R10, R10, R3 ;  /* 0x000000030a0a7221 */ /* 0x008fe20000010000 */
[----:B------:R-:W-:Y:S01]  /*ab10*/  FSETP.NE.FTZ.AND P4, PT, R16, RZ, PT ;  /* 0x000000ff1000720b */ /* 0x000fe20003f95000 */
[----:B------:R-:W-:Y:S01]  /*ab20*/  USHF.R.S32.HI UR6, URZ, 0x1f, UR7 ;  /* 0x0000001f3f067899 */ /* 0x000fe20008011407 */
[----:B------:R-:W-:Y:S02]  /*ab30*/  LOP3.LUT R7, R54, 0xfffffff8, RZ, 0xc0, !PT ;  /* 0xfffffff836077812 */ /* 0x000fe400078ec0ff */
[----:B------:R-:W-:-:S02]  /*ab40*/  FSETP.NE.FTZ.AND P2, PT, R10, RZ, PT ;  /* 0x000000ff0a00720b */ /* 0x000fc40003f55000 */
[----:B------:R-:W-:Y:S01]  /*ab50*/  LOP3.LUT R17, R5, 0xfffffffc, RZ, 0xc0, !PT ;  /* 0xfffffffc05117812 */ /* 0x000fe200078ec0ff */
[----:B------:R-:W-:Y:S01]  /*ab60*/  UIMAD UR8, UR6, UR4, URZ ;  /* 0x00000004060872a4 */ /* 0x000fe2000f8e023f */
[----:B------:R-:W-:Y:S02]  /*ab70*/  IMAD.IADD R55, R8, 0x1, -R7 ;  /* 0x0000000108377824 */ /* 0x000fe400078e0a07 */
[----:B------:R-:W-:Y:S01]  /*ab80*/  IADD3 R17, -R17, R8, RZ ;  /* 0x0000000811117210 */ /* 0x000fe20007ffe1ff */
[----:B------:R-:W-:Y:S02]  /*ab90*/  UIMAD.WIDE.U32 UR10, UR7, UR4, URZ ;  /* 0x00000004070a72a5 */ /* 0x000fe4000f8e003f */
[----:B------:R-:W-:-:S03]  /*aba0*/  UIMAD UR8, UR7, UR5, UR8 ;  /* 0x00000005070872a4 */ /* 0x000fc6000f8e0208 */
[----:B------:R-:W-:Y:S02]  /*abb0*/  ULDC.64 UR4, c[0x0][0x3e8] ;  /* 0x0000fa0000047ab9 */ /* 0x000fe40000000a00 */
[----:B------:R-:W-:Y:S01]  /*abc0*/  UIMAD.WIDE.U32 UR14, UR7, UR4, URZ ;  /* 0x00000004070e72a5 */ /* 0x000fe2000f8e003f */
[----:B------:R-:W-:Y:S01]  /*abd0*/  IMAD.MOV.U32 R53, RZ, RZ, -0x800000 ;  /* 0xff800000ff357424 */ /* 0x000fe200078e00ff */
[----:B------:R-:W-:Y:S01]  /*abe0*/  UIMAD UR6, UR6, UR4, URZ ;  /* 0x00000004060672a4 */ /* 0x000fe2000f8e023f */
[----:B------:R-:W-:-:S03]  /*abf0*/  MOV R51, 0xff800000 ;  /* 0xff80000000337802 */ /* 0x000fc60000000f00 */
[----:B------:R-:W-:Y:S01]  /*ac00*/  UIMAD UR5, UR7, UR5, UR6 ;  /* 0x00000005070572a4 */ /* 0x000fe2000f8e0206 */
[----:B------:R-:W-:-:S03]  /*ac10*/  IMAD.MOV.U32 R50, RZ, RZ, -0x800000 ;  /* 0xff800000ff327424 */ /* 0x000fc600078e00ff */
[----:B------:R-:W-:Y:S01]  /*ac20*/  UIADD3 UR5, UR15, UR5, URZ ;  /* 0x000000050f057290 */ /* 0x000fe2000fffe03f */
[----:B------:R-:W-:-:S05]  /*ac30*/  MOV R7, UR11 ;  /* 0x0000000b00077c02 */ /* 0x000fca0008000f00 */
[----:B------:R-:W-:Y:S01]  /*ac40*/  IMAD.U32 R7, RZ, RZ, UR5 ;  /* 0x00000005ff077e24 */ /* 0x000fe2000f8e00ff */
[----:B------:R-:W1:Y:S04]  /*ac50*/  S2R R56, SR_CTAID.X ;  /* 0x0000000000387919 */ /* 0x000e680000002500 */
[----:B--2---:R-:W2:Y:S01]  /*ac60*/  SHFL.BFLY PT, R13, R4, 0x2, 0x1f ;  /* 0x0c401f00040d7f89 */ /* 0x004ea200000e0000 */
[----:B------:R-:W-:Y:S01]  /*ac70*/  @P0 IMAD.HI.U32 R3, R9, c[0x0][0x4ec], RZ ;  /* 0x00013b0009030a27 */ /* 0x000fe200078e00ff */
[----:B------:R-:W-:-:S03]  /*ac80*/  MOV R25, R9 ;  /* 0x0000000900197202 */ /* 0x000fc60000000f00 */
[----:B--2---:R-:W-:Y:S01]  /*ac90*/  FADD.FTZ R13, R13, R4 ;  /* 0x000000040d0d7221 */ /* 0x004fe20000010000 */
[----:B------:R-:W-:Y:S01]  /*aca0*/  @P0 SHF.R.U32.HI R25, RZ, c[0x0][0x4f0], R3 ;  /* 0x00013c00ff190a19 */ /* 0x000fe20000011603 */
[----:B------:R-:W2:Y:S04]  /*acb0*/  SHFL.BFLY PT, R4, R15, 0x1, 0x1f ;  /* 0x0c201f000f047f89 */ /* 0x000ea800000e0000 */
[----:B------:R-:W3:Y:S01]  /*acc0*/  SHFL.BFLY PT, R0, R13, 0x1, 0x1f ;  /* 0x0c201f000d007f89 */ /* 0x000ee200000e0000 */
[----:B------:R-:W-:-:S04]  /*acd0*/  IMAD.MOV R6, RZ, RZ, -R25 ;  /* 0x000000ffff067224 */ /* 0x000fc800078e0a19 */
[----:B------:R-:W-:Y:S02]  /*ace0*/  IMAD R49, R6, c[0x0][0x4e8], R9 ;  /* 0x00013a0006317a24 */ /* 0x000fe400078e0209 */
[----:B--2---:R-:W-:Y:S01]  /*acf0*/  FADD.FTZ R15, R15, R4 ;  /* 0x000000040f0f7221 */ /* 0x004fe20000010000 */
[----:B------:R-:W-:Y:S01]  /*ad00*/  LOP3.LUT R4, R22, 0xffffffe0, RZ, 0xc0, !PT ;  /* 0xffffffe016047812 */ /* 0x000fe200078ec0ff */
[----:B---3--:R-:W-:-:S04]  /*ad10*/  FADD.FTZ R13, R13, R0 ;  /* 0x000000000d0d7221 */ /* 0x008fc80000010000 */
[----:B------:R-:W-:Y:S02]  /*ad20*/  IMAD.IADD R3, R8, 0x1, -R4 ;  /* 0x0000000108037824 */ /* 0x000fe400078e0a04 */
[----:B------:R-:W-:Y:S01]  /*ad30*/  IMAD.MOV.U32 R0, RZ, RZ, RZ ;  /* 0x000000ffff007224 */ /* 0x000fe200078e00ff */
[----:B------:R-:W-:Y:S01]  /*ad40*/  FSETP.NE.FTZ.AND P3, PT, R13, RZ, PT ;  /* 0x000000ff0d00720b */ /* 0x000fe20003f75000 */
[----:B------:R-:W-:Y:S01]  /*ad50*/  IMAD.MOV.U32 R4, RZ, RZ, RZ ;  /* 0x000000ffff047224 */ /* 0x000fe200078e00ff */
[----:B------:R-:W-:Y:S02]  /*ad60*/  LOP3.LUT P6, RZ, R3, 0x3, RZ, 0xc0, !PT ;  /* 0x0000000303ff7812 */ /* 0x000fe400078cc0ff */
[----:B------:R-:W-:Y:S01]  /*ad70*/  MOV R3, RZ ;  /* 0x000000ff00037202 */ /* 0x000fe20000000f00 */
[----:B------:R-:W2:Y:S01]  /*ad80*/  @P4 MUFU.RCP R0, R16 ;  /* 0x0000001000004308 */ /* 0x000ea20000001000 */
[----:B------:R-:W-:-:S07]  /*ad90*/  FSETP.NE.FTZ.AND P1, PT, R15, RZ, PT ;  /* 0x000000ff0f00720b */ /* 0x000fce0003f35000 */
[----:B------:R-:W3:Y:S01]  /*ada0*/  @P2 MUFU.RCP R3, R10 ;  /* 0x0000000a00032308 */ /* 0x000ee20000001000 */
[----:B------:R-:W-:-:S07]  /*adb0*/  SHF.R.S32.HI R8, RZ, 0x2, R5 ;  /* 0x00000002ff087819 */ /* 0x000fce0000011405 */
[----:B------:R-:W4:Y:S01]  /*adc0*/  @P3 MUFU.RCP R4, R13 ;  /* 0x0000000d00043308 */ /* 0x000f220000001000 */
[C---:B--2---:R-:W-:Y:S02]  /*add0*/  FMUL.FTZ R141, R0.reuse, R141 ;  /* 0x0000008d008d7220 */ /* 0x044fe40000410000 */
[C---:B------:R-:W-:Y:S02]  /*ade0*/  FMUL.FTZ R18, R0.reuse, R140 ;  /* 0x0000008c00127220 */ /* 0x040fe40000410000 */
[C---:B------:R-:W-:Y:S02]  /*adf0*/  FMUL.FTZ R149, R0.reuse, R149 ;  /* 0x0000009500957220 */ /* 0x040fe40000410000 */
[C---:B------:R-:W-:Y:S02]  /*ae00*/  FMUL.FTZ R21, R0.reuse, R148 ;  /* 0x0000009400157220 */ /* 0x040fe40000410000 */
[C---:B------:R-:W-:Y:S02]  /*ae10*/  FMUL.FTZ R153, R0.reuse, R153 ;  /* 0x0000009900997220 */ /* 0x040fe40000410000 */
[----:B------:R-:W-:-:S02]  /*ae20*/  FMUL.FTZ R29, R0, R152 ;  /* 0x00000098001d7220 */ /* 0x000fc40000410000 */
[C---:B------:R-:W-:Y:S02]  /*ae30*/  FMUL.FTZ R165, R0.reuse, R165 ;  /* 0x000000a500a57220 */ /* 0x040fe40000410000 */
        /* <DEDUP_REMOVED lines=8> */
[----:B------:R-:W-:Y:S02]  /*aec0*/  FMUL.FTZ R40, R0, R124 ;  /* 0x0000007c00287220 */ /* 0x000fe40000410000 */
[----:B------:R-:W-:Y:S02]  /*aed0*/  IMAD.MOV.U32 R0, RZ, RZ, RZ ;  /* 0x000000ffff007224 */ /* 0x000fe400078e00ff */
[----:B---3--:R-:W-:-:S02]  /*aee0*/  FMUL.FTZ R137, R3, R137 ;  /* 0x0000008903897220 */ /* 0x008fc40000410000 */
        /* <DEDUP_REMOVED lines=14> */
[----:B------:R-:W-:Y:S01]  /*afd0*/  FMUL.FTZ R38, R3, R184 ;  /* 0x000000b803267220 */ /* 0x000fe20000410000 */
[----:B------:R-:W-:Y:S01]  /*afe0*/  SHF.R.S32.HI R3, RZ, 0x1f, R5 ;  /* 0x0000001fff037819 */ /* 0x000fe20000011405 */
[----:B------:R-:W2:Y:S03]  /*aff0*/  @P1 MUFU.RCP R0, R15 ;  /* 0x0000000f00001308 */ /* 0x000ea60000001000 */
[----:B------:R-:W-:Y:S01]  /*b000*/  LEA.HI R3, R3, R8, RZ, 0x3 ;  /* 0x0000000803037211 */ /* 0x000fe200078f18ff */
[----:B------:R-:W-:-:S04]  /*b010*/  IMAD.U32 R6, RZ, RZ, UR10 ;  /* 0x0000000aff067e24 */ /* 0x000fc8000f8e00ff */
[----:B------:R-:W3:Y:S01]  /*b020*/  @P1 MUFU.LG2 R15, R15 ;  /* 0x0000000f000f1308 */ /* 0x000ee20000000c00 */
[----:B------:R-:W-:Y:S01]  /*b030*/  LOP3.LUT R3, R3, 0xfffffff8, RZ, 0xc0, !PT ;  /* 0xfffffff803037812 */ /* 0x000fe200078ec0ff */
[C---:B----4-:R-:W-:Y:S02]  /*b040*/  FMUL.FTZ R143, R4.reuse, R143 ;  /* 0x0000008f048f7220 */ /* 0x050fe40000410000 */
        /* <DEDUP_REMOVED lines=14> */
[----:B------:R-:W-:Y:S02]  /*b130*/  FMUL.FTZ R39, R4, R126 ;  /* 0x0000007e04277220 */ /* 0x000fe40000410000 */
[----:B------:R-:W-:-:S02]  /*b140*/  IMAD.U32 R4, RZ, RZ, UR14 ;  /* 0x0000000eff047e24 */ /* 0x000fc4000f8e00ff */
[----:B------:R-:W-:Y:S01]  /*b150*/  IMAD.IADD R12, R8, 0x1, -R3 ;  /* 0x00000001080c7824 */ /* 0x000fe200078e0a03 */
[----:B------:R-:W-:Y:S01]  /*b160*/  MOV R8, R6 ;  /* 0x0000000600087202 */ /* 0x000fe20000000f00 */
[----:B------:R-:W-:Y:S01]  /*b170*/  IMAD.MOV.U32 R6, RZ, RZ, R4 ;  /* 0x000000ffff067224 */ /* 0x000fe200078e0004 */
[----:B------:R-:W-:Y:S01]  /*b180*/  @P4 MOV R4, 0x3f317218 ;  /* 0x3f31721800044802 */ /* 0x000fe20000000f00 */
[----:B------:R-:W4:Y:S01]  /*b190*/  @P3 MUFU.LG2 R13, R13 ;  /* 0x0000000d000d3308 */ /* 0x000f220000000c00 */
[C---:B--2---:R-:W-:Y:S01]  /*b1a0*/  FMUL.FTZ R139, R0.reuse, R139 ;  /* 0x0000008b008b7220 */ /* 0x044fe20000410000 */
[----:B------:R-:W-:Y:S01]  /*b1b0*/  @P1 MOV R11, 0x3f317218 ;  /* 0x3f317218000b1802 */ /* 0x000fe20000000f00 */
        /* <DEDUP_REMOVED lines=15> */
[----:B------:R-:W-:Y:S01]  /*b2b0*/  @P3 IMAD.MOV.U32 R3, RZ, RZ, 0x3f317218 ;  /* 0x3f317218ff033424 */ /* 0x000fe200078e00ff */
[----:B------:R-:W2:Y:S01]  /*b2c0*/  @P2 MUFU.LG2 R10, R10 ;  /* 0x0000000a000a2308 */ /* 0x000ea20000000c00 */
[----:B------:R-:W-:Y:S02]  /*b2d0*/  @P2 IMAD.MOV.U32 R0, RZ, RZ, 0x3f317218 ;  /* 0x3f317218ff002424 */ /* 0x000fe400078e00ff */
[----:B------:R-:W-:Y:S02]  /*b2e0*/  IMAD.U32 R5, RZ, RZ, UR15 ;  /* 0x0000000fff057e24 */ /* 0x000fe4000f8e00ff */
[----:B------:R-:W-:Y:S02]  /*b2f0*/  @P4 FMUL.FTZ R14, R4, c[0x0][0x2d0] ;  /* 0x0000b400040e4a20 */ /* 0x000fe40000410000 */
[----:B------:R-:W-:Y:S02]  /*b300*/  @P3 FMUL.FTZ R5, R3, c[0x0][0x2d0] ;  /* 0x0000b40003053a20 */ /* 0x000fe40000410000 */
[----:B---3--:R-:W-:-:S02]  /*b310*/  @P1 FMUL.FTZ R4, R15, 0.69314718246459960938 ;  /* 0x3f3172180f041820 */ /* 0x008fc40000410000 */
[----:B------:R-:W-:Y:S01]  /*b320*/  @P2 FMUL.FTZ R3, R0, c[0x0][0x2d0] ;  /* 0x0000b40000032a20 */ /* 0x000fe20000410000 */
[----:B------:R-:W3:Y:S01]  /*b330*/  S2R R15, SR_CTAID.Z ;  /* 0x00000000000f7919 */ /* 0x000ee20000002700 */
[----:B------:R-:W-:-:S04]  /*b340*/  @P1 FMUL.FTZ R0, R11, c[0x0][0x2d0] ;  /* 0x0000b4000b001a20 */ /* 0x000fc80000410000 */
[----:B------:R-:W-:Y:S01]  /*b350*/  @P1 FFMA.FTZ R53, R0, R2, R4 ;  /* 0x0000000200351223 */ /* 0x000fe20000010004 */
[----:B------:R-:W-:Y:S01]  /*b360*/  SHF.R.S32.HI R0, RZ, 0x5, R22 ;  /* 0x00000005ff007819 */ /* 0x000fe20000011416 */
[----:B----4-:R-:W-:-:S03]  /*b370*/  @P3 FMUL.FTZ R13, R13, 0.69314718246459960938 ;  /* 0x3f3172180d0d3820 */ /* 0x010fc60000410000 */
[----:B------:R-:W-:Y:S01]  /*b380*/  SHF.R.S32.HI R2, RZ, 0x1f, R0 ;  /* 0x0000001fff027819 */ /* 0x000fe20000011400 */
[----:B--2---:R-:W-:Y:S02]  /*b390*/  @P2 FMUL.FTZ R10, R10, 0.69314718246459960938 ;  /* 0x3f3172180a0a2820 */ /* 0x004fe40000410000 */
[----:B------:R-:W-:Y:S01]  /*b3a0*/  @P3 FFMA.FTZ R51, R5, R132, R13 ;  /* 0x0000008405333223 */ /* 0x000fe2000001000d */
[----:B------:R-:W-:Y:S02]  /*b3b0*/  LEA.HI R2, R2, R0, RZ, 0x2 ;  /* 0x0000000002027211 */ /* 0x000fe400078f10ff */
[----:B------:R-:W-:Y:S01]  /*b3c0*/  LEA.HI R5, R17, R17, RZ, 0x1 ;  /* 0x0000001111057211 */ /* 0x000fe200078f08ff */
[----:B------:R-:W-:Y:S01]  /*b3d0*/  @P2 FFMA.FTZ R50, R3, R131, R10 ;  /* 0x0000008303322223 */ /* 0x000fe2000001000a */
[----:B------:R-:W-:Y:S02]  /*b3e0*/  LOP3.LUT R3, R2, 0xffffffc, RZ, 0xc0, !PT ;  /* 0x0ffffffc02037812 */ /* 0x000fe400078ec0ff */
[----:B------:R-:W-:-:S03]  /*b3f0*/  LOP3.LUT R2, R5, 0x1ffffffe, RZ, 0xc0, !PT ;  /* 0x1ffffffe05027812 */ /* 0x000fc600078ec0ff */
[----:B------:R-:W-:Y:S01]  /*b400*/  IMAD.IADD R13, R0, 0x1, -R3 ;  /* 0x00000001000d7824 */ /* 0x000fe200078e0a03 */
[----:B------:R-:W-:Y:S01]  /*b410*/  IADD3 R11, R17, -R2, RZ ;  /* 0x80000002110b7210 */ /* 0x000fe20007ffe0ff */
[----:B---3--:R-:W-:Y:S01]  /*b420*/  IMAD.WIDE.U32 R2, R15, c[0x0][0x3f0], R6 ;  /* 0x0000fc000f027a25 */ /* 0x008fe200078e0006 */
[----:B------:R-:W-:Y:S02]  /*b430*/  SHF.R.S32.HI R7, RZ, 0x2, R58 ;  /* 0x00000002ff077819 */ /* 0x000fe4000001143a */
[----:B------:R-:W2:Y:S01]  /*b440*/  LDL R58, [R1+0xc] ;  /* 0x00000c00013a7983 */ /* 0x000ea20000100800 */
[----:B------:R-:W3:Y:S01]  /*b450*/  @P4 MUFU.LG2 R16, R16 ;  /* 0x0000001000104308 */ /* 0x000ee20000000c00 */
[----:B------:R-:W-:Y:S01]  /*b460*/  IMAD.MOV.U32 R52, RZ, RZ, -0x800000 ;  /* 0xff800000ff347424 */ /* 0x000fe200078e00ff */
[----:B------:R-:W-:Y:S02]  /*b470*/  SHF.R.S32.HI R4, RZ, 0x1f, R15 ;  /* 0x0000001fff047819 */ /* 0x000fe4000001140f */
[----:B------:R-:W-:-:S03]  /*b480*/  LOP3.LUT R6, R12, 0x1, RZ, 0xc0, !PT ;  /* 0x000000010c067812 */ /* 0x000fc600078ec0ff */
[----:B------:R-:W-:Y:S02]  /*b490*/  IMAD R48, R4, c[0x0][0x498], RZ ;  /* 0x0001260004307a24 */ /* 0x000fe400078e02ff */
[----:B---3--:R-:W-:-:S04]  /*b4a0*/  @P4 FMUL.FTZ R16, R16, 0.69314718246459960938 ;  /* 0x3f31721810104820 */ /* 0x008fc80000410000 */
[----:B------:R-:W-:Y:S02]  /*b4b0*/  @P4 FFMA.FTZ R52, R14, R133, R16 ;  /* 0x000000850e344223 */ /* 0x000fe40000010010 */
[----:B------:R-:W-:Y:S02]  /*b4c0*/  IMAD R14, R0, 0x200, R17 ;  /* 0x00000200000e7824 */ /* 0x000fe400078e0211 */
[----:B------:R-:W-:Y:S02]  /*b4d0*/  IMAD.SHL.U32 R0, R5, 0x20, RZ ;  /* 0x0000002005007824 */ /* 0x000fe400078e00ff */
[----:B------:R-:W-:Y:S02]  /*b4e0*/  IMAD R10, R4, c[0x0][0x3f0], RZ ;  /* 0x0000fc00040a7a24 */ /* 0x000fe400078e02ff */
[----:B------:R-:W-:Y:S01]  /*b4f0*/  IMAD.SHL.U32 R4, R12, 0x40, RZ ;  /* 0x000000400c047824 */ /* 0x000fe200078e00ff */
[----:B------:R-:W-:Y:S02]  /*b500*/  LOP3.LUT R5, R0, 0xffffffc0, RZ, 0xc0, !PT ;  /* 0xffffffc000057812 */ /* 0x000fe400078ec0ff */
[----:B------:R-:W-:-:S02]  /*b510*/  R2P PR, R12, 0x6 ;  /* 0x000000060c007804 */ /* 0x000fc40000000000 */
[----:B------:R-:W-:Y:S01]  /*b520*/  LOP3.LUT R4, R4, 0x1c0, RZ, 0xc0, !PT ;  /* 0x000001c004047812 */ /* 0x000fe200078ec0ff */
[----:B------:R-:W-:Y:S01]  /*b530*/  IMAD R0, R13, 0x10, R7 ;  /* 0x000000100d007824 */ /* 0x000fe200078e0207 */
[----:B------:R-:W-:Y:S01]  /*b540*/  ISETP.NE.U32.AND P3, PT, R6, 0x1, PT ;  /* 0x000000010600780c */ /* 0x000fe20003f65070 */
[----:B------:R-:W-:Y:S01]  /*b550*/  IMAD R6, R11, 0x8, R5 ;  /* 0x000000080b067824 */ /* 0x000fe200078e0205 */
[----:B------:R-:W-:Y:S01]  /*b560*/  UIADD3 UR8, UR11, UR8, URZ ;  /* 0x000000080b087290 */ /* 0x000fe2000fffe03f */
[----:B------:R-:W-:Y:S02]  /*b570*/  LEA.HI R4, R4, R4, RZ, 0x1d ;  /* 0x0000000404047211 */ /* 0x000fe400078fe8ff */
[----:B------:R-:W-:Y:S01]  /*b580*/  IMAD.IADD R6, R0, 0x1, R6 ;  /* 0x0000000100067824 */ /* 0x000fe200078e0206 */
[----:B------:R-:W-:Y:S01]  /*b590*/  SHF.R.S32.HI R5, RZ, 0x3, R54 ;  /* 0x00000003ff057819 */ /* 0x000fe20000011436 */
[----:B-1----:R-:W-:Y:S01]  /*b5a0*/  IMAD R0, R56, 0x80, R0 ;  /* 0x0000008038007824 */ /* 0x002fe200078e0200 */
[----:B------:R-:W-:-:S02]  /*b5b0*/  LEA R7, R14, R4, 0x1 ;  /* 0x000000040e077211 */ /* 0x000fc400078e08ff */
[----:B------:R-:W-:Y:S01]  /*b5c0*/  SHF.R.S32.HI R4, RZ, 0x1f, R25 ;  /* 0x0000001fff047819 */ /* 0x000fe20000011419 */
[----:B------:R-:W-:Y:S01]  /*b5d0*/  IMAD R10, R15, c[0x0][0x3f4], R10 ;  /* 0x0000fd000f0a7a24 */ /* 0x000fe200078e020a */
[----:B------:R-:W-:Y:S01]  /*b5e0*/  MOV R9, UR8 ;  /* 0x0000000800097c02 */ /* 0x000fe20008000f00 */
[----:B------:R-:W-:Y:S01]  /*b5f0*/  IMAD R54, R57, c[0x0][0x388], RZ ;  /* 0x0000e20039367a24 */ /* 0x000fe200078e02ff */
[----:B------:R-:W-:Y:S02]  /*b600*/  LEA R22, R56, R5, 0x7 ;  /* 0x0000000538167211 */ /* 0x000fe400078e38ff */
[----:B------:R-:W-:Y:S01]  /*b610*/  IADD3 R5, R0, 0x8, RZ ;  /* 0x0000000800057810 */ /* 0x000fe20007ffe0ff */
[----:B------:R-:W-:Y:S01]  /*b620*/  IMAD R4, R4, c[0x0][0x3e0], RZ ;  /* 0x0000f80004047a24 */ /* 0x000fe200078e02ff */
[----:B------:R-:W-:Y:S01]  /*b630*/  IADD3 R3, R3, R10, RZ ;  /* 0x0000000a03037210 */ /* 0x000fe20007ffe0ff */
[----:B------:R-:W-:Y:S01]  /*b640*/  IMAD R48, R15, c[0x0][0x49c], R48 ;  /* 0x000127000f307a24 */ /* 0x000fe200078e0230 */
[----:B------:R-:W-:Y:S01]  /*b650*/  ISETP.GE.OR P4, PT, R5, R54, P6 ;  /* 0x000000360500720c */ /* 0x000fe20003786670 */
[----:B------:R-:W-:Y:S01]  /*b660*/  IMAD.WIDE.U32 R16, R15, c[0x0][0x498], R8 ;  /* 0x000126000f107a25 */ /* 0x000fe200078e0008 */
[----:B------:R-:W-:-:S02]  /*b670*/  MOV R15, 0xfffffff0 ;  /* 0xfffffff0000f7802 */ /* 0x000fc40000000f00 */
[----:B------:R-:W-:Y:S01]  /*b680*/  IADD3 R5, R0, 0x40, RZ ;  /* 0x0000004000057810 */ /* 0x000fe20007ffe0ff */
[----:B------:R-:W-:Y:S01]  /*b690*/  IMAD R10, R56, 0x80, R6 ;  /* 0x00000080380a7824 */ /* 0x000fe200078e0206 */
[CC--:B------:R-:W-:Y:S01]  /*b6a0*/  ISETP.GE.OR P5, PT, R0.reuse, R54.reuse, P6 ;  /* 0x000000360000720c */ /* 0x0c0fe200037a6670 */
[----:B------:R-:W-:Y:S01]  /*b6b0*/  IMAD R6, R25, c[0x0][0x3e4], R4 ;  /* 0x0000f90019067a24 */ /* 0x000fe200078e0204 */
[----:B------:R-:W-:Y:S01]  /*b6c0*/  IADD3 R4, R0, 0x48, RZ ;  /* 0x0000004800047810 */ /* 0x000fe20007ffe0ff */
[----:B------:R-:W-:Y:S01]  /*b6d0*/  IMAD.SHL.U32 R0, R7, 0x2, RZ ;  /* 0x0000000207007824 */ /* 0x000fe200078e00ff */
[----:B------:R-:W-:Y:S02]  /*b6e0*/  SEL R15, R15, 0x10, !P3 ;  /* 0x000000100f0f7807 */ /* 0x000fe40005800000 */
[----:B------:R-:W-:Y:S01]  /*b6f0*/  ISETP.GE.OR P3, PT, R5, R54, P6 ;  /* 0x000000360500720c */ /* 0x000fe20003766670 */
[----:B------:R-:W-:Y:S01]  /*b700*/  @P0 IMAD.HI.U32 R5, R10, c[0x0][0x4ec], RZ ;  /* 0x00013b000a050a27 */ /* 0x000fe200078e00ff */
[----:B------:R-:W-:-:S02]  /*b710*/  SHF.R.S32.HI R7, RZ, 0x1f, R49 ;  /* 0x0000001fff077819 */ /* 0x000fc40000011431 */
[----:B------:R-:W-:Y:S02]  /*b720*/  ISETP.GE.OR P6, PT, R4, R54, P6 ;  /* 0x000000360400720c */ /* 0x000fe400037c6670 */
[----:B------:R-:W-:Y:S01]  /*b730*/  MOV R4, R10 ;  /* 0x0000000a00047202 */ /* 0x000fe20000000f00 */
[----:B------:R-:W-:Y:S01]  /*b740*/  IMAD R7, R7, c[0x0][0x3d8], RZ ;  /* 0x0000f60007077a24 */ /* 0x000fe200078e02ff */
[C---:B------:R-:W-:Y:S02]  /*b750*/  IADD3 R8, R0.reuse, 0x80, RZ ;  /* 0x0000008000087810 */ /* 0x040fe40007ffe0ff */
[----:B------:R-:W-:Y:S01]  /*b760*/  @P0 SHF.R.U32.HI R4, RZ, c[0x0][0x4f0], R5 ;  /* 0x00013c00ff040a19 */ /* 0x000fe20000011605 */
[----:B------:R-:W-:Y:S01]  /*b770*/  IMAD R11, R49, c[0x0][0x3dc], R7 ;  /* 0x0000f700310b7a24 */ /* 0x000fe200078e0207 */
[----:B------:R-:W-:Y:S02]  /*b780*/  IADD3 R5, R0, 0xc0, RZ ;  /* 0x000000c000057810 */ /* 0x000fe40007ffe0ff */
[----:B------:R-:W-:-:S02]  /*b790*/  @P2 IADD3 R5, R8, -0x40, RZ ;  /* 0xffffffc008052810 */ /* 0x000fc40007ffe0ff */
[----:B------:R-:W-:Y:S02]  /*b7a0*/  SHF.R.S32.HI R7, RZ, 0x1f, R4 ;  /* 0x0000001fff077819 */ /* 0x000fe40000011404 */
[C---:B------:R-:W-:Y:S01]  /*b7b0*/  IADD3 R8, P0, R4.reuse, R16, RZ ;  /* 0x0000001004087210 */ /* 0x040fe20007f1e0ff */
[----:B------:R-:W-:Y:S01]  /*b7c0*/  IMAD.WIDE.U32 R2, R25, c[0x0][0x3e0], R2 ;  /* 0x0000f80019027a25 */ /* 0x000fe200078e0002 */
[----:B------:R-:W-:-:S03]  /*b7d0*/  IADD3 R4, -R4, RZ, RZ ;  /* 0x000000ff04047210 */ /* 0x000fc60007ffe1ff */
[----:B------:R-:W-:Y:S02]  /*b7e0*/  IMAD.IADD R3, R3, 0x1, R6 ;  /* 0x0000000103037824 */ /* 0x000fe400078e0206 */
[----:B------:R-:W-:Y:S01]  /*b7f0*/  IMAD R4, R4, c[0x0][0x4e8], R10 ;  /* 0x00013a0004047a24 */ /* 0x000fe200078e020a */
[----:B------:R-:W-:Y:S01]  /*b800*/  F2FP.PACK_AB R18, R141, R18 ;  /* 0x000000128d12723e */ /* 0x000fe200000000ff */
[----:B------:R-:W-:Y:S01]  /*b810*/  BAR.SYNC.DEFER_BLOCKING 0x1, 0x80 ;  /* 0x0042000000007b1d */ /* 0x000fe20000010000 */
[----:B------:R-:W-:Y:S01]  /*b820*/  IMAD.MOV.U32 R16, RZ, RZ, 0x20 ;  /* 0x00000020ff107424 */ /* 0x000fe200078e00ff */
[----:B------:R-:W-:Y:S01]  /*b830*/  F2FP.PACK_AB R19, R143, R19 ;  /* 0x000000138f13723e */ /* 0x000fe200000000ff */
[----:B------:R-:W-:Y:S01]  /*b840*/  IMAD.WIDE.U32 R2, R49, c[0x0][0x3d8], R2 ;  /* 0x0000f60031027a25 */ /* 0x000fe200078e0002 */
[----:B------:R-:W-:Y:S02]  /*b850*/  F2FP.PACK_AB R21, R149, R21 ;  /* 0x000000159515723e */ /* 0x000fe400000000ff */
[----:B------:R-:W-:-:S02]  /*b860*/  IADD3 R6, R0, R15, RZ ;  /* 0x0000000f00067210 */ /* 0x000fc40007ffe0ff */
[----:B------:R-:W-:Y:S02]  /*b870*/  F2FP.PACK_AB R20, R151, R20 ;  /* 0x000000149714723e */ /* 0x000fe400000000ff */
[----:B------:R-:W-:Y:S02]  /*b880*/  IADD3.X R9, R7, R17, R48, P0, !PT ;  /* 0x0000001107097210 */ /* 0x000fe400007fe430 */
[----:B------:R-:W-:Y:S02]  /*b890*/  F2FP.PACK_AB R23, R137, R23 ;  /* 0x000000178917723e */ /* 0x000fe400000000ff */
[----:B------:R-:W-:Y:S02]  /*b8a0*/  F2FP.PACK_AB R24, R139, R24 ;  /* 0x000000188b18723e */ /* 0x000fe400000000ff */
[----:B------:R-:W-:Y:S02]  /*b8b0*/  SHF.R.S32.HI R7, RZ, 0x1f, R4 ;  /* 0x0000001fff077819 */ /* 0x000fe40000011404 */
[----:B------:R-:W-:-:S02]  /*b8c0*/  F2FP.PACK_AB R26, R145, R26 ;  /* 0x0000001a911a723e */ /* 0x000fc400000000ff */
[----:B------:R-:W-:Y:S02]  /*b8d0*/  F2FP.PACK_AB R27, R147, R27 ;  /* 0x0000001b931b723e */ /* 0x000fe400000000ff */
[----:B------:R-:W-:Y:S01]  /*b8e0*/  SEL R16, R16, 0xffffffe0, !P1 ;  /* 0xffffffe010107807 */ /* 0x000fe20004800000 */
[----:B------:R-:W-:Y:S01]  /*b8f0*/  STS [R0+0x80], R18 ;  /* 0x0000801200007388 */ /* 0x000fe20000000800 */
[----:B------:R-:W-:-:S03]  /*b900*/  IADD3 R3, R3, R11, RZ ;  /* 0x0000000b03037210 */ /* 0x000fc60007ffe0ff */
[----:B------:R-:W-:Y:S01]  /*b910*/  STS [R0+0x480], R19 ;  /* 0x0004801300007388 */ /* 0x000fe20000000800 */
[----:B------:R-:W-:-:S03]  /*b920*/  IMAD R7, R7, c[0x0][0x488], RZ ;  /* 0x0001220007077a24 */ /* 0x000fc600078e02ff */
[----:B------:R1:W-:Y:S01]  /*b930*/  STS [R6+0x80], R21 ;  /* 0x0000801506007388 */ /* 0x0003e20000000800 */
[----:B------:R-:W-:-:S03]  /*b940*/  F2FP.PACK_AB R29, R153, R29 ;  /* 0x0000001d991d723e */ /* 0x000fc600000000ff */
[----:B------:R3:W-:Y:S01]  /*b950*/  STS [R6+0x480], R20 ;  /* 0x0004801406007388 */ /* 0x0007e20000000800 */
[----:B------:R-:W-:-:S03]  /*b960*/  F2FP.PACK_AB R28, R155, R28 ;  /* 0x0000001c9b1c723e */ /* 0x000fc600000000ff */
[----:B------:R-:W-:Y:S01]  /*b970*/  STS [R0+0x2080], R23 ;  /* 0x0020801700007388 */ /* 0x000fe20000000800 */
[----:B------:R-:W-:-:S03]  /*b980*/  F2FP.PACK_AB R30, R165, R30 ;  /* 0x0000001ea51e723e */ /* 0x000fc600000000ff */
[----:B------:R4:W-:Y:S01]  /*b990*/  STS [R0+0x2480], R24 ;  /* 0x0024801800007388 */ /* 0x0009e20000000800 */
[----:B------:R-:W-:-:S03]  /*b9a0*/  F2FP.PACK_AB R31, R167, R31 ;  /* 0x0000001fa71f723e */ /* 0x000fc600000000ff */
[----:B------:R-:W-:Y:S01]  /*b9b0*/  STS [R6+0x2080], R26 ;  /* 0x0020801a06007388 */ /* 0x000fe20000000800 */
[----:B------:R-:W-:-:S03]  /*b9c0*/  F2FP.PACK_AB R33, R157, R33 ;  /* 0x000000219d21723e */ /* 0x000fc600000000ff */
[----:B------:R4:W-:Y:S01]  /*b9d0*/  STS [R6+0x2480], R27 ;  /* 0x0024801b06007388 */ /* 0x0009e20000000800 */
[----:B------:R-:W-:Y:S02]  /*b9e0*/  F2FP.PACK_AB R32, R159, R32 ;  /* 0x000000209f20723e */ /* 0x000fe400000000ff */
[----:B-1----:R-:W-:Y:S01]  /*b9f0*/  LEA R21, P0, R2, c[0x0][0x380], 0x1 ;  /* 0x0000e00002157a11 */ /* 0x002fe200078008ff */
[----:B------:R-:W-:-:S03]  /*ba00*/  IMAD R7, R4, c[0x0][0x48c], R7 ;  /* 0x0001230004077a24 */ /* 0x000fc600078e0207 */
[----:B---3--:R-:W-:Y:S01]  /*ba10*/  LEA.HI.X R20, R2, c[0x0][0x384], R3, 0x1, P0 ;  /* 0x0000e10002147a11 */ /* 0x008fe200000f0c03 */
[----:B------:R-:W-:-:S04]  /*ba20*/  IMAD.WIDE.U32 R2, R4, c[0x0][0x488], R8 ;  /* 0x0001220004027a25 */ /* 0x000fc800078e0008 */
[----:B----4-:R-:W-:Y:S01]  /*ba30*/  IMAD.IADD R0, R0, 0x1, R16 ;  /* 0x0000000100007824 */ /* 0x010fe200078e0210 */
[----:B------:R-:W-:Y:S01]  /*ba40*/  LEA R4, P0, R2, c[0x0][0x450], 0x2 ;  /* 0x0001140002047a11 */ /* 0x000fe200078010ff */
[----:B------:R-:W-:-:S03]  /*ba50*/  IMAD.IADD R6, R16, 0x1, R6 ;  /* 0x0000000110067824 */ /* 0x000fc600078e0206 */
[----:B------:R-:W-:Y:S04]  /*ba60*/  STS [R0+0x80], R29 ;  /* 0x0000801d00007388 */ /* 0x000fe80000000800 */
[----:B------:R-:W-:Y:S04]  /*ba70*/  STS [R0+0x480], R28 ;  /* 0x0004801c00007388 */ /* 0x000fe80000000800 */
[----:B------:R-:W-:Y:S04]  /*ba80*/  STS [R6+0x80], R30 ;  /* 0x0000801e06007388 */ /* 0x000fe80000000800 */
[----:B------:R-:W-:Y:S04]  /*ba90*/  STS [R6+0x480], R31 ;  /* 0x0004801f06007388 */ /* 0x000fe80000000800 */
[----:B------:R-:W-:Y:S04]  /*baa0*/  STS [R0+0x2080], R33 ;  /* 0x0020802100007388 */ /* 0x000fe80000000800 */
[----:B------:R1:W-:Y:S01]  /*bab0*/  STS [R0+0x2480], R32 ;  /* 0x0024802000007388 */ /* 0x0003e20000000800 */
[----:B------:R-:W-:-:S02]  /*bac0*/  F2FP.PACK_AB R35, R161, R35 ;  /* 0x00000023a123723e */ /* 0x000fc400000000ff */
[----:B------:R-:W-:Y:S02]  /*bad0*/  F2FP.PACK_AB R34, R163, R34 ;  /* 0x00000022a322723e */ /* 0x000fe400000000ff */
[----:B------:R-:W-:Y:S02]  /*bae0*/  F2FP.PACK_AB R37, R169, R37 ;  /* 0x00000025a925723e */ /* 0x000fe400000000ff */
[----:B------:R-:W-:Y:S02]  /*baf0*/  F2FP.PACK_AB R36, R171, R36 ;  /* 0x00000024ab24723e */ /* 0x000fe400000000ff */
[----:B------:R-:W-:Y:S02]  /*bb00*/  F2FP.PACK_AB R42, R181, R42 ;  /* 0x0000002ab52a723e */ /* 0x000fe400000000ff */
[----:B------:R-:W-:Y:S02]  /*bb10*/  F2FP.PACK_AB R41, R183, R41 ;  /* 0x00000029b729723e */ /* 0x000fe400000000ff */
[----:B------:R-:W-:-:S02]  /*bb20*/  F2FP.PACK_AB R47, R173, R47 ;  /* 0x0000002fad2f723e */ /* 0x000fc400000000ff */
[----:B------:R-:W-:Y:S02]  /*bb30*/  F2FP.PACK_AB R174, R175, R174 ;  /* 0x000000aeafae723e */ /* 0x000fe400000000ff */
[----:B-1----:R-:W-:Y:S02]  /*bb40*/  IADD3 R0, R3, R7, RZ ;  /* 0x0000000703007210 */ /* 0x002fe40007ffe0ff */
[----:B------:R-:W-:Y:S02]  /*bb50*/  IADD3 R3, R16, 0x400, R5 ;  /* 0x0000040010037810 */ /* 0x000fe40007ffe005 */
[----:B------:R-:W-:Y:S02]  /*bb60*/  LEA.HI.X R2, R2, c[0x0][0x454], R0, 0x2, P0 ;  /* 0x0001150002027a11 */ /* 0x000fe400000f1400 */
[----:B------:R-:W-:Y:S01]  /*bb70*/  IADD3 R0, R15, R5, RZ ;  /* 0x000000050f007210 */ /* 0x000fe20007ffe0ff */
[----:B------:R-:W-:Y:S01]  /*bb80*/  STS [R6+0x2080], R35 ;  /* 0x0020802306007388 */ /* 0x000fe20000000800 */
[----:B------:R-:W-:Y:S01]  /*bb90*/  F2FP.PACK_AB R46, R177, R46 ;  /* 0x0000002eb12e723e */ /* 0x000fe200000000ff */
[----:B------:R-:W-:Y:S01]  /*bba0*/  IMAD.IADD R14, R15, 0x1, R3 ;  /* 0x000000010f0e7824 */ /* 0x000fe200078e0203 */
[----:B------:R-:W-:Y:S01]  /*bbb0*/  F2FP.PACK_AB R178, R179, R178 ;  /* 0x000000b2b3b2723e */ /* 0x000fe200000000ff */
[----:B------:R-:W-:Y:S01]  /*bbc0*/  SHFL.IDX PT, R13, R2, RZ, 0x1c1f ;  /* 0x001c1fff020d7589 */ /* 0x000fe200000e0000 */
[----:B------:R-:W-:-:S02]  /*bbd0*/  F2FP.PACK_AB R45, R117, R45 ;  /* 0x0000002d752d723e */ /* 0x000fc400000000ff */
[----:B------:R-:W-:Y:S01]  /*bbe0*/  F2FP.PACK_AB R44, R119, R44 ;  /* 0x0000002c772c723e */ /* 0x000fe200000000ff */
[----:B------:R-:W-:Y:S01]  /*bbf0*/  SHFL.IDX PT, R11, R2, 0x1, 0x1c1f ;  /* 0x003c1f00020b7f89 */ /* 0x000fe200000e0000 */
[----:B------:R-:W-:-:S03]  /*bc00*/  F2FP.PACK_AB R40, R125, R40 ;  /* 0x000000287d28723e */ /* 0x000fc600000000ff */
[----:B------:R-:W-:Y:S01]  /*bc10*/  SHFL.IDX PT, R9, R2, 0x2, 0x1c1f ;  /* 0x005c1f0002097f89 */ /* 0x000fe200000e0000 */
[----:B------:R-:W-:-:S03]  /*bc20*/  IADD3 R3, R16, R0, RZ ;  /* 0x0000000010037210 */ /* 0x000fc60007ffe0ff */
[----:B------:R1:W-:Y:S01]  /*bc30*/  SHFL.IDX PT, R7, R2, 0x3, 0x1c1f ;  /* 0x007c1f0002077f89 */ /* 0x0003e200000e0000 */
[----:B------:R-:W-:-:S03]  /*bc40*/  F2FP.PACK_AB R39, R127, R39 ;  /* 0x000000277f27723e */ /* 0x000fc600000000ff */
[----:B------:R-:W-:Y:S01]  /*bc50*/  STS [R6+0x2480], R34 ;  /* 0x0024802206007388 */ /* 0x000fe20000000800 */
[----:B------:R-:W-:-:S03]  /*bc60*/  F2FP.PACK_AB R43, R121, R43 ;  /* 0x0000002b792b723e */ /* 0x000fc600000000ff */
[----:B------:R-:W-:Y:S01]  /*bc70*/  STS [R5], R37 ;  /* 0x0000002505007388 */ /* 0x000fe20000000800 */
[----:B------:R-:W-:-:S03]  /*bc80*/  F2FP.PACK_AB R122, R123, R122 ;  /* 0x0000007a7b7a723e */ /* 0x000fc600000000ff */
[----:B------:R-:W-:Y:S01]  /*bc90*/  STS [R5+0x400], R36 ;  /* 0x0004002405007388 */ /* 0x000fe20000000800 */
[----:B------:R-:W-:-:S03]  /*bca0*/  F2FP.PACK_AB R38, R185, R38 ;  /* 0x00000026b926723e */ /* 0x000fc600000000ff */
[----:B------:R-:W-:Y:S01]  /*bcb0*/  STS [R0], R42 ;  /* 0x0000002a00007388 */ /* 0x000fe20000000800 */
[----:B------:R-:W-:-:S03]  /*bcc0*/  F2FP.PACK_AB R186, R187, R186 ;  /* 0x000000babbba723e */ /* 0x000fc600000000ff */
[----:B------:R-:W-:Y:S01]  /*bcd0*/  STS [R0+0x400], R41 ;  /* 0x0004002900007388 */ /* 0x000fe20000000800 */
[----:B-1----:R-:W-:-:S03]  /*bce0*/  IMAD.IADD R2, R16, 0x1, R5 ;  /* 0x0000000110027824 */ /* 0x002fc600078e0205 */
[----:B------:R-:W-:Y:S04]  /*bcf0*/  STS [R5+0x2000], R47 ;  /* 0x0020002f05007388 */ /* 0x000fe80000000800 */
[----:B------:R-:W-:Y:S04]  /*bd00*/  STS [R5+0x2400], R174 ;  /* 0x002400ae05007388 */ /* 0x000fe80000000800 */
[----:B------:R-:W-:Y:S04]  /*bd10*/  STS [R0+0x2000], R46 ;  /* 0x0020002e00007388 */ /* 0x000fe80000000800 */
[----:B------:R-:W-:Y:S04]  /*bd20*/  STS [R0+0x2400], R178 ;  /* 0x002400b200007388 */ /* 0x000fe80000000800 */
[----:B------:R-:W-:Y:S04]  /*bd30*/  STS [R2], R45 ;  /* 0x0000002d02007388 */ /* 0x000fe80000000800 */
[----:B------:R-:W-:Y:S04]  /*bd40*/  STS [R2+0x400], R44 ;  /* 0x0004002c02007388 */ /* 0x000fe80000000800 */
[----:B------:R-:W-:Y:S04]  /*bd50*/  STS [R3], R40 ;  /* 0x0000002803007388 */ /* 0x000fe80000000800 */
[----:B------:R-:W-:Y:S04]  /*bd60*/  STS [R14], R39 ;  /* 0x000000270e007388 */ /* 0x000fe80000000800 */
[----:B------:R-:W-:Y:S04]  /*bd70*/  STS [R2+0x2000], R43 ;  /* 0x0020002b02007388 */ /* 0x000fe80000000800 */
[----:B------:R1:W-:Y:S04]  /*bd80*/  STS [R2+0x2400], R122 ;  /* 0x0024007a02007388 */ /* 0x0003e80000000800 */
[----:B------:R-:W-:Y:S04]  /*bd90*/  STS [R3+0x2000], R38 ;  /* 0x0020002603007388 */ /* 0x000fe80000000800 */
[----:B------:R-:W-:Y:S04]  /*bda0*/  STS [R14+0x2000], R186 ;  /* 0x002000ba0e007388 */ /* 0x000fe80000000800 */
[----:B------:R-:W3:Y:S04]  /*bdb0*/  SHFL.IDX PT, R12, R4, RZ, 0x1c1f ;  /* 0x001c1fff040c7589 */ /* 0x000ee800000e0000 */
[----:B------:R-:W-:Y:S06]  /*bdc0*/  BAR.SYNC.DEFER_BLOCKING 0x1, 0x80 ;  /* 0x0042000000007b1d */ /* 0x000fec0000010000 */
[----:B------:R-:W4:Y:S04]  /*bdd0*/  SHFL.IDX PT, R10, R4, 0x1, 0x1c1f ;  /* 0x003c1f00040a7f89 */ /* 0x000f2800000e0000 */
[----:B------:R-:W2:Y:S04]  /*bde0*/  SHFL.IDX PT, R8, R4, 0x2, 0x1c1f ;  /* 0x005c1f0004087f89 */ /* 0x000ea800000e0000 */
[----:B------:R-:W2:Y:S01]  /*bdf0*/  SHFL.IDX PT, R6, R4, 0x3, 0x1c1f ;  /* 0x007c1f0004067f89 */ /* 0x000ea200000e0000 */
[----:B-1----:R-:W-:Y:S01]  /*be00*/  SHF.L.U32 R2, R59, 0x1, RZ ;  /* 0x000000013b027819 */ /* 0x002fe200000006ff */
[----:B------:R-:W-:-:S02]  /*be10*/  IMAD.SHL.U32 R0, R55, 0x8, RZ ;  /* 0x0000000837007824 */ /* 0x000fc400078e00ff */
[----:B------:R-:W1:Y:S04]  /*be20*/  SHFL.IDX PT, R3, R21, RZ, 0x181f ;  /* 0x00181fff15037589 */ /* 0x000e6800000e0000 */
[----:B---3--:R-:W-:Y:S04]  /*be30*/  @!P5 ST.E [R12.64], R52 ;  /* 0x000000340c00d985 */ /* 0x008fe8000c10190c */
[----:B------:R-:W3:Y:S04]  /*be40*/  SHFL.IDX PT, R5, R20, RZ, 0x181f ;  /* 0x00181fff14057589 */ /* 0x000ee800000e0000 */
[----:B----4-:R-:W-:Y:S04]  /*be50*/  @!P4 ST.E [R10.64], R51 ;  /* 0x000000330a00c985 */ /* 0x010fe8000c10190c */
[----:B--2---:R-:W-:Y:S04]  /*be60*/  @!P3 ST.E [R8.64], R50 ;  /* 0x000000320800b985 */ /* 0x004fe8000c10190c */
[----:B------:R2:W-:Y:S01]  /*be70*/  @!P6 ST.E [R6.64], R53 ;  /* 0x000000350600e985 */ /* 0x0005e2000c10190c */
[----:B------:R-:W-:-:S03]  /*be80*/  ISETP.GE.AND P6, PT, R0, c[0x0][0x3c8], PT ;  /* 0x0000f20000007a0c */ /* 0x000fc60003fc6270 */
[----:B------:R-:W4:Y:S04]  /*be90*/  SHFL.IDX PT, R4, R21, 0x1, 0x181f ;  /* 0x00381f0015047f89 */ /* 0x000f2800000e0000 */
[----:B------:R-:W-:Y:S01]  /*bea0*/  LDS.128 R16, [R2+0x80] ;  /* 0x0000800002107984 */ /* 0x000fe20000000c00 */
[----:B------:R-:W-:-:S03]  /*beb0*/  ISETP.GE.OR P3, PT, R22, R54, P6 ;  /* 0x000000361600720c */ /* 0x000fc60003766670 */
[----:B------:R-:W-:Y:S04]  /*bec0*/  LDS.128 R12, [R2+0x880] ;  /* 0x00088000020c7984 */ /* 0x000fe80000000c00 */
[----:B------:R-:W3:Y:S04]  /*bed0*/  SHFL.IDX PT, R9, R20, 0x1, 0x181f ;  /* 0x00381f0014097f89 */ /* 0x000ee800000e0000 */
[----:B------:R-:W3:Y:S04]  /*bee0*/  SHFL.IDX PT, R8, R21, 0x2, 0x181f ;  /* 0x00581f0015087f89 */ /* 0x000ee800000e0000 */
[----:B------:R-:W4:Y:S01]  /*bef0*/  SHFL.IDX PT, R10, R20, 0x2, 0x181f ;  /* 0x00581f00140a7f89 */ /* 0x000f2200000e0000 */
[----:B--2---:R-:W-:-:S03]  /*bf00*/  IADD3 R6, R22, 0x10, RZ ;  /* 0x0000001016067810 */ /* 0x004fc60007ffe0ff */
[----:B------:R-:W2:Y:S01]  /*bf10*/  LDS.128 R24, [R2+0x1080] ;  /* 0x0010800002187984 */ /* 0x000ea20000000c00 */
[----:B------:R-:W-:Y:S02]  /*bf20*/  IADD3 R7, R22, 0x20, RZ ;  /* 0x0000002016077810 */ /* 0x000fe40007ffe0ff */
[-C--:B------:R-:W-:Y:S01]  /*bf30*/  ISETP.GE.OR P1, PT, R6, R54.reuse, P6 ;  /* 0x000000360600720c */ /* 0x080fe20003726670 */
[----:B------:R-:W-:Y:S01]  /*bf40*/  LDS.128 R28, [R2+0x1880] ;  /* 0x00188000021c7984 */ /* 0x000fe20000000c00 */
[----:B------:R-:W-:Y:S02]  /*bf50*/  IADD3 R6, R22, 0x30, RZ ;  /* 0x0000003016067810 */ /* 0x000fe40007ffe0ff */
[-C--:B------:R-:W-:Y:S01]  /*bf60*/  ISETP.GE.OR P2, PT, R7, R54.reuse, P6 ;  /* 0x000000360700720c */ /* 0x080fe20003746670 */
[----:B------:R-:W-:Y:S01]  /*bf70*/  LDS.128 R32, [R2+0x2080] ;  /* 0x0020800002207984 */ /* 0x000fe20000000c00 */
[----:B------:R-:W-:Y:S02]  /*bf80*/  ISETP.GE.OR P0, PT, R6, R54, P6 ;  /* 0x000000360600720c */ /* 0x000fe40003706670 */
[----:B-1----:R-:W-:Y:S01]  /*bf90*/  @!P3 LEA R6, P4, R0, R3, 0x1 ;  /* 0x000000030006b211 */ /* 0x002fe200078808ff */
[----:B------:R-:W-:Y:S01]  /*bfa0*/  LDS.128 R36, [R2+0x2880] ;  /* 0x0028800002247984 */ /* 0x000fe20000000c00 */
[----:B------:R-:W-:-:S03]  /*bfb0*/  IADD3 R11, R22, 0x40, RZ ;  /* 0x00000040160b7810 */ /* 0x000fc60007ffe0ff */
[----:B------:R-:W1:Y:S01]  /*bfc0*/  SHFL.IDX PT, R3, R21, 0x3, 0x181f ;  /* 0x00781f0015037f89 */ /* 0x000e6200000e0000 */
[C-C-:B---3--:R-:W-:Y:S02]  /*bfd0*/  @!P3 LEA.HI.X R7, R0.reuse, R5, R58.reuse, 0x1, P4 ;  /* 0x000000050007b211 */ /* 0x148fe400020f0c3a */
[C---:B----4-:R-:W-:Y:S01]  /*bfe0*/  @!P1 LEA R4, P4, R0.reuse, R4, 0x1 ;  /* 0x0000000400049211 */ /* 0x050fe200078808ff */
[----:B------:R-:W-:Y:S04]  /*bff0*/  LDS.128 R40, [R2+0x3080] ;  /* 0x0030800002287984 */ /* 0x000fe80000000c00 */
[----:B------:R-:W3:Y:S01]  /*c000*/  SHFL.IDX PT, R48, R20, 0x3, 0x181f ;  /* 0x00781f0014307f89 */ /* 0x000ee200000e0000 */
[----:B------:R-:W-:Y:S02]  /*c010*/  ISETP.GE.OR P5, PT, R11, R54, P6 ;  /* 0x000000360b00720c */ /* 0x000fe400037a6670 */
[C---:B------:R-:W-:Y:S01]  /*c020*/  @!P1 LEA.HI.X R5, R0.reuse, R9, R58, 0x1, P4 ;  /* 0x0000000900059211 */ /* 0x040fe200020f0c3a */
[----:B------:R-:W4:Y:S01]  /*c030*/  SHFL.IDX PT, R23, R21, 0x4, 0x181f ;  /* 0x00981f0015177f89 */ /* 0x000f2200000e0000 */
[----:B------:R-:W-:-:S03]  /*c040*/  @!P2 LEA R8, P4, R0, R8, 0x1 ;  /* 0x000000080008a211 */ /* 0x000fc600078808ff */
[----:B------:R-:W1:Y:S01]  /*c050*/  SHFL.IDX PT, R11, R21, 0x5, 0x181f ;  /* 0x00b81f00150b7f89 */ /* 0x000e6200000e0000 */
[----:B------:R-:W-:-:S03]  /*c060*/  IADD3 R44, R22, 0x50, RZ ;  /* 0x00000050162c7810 */ /* 0x000fc60007ffe0ff */
[----:B------:R-:W-:Y:S01]  /*c070*/  SHFL.IDX PT, R49, R21, 0x6, 0x181f ;  /* 0x00d81f0015317f89 */ /* 0x000fe200000e0000 */
[----:B------:R-:W-:-:S03]  /*c080*/  @!P2 LEA.HI.X R9, R0, R10, R58, 0x1, P4 ;  /* 0x0000000a0009a211 */ /* 0x000fc600020f0c3a */
[----:B------:R-:W1:Y:S04]  /*c090*/  SHFL.IDX PT, R51, R20, 0x4, 0x181f ;  /* 0x00981f0014337f89 */ /* 0x000e6800000e0000 */
[----:B------:R-:W1:Y:S01]  /*c0a0*/  SHFL.IDX PT, R50, R20, 0x5, 0x181f ;  /* 0x00b81f0014327f89 */ /* 0x000e6200000e0000 */
[----:B------:R-:W-:-:S03]  /*c0b0*/  IADD3 R52, R22, 0x60, RZ ;  /* 0x0000006016347810 */ /* 0x000fc60007ffe0ff */
[----:B------:R-:W1:Y:S01]  /*c0c0*/  SHFL.IDX PT, R10, R20, 0x6, 0x181f ;  /* 0x00d81f00140a7f89 */ /* 0x000e6200000e0000 */
[----:B------:R-:W-:-:S03]  /*c0d0*/  ISETP.GE.OR P4, PT, R44, R54, P6 ;  /* 0x000000362c00720c */ /* 0x000fc60003786670 */
[----:B------:R1:W4:Y:S04]  /*c0e0*/  LDS.128 R44, [R2+0x3880] ;  /* 0x00388000022c7984 */ /* 0x0003280000000c00 */
[----:B------:R4:W-:Y:S01]  /*c0f0*/  @!P3 ST.E.128 [R6.64], R16 ;  /* 0x000000100600b985 */ /* 0x0009e2000c101d0c */
[----:B------:R-:W-:-:S03]  /*c100*/  ISETP.GE.OR P3, PT, R52, R54, P6 ;  /* 0x000000363400720c */ /* 0x000fc60003766670 */
[----:B------:R4:W-:Y:S04]  /*c110*/  @!P1 ST.E.128 [R4.64], R12 ;  /* 0x0000000c04009985 */ /* 0x0009e8000c101d0c */
[----:B--2---:R-:W-:Y:S01]  /*c120*/  @!P2 ST.E.128 [R8.64], R24 ;  /* 0x000000180800a985 */ /* 0x004fe2000c101d0c */
[----:B-1----:R-:W-:-:S04]  /*c130*/  @!P0 LEA R2, P1, R0, R3, 0x1 ;  /* 0x0000000300028211 */ /* 0x002fc800078208ff */
[----:B---3--:R-:W-:-:S05]  /*c140*/  @!P0 LEA.HI.X R3, R0, R48, R58, 0x1, P1 ;  /* 0x0000003000038211 */ /* 0x008fca00008f0c3a */
[----:B------:R1:W-:Y:S01]  /*c150*/  @!P0 ST.E.128 [R2.64], R28 ;  /* 0x0000001c02008985 */ /* 0x0003e2000c101d0c */
[C---:B----4-:R-:W-:Y:S02]  /*c160*/  @!P5 LEA R6, P2, R0.reuse, R23, 0x1 ;  /* 0x000000170006d211 */ /* 0x050fe400078408ff */
[C---:B------:R-:W-:Y:S02]  /*c170*/  @!P4 LEA R4, P1, R0.reuse, R11, 0x1 ;  /* 0x0000000b0004c211 */ /* 0x040fe400078208ff */
[C-C-:B------:R-:W-:Y:S02]  /*c180*/  @!P5 LEA.HI.X R7, R0.reuse, R51, R58.reuse, 0x1, P2 ;  /* 0x000000330007d211 */ /* 0x140fe400010f0c3a */
[----:B------:R-:W-:-:S03]  /*c190*/  @!P4 LEA.HI.X R5, R0, R50, R58, 0x1, P1 ;  /* 0x000000320005c211 */ /* 0x000fc600008f0c3a */
[----:B------:R-:W-:Y:S04]  /*c1a0*/  @!P5 ST.E.128 [R6.64], R32 ;  /* 0x000000200600d985 */ /* 0x000fe8000c101d0c */
[----:B------:R-:W-:Y:S01]  /*c1b0*/  @!P4 ST.E.128 [R4.64], R36 ;  /* 0x000000240400c985 */ /* 0x000fe2000c101d0c */
[----:B-1----:R-:W-:-:S04]  /*c1c0*/  @!P3 LEA R2, P0, R0, R49, 0x1 ;  /* 0x000000310002b211 */ /* 0x002fc800078008ff */
[----:B------:R-:W-:-:S05]  /*c1d0*/  @!P3 LEA.HI.X R3, R0, R10, R58, 0x1, P0 ;  /* 0x0000000a0003b211 */ /* 0x000fca00000f0c3a */
[----:B------:R1:W-:Y:S04]  /*c1e0*/  @!P3 ST.E.128 [R2.64], R40 ;  /* 0x000000280200b985 */ /* 0x0003e8000c101d0c */
[----:B------:R2:W3:Y:S04]  /*c1f0*/  SHFL.IDX PT, R6, R21, 0x7, 0x181f ;  /* 0x00f81f0015067f89 */ /* 0x0004e800000e0000 */
[----:B------:R2:W4:Y:S01]  /*c200*/  SHFL.IDX PT, R4, R20, 0x7, 0x181f ;  /* 0x00f81f0014047f89 */ /* 0x00052200000e0000 */
[----:B-1----:R-:W-:-:S04]  /*c210*/  IADD3 R2, R22, 0x70, RZ ;  /* 0x0000007016027810 */ /* 0x002fc80007ffe0ff */
[----:B------:R-:W-:-:S13]  /*c220*/  ISETP.GE.OR P6, PT, R2, R54, P6 ;  /* 0x000000360200720c */ /* 0x000fda00037c6670 */
[----:B------:R-:W-:Y:S05]  /*c230*/  @P6 EXIT ;  /* 0x000000000000694d */ /* 0x000fea0003800000 */
[----:B--234-:R-:W-:-:S04]  /*c240*/  LEA R2, P0, R0, R6, 0x1 ;  /* 0x0000000600027211 */ /* 0x01cfc800078008ff */
[----:B------:R-:W-:-:S05]  /*c250*/  LEA.HI.X R3, R0, R4, R58, 0x1, P0 ;  /* 0x0000000400037211 */ /* 0x000fca00000f0c3a */
[----:B------:R-:W-:Y:S01]  /*c260*/  ST.E.128 [R2.64], R44 ;  /* 0x0000002c02007985 */ /* 0x000fe2000c101d0c */
[----:B------:R-:W-:Y:S05]  /*c270*/  EXIT ;  /* 0x000000000000794d */ /* 0x000fea0003800000 */
.L_x_6:
[----:B------:R-:W-:-:S00]  /*c280*/  BRA `(.L_x_6) ;  /* 0xfffffff000007947 */ /* 0x000fc0000383ffff */
[----:B------:R-:W-:-:S00]  /*c290*/  NOP ;  /* 0x0000000000007918 */ /* 0x000fc00000000000 */
        /* <DEDUP_REMOVED lines=14> */
.L_x_798:


//--------------------- .text._ZN7cutlass13device_kernelIN5flash19enable_sm80_to_sm89INS1_16FlashAttnFwdSm80INS1_25CollectiveMainloopFwdSm80ILi4ELi1ELb0EN4cute5tupleIJNS5_1CILi128EEENS7_ILi112EEENS7_ILi64EEEEEELi64ENS_6half_tEfNS_4arch4Sm80ELb0ELb0ELb0ELb1ELb1ELb0ELb1ELb0EEENS1_21CollectiveEpilogueFwdINS6_IJS8_SA_S9_EEENS6_IJNS7_ILi1EEESI_SI_EEESC_SE_Li128ELb1ELb1ELb0ELb0EEENS1_19SingleTileSchedulerILb1ELb0ELb1ELi128EEEEEEEEEvNT_6ParamsE --------------------------
	.section	.text._ZN7cutlass13device_kernelIN5flash19enable_sm80_to_sm89INS1_16FlashAttnFwdSm80INS1_25CollectiveMainloopFwdSm80ILi4ELi1ELb0EN4cute5tupleIJNS5_1CILi128EEENS7_ILi112EEENS7_ILi64EEEEEELi64ENS_6half_tEfNS_4arch4Sm80ELb0ELb0ELb0ELb1ELb1ELb0ELb1ELb0EEENS1_21CollectiveEpilogueFwdINS6_IJS8_SA_S9_EEENS6_IJNS7_ILi1EEESI_SI_EEESC_SE_Li128ELb1ELb1ELb0ELb0EEENS1_19SingleTileSchedulerILb1ELb0ELb1ELi128EEEEEEEEEvNT_6ParamsE,"ax",@progbits
	.sectioninfo	@"SHI_REGISTERS=255"
	.align	128
.text._ZN7cutlass13device_kernelIN5flash19enable_sm80_to_sm89INS1_16FlashAttnFwdSm80INS1_25CollectiveMainloopFwdSm80ILi4ELi1ELb0EN4cute5tupleIJNS5_1CILi128EEENS7_ILi112EEENS7_ILi64EEEEEELi64ENS_6half_tEfNS_4arch4Sm80ELb0ELb0ELb0ELb1ELb1ELb0ELb1ELb0EEENS1_21CollectiveEpilogueFwdINS6_IJS8_SA_S9_EEENS6_IJNS7_ILi1EEESI_SI_EEESC_SE_Li128ELb1ELb1ELb0ELb0EEENS1_19SingleTileSchedulerILb1ELb0ELb1ELi128EEEEEEEEEvNT_6ParamsE:
        .type           _ZN7cutlass13device_kernelIN5flash19enable_sm80_to_sm89INS1_16FlashAttnFwdSm80INS1_25CollectiveMainloopFwdSm80ILi4ELi1ELb0EN4cute5tupleIJNS5_1CILi128EEENS7_ILi112EEENS7_ILi64EEEEEELi64ENS_6half_tEfNS_4arch4Sm80ELb0ELb0ELb0ELb1ELb1ELb0ELb1ELb0EEENS1_21CollectiveEpilogueFwdINS6_IJS8_SA_S9_EEENS6_IJNS7_ILi1EEESI_SI_EEESC_SE_Li128ELb1ELb1ELb0ELb0EEENS1_19SingleTileSchedulerILb1ELb0ELb1ELi128EEEEEEEEEvNT_6ParamsE,@function
        .size           _ZN7cutlass13device_kernelIN5flash19enable_sm80_to_sm89INS1_16FlashAttnFwdSm80INS1_25CollectiveMainloopFwdSm80ILi4ELi1ELb0EN4cute5tupleIJNS5_1CILi128EEENS7_ILi112EEENS7_ILi64EEEEEELi64ENS_6half_tEfNS_4arch4Sm80ELb0ELb0ELb0ELb1ELb1ELb0ELb1ELb0EEENS1_21CollectiveEpilogueFwdINS6_IJS8_SA_S9_EEENS6_IJNS7_ILi1EEESI_SI_EEESC_SE_Li128ELb1ELb1ELb0ELb0EEENS1_19SingleTileSchedulerILb1ELb0ELb1ELi128EEEEEEEEEvNT_6ParamsE,(.L_x_799 - _ZN7cutlass13device_kernelIN5flash19enable_sm80_to_sm89INS1_16FlashAttnFwdSm80INS1_25CollectiveMainloopFwdSm80ILi4ELi1ELb0EN4cute5tupleIJNS5_1CILi128EEENS7_ILi112EEENS7_ILi64EEEEEELi64ENS_6half_tEfNS_4arch4Sm80ELb0ELb0ELb0ELb1ELb1ELb0ELb1ELb0EEENS1_21CollectiveEpilogueFwdINS6_IJS8_SA_S9_EEENS6_IJNS7_ILi1EEESI_SI_EEESC_SE_Li128ELb1ELb1ELb0ELb0EEENS1_19SingleTileSchedulerILb1ELb0ELb1ELi128EEEEEEEEEvNT_6ParamsE)
        .other          _ZN7cutlass13device_kernelIN5flash19enable_sm80_to_sm89INS1_16FlashAttnFwdSm80INS1_25CollectiveMainloopFwdSm80ILi4ELi1ELb0EN4cute5tupleIJNS5_1CILi128EEENS7_ILi112EEENS7_ILi64EEEEEELi64ENS_6half_tEfNS_4arch4Sm80ELb0ELb0ELb0ELb1ELb1ELb0ELb1ELb0EEENS1_21CollectiveEpilogueFwdINS6_IJS8_SA_S9_EEENS6_IJNS7_ILi1EEESI_SI_EEESC_SE_Li128ELb1ELb1ELb0ELb0EEENS1_19SingleTileSchedulerILb1ELb0ELb1ELi128EEEEEEEEEvNT_6ParamsE,@"STO_CUDA_ENTRY STV_DEFAULT"
_ZN7cutlass13device_kernelIN5flash19enable_sm80_to_sm89INS1_16FlashAttnFwdSm80INS1_25CollectiveMainloopFwdSm80ILi4ELi1ELb0EN4cute5tupleIJNS5_1CILi128EEENS7_ILi112EEENS7_ILi64EEEEEELi64ENS_6half_tEfNS_4arch4Sm80ELb0ELb0ELb0ELb1ELb1ELb0ELb1ELb0EEENS1_21CollectiveEpilogueFwdINS6_IJS8_SA_S9_EEENS6_IJNS7_ILi1EEESI_SI_EEESC_SE_Li128ELb1ELb1ELb0ELb0EEENS1_19SingleTileSchedulerILb1ELb0ELb1ELi128EEEEEEEEEvNT_6ParamsE:
[----:B------:R-:W-:Y:S02]  /*0000*/  MOV R1, c[0x0][0x28] ;  /* 0x00000a0000017a02 */ /* 0x000fe40000000f00 */
[----:B------:R-:W1:Y:S01]  /*0010*/  S2R R224, SR_TID.X ;  /* 0x0000000000e07919 */ /* 0x000e620000002100 */
[----:B------:R-:W2:Y:S01]  /*0020*/  S2UR UR11, SR_CTAID.Z ;  /* 0x00000000000b79c3 */ /* 0x000ea20000002700 */
[----:B------:R-:W-:Y:S01]  /*0030*/  UMOV UR15, 0x4 ;  /* 0x00000004000f7882 */ /* 0x000fe20000000000 */
[----:B------:R-:W-:Y:S01]  /*0040*/  IADD3 R1, R1, -0x20, RZ ;  /* 0xffffffe001017810 */ /* 0x000fe20007ffe0ff */
[----:B------:R-:W-:Y:S02]  /*0050*/  ULDC.64 UR6, c[0x0][0x568] ;  /* 0x00015a0000067ab9 */ /* 0x000fe40000000a00 */
[----:B------:R-:W-:-:S03]  /*0060*/  ULDC.64 UR12, c[0x0][0x118] ;  /* 0x00004600000c7ab9 */ /* 0x000fc60000000a00 */
[----:B------:R-:W3:Y:S01]  /*0070*/  S2UR UR5, SR_CTAID.X ;  /* 0x00000000000579c3 */ /* 0x000ee20000002500 */
[----:B-1----:R-:W-:Y:S01]  /*0080*/  SHF.R.U32.HI R0, RZ, 0x5, R224 ;  /* 0x00000005ff007819 */ /* 0x002fe200000116e0 */
[----:B--2---:R-:W-:-:S05]  /*0090*/  UIMAD.WIDE UR6, UR11, UR15, UR6 ;  /* 0x0000000f0b0672a5 */ /* 0x004fca000f8e0206 */
[----:B------:R-:W1:Y:S02]  /*00a0*/  SHFL.IDX PT, R0, R0, RZ, 0x1f ;  /* 0x00001fff00007589 */ /* 0x000e6400000e0000 */
[----:B-1----:R-:W-:-:S13]  /*00b0*/  ISETP.NE.AND P0, PT, R0, RZ, PT ;  /* 0x000000ff0000720c */ /* 0x002fda0003f05270 */
[----:B---3--:R-:W-:Y:S05]  /*00c0*/  @!P0 BRA `(.L_x_7) ;  /* 0x000001c000008947 */ /* 0x008fea0003800000 */
[----:B------:R-:W-:-:S04]  /*00d0*/  ISETP.NE.U32.AND P0, PT, RZ, c[0x0][0x568], PT ;  /* 0x00015a00ff007a0c */ /* 0x000fc80003f05070 */
[----:B------:R-:W-:-:S13]  /*00e0*/  ISETP.NE.AND.EX P0, PT, RZ, c[0x0][0x56c], PT, P0 ;  /* 0x00015b00ff007a0c */ /* 0x000fda0003f05300 */
[----:B------:R-:W-:Y:S05]  /*00f0*/  @!P0 BRA `(.L_x_8) ;  /* 0x0000005000008947 */ /* 0x000fea0003800000 */
[----:B------:R-:W-:Y:S02]  /*0100*/  MOV R2, UR6 ;  /* 0x0000000600027c02 */ /* 0x000fe40008000f00 */
[----:B------:R-:W-:-:S05]  /*0110*/  MOV R3, UR7 ;  /* 0x0000000700037c02 */ /* 0x000fca0008000f00 */
[----:B------:R-:W2:Y:S02]  /*0120*/  LDG.E R0, [R2.64] ;  /* 0x0000000c02007981 */ /* 0x000ea4000c1e1900 */
[----:B--2---:R1:W2:Y:S02]  /*0130*/  R2UR UR6, R0 ;  /* 0x00000000000673c2 */ /* 0x0042a400000e0000 */
[----:B-12---:R-:W-:Y:S05]  /*0140*/  BRA `(.L_x_9) ;  /* 0x000000e000007947 */ /* 0x006fea0003800000 */
.L_x_8:
[----:B------:R-:W-:-:S04]  /*0150*/  ISETP.NE.U32.AND P0, PT, RZ, c[0x0][0x560], PT ;  /* 0x00015800ff007a0c */ /* 0x000fc80003f05070 */
[----:B------:R-:W-:-:S13]  /*0160*/  ISETP.NE.AND.EX P0, PT, RZ, c[0x0][0x564], PT, P0 ;  /* 0x00015900ff007a0c */ /* 0x000fda0003f05300 */
[----:B------:R-:W-:Y:S05]  /*0170*/  @!P0 BRA `(.L_x_10) ;  /* 0x000000a000008947 */ /* 0x000fea0003800000 */
[----:B------:R-:W-:Y:S02]  /*0180*/  ULDC.64 UR6, c[0x0][0x560] ;  /* 0x0001580000067ab9 */ /* 0x000fe40000000a00 */
[----:B------:R-:W-:-:S06]  /*0190*/  UIMAD.WIDE UR6, UR11, UR15, UR6 ;  /* 0x0000000f0b0672a5 */ /* 0x000fcc000f8e0206 */
[----:B------:R-:W-:Y:S02]  /*01a0*/  MOV R2, UR6 ;  /* 0x0000000600027c02 */ /* 0x000fe40008000f00 */
[----:B------:R-:W-:-:S05]  /*01b0*/  MOV R3, UR7 ;  /* 0x0000000700037c02 */ /* 0x000fca0008000f00 */
[----:B------:R1:W2:Y:S04]  /*01c0*/  LDG.E R0, [R2.64] ;  /* 0x0000000c02007981 */ /* 0x0002a8000c1e1900 */
[----:B-1----:R-:W3:Y:S01]  /*01d0*/  LDG.E R2, [R2.64+0x4] ;  /* 0x0000040c02027981 */ /* 0x002ee2000c1e1900 */
[----:B--2---:R-:W1:Y:S08]  /*01e0*/  R2UR UR4, R0 ;  /* 0x00000000000473c2 */ /* 0x004e7000000e0000 */
[----:B---3--:R-:W1:Y:S02]  /*01f0*/  R2UR UR6, R2 ;  /* 0x00000000020673c2 */ /* 0x008e6400000e0000 */
[----:B-1----:R-:W-:Y:S01]  /*0200*/  UIADD3 UR6, -UR4, UR6, URZ ;  /* 0x0000000604067290 */ /* 0x002fe2000fffe13f */
[----:B------:R-:W-:Y:S05]  /*0210*/  BRA `(.L_x_9) ;  /* 0x0000001000007947 */ /* 0x000fea0003800000 */
.L_x_10:
[----:B------:R-:W-:Y:S02]  /*0220*/  ULDC UR6, c[0x0][0x54c] ;  /* 0x0001530000067ab9 */ /* 0x000fe40000000800 */
.L_x_9:
[----:B------:R-:W-:Y:S02]  /*0230*/  ULDC UR4, c[0x0][0x548] ;  /* 0x0001520000047ab9 */ /* 0x000fe40000000800 */
[----:B------:R-:W-:-:S02]  /*0240*/  USHF.L.U32 UR5, UR5, 0x7, URZ ;  /* 0x0000000705057899 */ /* 0x000fc4000800063f */
[----:B------:R-:W-:-:S04]  /*0250*/  UIMAD UR4, UR6, UR4, URZ ;  /* 0x00000004060472a4 */ /* 0x000fc8000f8e023f */
[----:B------:R-:W-:-:S04]  /*0260*/  UISETP.GE.AND UP0, UPT, UR5, UR4, UPT ;  /* 0x000000040500728c */ /* 0x000fc8000bf06270 */
[----:B------:R-:W-:Y:S01]  /*0270*/  USEL UR11, UR11, 0xffffffff, !UP0 ;  /* 0xffffffff0b0b7887 */ /* 0x000fe2000c000000 */
[----:B------:R-:W-:Y:S05]  /*0280*/  BRA `(.L_x_11) ;  /* 0x000001b000007947 */ /* 0x000fea0003800000 */
.L_x_7:
        /* <DEDUP_REMOVED lines=8> */
.L_x_12:
        /* <DEDUP_REMOVED lines=13> */
.L_x_14:
[----:B------:R-:W-:Y:S02]  /*03e0*/  ULDC UR6, c[0x0][0x54c] ;  /* 0x0001530000067ab9 */ /* 0x000fe40000000800 */
.L_x_13:
[----:B------:R-:W-:Y:S02]  /*03f0*/  ULDC UR4, c[0x0][0x548] ;  /* 0x0001520000047ab9 */ /* 0x000fe40000000800 */
[----:B------:R-:W-:-:S02]  /*0400*/  USHF.L.U32 UR5, UR5, 0x7, URZ ;  /* 0x0000000705057899 */ /* 0x000fc4000800063f */
[----:B------:R-:W-:-:S04]  /*0410*/  UIMAD UR4, UR6, UR4, URZ ;  /* 0x00000004060472a4 */ /* 0x000fc8000f8e023f */
[----:B------:R-:W-:-:S04]  /*0420*/  UISETP.GE.AND UP0, UPT, UR5, UR4, UPT ;  /* 0x000000040500728c */ /* 0x000fc8000bf06270 */
[----:B------:R-:W-:-:S06]  /*0430*/  USEL UR11, UR11, 0xffffffff, !UP0 ;  /* 0xffffffff0b0b7887 */ /* 0x000fcc000c000000 */
.L_x_11:
[----:B------:R-:W-:-:S13]  /*0440*/  ISETP.LE.AND P0, PT, RZ, UR11, PT ;  /* 0x0000000bff007c0c */ /* 0x000fda000bf03270 */
[----:B------:R-:W-:Y:S05]  /*0450*/  @!P0 EXIT ;  /* 0x000000000000894d */ /* 0x000fea0003800000 */
[----:B------:R-:W-:Y:S02]  /*0460*/  ULDC.64 UR4, c[0x0][0x370] ;  /* 0x0000dc0000047ab9 */ /* 0x000fe40000000a00 */
[----:B------:R-:W-:Y:S02]  /*0470*/  UISETP.NE.U32.AND UP0, UPT, URZ, UR4, UPT ;  /* 0x000000043f00728c */ /* 0x000fe4000bf05070 */
[----:B------:R-:W-:Y:S02]  /*0480*/  ULDC.64 UR6, c[0x0][0x370] ;  /* 0x0000dc0000067ab9 */ /* 0x000fe40000000a00 */
[----:B------:R-:W-:-:S03]  /*0490*/  UISETP.NE.AND.EX UP0, UPT, URZ, UR5, UPT, UP0 ;  /* 0x000000053f00728c */ /* 0x000fc6000bf05300 */
[----:B------:R-:W-:Y:S02]  /*04a0*/  ULDC.64 UR4, c[0x0][0x348] ;  /* 0x0000d20000047ab9 */ /* 0x000fe40000000a00 */
[----:B------:R-:W-:Y:S01]  /*04b0*/  UISETP.NE.U32.AND UP1, UPT, URZ, UR4, UPT ;  /* 0x000000043f00728c */ /* 0x000fe2000bf25070 */
[----:B------:R-:W-:-:S03]  /*04c0*/  PLOP3.LUT P2, PT, PT, PT, UP0, 0x80, 0x0 ;  /* 0x000000000000781c */ /* 0x000fc60003f4f008 */
[----:B------:R-:W-:Y:S02]  /*04d0*/  UISETP.NE.AND.EX UP1, UPT, URZ, UR5, UPT, UP1 ;  /* 0x000000053f00728c */ /* 0x000fe4000bf25310 */
[----:B------:R-:W-:Y:S02]  /*04e0*/  @UP0 UIMAD.WIDE UR6, UR11, UR15, UR6 ;  /* 0x0000000f0b0602a5 */ /* 0x000fe4000f8e0206 */
[----:B------:R-:W-:Y:S02]  /*04f0*/  ULDC.64 UR4, c[0x0][0x348] ;  /* 0x0000d20000047ab9 */ /* 0x000fe40000000a00 */
[----:B------:R-:W-:Y:S01]  /*0500*/  UIMAD.WIDE UR4, UR11, UR15, UR4 ;  /* 0x0000000f0b0472a5 */ /* 0x000fe2000f8e0204 */
[----:B------:R-:W-:Y:S01]  /*0510*/  PLOP3.LUT P1, PT, PT, PT, UP1, 0x80, 0x0 ;  /* 0x000000000000781c */ /* 0x000fe20003f2f018 */
[----:B------:R-:W-:Y:S02]  /*0520*/  IMAD.U32 R2, RZ, RZ, UR6 ;  /* 0x00000006ff027e24 */ /* 0x000fe4000f8e00ff */
[----:B------:R-:W-:-:S02]  /*0530*/  IMAD.U32 R3, RZ, RZ, UR7 ;  /* 0x00000007ff037e24 */ /* 0x000fc4000f8e00ff */
[----:B------:R-:W-:Y:S01]  /*0540*/  MOV R6, UR4 ;  /* 0x0000000400067c02 */ /* 0x000fe20008000f00 */
[----:B------:R-:W-:Y:S01]  /*0550*/  IMAD.U32 R7, RZ, RZ, UR5 ;  /* 0x00000005ff077e24 */ /* 0x000fe2000f8e00ff */
[----:B------:R-:W-:Y:S01]  /*0560*/  ULDC.64 UR4, c[0x0][0x360] ;  /* 0x0000d80000047ab9 */ /* 0x000fe20000000a00 */
[----:B------:R-:W2:Y:S01]  /*0570*/  @P2 LDG.E R2, [R2.64] ;  /* 0x0000000c02022981 */ /* 0x000ea2000c1e1900 */
[----:B------:R-:W-:-:S04]  /*0580*/  UISETP.NE.U32.AND UP0, UPT, URZ, UR4, UPT ;  /* 0x000000043f00728c */ /* 0x000fc8000bf05070 */
[----:B------:R-:W-:Y:S01]  /*0590*/  UISETP.NE.AND.EX UP0, UPT, URZ, UR5, UPT, UP0 ;  /* 0x000000053f00728c */ /* 0x000fe2000bf05300 */
[----:B------:R-:W3:Y:S02]  /*05a0*/  @P1 LDG.E R0, [R6.64] ;  /* 0x0000000c06001981 */ /* 0x000ee4000c1e1900 */
[----:B------:R-:W-:-:S03]  /*05b0*/  ULDC.64 UR4, c[0x0][0x360] ;  /* 0x0000d80000047ab9 */ /* 0x000fc60000000a00 */
[----:B------:R-:W-:-:S05]  /*05c0*/  PLOP3.LUT P0, PT, PT, PT, UP0, 0x80, 0x0 ;  /* 0x000000000000781c */ /* 0x000fca0003f0f008 */
[----:B------:R-:W-:Y:S01]  /*05d0*/  @UP0 UIMAD.WIDE UR4, UR11, UR15, UR4 ;  /* 0x0000000f0b0402a5 */ /* 0x000fe2000f8e0204 */
[----:B------:R-:W-:-:S05]  /*05e0*/  MOV R8, c[0x0][0x168] ;  /* 0x00005a0000087a02 */ /* 0x000fca0000000f00 */
[----:B------:R-:W-:Y:S01]  /*05f0*/  IMAD.U32 R4, RZ, RZ, UR4 ;  /* 0x00000004ff047e24 */ /* 0x000fe2000f8e00ff */
[----:B------:R-:W-:-:S05]  /*0600*/  MOV R5, UR5 ;  /* 0x0000000500057c02 */ /* 0x000fca0008000f00 */
[----:B------:R1:W5:Y:S01]  /*0610*/  @P0 LDG.E R8, [R4.64] ;  /* 0x0000000c04080981 */ /* 0x000362000c1e1900 */
[----:B------:R-:W4:Y:S01]  /*0620*/  S2UR UR9, SR_CTAID.Y ;  /* 0x00000000000979c3 */ /* 0x000f220000002600 */
[----:B------:R-:W-:Y:S02]  /*0630*/  UMOV UR10, URZ ;  /* 0x0000003f000a7c82 */ /* 0x000fe40008000000 */
[----:B------:R-:W-:Y:S02]  /*0640*/  UMOV UR14, URZ ;  /* 0x0000003f000e7c82 */ /* 0x000fe40008000000 */
[----:B------:R-:W-:Y:S02]  /*0650*/  ULDC UR5, c[0x0][0x2ac] ;  /* 0x0000ab0000057ab9 */ /* 0x000fe40000000800 */
[----:B------:R-:W-:Y:S02]  /*0660*/  ULDC UR4, c[0x0][0x1d0] ;  /* 0x0000740000047ab9 */ /* 0x000fe40000000800 */
[----:B------:R-:W-:-:S02]  /*0670*/  UIMAD UR4, UR5, UR4, URZ ;  /* 0x00000004050472a4 */ /* 0x000fc4000f8e023f */
[----:B----4-:R-:W-:Y:S01]  /*0680*/  USHF.R.S32.HI UR8, URZ, 0x1f, UR9 ;  /* 0x0000001f3f087899 */ /* 0x010fe20008011409 */
[----:B--2---:R1:W2:Y:S08]  /*0690*/  @P2 R2UR UR10, R2 ;  /* 0x00000000020a23c2 */ /* 0x0042b000000e0000 */
[----:B---3--:R1:W3:Y:S02]  /*06a0*/  @P1 R2UR UR14, R0 ;  /* 0x00000000000e13c2 */ /* 0x0082e400000e0000 */
[----:B-1-3--:R-:W-:Y:S05]  /*06b0*/  @P0 BRA `(.L_x_15) ;  /* 0x0000004000000947 */ /* 0x00afea0003800000 */
[----:B------:R-:W-:Y:S05]  /*06c0*/  @!P1 BRA `(.L_x_15) ;  /* 0x0000003000009947 */ /* 0x000fea0003800000 */
[----:B------:R-:W3:Y:S04]  /*06d0*/  LDG.E R0, [R6.64] ;  /* 0x0000000c06007981 */ /* 0x000ee8000c1e1900 */
[----:B------:R-:W3:Y:S02]  /*06e0*/  LDG.E R2, [R6.64+0x4] ;  /* 0x0000040c06027981 */ /* 0x000ee4000c1e1900 */
[----:B---3-5:R-:W-:-:S02]  /*06f0*/  IADD3 R8, -R0, R2, RZ ;  /* 0x0000000200087210 */ /* 0x028fc40007ffe1ff */
.L_x_15:
[----:B------:R-:W-:-:S04]  /*0700*/  ISETP.NE.U32.AND P0, PT, RZ, c[0x0][0x368], PT ;  /* 0x0000da00ff007a0c */ /* 0x000fc80003f05070 */
[----:B------:R-:W-:-:S13]  /*0710*/  ISETP.NE.AND.EX P0, PT, RZ, c[0x0][0x36c], PT, P0 ;  /* 0x0000db00ff007a0c */ /* 0x000fda0003f05300 */
[----:B------:R-:W-:Y:S05]  /*0720*/  @!P0 BRA `(.L_x_16) ;  /* 0x0000007000008947 */ /* 0x000fea0003800000 */
[----:B------:R-:W-:Y:S02]  /*0730*/  ULDC.64 UR4, c[0x0][0x368] ;  /* 0x0000da0000047ab9 */ /* 0x000fe40000000a00 */
[----:B------:R-:W-:-:S06]  /*0740*/  UIMAD.WIDE UR4, UR11, UR15, UR4 ;  /* 0x0000000f0b0472a5 */ /* 0x000fcc000f8e0204 */
[----:B------:R-:W-:Y:S02]  /*0750*/  MOV R2, UR4 ;  /* 0x0000000400027c02 */ /* 0x000fe40008000f00 */
[----:B------:R-:W-:-:S05]  /*0760*/  MOV R3, UR5 ;  /* 0x0000000500037c02 */ /* 0x000fca0008000f00 */
[----:B------:R-:W3:Y:S02]  /*0770*/  LDG.E R0, [R2.64] ;  /* 0x0000000c02007981 */ /* 0x000ee4000c1e1900 */
[----:B---3--:R1:W3:Y:S02]  /*0780*/  R2UR UR4, R0 ;  /* 0x00000000000473c2 */ /* 0x0082e400000e0000 */
[----:B-1-3--:R-:W-:Y:S05]  /*0790*/  BRA `(.L_x_17) ;  /* 0x000000c000007947 */ /* 0x00afea0003800000 */
.L_x_16:
[----:B------:R-:W-:-:S04]  /*07a0*/  ISETP.NE.U32.AND P0, PT, RZ, c[0x0][0x350], PT ;  /* 0x0000d400ff007a0c */ /* 0x000fc80003f05070 */
[----:B------:R-:W-:-:S13]  /*07b0*/  ISETP.NE.AND.EX P0, PT, RZ, c[0x0][0x354], PT, P0 ;  /* 0x0000d500ff007a0c */ /* 0x000fda0003f05300 */
[----:B------:R-:W-:Y:S05]  /*07c0*/  @!P0 BRA `(.L_x_17) ;  /* 0x0000009000008947 */ /* 0x000fea0003800000 */
[----:B------:R-:W-:Y:S02]  /*07d0*/  ULDC.64 UR4, c[0x0][0x350] ;  /* 0x0000d40000047ab9 */ /* 0x000fe40000000a00 */
[----:B------:R-:W-:-:S06]  /*07e0*/  UIMAD.WIDE UR4, UR11, UR15, UR4 ;  /* 0x0000000f0b0472a5 */ /* 0x000fcc000f8e0204 */
[----:B------:R-:W-:Y:S02]  /*07f0*/  MOV R2, UR4 ;  /* 0x0000000400027c02 */ /* 0x000fe40008000f00 */
[----:B------:R-:W-:-:S05]  /*0800*/  MOV R3, UR5 ;  /* 0x0000000500037c02 */ /* 0x000fca0008000f00 */
[----:B------:R-:W3:Y:S04]  /*0810*/  LDG.E R4, [R2.64] ;  /* 0x0000000c02047981 */ /* 0x000ee8000c1e1900 */
[----:B------:R-:W4:Y:S01]  /*0820*/  LDG.E R0, [R2.64+0x4] ;  /* 0x0000040c02007981 */ /* 0x000f22000c1e1900 */
[----:B---3--:R-:W1:Y:S08]  /*0830*/  R2UR UR5, R4 ;  /* 0x00000000040573c2 */ /* 0x008e7000000e0000 */
[----:B----4-:R-:W1:Y:S02]  /*0840*/  R2UR UR4, R0 ;  /* 0x00000000000473c2 */ /* 0x010e6400000e0000 */
[----:B-1----:R-:W-:-:S06]  /*0850*/  UIADD3 UR4, -UR5, UR4, URZ ;  /* 0x0000000405047290 */ /* 0x002fcc000fffe13f */
.L_x_17:
[----:B--2---:R-:W-:Y:S01]  /*0860*/  UIADD3 UR7, -UR10, UR4, URZ ;  /* 0x000000040a077290 */ /* 0x004fe2000fffe13f */
[----:B------:R-:W-:Y:S01]  /*0870*/  PLOP3.LUT P4, PT, PT, PT, PT, 0x80, 0x0 ;  /* 0x000000000000781c */ /* 0x000fe20003f8f070 */
[----:B------:R-:W-:Y:S01]  /*0880*/  CS2R R186, SRZ ;  /* 0x0000000000ba7805 */ /* 0x000fe2000001ff00 */
[----:B------:R-:W-:Y:S01]  /*0890*/  UMOV UR4, URZ ;  /* 0x0000003f00047c82 */ /* 0x000fe20008000000 */
[----:B------:R-:W-:Y:S01]  /*08a0*/  CS2R R184, SRZ ;  /* 0x0000000000b87805 */ /* 0x000fe2000001ff00 */
[----:B------:R-:W-:Y:S01]  /*08b0*/  UISETP.GE.AND UP0, UPT, UR7, 0x1, UPT ;  /* 0x000000010700788c */ /* 0x000fe2000bf06270 */
[----:B------:R-:W-:Y:S01]  /*08c0*/  CS2R R130, SRZ ;  /* 0x0000000000827805 */ /* 0x000fe2000001ff00 */
[----:B------:R-:W-:Y:S01]  /*08d0*/  UIADD3 UR5, UR7, 0x6f, URZ ;  /* 0x0000006f07057890 */ /* 0x000fe2000fffe03f */
[----:B------:R-:W-:Y:S01]  /*08e0*/  CS2R R128, SRZ ;  /* 0x0000000000807805 */ /* 0x000fe2000001ff00 */
[----:B------:R-:W-:Y:S01]  /*08f0*/  IMAD.MOV.U32 R15, RZ, RZ, RZ ;  /* 0x000000ffff0f7224 */ /* 0x000fe200078e00ff */
[----:B------:R-:W-:Y:S01]  /*0900*/  CS2R R124, SRZ ;  /* 0x00000000007c7805 */ /* 0x000fe2000001ff00 */
[----:B------:R-:W-:Y:S01]  /*0910*/  PLOP3.LUT P0, PT, PT, PT, UP0, 0x80, 0x0 ;  /* 0x000000000000781c */ /* 0x000fe20003f0f008 */
[----:B------:R-:W-:Y:S01]  /*0920*/  UIMAD.WIDE UR4, UR5, -0x6db6db6d, UR4 ;  /* 0x92492493050478a5 */ /* 0x000fe2000f8e0204 */
[----:B------:R-:W-:Y:S01]  /*0930*/  IMAD.MOV.U32 R126, RZ, RZ, RZ ;  /* 0x000000ffff7e7224 */ /* 0x000fe200078e00ff */
[----:B------:R-:W-:Y:S01]  /*0940*/  CS2R R16, SRZ ;  /* 0x0000000000107805 */ /* 0x000fe2000001ff00 */
[----:B------:R-:W-:Y:S01]  /*0950*/  MOV R122, RZ ;  /* 0x000000ff007a7202 */ /* 0x000fe20000000f00 */
[----:B------:R-:W-:Y:S01]  /*0960*/  USHF.R.U32.HI UR6, URZ, 0x1f, UR5 ;  /* 0x0000001f3f067899 */ /* 0x000fe20008011605 */
[----:B------:R-:W-:Y:S01]  /*0970*/  IMAD.MOV.U32 R120, RZ, RZ, RZ ;  /* 0x000000ffff787224 */ /* 0x000fe200078e00ff */
[----:B------:R-:W-:Y:S01]  /*0980*/  CS2R R20, SRZ ;  /* 0x0000000000147805 */ /* 0x000fe2000001ff00 */
[----:B------:R-:W-:Y:S01]  /*0990*/  MOV R182, RZ ;  /* 0x000000ff00b67202 */ /* 0x000fe20000000f00 */
[----:B------:R-:W-:Y:S01]  /*09a0*/  ULEA.HI.SX32 UR6, UR5, UR6, 0x1a ;  /* 0x0000000605067291 */ /* 0x000fe2000f8fd23f */
[----:B------:R-:W-:Y:S01]  /*09b0*/  CS2R R12, SRZ ;  /* 0x00000000000c7805 */ /* 0x000fe2000001ff00 */
[----:B------:R-:W-:Y:S01]  /*09c0*/  IMAD.MOV.U32 R180, RZ, RZ, RZ ;  /* 0x000000ffffb47224 */ /* 0x000fe200078e00ff */
[----:B------:R-:W-:Y:S01]  /*09d0*/  MOV R118, RZ ;  /* 0x000000ff00767202 */ /* 0x000fe20000000f00 */
[----:B------:R-:W-:Y:S01]  /*09e0*/  CS2R R18, SRZ ;  /* 0x0000000000127805 */ /* 0x000fe2000001ff00 */
[----:B------:R-:W-:Y:S01]  /*09f0*/  IMAD.MOV.U32 R116, RZ, RZ, RZ ;  /* 0x000000ffff747224 */ /* 0x000fe200078e00ff */
[----:B------:R-:W-:Y:S01]  /*0a00*/  CS2R R178, SRZ ;  /* 0x0000000000b27805 */ /* 0x000fe2000001ff00 */
[----:B------:R-:W-:Y:S01]  /*0a10*/  CS2R R22, SRZ ;  /* 0x0000000000167805 */ /* 0x000fe2000001ff00 */
[----:B------:R-:W-:Y:S01]  /*0a20*/  MOV R176, RZ ;  /* 0x000000ff00b07202 */ /* 0x000fe20000000f00 */
[----:B------:R-:W-:Y:S01]  /*0a30*/  IMAD.MOV.U32 R174, RZ, RZ, RZ ;  /* 0x000000ffffae7224 */ /* 0x000fe200078e00ff */
[----:B------:R-:W-:Y:S01]  /*0a40*/  CS2R R24, SRZ ;  /* 0x0000000000187805 */ /* 0x000fe2000001ff00 */
[----:B------:R-:W-:Y:S01]  /*0a50*/  MOV R172, RZ ;  /* 0x000000ff00ac7202 */ /* 0x000fe20000000f00 */
[----:B------:R-:W-:Y:S01]  /*0a60*/  CS2R R166, SRZ ;  /* 0x0000000000a67805 */ /* 0x000fe2000001ff00 */
[----:B------:R-:W-:Y:S01]  /*0a70*/  IMAD.MOV.U32 R164, RZ, RZ, RZ ;  /* 0x000000ffffa47224 */ /* 0x000fe200078e00ff */
[----:B------:R-:W-:Y:S01]  /*0a80*/  MOV R170, RZ ;  /* 0x000000ff00aa7202 */ /* 0x000fe20000000f00 */
        /* <DEDUP_REMOVED lines=8> */
[----:B------:R-:W-:Y:S01]  /*0b10*/  CS2R R32, SRZ ;  /* 0x0000000000207805 */ /* 0x000fe2000001ff00 */
[----:B------:R-:W-:Y:S01]  /*0b20*/  IMAD.MOV.U32 R148, RZ, RZ, RZ ;  /* 0x000000ffff947224 */ /* 0x000fe200078e00ff */
[----:B------:R-:W-:Y:S01]  /*0b30*/  MOV R154, RZ ;  /* 0x000000ff009a7202 */ /* 0x000fe20000000f00 */
[----:B------:R-:W-:Y:S01]  /*0b40*/  CS2R R26, SRZ ;  /* 0x00000000001a7805 */ /* 0x000fe2000001ff00 */
[----:B------:R-:W-:Y:S01]  /*0b50*/  IMAD.MOV.U32 R152, RZ, RZ, RZ ;  /* 0x000000ffff987224 */ /* 0x000fe200078e00ff */
[----:B------:R-:W-:Y:S01]  /*0b60*/  CS2R R142, SRZ ;  /* 0x00000000008e7805 */ /* 0x000fe2000001ff00 */
[----:B------:R-:W-:Y:S01]  /*0b70*/  MOV R140, RZ ;  /* 0x000000ff008c7202 */ /* 0x000fe20000000f00 */
[----:B------:R-:W-:Y:S01]  /*0b80*/  IMAD.MOV.U32 R146, RZ, RZ, RZ ;  /* 0x000000ffff927224 */ /* 0x000fe200078e00ff */
[----:B------:R-:W-:Y:S01]  /*0b90*/  CS2R R144, SRZ ;  /* 0x0000000000907805 */ /* 0x000fe2000001ff00 */
[----:B------:R-:W-:Y:S01]  /*0ba0*/  CS2R R38, SRZ ;  /* 0x0000000000267805 */ /* 0x000fe2000001ff00 */
[----:B------:R-:W-:Y:S01]  /*0bb0*/  CS2R R36, SRZ ;  /* 0x0000000000247805 */ /* 0x000fe2000001ff00 */
[----:B------:R-:W-:Y:S05]  /*0bc0*/  @!P0 BRA `(.L_x_18) ;  /* 0x0000abc000008947 */ /* 0x000fea0003800000 */
[----:B------:R-:W-:Y:S02]  /*0bd0*/  ULDC.64 UR4, c[0x0][0x340] ;  /* 0x0000d00000047ab9 */ /* 0x000fe40000000a00 */
[----:B------:R-:W-:-:S04]  /*0be0*/  UISETP.NE.U32.AND UP0, UPT, URZ, UR4, UPT ;  /* 0x000000043f00728c */ /* 0x000fc8000bf05070 */
[----:B------:R-:W-:-:S03]  /*0bf0*/  UISETP.NE.AND.EX UP0, UPT, URZ, UR5, UPT, UP0 ;  /* 0x000000053f00728c */ /* 0x000fc6000bf05300 */
[----:B------:R-:W-:-:S03]  /*0c00*/  ULDC.64 UR4, c[0x0][0x340] ;  /* 0x0000d00000047ab9 */ /* 0x000fc60000000a00 */
[----:B------:R-:W-:-:S05]  /*0c10*/  PLOP3.LUT P0, PT, PT, PT, UP0, 0x80, 0x0 ;  /* 0x000000000000781c */ /* 0x000fca0003f0f008 */
[----:B------:R-:W-:-:S06]  /*0c20*/  @UP0 UIMAD.WIDE UR4, UR11, UR15, UR4 ;  /* 0x0000000f0b0402a5 */ /* 0x000fcc000f8e0204 */
[----:B------:R-:W-:Y:S02]  /*0c30*/  IMAD.U32 R2, RZ, RZ, UR4 ;  /* 0x00000004ff027e24 */ /* 0x000fe4000f8e00ff */
[----:B------:R-:W-:Y:S01]  /*0c40*/  IMAD.U32 R3, RZ, RZ, UR5 ;  /* 0x00000005ff037e24 */ /* 0x000fe2000f8e00ff */
[----:B------:R-:W1:Y:S01]  /*0c50*/  S2R R12, SR_CTAID.X ;  /* 0x00000000000c7919 */ /* 0x000e620000002500 */
[----:B------:R-:W-:Y:S01]  /*0c60*/  SHF.R.S32.HI R21, RZ, 0x1f, R224 ;  /* 0x0000001fff157819 */ /* 0x000fe200000114e0 */
[----:B------:R-:W-:Y:S02]  /*0c70*/  USHF.R.S32.HI UR15, URZ, 0x1f, UR14 ;  /* 0x0000001f3f0f7899 */ /* 0x000fe4000801140e */
[----:B------:R2:W3:Y:S01]  /*0c80*/  @P0 LDG.E R7, [R2.64] ;  /* 0x0000000c02070981 */ /* 0x0004e2000c1e1900 */
[----:B------:R-:W-:Y:S01]  /*0c90*/  ULDC.64 UR4, c[0x0][0x178] ;  /* 0x00005e0000047ab9 */ /* 0x000fe20000000a00 */
[CC--:B------:R-:W-:Y:S01]  /*0ca0*/  LEA.HI R20, R21.reuse, R224.reuse, RZ, 0x4 ;  /* 0x000000e015147211 */ /* 0x0c0fe200078f20ff */
[----:B------:R-:W-:Y:S01]  /*0cb0*/  UIMAD UR15, UR15, UR4, URZ ;  /* 0x000000040f0f72a4 */ /* 0x000fe2000f8e023f */
[----:B-----5:R-:W-:Y:S01]  /*0cc0*/  IMAD R8, R8, c[0x0][0x2c4], RZ ;  /* 0x0000b10008087a24 */ /* 0x020fe200078e02ff */
[----:B------:R-:W-:Y:S01]  /*0cd0*/  UIMAD.WIDE.U32 UR16, UR14, UR4, URZ ;  /* 0x000000040e1072a5 */ /* 0x000fe2000f8e003f */
[----:B------:R-:W-:Y:S01]  /*0ce0*/  LEA.HI R10, R21, R224, RZ, 0x6 ;  /* 0x000000e0150a7211 */ /* 0x000fe200078f30ff */
[----:B------:R-:W-:Y:S01]  /*0cf0*/  UIMAD UR15, UR14, UR5, UR15 ;  /* 0x000000050e0f72a4 */ /* 0x000fe2000f8e020f */
[----:B------:R-:W-:Y:S02]  /*0d00*/  BSSY B0, `(.L_x_19) ;  /* 0x000004d000007945 */ /* 0x000fe40003800000 */
[----:B------:R-:W-:-:S02]  /*0d10*/  ULDC.64 UR4, c[0x0][0x1b8] ;  /* 0x00006e0000047ab9 */ /* 0x000fc40000000a00 */
[----:B------:R-:W-:Y:S02]  /*0d20*/  UIADD3 UR17, UR17, UR15, URZ ;  /* 0x0000000f11117290 */ /* 0x000fe4000fffe03f */
[----:B------:R-:W-:Y:S02]  /*0d30*/  USHF.R.S32.HI UR15, URZ, 0x1f, UR11 ;  /* 0x0000001f3f0f7899 */ /* 0x000fe4000801140b */
[----:B------:R-:W-:Y:S02]  /*0d40*/  UIMAD UR14, UR8, UR4, URZ ;  /* 0x00000004080e72a4 */ /* 0x000fe4000f8e023f */
[----:B------:R-:W-:Y:S02]  /*0d50*/  USEL UR15, UR15, URZ, !UP1 ;  /* 0x0000003f0f0f7287 */ /* 0x000fe4000c800000 */
[----:B------:R-:W-:Y:S02]  /*0d60*/  UIMAD UR14, UR9, UR5, UR14 ;  /* 0x00000005090e72a4 */ /* 0x000fe4000f8e020e */
[----:B------:R-:W-:-:S02]  /*0d70*/  UIMAD.WIDE.U32 UR18, UR9, UR4, UR16 ;  /* 0x00000004091272a5 */ /* 0x000fc4000f8e0010 */
[----:B------:R-:W-:Y:S01]  /*0d80*/  USEL UR16, UR11, URZ, !UP1 ;  /* 0x0000003f0b107287 */ /* 0x000fe2000c800000 */
[----:B--2---:R-:W-:Y:S01]  /*0d90*/  LEA.HI R2, R21, R224, RZ, 0x3 ;  /* 0x000000e015027211 */ /* 0x004fe200078f18ff */
[----:B------:R-:W-:Y:S01]  /*0da0*/  IMAD.MOV.U32 R3, RZ, RZ, c[0x0][0x2c4] ;  /* 0x0000b100ff037624 */ /* 0x000fe200078e00ff */
[----:B------:R-:W-:Y:S02]  /*0db0*/  ULDC.64 UR4, c[0x0][0x1c0] ;  /* 0x0000700000047ab9 */ /* 0x000fe40000000a00 */
[----:B------:R-:W-:Y:S01]  /*0dc0*/  LOP3.LUT R0, R2, 0xfffffff8, RZ, 0xc0, !PT ;  /* 0xfffffff802007812 */ /* 0x000fe200078ec0ff */
[----:B------:R-:W-:Y:S01]  /*0dd0*/  UIMAD UR15, UR15, UR4, URZ ;  /* 0x000000040f0f72a4 */ /* 0x000fe2000f8e023f */
[----:B------:R-:W-:Y:S01]  /*0de0*/  ISETP.NE.AND P1, PT, R3, 0x1, PT ;  /* 0x000000010300780c */ /* 0x000fe20003f25270 */
[----:B------:R-:W-:Y:S01]  /*0df0*/  UIADD3 UR19, UR19, UR14, URZ ;  /* 0x0000000e13137290 */ /* 0x000fe2000fffe03f */
[----:B------:R-:W-:Y:S01]  /*0e00*/  SHF.R.S32.HI R16, RZ, 0x3, R2 ;  /* 0x00000003ff107819 */ /* 0x000fe20000011402 */
[----:B------:R-:W-:Y:S01]  /*0e10*/  IMAD.IADD R26, R224, 0x1, -R0 ;  /* 0x00000001e01a7824 */ /* 0x000fe200078e0a00 */
[----:B------:R-:W-:-:S02]  /*0e20*/  UIMAD UR5, UR16, UR5, UR15 ;  /* 0x00000005100572a4 */ /* 0x000fc4000f8e020f */
[----:B------:R-:W-:Y:S01]  /*0e30*/  UIMAD.WIDE.U32 UR16, UR16, UR4, UR18 ;  /* 0x00000004101072a5 */ /* 0x000fe2000f8e0012 */
[C---:B------:R-:W-:Y:S02]  /*0e40*/  IMAD R225, R26.reuse, 0x10, R16 ;  /* 0x000000101ae17824 */ /* 0x040fe400078e0210 */
[----:B------:R-:W-:Y:S01]  /*0e50*/  IMAD.SHL.U32 R24, R26, 0x8, RZ ;  /* 0x000000081a187824 */ /* 0x000fe200078e00ff */
[----:B------:R-:W-:Y:S01]  /*0e60*/  UIADD3 UR5, UR17, UR5, URZ ;  /* 0x0000000511057290 */ /* 0x000fe2000fffe03f */
[C---:B-1----:R-:W-:Y:S01]  /*0e70*/  IMAD R4, R12.reuse, 0x80, R225 ;  /* 0x000000800c047824 */ /* 0x042fe200078e02e1 */
[----:B------:R1:W-:Y:S01]  /*0e80*/  STL [R1+0x8], R225 ;  /* 0x000008e101007387 */ /* 0x0003e20000100800 */
[----:B------:R-:W-:Y:S01]  /*0e90*/  IMAD.U32 R3, RZ, RZ, UR17 ;  /* 0x00000011ff037e24 */ /* 0x000fe2000f8e00ff */
[----:B------:R-:W-:Y:S01]  /*0ea0*/  LEA R12, R12, R16, 0x7 ;  /* 0x000000100c0c7211 */ /* 0x000fe200078e38ff */
[----:B------:R-:W-:Y:S01]  /*0eb0*/  @P1 IMAD.HI.U32 R2, R4, c[0x0][0x2c8], RZ ;  /* 0x0000b20004021a27 */ /* 0x000fe200078e00ff */
[----:B------:R-:W-:-:S02]  /*0ec0*/  MOV R3, UR5 ;  /* 0x0000000500037c02 */ /* 0x000fc40008000f00 */
[----:B------:R-:W-:Y:S01]  /*0ed0*/  ISETP.GE.AND P3, PT, R12, R8, PT ;  /* 0x000000080c00720c */ /* 0x000fe20003f66270 */
[----:B------:R-:W-:Y:S01]  /*0ee0*/  IMAD.MOV.U32 R0, RZ, RZ, R4 ;  /* 0x000000ffff007224 */ /* 0x000fe200078e0004 */
[----:B------:R-:W-:Y:S01]  /*0ef0*/  @P1 SHF.R.U32.HI R0, RZ, c[0x0][0x2cc], R2 ;  /* 0x0000b300ff001a19 */ /* 0x000fe20000011602 */
[----:B------:R-:W-:Y:S01]  /*0f00*/  IMAD.U32 R2, RZ, RZ, UR16 ;  /* 0x00000010ff027e24 */ /* 0x000fe2000f8e00ff */
[----:B------:R-:W-:Y:S02]  /*0f10*/  SHF.R.S32.HI R245, RZ, 0x1f, R24 ;  /* 0x0000001ffff57819 */ /* 0x000fe40000011418 */
[--C-:B------:R-:W-:Y:S01]  /*0f20*/  SHF.R.S32.HI R6, RZ, 0x1f, R0.reuse ;  /* 0x0000001fff067819 */ /* 0x100fe20000011400 */
[----:B------:R-:W-:Y:S02]  /*0f30*/  IMAD.MOV R5, RZ, RZ, -R0 ;  /* 0x000000ffff057224 */ /* 0x000fe400078e0a00 */
[----:B------:R-:W-:-:S04]  /*0f40*/  IMAD.WIDE.U32 R2, R0, c[0x0][0x1b0], R2 ;  /* 0x00006c0000027a25 */ /* 0x000fc800078e0002 */
[----:B------:R-:W-:Y:S02]  /*0f50*/  IMAD R4, R5, c[0x0][0x2c4], R4 ;  /* 0x0000b10005047a24 */ /* 0x000fe400078e0204 */
[----:B------:R-:W-:-:S04]  /*0f60*/  IMAD R5, R6, c[0x0][0x1b0], RZ ;  /* 0x00006c0006057a24 */ /* 0x000fc800078e02ff */
[----:B------:R-:W-:Y:S01]  /*0f70*/  IMAD R6, R0, c[0x0][0x1b4], R5 ;  /* 0x00006d0000067a24 */ /* 0x000fe200078e0205 */
[----:B------:R-:W-:-:S03]  /*0f80*/  SHF.R.S32.HI R5, RZ, 0x1f, R4 ;  /* 0x0000001fff057819 */ /* 0x000fc60000011404 */
[----:B------:R-:W-:Y:S02]  /*0f90*/  IMAD.IADD R3, R3, 0x1, R6 ;  /* 0x0000000103037824 */ /* 0x000fe400078e0206 */
[----:B------:R-:W-:Y:S02]  /*0fa0*/  IMAD R0, R5, c[0x0][0x1a8], RZ ;  /* 0x00006a0005007a24 */ /* 0x000fe400078e02ff */
[----:B------:R-:W-:-:S04]  /*0fb0*/  IMAD.WIDE.U32 R2, R4, c[0x0][0x1a8], R2 ;  /* 0x00006a0004027a25 */ /* 0x000fc800078e0002 */
[----:B------:R-:W-:Y:S01]  /*0fc0*/  IMAD R5, R4, c[0x0][0x1ac], R0 ;  /* 0x00006b0004057a24 */ /* 0x000fe200078e0200 */
[----:B------:R-:W-:Y:S02]  /*0fd0*/  LOP3.LUT R0, R20, 0xfffffff0, RZ, 0xc0, !PT ;  /* 0xfffffff014007812 */ /* 0x000fe400078ec0ff */
[----:B------:R-:W-:Y:S01]  /*0fe0*/  LEA R9, P1, R2, c[0x0][0x160], 0x1 ;  /* 0x0000580002097a11 */ /* 0x000fe200078208ff */
[----:B------:R-:W-:Y:S02]  /*0ff0*/  IMAD.IADD R4, R3, 0x1, R5 ;  /* 0x0000000103047824 */ /* 0x000fe400078e0205 */
[----:B------:R-:W-:Y:S02]  /*1000*/  IMAD.IADD R3, R224, 0x1, -R0 ;  /* 0x00000001e0037824 */ /* 0x000fe400078e0a00 */
[----:B------:R-:W-:Y:S01]  /*1010*/  IMAD.SHL.U32 R0, R16, 0x40, RZ ;  /* 0x0000004010007824 */ /* 0x000fe200078e00ff */
[----:B------:R-:W-:Y:S01]  /*1020*/  LEA.HI.X R5, R2, c[0x0][0x164], R4, 0x1, P1 ;  /* 0x0000590002057a11 */ /* 0x000fe200008f0c04 */
[----:B------:R1:W2:Y:S01]  /*1030*/  SHFL.IDX PT, R6, R9, RZ, 0x181f ;  /* 0x00181fff09067589 */ /* 0x0002a200000e0000 */
[----:B------:R-:W-:-:S02]  /*1040*/  SHF.R.S32.HI R2, RZ, 0x1f, R3 ;  /* 0x0000001fff027819 */ /* 0x000fc40000011403 */
[----:B------:R-:W-:Y:S02]  /*1050*/  LOP3.LUT R0, R0, 0x1c0, RZ, 0xc0, !PT ;  /* 0x000001c000007812 */ /* 0x000fe400078ec0ff */
[----:B------:R-:W-:Y:S02]  /*1060*/  LEA.HI R19, R2, R3, RZ, 0x3 ;  /* 0x0000000302137211 */ /* 0x000fe400078f18ff */
[----:B------:R-:W-:Y:S02]  /*1070*/  LOP3.LUT R2, R0, 0x38, R24, 0xf8, !PT ;  /* 0x0000003800027812 */ /* 0x000fe400078ef818 */
[----:B------:R-:W-:Y:S02]  /*1080*/  LOP3.LUT R4, R19, 0xfffffff8, RZ, 0xc0, !PT ;  /* 0xfffffff813047812 */ /* 0x000fe400078ec0ff */
[----:B------:R-:W-:-:S03]  /*1090*/  SHF.R.U32.HI R0, RZ, 0x3, R0 ;  /* 0x00000003ff007819 */ /* 0x000fc60000011600 */
[----:B------:R-:W-:Y:S01]  /*10a0*/  IMAD.IADD R18, R3, 0x1, -R4 ;  /* 0x0000000103127824 */ /* 0x000fe200078e0a04 */
[----:B------:R-:W-:Y:S01]  /*10b0*/  LOP3.LUT R2, R2, R0, RZ, 0x3c, !PT ;  /* 0x0000000002027212 */ /* 0x000fe200078e3cff */
[----:B------:R-:W-:Y:S02]  /*10c0*/  IMAD.SHL.U32 R0, R10, 0x8, RZ ;  /* 0x000000080a007824 */ /* 0x000fe400078e00ff */
[----:B------:R-:W-:Y:S02]  /*10d0*/  IMAD.MOV.U32 R3, RZ, RZ, 0x10 ;  /* 0x00000010ff037424 */ /* 0x000fe400078e00ff */
[----:B------:R-:W-:Y:S01]  /*10e0*/  IMAD.MOV.U32 R4, RZ, RZ, 0x20 ;  /* 0x00000020ff047424 */ /* 0x000fe200078e00ff */
[----:B------:R-:W-:Y:S01]  /*10f0*/  LOP3.LUT R10, R2, 0xfffffe00, R0, 0xf8, !PT ;  /* 0xfffffe00020a7812 */ /* 0x000fe200078ef800 */
[----:B---3--:R3:W4:Y:S01]  /*1100*/  @P0 R2UR UR18, R7 ;  /* 0x00000000071203c2 */ /* 0x00872200000e0000 */
[----:B------:R-:W-:Y:S01]  /*1110*/  ISETP.GE.AND P0, PT, R24, c[0x0][0x198], PT ;  /* 0x0000660018007a0c */ /* 0x000fe20003f06270 */
[----:B----4-:R-:W-:-:S03]  /*1120*/  @!UP0 UMOV UR18, UR11 ;  /* 0x0000000b00128c82 */ /* 0x010fc60008000000 */
[----:B------:R-:W-:-:S05]  /*1130*/  R2P PR, R18, 0x6 ;  /* 0x0000000612007804 */ /* 0x000fca0000000000 */
[----:B------:R-:W-:Y:S02]  /*1140*/  SEL R3, R3, 0xfffffff0, !P1 ;  /* 0xfffffff003037807 */ /* 0x000fe40004800000 */
[----:B------:R-:W-:Y:S01]  /*1150*/  SEL R4, R4, 0xffffffe0, !P2 ;  /* 0xffffffe004047807 */ /* 0x000fe20005000000 */
[----:B---3--:R1:W3:Y:S01]  /*1160*/  SHFL.IDX PT, R7, R5, RZ, 0x181f ;  /* 0x00181fff05077589 */ /* 0x0082e200000e0000 */
[----:B------:R-:W-:Y:S05]  /*1170*/  @P3 BRA `(.L_x_20) ;  /* 0x0000005000003947 */ /* 0x000fea0003800000 */
[----:B--2---:R-:W-:Y:S01]  /*1180*/  LEA R6, P1, R24, R6, 0x1 ;  /* 0x0000000618067211 */ /* 0x004fe200078208ff */
[----:B------:R-:W-:-:S03]  /*1190*/  IMAD.SHL.U32 R0, R10, 0x2, RZ ;  /* 0x000000020a007824 */ /* 0x000fc600078e00ff */
[----:B---3--:R-:W-:-:S05]  /*11a0*/  LEA.HI.X R7, R24, R7, R245, 0x1, P1 ;  /* 0x0000000718077211 */ /* 0x008fca00008f0cf5 */
[----:B------:R-:W-:Y:S01]  /*11b0*/  @!PT LDS RZ, [RZ] ;  /* 0x00000000fffff984 */ /* 0x000fe20000000800 */
[----:B------:R2:W-:Y:S04]  /*11c0*/  LDGSTS.E.BYPASS.LTC128B.128 [R0+0x7100], [R6.64], !P0 ;  /* 0x0710000006007fae */ /* 0x0005e8000c101d4c */
.L_x_20:
[----:B--2---:R-:W-:Y:S05]  /*11d0*/  BSYNC B0 ;  /* 0x0000000000007941 */ /* 0x004fea0003800000 */
.L_x_19:
[----:B------:R-:W-:Y:S01]  /*11e0*/  IADD3 R2, R12, 0x10, RZ ;  /* 0x000000100c027810 */ /* 0x000fe20007ffe0ff */
[----:B------:R2:W4:Y:S01]  /*11f0*/  SHFL.IDX PT, R0, R5, 0x1, 0x181f ;  /* 0x00381f0005007f89 */ /* 0x00052200000e0000 */
[----:B------:R-:W-:Y:S02]  /*1200*/  BSSY B0, `(.L_x_21) ;  /* 0x0000009000007945 */ /* 0x000fe40003800000 */
[----:B------:R-:W-:Y:S01]  /*1210*/  ISETP.GE.AND P1, PT, R2, R8, PT ;  /* 0x000000080200720c */ /* 0x000fe20003f26270 */
[----:B------:R2:W1:-:S12]  /*1220*/  SHFL.IDX PT, R6, R9, 0x1, 0x181f ;  /* 0x00381f0009067f89 */ /* 0x00045800000e0000 */
[----:B------:R-:W-:Y:S05]  /*1230*/  @P1 BRA `(.L_x_22) ;  /* 0x0000005000001947 */ /* 0x000fea0003800000 */
[----:B-1----:R-:W-:-:S04]  /*1240*/  LEA R6, P1, R24, R6, 0x1 ;  /* 0x0000000618067211 */ /* 0x002fc800078208ff */
[----:B---34-:R-:W-:Y:S01]  /*1250*/  LEA.HI.X R7, R24, R0, R245, 0x1, P1 ;  /* 0x0000000018077211 */ /* 0x018fe200008f0cf5 */
[----:B------:R-:W-:-:S05]  /*1260*/  IMAD.SHL.U32 R0, R10, 0x2, RZ ;  /* 0x000000020a007824 */ /* 0x000fca00078e00ff */
[----:B------:R-:W-:Y:S01]  /*1270*/  @!PT LDS RZ, [RZ] ;  /* 0x00000000fffff984 */ /* 0x000fe20000000800 */
[----:B------:R1:W-:Y:S03]  /*1280*/  LDGSTS.E.BYPASS.LTC128B.128 [R0+0x7900], [R6.64], !P0 ;  /* 0x0790000006007fae */ /* 0x0003e6000c101d4c */
.L_x_22:
[----:B------:R-:W-:Y:S05]  /*1290*/  BSYNC B0 ;  /* 0x0000000000007941 */ /* 0x000fea0003800000 */
.L_x_21:
[----:B------:R-:W-:Y:S01]  /*12a0*/  IADD3 R2, R12, 0x20, RZ ;  /* 0x000000200c027810 */ /* 0x000fe20007ffe0ff */
[----:B-1--4-:R1:W4:Y:S01]  /*12b0*/  SHFL.IDX PT, R0, R5, 0x2, 0x181f ;  /* 0x00581f0005007f89 */ /* 0x01232200000e0000 */
[----:B------:R-:W-:Y:S02]  /*12c0*/  BSSY B0, `(.L_x_23) ;  /* 0x0000009000007945 */ /* 0x000fe40003800000 */
[----:B------:R-:W-:Y:S01]  /*12d0*/  ISETP.GE.AND P1, PT, R2, R8, PT ;  /* 0x000000080200720c */ /* 0x000fe20003f26270 */
[----:B------:R1:W2:-:S12]  /*12e0*/  SHFL.IDX PT, R6, R9, 0x2, 0x181f ;  /* 0x00581f0009067f89 */ /* 0x00029800000e0000 */
[----:B------:R-:W-:Y:S05]  /*12f0*/  @P1 BRA `(.L_x_24) ;  /* 0x0000005000001947 */ /* 0x000fea0003800000 */
[----:B--2---:R-:W-:-:S04]  /*1300*/  LEA R6, P1, R24, R6, 0x1 ;  /* 0x0000000618067211 */ /* 0x004fc800078208ff */
[----:B---34-:R-:W-:Y:S01]  /*1310*/  LEA.HI.X R7, R24, R0, R245, 0x1, P1 ;  /* 0x0000000018077211 */ /* 0x018fe200008f0cf5 */
[----:B------:R-:W-:-:S05]  /*1320*/  IMAD.SHL.U32 R0, R10, 0x2, RZ ;  /* 0x000000020a007824 */ /* 0x000fca00078e00ff */
[----:B------:R-:W-:Y:S01]  /*1330*/  @!PT LDS RZ, [RZ] ;  /* 0x00000000fffff984 */ /* 0x000fe20000000800 */
[----:B------:R2:W-:Y:S03]  /*1340*/  LDGSTS.E.BYPASS.LTC128B.128 [R0+0x8100], [R6.64], !P0 ;  /* 0x0810000006007fae */ /* 0x0005e6000c101d4c */
.L_x_24:
[----:B------:R-:W-:Y:S05]  /*1350*/  BSYNC B0 ;  /* 0x0000000000007941 */ /* 0x000fea0003800000 */
.L_x_23:
[----:B------:R-:W-:Y:S01]  /*1360*/  IADD3 R2, R12, 0x30, RZ ;  /* 0x000000300c027810 */ /* 0x000fe20007ffe0ff */
[----:B--2-4-:R2:W4:Y:S01]  /*1370*/  SHFL.IDX PT, R0, R5, 0x3, 0x181f ;  /* 0x00781f0005007f89 */ /* 0x01452200000e0000 */
        /* <DEDUP_REMOVED lines=9> */
.L_x_26:
[----:B------:R-:W-:Y:S05]  /*1410*/  BSYNC B0 ;  /* 0x0000000000007941 */ /* 0x000fea0003800000 */
.L_x_25:
        /* <DEDUP_REMOVED lines=11> */
.L_x_28:
[----:B------:R-:W-:Y:S05]  /*14d0*/  BSYNC B0 ;  /* 0x0000000000007941 */ /* 0x000fea0003800000 */
.L_x_27:
        /* <DEDUP_REMOVED lines=11> */
.L_x_30:
[----:B------:R-:W-:Y:S05]  /*1590*/  BSYNC B0 ;  /* 0x0000000000007941 */ /* 0x000fea0003800000 */
.L_x_29:
        /* <DEDUP_REMOVED lines=11> */
.L_x_32:
[----:B------:R-:W-:Y:S05]  /*1650*/  BSYNC B0 ;  /* 0x0000000000007941 */ /* 0x000fea0003800000 */
.L_x_31:
[----:B-12---:R-:W1:Y:S01]  /*1660*/  SHFL.IDX PT, R9, R9, 0x7, 0x181f ;  /* 0x00f81f0009097f89 */ /* 0x006e6200000e0000 */
[----:B------:R-:W-:Y:S01]  /*1670*/  UMOV UR14, 0x70 ;  /* 0x00000070000e7882 */ /* 0x000fe20000000000 */
[----:B----4-:R-:W-:Y:S01]  /*1680*/  IMAD.MOV.U32 R0, RZ, RZ, c[0x0][0x2b8] ;  /* 0x0000ae00ff007624 */ /* 0x010fe200078e00ff */
[----:B------:R-:W-:Y:S01]  /*1690*/  UIMAD UR14, UR6, UR14, -0x70 ;  /* 0xffffff90060e74a4 */ /* 0x000fe2000f8e020e */
[----:B------:R2:W4:Y:S01]  /*16a0*/  SHFL.IDX PT, R11, R5, 0x7, 0x181f ;  /* 0x00f81f00050b7f89 */ /* 0x00052200000e0000 */
[----:B------:R-:W-:Y:S01]  /*16b0*/  IMAD.SHL.U32 R248, R10, 0x2, RZ ;  /* 0x000000020af87824 */ /* 0x000fe200078e00ff */
[----:B------:R-:W-:Y:S01]  /*16c0*/  USHF.R.S32.HI UR15, URZ, 0x1f, UR18 ;  /* 0x0000001f3f0f7899 */ /* 0x000fe20008011412 */
[----:B------:R-:W-:Y:S01]  /*16d0*/  ISETP.NE.AND P5, PT, R0, 0x1, PT ;  /* 0x000000010000780c */ /* 0x000fe20003fa5270 */
[----:B------:R-:W-:Y:S01]  /*16e0*/  ULDC.64 UR4, c[0x0][0x2b0] ;  /* 0x0000ac0000047ab9 */ /* 0x000fe20000000a00 */
[----:B------:R-:W-:Y:S01]  /*16f0*/  IADD3 R0, R225, UR14, RZ ;  /* 0x0000000ee1007c10 */ /* 0x000fe2000fffe0ff */
[----:B------:R-:W-:Y:S01]  /*1700*/  UIMAD UR15, UR15, UR4, URZ ;  /* 0x000000040f0f72a4 */ /* 0x000fe2000f8e023f */
[----:B------:R-:W-:Y:S01]  /*1710*/  IMAD.MOV.U32 R247, RZ, RZ, RZ ;  /* 0x000000fffff77224 */ /* 0x000fe200078e00ff */
[----:B------:R-:W-:Y:S01]  /*1720*/  UIMAD.WIDE.U32 UR16, UR18, UR4, URZ ;  /* 0x00000004121072a5 */ /* 0x000fe2000f8e003f */
[C---:B------:R-:W-:Y:S01]  /*1730*/  ISETP.GE.AND P4, PT, R0.reuse, UR7, PT ;  /* 0x0000000700007c0c */ /* 0x040fe2000bf86270 */
[----:B------:R-:W-:Y:S01]  /*1740*/  UIMAD UR15, UR18, UR5, UR15 ;  /* 0x00000005120f72a4 */ /* 0x000fe2000f8e020f */
[----:B------:R-:W-:-:S02]  /*1750*/  IADD3 R2, R0, UR10, RZ ;  /* 0x0000000a00027c10 */ /* 0x000fc4000fffe0ff */
[----:B------:R-:W-:Y:S01]  /*1760*/  ISETP.GT.OR P4, PT, R225, 0x6f, P4 ;  /* 0x0000006fe100780c */ /* 0x000fe20002784670 */
[----:B------:R-:W-:Y:S02]  /*1770*/  UIADD3 UR15, UR17, UR15, URZ ;  /* 0x0000000f110f7290 */ /* 0x000fe4000fffe03f */
[----:B------:R-:W-:Y:S01]  /*1780*/  IMAD.MOV.U32 R0, RZ, RZ, R2 ;  /* 0x000000ffff007224 */ /* 0x000fe200078e0002 */
[----:B------:R-:W-:Y:S01]  /*1790*/  ULDC.64 UR4, c[0x0][0x1e8] ;  /* 0x00007a0000047ab9 */ /* 0x000fe20000000a00 */
[----:B--2---:R-:W-:-:S04]  /*17a0*/  IADD3 R5, R12, 0x70, RZ ;  /* 0x000000700c057810 */ /* 0x004fc80007ffe0ff */
[----:B------:R-:W-:Y:S01]  /*17b0*/  ISETP.GE.AND P3, PT, R5, R8, PT ;  /* 0x000000080500720c */ /* 0x000fe20003f66270 */
[----:B------:R-:W-:-:S05]  /*17c0*/  @P5 IMAD.HI.U32 R5, R2, c[0x0][0x2bc], RZ ;  /* 0x0000af0002055a27 */ /* 0x000fca00078e00ff */
[----:B------:R-:W-:-:S04]  /*17d0*/  @P5 SHF.R.U32.HI R0, RZ, c[0x0][0x2c0], R5 ;  /* 0x0000b000ff005a19 */ /* 0x000fc80000011605 */
[----:B------:R-:W-:-:S03]  /*17e0*/  @!P4 IADD3 R5, P1, R0, UR16, RZ ;  /* 0x000000100005cc10 */ /* 0x000fc6000ff3e0ff */
[----:B-1----:R-:W-:Y:S02]  /*17f0*/  @!P3 LEA R8, P2, R24, R9, 0x1 ;  /* 0x000000091808b211 */ /* 0x002fe400078408ff */
[----:B---3--:R-:W-:Y:S02]  /*1800*/  @!P4 LEA.HI.X.SX32 R7, R0, UR15, 0x1, P1 ;  /* 0x0000000f0007cc11 */ /* 0x008fe400088f0eff */
[----:B----4-:R-:W-:Y:S02]  /*1810*/  @!P3 LEA.HI.X R9, R24, R11, R245, 0x1, P2 ;  /* 0x0000000b1809b211 */ /* 0x010fe400010f0cf5 */
[----:B------:R-:W-:-:S03]  /*1820*/  @!P4 LEA R6, P1, R5, c[0x0][0x2a0], 0x2 ;  /* 0x0000a8000506ca11 */ /* 0x000fc600078210ff */
[----:B------:R-:W-:Y:S01]  /*1830*/  @!PT LDS RZ, [RZ] ;  /* 0x00000000fffff984 */ /* 0x000fe20000000800 */
[----:B------:R1:W-:Y:S01]  /*1840*/  @!P3 LDGSTS.E.BYPASS.LTC128B.128 [R248+0xa900], [R8.64], !P0 ;  /* 0x0a90000008f8bfae */ /* 0x0003e2000c101d4c */
[----:B------:R-:W-:-:S03]  /*1850*/  @!P4 LEA.HI.X R7, R5, c[0x0][0x2a4], R7, 0x2, P1 ;  /* 0x0000a9000507ca11 */ /* 0x000fc600008f1407 */
[----:B------:R-:W0:Y:S04]  /*1860*/  LDGDEPBAR ;  /* 0x00000000000079af */ /* 0x000e280000000000 */
[----:B------:R-:W-:Y:S06]  /*1870*/  BAR.SYNC.DEFER_BLOCKING 0x0 ;  /* 0x0000000000007b1d */ /* 0x000fec0000010000 */
[----:B------:R2:W3:Y:S01]  /*1880*/  @!P4 LDG.E R247, [R6.64] ;  /* 0x0000000c06f7c981 */ /* 0x0004e2000c1e1900 */
[----:B------:R-:W-:Y:S01]  /*1890*/  IMAD.MOV R0, RZ, RZ, -R0 ;  /* 0x000000ffff007224 */ /* 0x000fe200078e0a00 */
[----:B------:R-:W-:Y:S01]  /*18a0*/  UIMAD UR18, UR8, UR4, URZ ;  /* 0x00000004081272a4 */ /* 0x000fe2000f8e023f */
[----:B------:R-:W-:Y:S01]  /*18b0*/  IMAD.U32 R10, RZ, RZ, UR9 ;  /* 0x00000009ff0a7e24 */ /* 0x000fe2000f8e00ff */
[----:B------:R-:W-:Y:S01]  /*18c0*/  UIMAD.WIDE.U32 UR20, UR9, UR4, URZ ;  /* 0x00000004091472a5 */ /* 0x000fe2000f8e003f */
[----:B------:R-:W-:Y:S01]  /*18d0*/  IMAD R249, R0, c[0x0][0x2b8], R2 ;  /* 0x0000ae0000f97a24 */ /* 0x000fe200078e0202 */
[----:B------:R-:W-:Y:S01]  /*18e0*/  UIMAD UR5, UR9, UR5, UR18 ;  /* 0x00000005090572a4 */ /* 0x000fe2000f8e0212 */
[C---:B------:R-:W-:Y:S01]  /*18f0*/  ISETP.GE.AND P6, PT, R24.reuse, c[0x0][0x1d4], PT ;  /* 0x0000750018007a0c */ /* 0x040fe20003fc6270 */
[----:B------:R-:W-:Y:S01]  /*1900*/  UIADD3 UR18, UR6, -0x1, URZ ;  /* 0xffffffff06127890 */ /* 0x000fe2000fffe03f */
[----:B------:R-:W-:Y:S01]  /*1910*/  IMAD R5, R249, c[0x0][0x1e0], RZ ;  /* 0x00007800f9057a24 */ /* 0x000fe200078e02ff */
[----:B------:R-:W-:Y:S01]  /*1920*/  SHF.R.S32.HI R25, RZ, 0x1f, R249 ;  /* 0x0000001fff197819 */ /* 0x000fe200000114f9 */
[----:B------:R-:W-:Y:S01]  /*1930*/  UIADD3 UR19, UR21, UR5, URZ ;  /* 0x0000000515137290 */ /* 0x000fe2000fffe03f */
[----:B------:R-:W-:Y:S01]  /*1940*/  LEA.HI R138, R21, R224, RZ, 0x5 ;  /* 0x000000e0158a7211 */ /* 0x000fe200078f28ff */
[----:B------:R-:W-:Y:S01]  /*1950*/  UIMAD UR18, UR18, -0x70, UR7 ;  /* 0xffffff90121278a4 */ /* 0x000fe2000f8e0207 */
[----:B------:R-:W-:Y:S01]  /*1960*/  IMAD.SHL.U32 R246, R24, 0x2, RZ ;  /* 0x0000000218f67824 */ /* 0x000fe200078e00ff */
[----:B------:R-:W-:Y:S01]  /*1970*/  ULDC.64 UR4, c[0x0][0x210] ;  /* 0x0000840000047ab9 */ /* 0x000fe20000000a00 */
[----:B------:R-:W-:Y:S01]  /*1980*/  IMAD R0, R25, c[0x0][0x1e0], RZ ;  /* 0x0000780019007a24 */ /* 0x000fe200078e02ff */
[----:B------:R-:W-:Y:S01]  /*1990*/  UIMAD UR8, UR8, UR4, URZ ;  /* 0x00000004080872a4 */ /* 0x000fe2000f8e023f */
[----:B------:R-:W-:Y:S01]  /*19a0*/  IADD3 R250, R248, 0x100, RZ ;  /* 0x00000100f8fa7810 */ /* 0x000fe20007ffe0ff */
[----:B------:R-:W-:Y:S01]  /*19b0*/  UIMAD.WIDE.U32 UR22, UR9, UR4, URZ ;  /* 0x00000004091672a5 */ /* 0x000fe2000f8e003f */
[----:B------:R-:W-:Y:S01]  /*19c0*/  IMAD R0, R249, c[0x0][0x1e4], R0 ;  /* 0x00007900f9007a24 */ /* 0x000fe200078e0200 */
[----:B------:R-:W-:Y:S01]  /*19d0*/  IADD3 R27, -R16, UR18, RZ ;  /* 0x00000012101b7c10 */ /* 0x000fe2000fffe1ff */
[----:B------:R-:W-:-:S02]  /*19e0*/  UIMAD UR5, UR9, UR5, UR8 ;  /* 0x00000005090572a4 */ /* 0x000fc4000f8e0208 */
[----:B------:R-:W-:Y:S01]  /*19f0*/  UISETP.GE.AND UP0, UPT, UR7, 0x71, UPT ;  /* 0x000000710700788c */ /* 0x000fe2000bf06270 */
[----:B--2---:R-:W-:Y:S01]  /*1a00*/  IMAD.WIDE.U32 R6, R249, c[0x0][0x1e0], RZ ;  /* 0x00007800f9067a25 */ /* 0x004fe200078e00ff */
[C---:B------:R-:W-:Y:S01]  /*1a10*/  ISETP.GE.AND P1, PT, R27.reuse, 0x1, PT ;  /* 0x000000011b00780c */ /* 0x040fe20003f26270 */
[----:B------:R-:W-:Y:S01]  /*1a20*/  UIADD3 UR5, UR23, UR5, URZ ;  /* 0x0000000517057290 */ /* 0x000fe2000fffe03f */
[----:B------:R-:W-:Y:S01]  /*1a30*/  ISETP.GE.AND P3, PT, R27, 0x11, PT ;  /* 0x000000111b00780c */ /* 0x000fe20003f66270 */
[----:B------:R-:W-:Y:S01]  /*1a40*/  IMAD.IADD R7, R7, 0x1, R0 ;  /* 0x0000000107077824 */ /* 0x000fe200078e0200 */
[----:B------:R-:W-:Y:S02]  /*1a50*/  ISETP.GE.AND P2, PT, R27, 0x21, PT ;  /* 0x000000211b00780c */ /* 0x000fe40003f46270 */
[----:B---3--:R-:W-:Y:S01]  /*1a60*/  SHF.R.S32.HI R56, RZ, 0x1f, R247 ;  /* 0x0000001fff387819 */ /* 0x008fe200000114f7 */
[----:B------:R-:W-:-:S04]  /*1a70*/  IMAD.WIDE.U32 R6, R247, c[0x0][0x1f0], R6 ;  /* 0x00007c00f7067a25 */ /* 0x000fc800078e0006 */
[----:B------:R-:W-:Y:S01]  /*1a80*/  IMAD R2, R56, c[0x0][0x1f0], RZ ;  /* 0x00007c0038027a24 */ /* 0x000fe200078e02ff */
[----:B------:R-:W-:Y:S01]  /*1a90*/  IADD3 R0, P0, R6, UR20, RZ ;  /* 0x0000001406007c10 */ /* 0x000fe2000ff1e0ff */
[C---:B------:R-:W-:Y:S02]  /*1aa0*/  IMAD R5, R247.reuse, c[0x0][0x1f0], R5 ;  /* 0x00007c00f7057a24 */ /* 0x040fe400078e0205 */
[----:B------:R-:W-:Y:S02]  /*1ab0*/  IMAD R2, R247, c[0x0][0x1f4], R2 ;  /* 0x00007d00f7027a24 */ /* 0x000fe400078e0202 */
[----:B------:R-:W-:-:S03]  /*1ac0*/  IMAD R5, R10, c[0x0][0x1e8], R5 ;  /* 0x00007a000a057a24 */ /* 0x000fc600078e0205 */
[----:B------:R-:W-:Y:S02]  /*1ad0*/  IADD3.X R6, R7, UR19, R2, P0, !PT ;  /* 0x0000001307067c10 */ /* 0x000fe400087fe402 */
[C---:B------:R-:W-:Y:S02]  /*1ae0*/  LEA R2, P0, R0.reuse, c[0x0][0x1c8], 0x1 ;  /* 0x0000720000027a11 */ /* 0x040fe400078008ff */
[----:B------:R-:W-:Y:S02]  /*1af0*/  LEA R5, R5, c[0x0][0x1c8], 0x1 ;  /* 0x0000720005057a11 */ /* 0x000fe400078e08ff */
[----:B------:R-:W-:Y:S01]  /*1b00*/  LEA.HI.X R0, R0, c[0x0][0x1cc], R6, 0x1, P0 ;  /* 0x0000730000007a11 */ /* 0x000fe200000f0c06 */
[----:B-1----:R-:W-:Y:S04]  /*1b10*/  SHFL.IDX PT, R8, R2, 0x1, 0x181f ;  /* 0x00381f0002087f89 */ /* 0x002fe800000e0000 */
[----:B------:R-:W1:Y:S04]  /*1b20*/  SHFL.IDX PT, R6, R2, RZ, 0x181f ;  /* 0x00181fff02067589 */ /* 0x000e6800000e0000 */
[----:B------:R-:W2:Y:S04]  /*1b30*/  SHFL.IDX PT, R7, R0, RZ, 0x181f ;  /* 0x00181fff00077589 */ /* 0x000ea800000e0000 */
[----:B------:R-:W3:Y:S04]  /*1b40*/  SHFL.IDX PT, R9, R2, 0x2, 0x181f ;  /* 0x00581f0002097f89 */ /* 0x000ee800000e0000 */
[----:B------:R-:W4:Y:S04]  /*1b50*/  SHFL.IDX PT, R12, R0, 0x1, 0x181f ;  /* 0x00381f00000c7f89 */ /* 0x000f2800000e0000 */
[----:B------:R-:W5:Y:S04]  /*1b60*/  SHFL.IDX PT, R17, R0, 0x2, 0x181f ;  /* 0x00581f0000117f89 */ /* 0x000f6800000e0000 */
[----:B------:R-:W3:Y:S01]  /*1b70*/  SHFL.IDX PT, R11, R2, 0x3, 0x181f ;  /* 0x00781f00020b7f89 */ /* 0x000ee200000e0000 */
[----:B-1----:R-:W-:-:S03]  /*1b80*/  @P1 LEA R6, P0, R24, R6, 0x1 ;  /* 0x0000000618061211 */ /* 0x002fc600078008ff */
[----:B------:R-:W1:Y:S01]  /*1b90*/  SHFL.IDX PT, R14, R0, 0x3, 0x181f ;  /* 0x00781f00000e7f89 */ /* 0x000e6200000e0000 */
[----:B--2---:R-:W-:-:S03]  /*1ba0*/  @P1 LEA.HI.X R7, R24, R7, R245, 0x1, P0 ;  /* 0x0000000718071211 */ /* 0x004fc600000f0cf5 */
[----:B------:R-:W2:Y:S04]  /*1bb0*/  SHFL.IDX PT, R10, R2, 0x4, 0x181f ;  /* 0x00981f00020a7f89 */ /* 0x000ea800000e0000 */
[----:B------:R1:W-:Y:S01]  /*1bc0*/  @P1 LDGSTS.E.BYPASS.LTC128B.128 [R248+0x3900], [R6.64], !P6 ;  /* 0x0390000006f81fae */ /* 0x0003e2000f101d4c */
[----:B------:R-:W-:-:S03]  /*1bd0*/  ISETP.GE.AND P1, PT, R27, 0x31, PT ;  /* 0x000000311b00780c */ /* 0x000fc60003f26270 */
[----:B------:R-:W-:Y:S04]  /*1be0*/  SHFL.IDX PT, R15, R5, 0x6, 0x181f ;  /* 0x00d81f00050f7f89 */ /* 0x000fe800000e0000 */
[----:B------:R-:W2:Y:S04]  /*1bf0*/  SHFL.IDX PT, R2, R2, 0x5, 0x181f ;  /* 0x00b81f0002027f89 */ /* 0x000ea800000e0000 */
[----:B------:R-:W2:Y:S04]  /*1c00*/  SHFL.IDX PT, R5, R0, 0x4, 0x181f ;  /* 0x00981f0000057f89 */ /* 0x000ea800000e0000 */
[----:B------:R-:W-:Y:S01]  /*1c10*/  SHFL.IDX PT, R13, R0, 0x6, 0x181f ;  /* 0x00d81f00000d7f89 */ /* 0x000fe200000e0000 */
[----:B-1----:R-:W-:-:S02]  /*1c20*/  @P3 LEA R6, P4, R24, R8, 0x1 ;  /* 0x0000000818063211 */ /* 0x002fc400078808ff */
[C---:B---3--:R-:W-:Y:S02]  /*1c30*/  @P2 LEA R8, P0, R24.reuse, R9, 0x1 ;  /* 0x0000000918082211 */ /* 0x048fe400078008ff */
[C-C-:B----4-:R-:W-:Y:S02]  /*1c40*/  @P3 LEA.HI.X R7, R24.reuse, R12, R245.reuse, 0x1, P4 ;  /* 0x0000000c18073211 */ /* 0x150fe400020f0cf5 */
[----:B------:R1:W3:Y:S01]  /*1c50*/  SHFL.IDX PT, R12, R0, 0x5, 0x181f ;  /* 0x00b81f00000c7f89 */ /* 0x0002e200000e0000 */
[----:B-----5:R-:W-:Y:S02]  /*1c60*/  @P2 LEA.HI.X R9, R24, R17, R245, 0x1, P0 ;  /* 0x0000001118092211 */ /* 0x020fe400000f0cf5 */
[C---:B------:R-:W-:Y:S01]  /*1c70*/  ISETP.GE.AND P4, PT, R27.reuse, 0x41, PT ;  /* 0x000000411b00780c */ /* 0x040fe20003f86270 */
[----:B------:R4:W-:Y:S01]  /*1c80*/  @P3 LDGSTS.E.BYPASS.LTC128B.128 [R248+0x4100], [R6.64], !P6 ;  /* 0x0410000006f83fae */ /* 0x0009e2000f101d4c */
[C---:B------:R-:W-:Y:S02]  /*1c90*/  ISETP.GE.AND P3, PT, R27.reuse, 0x51, PT ;  /* 0x000000511b00780c */ /* 0x040fe40003f66270 */
[----:B------:R-:W-:Y:S01]  /*1ca0*/  SHF.R.S32.HI R17, RZ, 0x4, R20 ;  /* 0x00000004ff117819 */ /* 0x000fe20000011414 */
[----:B------:R5:W-:Y:S01]  /*1cb0*/  @P2 LDGSTS.E.BYPASS.LTC128B.128 [R248+0x4900], [R8.64], !P6 ;  /* 0x0490000008f82fae */ /* 0x000be2000f101d4c */
[----:B------:R-:W-:-:S02]  /*1cc0*/  ISETP.GE.AND P2, PT, R27, 0x61, PT ;  /* 0x000000611b00780c */ /* 0x000fc40003f46270 */
[----:B-1----:R-:W-:-:S04]  /*1cd0*/  LEA.HI R0, R20, R17, RZ, 0x1 ;  /* 0x0000001114007211 */ /* 0x002fc800078f08ff */
[----:B------:R-:W-:Y:S02]  /*1ce0*/  LOP3.LUT R0, R0, 0xfffffffe, RZ, 0xc0, !PT ;  /* 0xfffffffe00007812 */ /* 0x000fe400078ec0ff */
[----:B----4-:R-:W-:-:S04]  /*1cf0*/  @P1 LEA R6, P0, R24, R11, 0x1 ;  /* 0x0000000b18061211 */ /* 0x010fc800078008ff */
[C---:B------:R-:W-:Y:S02]  /*1d00*/  @P1 LEA.HI.X R7, R24.reuse, R14, R245, 0x1, P0 ;  /* 0x0000000e18071211 */ /* 0x040fe400000f0cf5 */
[----:B--2---:R-:W-:-:S03]  /*1d10*/  @P4 LEA R10, P0, R24, R10, 0x1 ;  /* 0x0000000a180a4211 */ /* 0x004fc600078008ff */
[----:B------:R1:W-:Y:S01]  /*1d20*/  @P1 LDGSTS.E.BYPASS.LTC128B.128 [R248+0x5100], [R6.64], !P6 ;  /* 0x0510000006f81fae */ /* 0x0003e2000f101d4c */
[----:B-----5:R-:W-:Y:S01]  /*1d30*/  @P3 LEA R8, P1, R24, R2, 0x1 ;  /* 0x0000000218083211 */ /* 0x020fe200078208ff */
[----:B------:R-:W-:Y:S01]  /*1d40*/  IMAD.SHL.U32 R2, R18, 0x40, RZ ;  /* 0x0000004012027824 */ /* 0x000fe200078e00ff */
[C-C-:B------:R-:W-:Y:S02]  /*1d50*/  @P4 LEA.HI.X R11, R24.reuse, R5, R245.reuse, 0x1, P0 ;  /* 0x00000005180b4211 */ /* 0x140fe400000f0cf5 */
[----:B---3--:R-:W-:Y:S01]  /*1d60*/  @P3 LEA.HI.X R9, R24, R12, R245, 0x1, P1 ;  /* 0x0000000c18093211 */ /* 0x008fe200008f0cf5 */
[----:B------:R-:W-:Y:S01]  /*1d70*/  IMAD.IADD R12, R17, 0x1, -R0 ;  /* 0x00000001110c7824 */ /* 0x000fe200078e0a00 */
[----:B------:R-:W-:Y:S01]  /*1d80*/  LOP3.LUT R2, R2, 0x1c0, RZ, 0xc0, !PT ;  /* 0x000001c002027812 */ /* 0x000fe200078ec0ff */
[----:B------:R2:W-:Y:S01]  /*1d90*/  @P4 LDGSTS.E.BYPASS.LTC128B.128 [R248+0x5900], [R10.64], !P6 ;  /* 0x059000000af84fae */ /* 0x0005e2000f101d4c */
[----:B------:R-:W-:Y:S02]  /*1da0*/  IMAD.SHL.U32 R0, R26, 0x40, RZ ;  /* 0x000000401a007824 */ /* 0x000fe400078e00ff */
[----:B------:R-:W-:Y:S01]  /*1db0*/  IMAD.SHL.U32 R5, R12, 0x8, RZ ;  /* 0x000000080c057824 */ /* 0x000fe200078e00ff */
[----:B------:R3:W-:Y:S02]  /*1dc0*/  @P3 LDGSTS.E.BYPASS.LTC128B.128 [R248+0x6100], [R8.64], !P6 ;  /* 0x0610000008f83fae */ /* 0x0007e4000f101d4c */
[----:B------:R-:W-:-:S02]  /*1dd0*/  LOP3.LUT R0, R0, 0x1c0, RZ, 0xc0, !PT ;  /* 0x000001c000007812 */ /* 0x000fc400078ec0ff */
[----:B-1----:R-:W-:-:S04]  /*1de0*/  @P2 LEA R6, P0, R24, R15, 0x1 ;  /* 0x0000000f18062211 */ /* 0x002fc800078008ff */
[--C-:B------:R-:W-:Y:S02]  /*1df0*/  @P2 LEA.HI.X R7, R24, R13, R245.reuse, 0x1, P0 ;  /* 0x0000000d18072211 */ /* 0x100fe400000f0cf5 */
[----:B------:R-:W-:Y:S02]  /*1e00*/  LOP3.LUT P0, RZ, R26, 0x2, RZ, 0xc0, !PT ;  /* 0x000000021aff7812 */ /* 0x000fe4000780c0ff */
[C---:B------:R-:W-:Y:S01]  /*1e10*/  SHF.L.U64.HI R245, R24.reuse, 0x1, R245 ;  /* 0x0000000118f57819 */ /* 0x040fe200000102f5 */
[----:B------:R1:W-:Y:S01]  /*1e20*/  @P2 LDGSTS.E.BYPASS.LTC128B.128 [R248+0x6900], [R6.64], !P6 ;  /* 0x0690000006f82fae */ /* 0x0003e2000f101d4c */
[----:B------:R-:W-:Y:S01]  /*1e30*/  ISETP.GE.AND P2, PT, R24, c[0x0][0x1d4], PT ;  /* 0x0000750018007a0c */ /* 0x000fe20003f46270 */
[----:B---3--:R-:W-:Y:S02]  /*1e40*/  IMAD.SHL.U32 R8, R16, 0x8, RZ ;  /* 0x0000000810087824 */ /* 0x008fe400078e00ff */
[----:B------:R-:W0:Y:S01]  /*1e50*/  LDGDEPBAR ;  /* 0x00000000000079af */ /* 0x000e220000000000 */
[----:B------:R-:W-:-:S02]  /*1e60*/  ISETP.LT.OR P4, PT, R27, 0x1, P2 ;  /* 0x000000011b00780c */ /* 0x000fc40001781670 */
[----:B------:R-:W-:Y:S02]  /*1e70*/  ISETP.LT.OR P1, PT, R27, 0x11, P2 ;  /* 0x000000111b00780c */ /* 0x000fe40001721670 */
[----:B------:R-:W-:Y:S02]  /*1e80*/  LOP3.LUT R8, R0, 0x8, R8, 0xf8, !PT ;  /* 0x0000000800087812 */ /* 0x000fe400078ef808 */
[----:B-1----:R-:W-:Y:S01]  /*1e90*/  SHF.R.U32.HI R6, RZ, 0x3, R0 ;  /* 0x00000003ff067819 */ /* 0x002fe20000011600 */
[----:B------:R-:W-:-:S04]  /*1ea0*/  DEPBAR.LE SB0, 0x1 ;  /* 0x000080400000791a */ /* 0x000fc80000000000 */
[----:B------:R-:W-:-:S04]  /*1eb0*/  DEPBAR.LE SB0, 0x0 ;  /* 0x000080000000791a */ /* 0x000fc80000000000 */
[----:B------:R-:W-:Y:S01]  /*1ec0*/  LOP3.LUT R7, R2, 0x8, R5, 0xf8, !PT ;  /* 0x0000000802077812 */ /* 0x000fe200078ef805 */
[----:B------:R-:W-:Y:S01]  /*1ed0*/  IMAD.SHL.U32 R5, R19, 0x40, RZ ;  /* 0x0000004013057824 */ /* 0x000fe200078e00ff */
[----:B------:R-:W-:Y:S01]  /*1ee0*/  SHF.R.U32.HI R2, RZ, 0x3, R2 ;  /* 0x00000003ff027819 */ /* 0x000fe20000011602 */
[----:B------:R-:W-:Y:S01]  /*1ef0*/  IMAD.SHL.U32 R0, R138, 0x20, RZ ;  /* 0x000000208a007824 */ /* 0x000fe200078e00ff */
[----:B------:R-:W-:Y:S02]  /*1f00*/  LOP3.LUT R6, R8, R6, RZ, 0x3c, !PT ;  /* 0x0000000608067212 */ /* 0x000fe400078e3cff */
[----:B------:R-:W-:Y:S02]  /*1f10*/  LOP3.LUT R137, R7, R2, RZ, 0x3c, !PT ;  /* 0x0000000207897212 */ /* 0x000fe400078e3cff */
[----:B------:R-:W-:Y:S02]  /*1f20*/  LOP3.LUT R136, R5, 0xfffffe00, RZ, 0xc0, !PT ;  /* 0xfffffe0005887812 */ /* 0x000fe400078ec0ff */
[----:B------:R-:W-:Y:S01]  /*1f30*/  LOP3.LUT R2, R0, 0x7ffffc00, RZ, 0xc0, !PT ;  /* 0x7ffffc0000027812 */ /* 0x000fe200078ec0ff */
[----:B------:R-:W-:-:S02]  /*1f40*/  IMAD R0, R12, 0x200, R6 ;  /* 0x000002000c007824 */ /* 0x000fc400078e0206 */
[----:B------:R-:W-:Y:S01]  /*1f50*/  IMAD.WIDE.U32 R6, R249, c[0x0][0x208], RZ ;  /* 0x00008200f9067a25 */ /* 0x000fe200078e00ff */
[----:B------:R-:W-:-:S03]  /*1f60*/  IADD3 R2, R137, R136, R2 ;  /* 0x0000008889027210 */ /* 0x000fc60007ffe002 */
[----:B------:R-:W-:Y:S01]  /*1f70*/  IMAD.SHL.U32 R139, R0, 0x2, RZ ;  /* 0x00000002008b7824 */ /* 0x000fe200078e00ff */
[----:B------:R-:W-:Y:S01]  /*1f80*/  BAR.SYNC.DEFER_BLOCKING 0x0 ;  /* 0x0000000000007b1d */ /* 0x000fe20000010000 */
[----:B------:R-:W-:Y:S02]  /*1f90*/  IMAD.SHL.U32 R234, R2, 0x2, RZ ;  /* 0x0000000202ea7824 */ /* 0x000fe400078e00ff */
[----:B------:R-:W-:Y:S01]  /*1fa0*/  IMAD R2, R56, c[0x0][0x218], RZ ;  /* 0x0000860038027a24 */ /* 0x000fe200078e02ff */
[----:B------:R-:W-:Y:S01]  /*1fb0*/  IADD3 R0, R139, 0x3900, RZ ;  /* 0x000039008b007810 */ /* 0x000fe20007ffe0ff */
[----:B------:R-:W-:Y:S01]  /*1fc0*/  IMAD R237, R3, 0x2, R234 ;  /* 0x0000000203ed7824 */ /* 0x000fe200078e02ea */
[----:B------:R-:W-:Y:S01]  /*1fd0*/  IADD3 R238, R139, 0x3920, RZ ;  /* 0x000039208bee7810 */ /* 0x000fe20007ffe0ff */
[----:B------:R-:W-:Y:S01]  /*1fe0*/  IMAD R2, R247, c[0x0][0x21c], R2 ;  /* 0x00008700f7027a24 */ /* 0x000fe200078e0202 */
[----:B------:R-:W-:Y:S01]  /*1ff0*/  @P0 IADD3 R238, R0, -0x20, RZ ;  /* 0xffffffe000ee0810 */ /* 0x000fe20007ffe0ff */
[----:B------:R-:W-:-:S02]  /*2000*/  IMAD R0, R25, c[0x0][0x208], RZ ;  /* 0x0000820019007a24 */ /* 0x000fc400078e02ff */
[----:B------:R-:W-:Y:S01]  /*2010*/  IMAD R235, R4, 0x2, R234 ;  /* 0x0000000204eb7824 */ /* 0x000fe200078e02ea */
[C---:B------:R-:W-:Y:S01]  /*2020*/  IADD3 R244, R238.reuse, 0x800, RZ ;  /* 0x00000800eef47810 */ /* 0x040fe20007ffe0ff */
[----:B------:R-:W-:Y:S01]  /*2030*/  IMAD R0, R249, c[0x0][0x20c], R0 ;  /* 0x00008300f9007a24 */ /* 0x000fe200078e0200 */
[C---:B------:R-:W-:Y:S01]  /*2040*/  IADD3 R243, R238.reuse, 0x1000, RZ ;  /* 0x00001000eef37810 */ /* 0x040fe20007ffe0ff */
[----:B------:R-:W-:Y:S01]  /*2050*/  IMAD R236, R3, 0x2, R235 ;  /* 0x0000000203ec7824 */ /* 0x000fe200078e02eb */
[C---:B------:R-:W-:Y:S01]  /*2060*/  IADD3 R242, R238.reuse, 0x1800, RZ ;  /* 0x00001800eef27810 */ /* 0x040fe20007ffe0ff */
[----:B------:R-:W-:Y:S01]  /*2070*/  IMAD.IADD R7, R7, 0x1, R0 ;  /* 0x0000000107077824 */ /* 0x000fe200078e0200 */
[C---:B------:R-:W-:Y:S02]  /*2080*/  IADD3 R241, R238.reuse, 0x2000, RZ ;  /* 0x00002000eef17810 */ /* 0x040fe40007ffe0ff */
[C---:B------:R-:W-:Y:S01]  /*2090*/  IADD3 R240, R238.reuse, 0x2800, RZ ;  /* 0x00002800eef07810 */ /* 0x040fe20007ffe0ff */
[----:B------:R-:W-:Y:S01]  /*20a0*/  IMAD.WIDE.U32 R6, R247, c[0x0][0x218], R6 ;  /* 0x00008600f7067a25 */ /* 0x000fe200078e0006 */
[----:B------:R-:W-:Y:S01]  /*20b0*/  IADD3 R239, R238, 0x3000, RZ ;  /* 0x00003000eeef7810 */ /* 0x000fe20007ffe0ff */
[----:B--2---:R-:W-:Y:S03]  /*20c0*/  LDSM.16.M88.4 R8, [R234+0x9100] ;  /* 0x00910000ea08783b */ /* 0x004fe60000000200 */
[----:B------:R-:W-:Y:S01]  /*20d0*/  IADD3 R0, P0, R6, UR22, RZ ;  /* 0x0000001606007c10 */ /* 0x000fe2000ff1e0ff */
[----:B------:R-:W1:Y:S03]  /*20e0*/  LDSM.16.M88.4 R32, [R139+0x3900] ;  /* 0x003900008b20783b */ /* 0x000e660000000200 */
[----:B------:R-:W-:Y:S01]  /*20f0*/  IADD3.X R6, R7, UR5, R2, P0, !PT ;  /* 0x0000000507067c10 */ /* 0x000fe200087fe402 */
[----:B------:R-:W2:Y:S01]  /*2100*/  LDSM.16.M88.4 R28, [R139+0x4100] ;  /* 0x004100008b1c783b */ /* 0x000ea20000000200 */
[----:B------:R-:W-:-:S03]  /*2110*/  LEA R2, P0, R0, c[0x0][0x1f8], 0x1 ;  /* 0x00007e0000027a11 */ /* 0x000fc600078008ff */
[----:B------:R-:W3:Y:S01]  /*2120*/  LDSM.16.M88.4 R20, [R139+0x4900] ;  /* 0x004900008b14783b */ /* 0x000ee20000000200 */
[----:B------:R-:W-:-:S03]  /*2130*/  LEA.HI.X R0, R0, c[0x0][0x1fc], R6, 0x1, P0 ;  /* 0x00007f0000007a11 */ /* 0x000fc600000f0c06 */
[----:B------:R-:W4:Y:S04]  /*2140*/  LDSM.16.M88.4 R16, [R139+0x5100] ;  /* 0x005100008b10783b */ /* 0x000f280000000200 */
[----:B------:R-:W5:Y:S04]  /*2150*/  LDSM.16.M88.4 R36, [R139+0x5900] ;  /* 0x005900008b24783b */ /* 0x000f680000000200 */
[----:B------:R-:W4:Y:S04]  /*2160*/  LDSM.16.M88.4 R40, [R139+0x6100] ;  /* 0x006100008b28783b */ /* 0x000f280000000200 */
[----:B------:R-:W4:Y:S04]  /*2170*/  LDSM.16.M88.4 R44, [R139+0x6900] ;  /* 0x006900008b2c783b */ /* 0x000f280000000200 */
[----:B------:R-:W5:Y:S04]  /*2180*/  LDSM.16.M88.4 R12, [R234+0x7100] ;  /* 0x00710000ea0c783b */ /* 0x000f680000000200 */
[----:B------:R-:W3:Y:S04]  /*2190*/  SHFL.IDX PT, R5, R2, RZ, 0x181f ;  /* 0x00181fff02057589 */ /* 0x000ee800000e0000 */
[----:B------:R-:W-:Y:S01]  /*21a0*/  SHFL.IDX PT, R6, R2, 0x1, 0x181f ;  /* 0x00381f0002067f89 */ /* 0x000fe200000e0000 */
[C---:B-1----:R-:W-:Y:S03]  /*21b0*/  HMMA.16816.F32 R52, R8.reuse, R32, RZ ;  /* 0x000000200834723c */ /* 0x042fe600000018ff */
[----:B------:R-:W-:Y:S04]  /*21c0*/  SHFL.IDX PT, R7, R2, 0x2, 0x181f ;  /* 0x00581f0002077f89 */ /* 0x000fe800000e0000 */
[----:B------:R-:W-:Y:S01]  /*21d0*/  SHFL.IDX PT, R25, R0, 0x4, 0x181f ;  /* 0x00981f0000197f89 */ /* 0x000fe200000e0000 */
[C---:B--2---:R-:W-:Y:S03]  /*21e0*/  HMMA.16816.F32 R60, R8.reuse, R28, RZ ;  /* 0x0000001c083c723c */ /* 0x044fe600000018ff */
[----:B------:R-:W-:Y:S04]  /*21f0*/  LDSM.16.M88.4 R76, [R238+0x1000] ;  /* 0x00100000ee4c783b */ /* 0x000fe80000000200 */
[----:B------:R-:W-:Y:S01]  /*2200*/  LDSM.16.M88.4 R48, [R238+0x1800] ;  /* 0x00180000ee30783b */ /* 0x000fe20000000200 */
[C---:B---3--:R-:W-:Y:S03]  /*2210*/  HMMA.16816.F32 R64, R8.reuse, R20, RZ ;  /* 0x000000140840723c */ /* 0x048fe600000018ff */
[----:B------:R-:W-:Y:S04]  /*2220*/  LDSM.16.M88.4 R80, [R238+0x800] ;  /* 0x00080000ee50783b */ /* 0x000fe80000000200 */
[----:B------:R-:W-:Y:S01]  /*2230*/  LDSM.16.M88.4 R84, [R238] ;  /* 0x00000000ee54783b */ /* 0x000fe20000000200 */
[C---:B----4-:R-:W-:Y:S08]  /*2240*/  HMMA.16816.F32 R68, R8.reuse, R16, RZ ;  /* 0x000000100844723c */ /* 0x050ff000000018ff */
[C---:B-----5:R-:W-:Y:S08]  /*2250*/  HMMA.16816.F32 R96, R8.reuse, R36, RZ ;  /* 0x000000240860723c */ /* 0x060ff000000018ff */
[C---:B------:R-:W-:Y:S08]  /*2260*/  HMMA.16816.F32 R92, R8.reuse, R40, RZ ;  /* 0x00000028085c723c */ /* 0x040ff000000018ff */
[C---:B------:R-:W-:Y:S08]  /*2270*/  HMMA.16816.F32 R72, R8.reuse, R44, RZ ;  /* 0x0000002c0848723c */ /* 0x040ff000000018ff */
[C---:B------:R-:W-:Y:S08]  /*2280*/  HMMA.16816.F32 R104, R8.reuse, R34, RZ ;  /* 0x000000220868723c */ /* 0x040ff000000018ff */
[C---:B------:R-:W-:Y:S08]  /*2290*/  HMMA.16816.F32 R88, R8.reuse, R30, RZ ;  /* 0x0000001e0858723c */ /* 0x040ff000000018ff */
[C---:B------:R-:W-:Y:S08]  /*22a0*/  HMMA.16816.F32 R100, R8.reuse, R22, RZ ;  /* 0x000000160864723c */ /* 0x040ff000000018ff */
[C---:B------:R-:W-:Y:S08]  /*22b0*/  HMMA.16816.F32 R116, R8.reuse, R18, RZ ;  /* 0x000000120874723c */ /* 0x040ff000000018ff */
[C---:B------:R-:W-:Y:S08]  /*22c0*/  HMMA.16816.F32 R112, R8.reuse, R38, RZ ;  /* 0x000000260870723c */ /* 0x040ff000000018ff */
[C---:B------:R-:W-:Y:S08]  /*22d0*/  HMMA.16816.F32 R108, R8.reuse, R42, RZ ;  /* 0x0000002a086c723c */ /* 0x040ff000000018ff */
[----:B------:R-:W-:Y:S01]  /*22e0*/  HMMA.16816.F32 R120, R8, R46, RZ ;  /* 0x0000002e0878723c */ /* 0x000fe200000018ff */
[----:B------:R-:W1:Y:S04]  /*22f0*/  SHFL.IDX PT, R8, R0, RZ, 0x181f ;  /* 0x00181fff00087589 */ /* 0x000e6800000e0000 */
[----:B------:R-:W-:Y:S03]  /*2300*/  SHFL.IDX PT, R10, R0, 0x1, 0x181f ;  /* 0x00381f00000a7f89 */ /* 0x000fe600000e0000 */
[C---:B------:R-:W-:Y:S01]  /*2310*/  HMMA.16816.F32 R168, R12.reuse, R32, RZ ;  /* 0x000000200ca8723c */ /* 0x040fe200000018ff */
[----:B------:R-:W-:Y:S04]  /*2320*/  SHFL.IDX PT, R9, R2, 0x3, 0x181f ;  /* 0x00781f0002097f89 */ /* 0x000fe800000e0000 */
[----:B------:R-:W-:Y:S03]  /*2330*/  SHFL.IDX PT, R11, R2, 0x4, 0x181f ;  /* 0x00981f00020b7f89 */ /* 0x000fe600000e0000 */
[C---:B------:R-:W-:Y:S01]  /*2340*/  HMMA.16816.F32 R220, R12.reuse, R34, RZ ;  /* 0x000000220cdc723c */ /* 0x040fe200000018ff */
[----:B------:R-:W-:Y:S07]  /*2350*/  LDSM.16.M88.4 R32, [R238+0x2800] ;  /* 0x00280000ee20783b */ /* 0x000fee0000000200 */
[C---:B------:R-:W-:Y:S08]  /*2360*/  HMMA.16816.F32 R184, R12.reuse, R28, RZ ;  /* 0x0000001c0cb8723c */ /* 0x040ff000000018ff */
[C---:B------:R-:W-:Y:S01]  /*2370*/  HMMA.16816.F32 R216, R12.reuse, R30, RZ ;  /* 0x0000001e0cd8723c */ /* 0x040fe200000018ff */
[----:B------:R-:W-:Y:S07]  /*2380*/  LDSM.16.M88.4 R28, [R238+0x3000] ;  /* 0x00300000ee1c783b */ /* 0x000fee0000000200 */
[C---:B------:R-:W-:Y:S07]  /*2390*/  HMMA.16816.F32 R164, R12.reuse, R20, RZ ;  /* 0x000000140ca4723c */ /* 0x040fee00000018ff */
[-C--:B------:R-:W-:Y:S01]  /*23a0*/  IADD3 R20, P3, R5, R246.reuse, RZ ;  /* 0x000000f605147210 */ /* 0x080fe20007f7e0ff */
[C---:B------:R-:W-:Y:S01]  /*23b0*/  HMMA.16816.F32 R212, R12.reuse, R22, RZ ;  /* 0x000000160cd4723c */ /* 0x040fe200000018ff */
[----:B------:R-:W-:Y:S03]  /*23c0*/  SHFL.IDX PT, R23, R0, 0x3, 0x181f ;  /* 0x00781f0000177f89 */ /* 0x000fe600000e0000 */
[----:B-1----:R-:W-:Y:S01]  /*23d0*/  IMAD.X R21, R8, 0x1, R245, P3 ;  /* 0x0000000108157824 */ /* 0x002fe200018e06f5 */
[----:B------:R-:W-:Y:S03]  /*23e0*/  SHFL.IDX PT, R22, R2, 0x5, 0x181f ;  /* 0x00b81f0002167f89 */ /* 0x000fe600000e0000 */
[C---:B------:R-:W-:Y:S01]  /*23f0*/  HMMA.16816.F32 R160, R12.reuse, R16, RZ ;  /* 0x000000100ca0723c */ /* 0x040fe200000018ff */
[----:B------:R-:W-:Y:S04]  /*2400*/  SHFL.IDX PT, R2, R2, 0x6, 0x181f ;  /* 0x00d81f0002027f89 */ /* 0x000fe800000e0000 */
[----:B------:R-:W-:Y:S03]  /*2410*/  SHFL.IDX PT, R5, R0, 0x6, 0x181f ;  /* 0x00d81f0000057f89 */ /* 0x000fe600000e0000 */
[C---:B------:R-:W-:Y:S01]  /*2420*/  HMMA.16816.F32 R176, R12.reuse, R18, RZ ;  /* 0x000000120cb0723c */ /* 0x040fe200000018ff */
[----:B------:R-:W1:Y:S07]  /*2430*/  LDSM.16.M88.4 R16, [R237+0x9100] ;  /* 0x00910000ed10783b */ /* 0x000e6e0000000200 */
[C---:B------:R-:W-:Y:S08]  /*2440*/  HMMA.16816.F32 R156, R12.reuse, R36, RZ ;  /* 0x000000240c9c723c */ /* 0x040ff000000018ff */
[C---:B------:R-:W-:Y:S01]  /*2450*/  HMMA.16816.F32 R172, R12.reuse, R38, RZ ;  /* 0x000000260cac723c */ /* 0x040fe200000018ff */
[----:B------:R-:W-:Y:S07]  /*2460*/  LDSM.16.M88.4 R36, [R238+0x2000] ;  /* 0x00200000ee24783b */ /* 0x000fee0000000200 */
[C---:B------:R-:W-:Y:S01]  /*2470*/  HMMA.16816.F32 R152, R12.reuse, R40, RZ ;  /* 0x000000280c98723c */ /* 0x040fe200000018ff */
[----:B------:R-:W2:Y:S07]  /*2480*/  SHFL.IDX PT, R40, R0, 0x5, 0x181f ;  /* 0x00b81f0000287f89 */ /* 0x000eae00000e0000 */
[C---:B------:R-:W-:Y:S08]  /*2490*/  HMMA.16816.F32 R180, R12.reuse, R42, RZ ;  /* 0x0000002a0cb4723c */ /* 0x040ff000000018ff */
[C---:B------:R-:W-:Y:S08]  /*24a0*/  HMMA.16816.F32 R144, R12.reuse, R44, RZ ;  /* 0x0000002c0c90723c */ /* 0x040ff000000018ff */
[----:B------:R-:W-:Y:S01]  /*24b0*/  HMMA.16816.F32 R148, R12, R46, RZ ;  /* 0x0000002e0c94723c */ /* 0x000fe200000018ff */
[----:B------:R-:W3:Y:S06]  /*24c0*/  SHFL.IDX PT, R13, R0, 0x2, 0x181f ;  /* 0x00581f00000d7f89 */ /* 0x000eec00000e0000 */
[-C--:B------:R-:W-:Y:S01]  /*24d0*/  IADD3 R14, P0, R6, R246.reuse, RZ ;  /* 0x000000f6060e7210 */ /* 0x080fe20007f1e0ff */
[----:B-1----:R-:W-:Y:S01]  /*24e0*/  HMMA.16816.F32 R128, R16, R76, R64 ;  /* 0x0000004c1080723c */ /* 0x002fe20000001840 */
[----:B------:R-:W-:-:S03]  /*24f0*/  IADD3 R12, P3, R7, R246, RZ ;  /* 0x000000f6070c7210 */ /* 0x000fc60007f7e0ff */
[----:B------:R-:W-:Y:S01]  /*2500*/  IMAD.X R15, R10, 0x1, R245, P0 ;  /* 0x000000010a0f7824 */ /* 0x000fe200000e06f5 */
[----:B------:R-:W-:-:S03]  /*2510*/  IADD3 R6, P0, R9, R246, RZ ;  /* 0x000000f609067210 */ /* 0x000fc60007f1e0ff */
[----:B------:R-:W-:Y:S02]  /*2520*/  HMMA.16816.F32 R124, R16, R48, R68 ;  /* 0x00000030107c723c */ /* 0x000fe40000001844 */
[----:B------:R-:W-:Y:S01]  /*2530*/  IMAD.X R7, R23, 0x1, R245, P0 ;  /* 0x0000000117077824 */ /* 0x000fe200000e06f5 */
[----:B------:R-:W-:-:S05]  /*2540*/  IADD3 R22, P0, R22, R246, RZ ;  /* 0x000000f616167210 */ /* 0x000fca0007f1e0ff */
[--C-:B--2---:R-:W-:Y:S01]  /*2550*/  IMAD.X R23, R40, 0x1, R245.reuse, P0 ;  /* 0x0000000128177824 */ /* 0x104fe200000e06f5 */
[----:B------:R-:W-:Y:S01]  /*2560*/  ISETP.LT.OR P0, PT, R27, 0x31, P2 ;  /* 0x000000311b00780c */ /* 0x000fe20001701670 */
[--C-:B---3--:R-:W-:Y:S01]  /*2570*/  IMAD.X R13, R13, 0x1, R245.reuse, P3 ;  /* 0x000000010d0d7824 */ /* 0x108fe200018e06f5 */
[----:B------:R-:W-:Y:S01]  /*2580*/  IADD3 R24, P3, R11, R246, RZ ;  /* 0x000000f60b187210 */ /* 0x000fe20007f7e0ff */
[----:B------:R-:W-:Y:S01]  /*2590*/  IMAD.MOV.U32 R0, RZ, RZ, 0x40 ;  /* 0x00000040ff007424 */ /* 0x000fe200078e00ff */
[----:B------:R-:W1:Y:S01]  /*25a0*/  LDSM.16.M88.4 R8, [R237+0x7100] ;  /* 0x00710000ed08783b */ /* 0x000e620000000200 */
[----:B------:R-:W-:Y:S02]  /*25b0*/  HMMA.16816.F32 R44, R16, R28, R72 ;  /* 0x0000001c102c723c */ /* 0x000fe40000001848 */
[----:B------:R-:W-:Y:S01]  /*25c0*/  IMAD.X R25, R25, 0x1, R245, P3 ;  /* 0x0000000119197824 */ /* 0x000fe200018e06f5 */
[C---:B------:R-:W-:Y:S01]  /*25d0*/  ISETP.LT.OR P3, PT, R27.reuse, 0x21, P2 ;  /* 0x000000211b00780c */ /* 0x040fe20001761670 */
[----:B------:R-:W-:Y:S01]  /*25e0*/  @!PT LDS RZ, [RZ] ;  /* 0x00000000fffff984 */ /* 0x000fe20000000800 */
[----:B------:R-:W-:Y:S01]  /*25f0*/  @!PT LDS RZ, [RZ] ;  /* 0x00000000fffff984 */ /* 0x000fe20000000800 */
[----:B------:R-:W-:Y:S01]  /*2600*/  @!PT LDS RZ, [RZ] ;  /* 0x00000000fffff984 */ /* 0x000fe20000000800 */
[----:B------:R2:W-:Y:S01]  /*2610*/  LDGSTS.E.BYPASS.LTC128B.128 [R248+0x100], [R20.64], !P4 ;  /* 0x0010000014f87fae */ /* 0x0005e2000e101d4c */
[----:B------:R-:W-:-:S03]  /*2620*/  ISETP.LT.OR P4, PT, R27, 0x41, P2 ;  /* 0x000000411b00780c */ /* 0x000fc60001781670 */
[----:B------:R3:W-:Y:S01]  /*2630*/  LDGSTS.E.BYPASS.LTC128B.128 [R248+0x900], [R14.64], !P1 ;  /* 0x009000000ef87fae */ /* 0x0007e2000c901d4c */
[----:B------:R-:W-:Y:S01]  /*2640*/  LOP3.LUT P1, RZ, R26, 0x4, RZ, 0xc0, !PT ;  /* 0x000000041aff7812 */ /* 0x000fe2000782c0ff */
[----:B------:R-:W-:Y:S03]  /*2650*/  HMMA.16816.F32 R204, R16, R78, R100 ;  /* 0x0000004e10cc723c */ /* 0x000fe60000001864 */
[----:B------:R-:W-:-:S03]  /*2660*/  SEL R0, R0, 0xffffffc0, !P1 ;  /* 0xffffffc000007807 */ /* 0x000fc60004800000 */
[----:B------:R3:W-:Y:S01]  /*2670*/  LDGSTS.E.BYPASS.LTC128B.128 [R248+0x1100], [R12.64], !P3 ;  /* 0x011000000cf87fae */ /* 0x0007e2000d901d4c */
[----:B------:R-:W-:Y:S01]  /*2680*/  ISETP.LT.OR P3, PT, R27, 0x51, P2 ;  /* 0x000000511b00780c */ /* 0x000fe20001761670 */
[----:B------:R-:W-:Y:S01]  /*2690*/  IMAD.IADD R233, R139, 0x1, R0 ;  /* 0x000000018be97824 */ /* 0x000fe200078e0200 */
[----:B------:R-:W-:Y:S01]  /*26a0*/  ISETP.LT.OR P2, PT, R27, 0x61, P2 ;  /* 0x000000611b00780c */ /* 0x000fe20001741670 */
[----:B------:R4:W-:Y:S01]  /*26b0*/  LDGSTS.E.BYPASS.LTC128B.128 [R248+0x1900], [R6.64], !P0 ;  /* 0x0190000006f87fae */ /* 0x0009e2000c101d4c */
[----:B------:R-:W-:Y:S01]  /*26c0*/  HMMA.16816.F32 R140, R16, R84, R52 ;  /* 0x00000054108c723c */ /* 0x000fe20000001834 */
[----:B------:R-:W-:Y:S01]  /*26d0*/  IMAD.IADD R232, R0, 0x1, R238 ;  /* 0x0000000100e87824 */ /* 0x000fe200078e02ee */
[----:B------:R-:W-:Y:S01]  /*26e0*/  LOP3.LUT R0, R137, R136, RZ, 0xfc, !PT ;  /* 0x0000008889007212 */ /* 0x000fe200078efcff */
[----:B------:R5:W-:Y:S01]  /*26f0*/  LDGSTS.E.BYPASS.LTC128B.128 [R248+0x2100], [R24.64], !P4 ;  /* 0x0210000018f87fae */ /* 0x000be2000e101d4c */
[----:B------:R-:W-:-:S04]  /*2700*/  ISETP.GT.AND P4, PT, R225, 0x6f, PT ;  /* 0x0000006fe100780c */ /* 0x000fc80003f84270 */
[C---:B------:R-:W-:Y:S01]  /*2710*/  HMMA.16816.F32 R132, R16.reuse, R80, R60 ;  /* 0x000000501084723c */ /* 0x040fe2000000183c */
[----:B------:R2:W-:Y:S07]  /*2720*/  LDGSTS.E.BYPASS.LTC128B.128 [R248+0x2900], [R22.64], !P3 ;  /* 0x0290000016f87fae */ /* 0x0005ee000d901d4c */
[C---:B------:R-:W-:Y:S08]  /*2730*/  HMMA.16816.F32 R96, R16.reuse, R36, R96 ;  /* 0x000000241060723c */ /* 0x040ff00000001860 */
[----:B---3--:R-:W-:Y:S01]  /*2740*/  HMMA.16816.F32 R12, R16, R82, R88 ;  /* 0x00000052100c723c */ /* 0x008fe20000001858 */
[----:B----4-:R-:W-:-:S05]  /*2750*/  IADD3 R6, P0, R2, R246, RZ ;  /* 0x000000f602067210 */ /* 0x010fca0007f1e0ff */
[----:B------:R-:W-:Y:S02]  /*2760*/  IMAD.X R7, R5, 0x1, R245, P0 ;  /* 0x0000000105077824 */ /* 0x000fe400000e06f5 */
[C---:B------:R-:W-:Y:S01]  /*2770*/  HMMA.16816.F32 R92, R16.reuse, R32, R92 ;  /* 0x00000020105c723c */ /* 0x040fe2000000185c */
[----:B------:R-:W-:Y:S02]  /*2780*/  PLOP3.LUT P0, PT, PT, PT, UP0, 0x80, 0x0 ;  /* 0x000000000000781c */ /* 0x000fe40003f0f008 */
[----:B------:R3:W-:Y:S04]  /*2790*/  LDGSTS.E.BYPASS.LTC128B.128 [R248+0x3100], [R6.64], !P2 ;  /* 0x0310000006f87fae */ /* 0x0007e8000d101d4c */
[----:B--2---:R-:W-:Y:S01]  /*27a0*/  LDSM.16.M88.4 R20, [R235+0x9100] ;  /* 0x00910000eb14783b */ /* 0x004fe20000000200 */
[C---:B------:R-:W-:Y:S03]  /*27b0*/  HMMA.16816.F32 R104, R16.reuse, R86, R104 ;  /* 0x000000561068723c */ /* 0x040fe60000001868 */
[----:B------:R-:W2:Y:S04]  /*27c0*/  LDSM.16.M88.4 R64, [R233+0x4900] ;  /* 0x00490000e940783b */ /* 0x000ea80000000200 */
[----:B------:R-:W4:Y:S01]  /*27d0*/  LDSM.16.M88.4 R72, [R233+0x3900] ;  /* 0x00390000e948783b */ /* 0x000f220000000200 */
[C---:B------:R-:W-:Y:S03]  /*27e0*/  HMMA.16816.F32 R116, R16.reuse, R50, R116 ;  /* 0x000000321074723c */ /* 0x040fe60000001874 */
[----:B------:R-:W2:Y:S04]  /*27f0*/  LDSM.16.M88.4 R68, [R233+0x4100] ;  /* 0x00410000e944783b */ /* 0x000ea80000000200 */
[----:B------:R-:W2:Y:S01]  /*2800*/  LDSM.16.M88.4 R88, [R233+0x6900] ;  /* 0x00690000e958783b */ /* 0x000ea20000000200 */
[C---:B------:R-:W-:Y:S03]  /*2810*/  HMMA.16816.F32 R112, R16.reuse, R38, R112 ;  /* 0x000000261070723c */ /* 0x040fe60000001870 */
[----:B------:R-:W2:Y:S04]  /*2820*/  LDSM.16.M88.4 R56, [R233+0x5900] ;  /* 0x00590000e938783b */ /* 0x000ea80000000200 */
[----:B------:R-:W2:Y:S01]  /*2830*/  LDSM.16.M88.4 R52, [R233+0x6100] ;  /* 0x00610000e934783b */ /* 0x000ea20000000200 */
[C---:B------:R-:W-:Y:S03]  /*2840*/  HMMA.16816.F32 R108, R16.reuse, R34, R108 ;  /* 0x00000022106c723c */ /* 0x040fe6000000186c */
[----:B------:R-:W-:Y:S04]  /*2850*/  LDSM.16.M88.4 R60, [R233+0x5100] ;  /* 0x00510000e93c783b */ /* 0x000fe80000000200 */
[----:B------:R-:W-:Y:S01]  /*2860*/  LDSM.16.M88.4 R40, [R232+0x1000] ;  /* 0x00100000e828783b */ /* 0x000fe20000000200 */
[----:B------:R-:W-:Y:S03]  /*2870*/  HMMA.16816.F32 R100, R16, R30, R120 ;  /* 0x0000001e1064723c */ /* 0x000fe60000001878 */
[----:B------:R-:W2:Y:S04]  /*2880*/  LDSM.16.M88.4 R16, [R235+0x7100] ;  /* 0x00710000eb10783b */ /* 0x000ea80000000200 */
[----:B-----5:R-:W-:Y:S01]  /*2890*/  LDSM.16.M88.4 R24, [R232+0x3000] ;  /* 0x00300000e818783b */ /* 0x020fe20000000200 */
[C---:B-1----:R-:W-:Y:S03]  /*28a0*/  HMMA.16816.F32 R120, R8.reuse, R84, R168 ;  /* 0x000000540878723c */ /* 0x042fe600000018a8 */
[----:B------:R-:W0:Y:S05]  /*28b0*/  LDGDEPBAR ;  /* 0x00000000000079af */ /* 0x000e2a0000000000 */
[C---:B------:R-:W-:Y:S08]  /*28c0*/  HMMA.16816.F32 R184, R8.reuse, R80, R184 ;  /* 0x0000005008b8723c */ /* 0x040ff000000018b8 */
[C---:B------:R-:W-:Y:S08]  /*28d0*/  HMMA.16816.F32 R84, R8.reuse, R86, R220 ;  /* 0x000000560854723c */ /* 0x040ff000000018dc */
[C---:B------:R-:W-:Y:S08]  /*28e0*/  HMMA.16816.F32 R188, R8.reuse, R76, R164 ;  /* 0x0000004c08bc723c */ /* 0x040ff000000018a4 */
[C---:B------:R-:W-:Y:S08]  /*28f0*/  HMMA.16816.F32 R196, R8.reuse, R36, R156 ;  /* 0x0000002408c4723c */ /* 0x040ff0000000189c */
[C---:B------:R-:W-:Y:S08]  /*2900*/  HMMA.16816.F32 R80, R8.reuse, R82, R216 ;  /* 0x000000520850723c */ /* 0x040ff000000018d8 */
[C---:B------:R-:W-:Y:S08]  /*2910*/  HMMA.16816.F32 R192, R8.reuse, R48, R160 ;  /* 0x0000003008c0723c */ /* 0x040ff000000018a0 */
[C---:B------:R-:W-:Y:S08]  /*2920*/  HMMA.16816.F32 R76, R8.reuse, R78, R212 ;  /* 0x0000004e084c723c */ /* 0x040ff000000018d4 */
[C---:B------:R-:W-:Y:S01]  /*2930*/  HMMA.16816.F32 R156, R8.reuse, R50, R176 ;  /* 0x00000032089c723c */ /* 0x040fe200000018b0 */
[----:B------:R-:W-:Y:S07]  /*2940*/  LDSM.16.M88.4 R48, [R232] ;  /* 0x00000000e830783b */ /* 0x000fee0000000200 */
[C---:B------:R-:W-:Y:S01]  /*2950*/  HMMA.16816.F32 R168, R8.reuse, R38, R172 ;  /* 0x0000002608a8723c */ /* 0x040fe200000018ac */
[----:B------:R-:W-:Y:S07]  /*2960*/  LDSM.16.M88.4 R36, [R232+0x1800] ;  /* 0x00180000e824783b */ /* 0x000fee0000000200 */
[C---:B------:R-:W-:Y:S08]  /*2970*/  HMMA.16816.F32 R200, R8.reuse, R32, R152 ;  /* 0x0000002008c8723c */ /* 0x040ff00000001898 */
[C---:B------:R-:W-:Y:S08]  /*2980*/  HMMA.16816.F32 R208, R8.reuse, R28, R144 ;  /* 0x0000001c08d0723c */ /* 0x040ff00000001890 */
[C---:B------:R-:W-:Y:S01]  /*2990*/  HMMA.16816.F32 R180, R8.reuse, R34, R180 ;  /* 0x0000002208b4723c */ /* 0x040fe200000018b4 */
[----:B------:R-:W-:Y:S07]  /*29a0*/  LDSM.16.M88.4 R32, [R232+0x2000] ;  /* 0x00200000e820783b */ /* 0x000fee0000000200 */
[----:B------:R-:W-:Y:S01]  /*29b0*/  HMMA.16816.F32 R176, R8, R30, R148 ;  /* 0x0000001e08b0723c */ /* 0x000fe20000001894 */
[----:B------:R-:W1:Y:S04]  /*29c0*/  LDSM.16.M88.4 R8, [R236+0x9100] ;  /* 0x00910000ec08783b */ /* 0x000e680000000200 */
[----:B------:R-:W5:Y:S03]  /*29d0*/  LDSM.16.M88.4 R28, [R232+0x2800] ;  /* 0x00280000e81c783b */ /* 0x000f660000000200 */
[C---:B--2---:R-:W-:Y:S08]  /*29e0*/  HMMA.16816.F32 R160, R20.reuse, R64, R128 ;  /* 0x0000004014a0723c */ /* 0x044ff00000001880 */
[C---:B----4-:R-:W-:Y:S08]  /*29f0*/  HMMA.16816.F32 R172, R20.reuse, R72, R140 ;  /* 0x0000004814ac723c */ /* 0x050ff0000000188c */
[C---:B------:R-:W-:Y:S01]  /*2a00*/  HMMA.16816.F32 R128, R20.reuse, R70, R12 ;  /* 0x000000461480723c */ /* 0x040fe2000000180c */
[----:B------:R-:W2:Y:S07]  /*2a10*/  LDSM.16.M88.4 R12, [R236+0x7100] ;  /* 0x00710000ec0c783b */ /* 0x000eae0000000200 */
[----:B------:R-:W-:Y:S01]  /*2a20*/  HMMA.16816.F32 R140, R20, R88, R44 ;  /* 0x00000058148c723c */ /* 0x000fe2000000182c */
[----:B------:R-:W4:Y:S01]  /*2a30*/  LDSM.16.M88.4 R44, [R232+0x800] ;  /* 0x00080000e82c783b */ /* 0x000f220000000200 */
[----:B------:R-:W-:-:S06]  /*2a40*/  DEPBAR.LE SB0, 0x0 ;  /* 0x000080000000791a */ /* 0x000fcc0000000000 */
[C---:B------:R-:W-:Y:S08]  /*2a50*/  HMMA.16816.F32 R164, R20.reuse, R68, R132 ;  /* 0x0000004414a4723c */ /* 0x040ff00000001884 */
[C---:B------:R-:W-:Y:S08]  /*2a60*/  HMMA.16816.F32 R148, R20.reuse, R56, R96 ;  /* 0x000000381494723c */ /* 0x040ff00000001860 */
[C---:B------:R-:W-:Y:S08]  /*2a70*/  HMMA.16816.F32 R132, R20.reuse, R74, R104 ;  /* 0x0000004a1484723c */ /* 0x040ff00000001868 */
[C---:B------:R-:W-:Y:S08]  /*2a80*/  HMMA.16816.F32 R144, R20.reuse, R52, R92 ;  /* 0x000000341490723c */ /* 0x040ff0000000185c */
[----:B------:R-:W-:Y:S08]  /*2a90*/  HMMA.16816.F32 R104, R20, R90, R100 ;  /* 0x0000005a1468723c */ /* 0x000ff00000001864 */
[----:B------:R-:W-:Y:S08]  /*2aa0*/  HMMA.16816.F32 R96, R16, R74, R84 ;  /* 0x0000004a1060723c */ /* 0x000ff00000001854 */
[----:B------:R-:W-:Y:S08]  /*2ab0*/  HMMA.16816.F32 R152, R20, R60, R124 ;  /* 0x0000003c1498723c */ /* 0x000ff0000000187c */
        /* <DEDUP_REMOVED lines=12> */
[----:B------:R-:W-:Y:S08]  /*2b80*/  HMMA.16816.F32 R108, R20, R54, R108 ;  /* 0x00000036146c723c */ /* 0x000ff0000000186c */
[C---:B------:R-:W-:Y:S08]  /*2b90*/  HMMA.16816.F32 R56, R16.reuse, R52, R200 ;  /* 0x000000341038723c */ /* 0x040ff000000018c8 */
[C---:B------:R-:W-:Y:S08]  /*2ba0*/  HMMA.16816.F32 R52, R16.reuse, R54, R180 ;  /* 0x000000361034723c */ /* 0x040ff000000018b4 */
[C---:B------:R-:W-:Y:S08]  /*2bb0*/  HMMA.16816.F32 R20, R16.reuse, R88, R208 ;  /* 0x000000581014723c */ /* 0x040ff000000018d0 */
[----:B------:R-:W-:Y:S08]  /*2bc0*/  HMMA.16816.F32 R16, R16, R90, R176 ;  /* 0x0000005a1010723c */ /* 0x000ff000000018b0 */
[C---:B-1----:R-:W-:Y:S08]  /*2bd0*/  HMMA.16816.F32 R172, R8.reuse, R48, R172 ;  /* 0x0000003008ac723c */ /* 0x042ff000000018ac */
[C---:B------:R-:W-:Y:S08]  /*2be0*/  HMMA.16816.F32 R132, R8.reuse, R50, R132 ;  /* 0x000000320884723c */ /* 0x040ff00000001884 */
[C---:B------:R-:W-:Y:S08]  /*2bf0*/  HMMA.16816.F32 R168, R8.reuse, R36, R152 ;  /* 0x0000002408a8723c */ /* 0x040ff00000001898 */
[C---:B-----5:R-:W-:Y:S08]  /*2c00*/  HMMA.16816.F32 R144, R8.reuse, R28, R144 ;  /* 0x0000001c0890723c */ /* 0x060ff00000001890 */
[----:B------:R-:W-:Y:S08]  /*2c10*/  HMMA.16816.F32 R108, R8, R30, R108 ;  /* 0x0000001e086c723c */ /* 0x000ff0000000186c */
[C---:B--2---:R-:W-:Y:S08]  /*2c20*/  HMMA.16816.F32 R100, R12.reuse, R48, R100 ;  /* 0x000000300c64723c */ /* 0x044ff00000001864 */
[C---:B------:R-:W-:Y:S08]  /*2c30*/  HMMA.16816.F32 R96, R12.reuse, R50, R96 ;  /* 0x000000320c60723c */ /* 0x040ff00000001860 */
[C---:B------:R-:W-:Y:S08]  /*2c40*/  HMMA.16816.F32 R56, R12.reuse, R28, R56 ;  /* 0x0000001c0c38723c */ /* 0x040ff00000001838 */
[----:B------:R-:W-:Y:S08]  /*2c50*/  HMMA.16816.F32 R52, R12, R30, R52 ;  /* 0x0000001e0c34723c */ /* 0x000ff00000001834 */
[C---:B----4-:R-:W-:Y:S08]  /*2c60*/  HMMA.16816.F32 R164, R8.reuse, R44, R164 ;  /* 0x0000002c08a4723c */ /* 0x050ff000000018a4 */
[C---:B------:R-:W-:Y:S08]  /*2c70*/  HMMA.16816.F32 R128, R8.reuse, R46, R128 ;  /* 0x0000002e0880723c */ /* 0x040ff00000001880 */
        /* <DEDUP_REMOVED lines=19> */
[----:B---3--:R-:W-:Y:S02]  /*2db0*/  IMAD.U32 R2, RZ, RZ, UR10 ;  /* 0x0000000aff027e24 */ /* 0x008fe4000f8e00ff */
        /* <DEDUP_REMOVED lines=20> */
[----:B------:R-:W-:Y:S01]  /*2f00*/  IMAD R5, R2, c[0x0][0x1f0], RZ ;  /* 0x00007c0002057a24 */ /* 0x000fe200078e02ff */
[----:B------:R-:W-:-:S03]  /*2f10*/  IADD3 R2, P2, R6, UR20, RZ ;  /* 0x0000001406027c10 */ /* 0x000fc6000ff5e0ff */
[----:B------:R-:W-:Y:S01]  /*2f20*/  IMAD R6, R247, c[0x0][0x1f4], R5 ;  /* 0x00007d00f7067a24 */ /* 0x000fe200078e0205 */
[----:B------:R-:W-:-:S04]  /*2f30*/  LEA R5, P1, R2, c[0x0][0x1c8], 0x1 ;  /* 0x0000720002057a11 */ /* 0x000fc800078208ff */
[----:B------:R-:W-:Y:S01]  /*2f40*/  IADD3.X R6, R7, UR19, R6, P2, !PT ;  /* 0x0000001307067c10 */ /* 0x000fe200097fe406 */
[----:B------:R-:W-:Y:S03]  /*2f50*/  SHFL.IDX PT, R10, R5, 0x2, 0x181f ;  /* 0x00581f00050a7f89 */ /* 0x000fe600000e0000 */
[----:B------:R-:W-:Y:S01]  /*2f60*/  LEA.HI.X R2, R2, c[0x0][0x1cc], R6, 0x1, P1 ;  /* 0x0000730002027a11 */ /* 0x000fe200008f0c06 */
[----:B------:R-:W1:Y:S04]  /*2f70*/  SHFL.IDX PT, R7, R5, RZ, 0x181f ;  /* 0x00181fff05077589 */ /* 0x000e6800000e0000 */
[----:B------:R-:W2:Y:S04]  /*2f80*/  SHFL.IDX PT, R6, R5, 0x1, 0x181f ;  /* 0x00381f0005067f89 */ /* 0x000ea800000e0000 */
[----:B------:R-:W3:Y:S04]  /*2f90*/  SHFL.IDX PT, R9, R2, RZ, 0x181f ;  /* 0x00181fff02097589 */ /* 0x000ee800000e0000 */
[----:B------:R-:W4:Y:S04]  /*2fa0*/  SHFL.IDX PT, R11, R2, 0x1, 0x181f ;  /* 0x00381f00020b7f89 */ /* 0x000f2800000e0000 */
[----:B------:R-:W5:Y:S04]  /*2fb0*/  SHFL.IDX PT, R12, R5, 0x3, 0x181f ;  /* 0x00781f00050c7f89 */ /* 0x000f6800000e0000 */
[----:B------:R-:W5:Y:S04]  /*2fc0*/  SHFL.IDX PT, R15, R2, 0x2, 0x181f ;  /* 0x00581f00020f7f89 */ /* 0x000f6800000e0000 */
[----:B------:R-:W5:Y:S01]  /*2fd0*/  SHFL.IDX PT, R13, R5, 0x4, 0x181f ;  /* 0x00981f00050d7f89 */ /* 0x000f6200000e0000 */
[----:B-1----:R-:W-:-:S03]  /*2fe0*/  IADD3 R8, P2, R7, R246, RZ ;  /* 0x000000f607087210 */ /* 0x002fc60007f5e0ff */
[----:B------:R-:W-:Y:S01]  /*2ff0*/  SHFL.IDX PT, R16, R5, 0x5, 0x181f ;  /* 0x00b81f0005107f89 */ /* 0x000fe200000e0000 */
[----:B--2---:R-:W-:-:S03]  /*3000*/  IADD3 R6, P1, R6, R246, RZ ;  /* 0x000000f606067210 */ /* 0x004fc60007f3e0ff */
[----:B------:R-:W1:Y:S01]  /*3010*/  SHFL.IDX PT, R19, R2, 0x3, 0x181f ;  /* 0x00781f0002137f89 */ /* 0x000e6200000e0000 */
[--C-:B---3--:R-:W-:Y:S01]  /*3020*/  IMAD.X R9, R9, 0x1, R245.reuse, P2 ;  /* 0x0000000109097824 */ /* 0x108fe200010e06f5 */
[----:B------:R-:W-:Y:S02]  /*3030*/  IADD3 R14, P2, R10, R246, RZ ;  /* 0x000000f60a0e7210 */ /* 0x000fe40007f5e0ff */
[----:B------:R-:W-:Y:S01]  /*3040*/  SHFL.IDX PT, R5, R5, 0x6, 0x181f ;  /* 0x00d81f0005057f89 */ /* 0x000fe200000e0000 */
[----:B----4-:R-:W-:-:S03]  /*3050*/  IMAD.X R7, R11, 0x1, R245, P1 ;  /* 0x000000010b077824 */ /* 0x010fc600008e06f5 */
[----:B------:R-:W2:Y:S01]  /*3060*/  SHFL.IDX PT, R18, R2, 0x4, 0x181f ;  /* 0x00981f0002127f89 */ /* 0x000ea200000e0000 */
[----:B-----5:R-:W-:-:S03]  /*3070*/  IADD3 R12, P1, R12, R246, RZ ;  /* 0x000000f60c0c7210 */ /* 0x020fc60007f3e0ff */
[----:B------:R-:W3:Y:S01]  /*3080*/  SHFL.IDX PT, R17, R2, 0x5, 0x181f ;  /* 0x00b81f0002117f89 */ /* 0x000ee200000e0000 */
[----:B------:R-:W-:-:S03]  /*3090*/  IMAD.X R15, R15, 0x1, R245, P2 ;  /* 0x000000010f0f7824 */ /* 0x000fc600010e06f5 */
[----:B------:R-:W4:Y:S01]  /*30a0*/  SHFL.IDX PT, R2, R2, 0x6, 0x181f ;  /* 0x00d81f0002027f89 */ /* 0x000f2200000e0000 */
[----:B------:R-:W-:-:S03]  /*30b0*/  IADD3 R10, P3, R13, R246, RZ ;  /* 0x000000f60d0a7210 */ /* 0x000fc60007f7e0ff */
[----:B------:R5:W-:Y:S04]  /*30c0*/  LDGSTS.E.BYPASS.LTC128B.128 [R248+0x3900], [R8.64], !P6 ;  /* 0x0390000008f87fae */ /* 0x000be8000f101d4c */
[----:B------:R3:W-:Y:S01]  /*30d0*/  LDGSTS.E.BYPASS.LTC128B.128 [R248+0x4100], [R6.64], !P6 ;  /* 0x0410000006f87fae */ /* 0x0007e2000f101d4c */
[----:B-1----:R-:W-:-:S03]  /*30e0*/  IMAD.X R13, R19, 0x1, R245, P1 ;  /* 0x00000001130d7824 */ /* 0x002fc600008e06f5 */
[----:B------:R1:W-:Y:S01]  /*30f0*/  LDGSTS.E.BYPASS.LTC128B.128 [R248+0x4900], [R14.64], !P6 ;  /* 0x049000000ef87fae */ /* 0x0003e2000f101d4c */
[----:B--2---:R-:W-:-:S03]  /*3100*/  IMAD.X R11, R18, 0x1, R245, P3 ;  /* 0x00000001120b7824 */ /* 0x004fc600018e06f5 */
[----:B------:R1:W-:Y:S04]  /*3110*/  LDGSTS.E.BYPASS.LTC128B.128 [R248+0x5100], [R12.64], !P6 ;  /* 0x051000000cf87fae */ /* 0x0003e8000f101d4c */
[----:B------:R1:W-:Y:S01]  /*3120*/  LDGSTS.E.BYPASS.LTC128B.128 [R248+0x5900], [R10.64], !P6 ;  /* 0x059000000af87fae */ /* 0x0003e2000f101d4c */
[-C--:B-----5:R-:W-:Y:S02]  /*3130*/  IADD3 R8, P2, R16, R246.reuse, RZ ;  /* 0x000000f610087210 */ /* 0x0a0fe40007f5e0ff */
[----:B---3--:R-:W-:-:S03]  /*3140*/  IADD3 R6, P1, R5, R246, RZ ;  /* 0x000000f605067210 */ /* 0x008fc60007f3e0ff */
[--C-:B------:R-:W-:Y:S02]  /*3150*/  IMAD.X R9, R17, 0x1, R245.reuse, P2 ;  /* 0x0000000111097824 */ /* 0x100fe400010e06f5 */
[----:B----4-:R-:W-:-:S03]  /*3160*/  IMAD.X R7, R2, 0x1, R245, P1 ;  /* 0x0000000102077824 */ /* 0x010fc600008e06f5 */
[----:B------:R1:W-:Y:S04]  /*3170*/  LDGSTS.E.BYPASS.LTC128B.128 [R248+0x6100], [R8.64], !P6 ;  /* 0x0610000008f87fae */ /* 0x0003e8000f101d4c */
[----:B------:R1:W-:Y:S02]  /*3180*/  LDGSTS.E.BYPASS.LTC128B.128 [R248+0x6900], [R6.64], !P6 ;  /* 0x0690000006f87fae */ /* 0x0003e4000f101d4c */
.L_x_33:
[----:B---3--:R-:W-:Y:S01]  /*3190*/  LOP3.LUT R2, R138, 0xffffffe0, RZ, 0xc0, !PT ;  /* 0xffffffe08a027812 */ /* 0x008fe200078ec0ff */
[----:B-1----:R-:W-:Y:S01]  /*31a0*/  IMAD.MOV.U32 R6, RZ, RZ, -0x2 ;  /* 0xfffffffeff067424 */ /* 0x002fe200078e00ff */
[----:B------:R-:W-:Y:S01]  /*31b0*/  STL [R1+0x18], R234 ;  /* 0x000018ea01007387 */ /* 0x000fe20000100800 */
[----:B------:R-:W-:Y:S02]  /*31c0*/  IMAD.SHL.U32 R228, R0, 0x2, RZ ;  /* 0x0000000200e47824 */ /* 0x000fe400078e00ff */
[----:B------:R-:W-:Y:S01]  /*31d0*/  IMAD.IADD R2, R224, 0x1, -R2 ;  /* 0x00000001e0027824 */ /* 0x000fe200078e0a02 */
[----:B------:R-:W-:Y:S01]  /*31e0*/  STL [R1+0x14], R233 ;  /* 0x000014e901007387 */ /* 0x000fe20000100800 */
[----:B------:R-:W-:Y:S01]  /*31f0*/  IMAD R231, R3, 0x2, R228 ;  /* 0x0000000203e77824 */ /* 0x000fe200078e02e4 */
[----:B------:R-:W-:-:S02]  /*3200*/  LEA R229, R4, R228, 0x1 ;  /* 0x000000e404e57211 */ /* 0x000fc400078e08ff */
[----:B------:R-:W-:Y:S01]  /*3210*/  SHF.R.S32.HI R5, RZ, 0x1f, R2 ;  /* 0x0000001fff057819 */ /* 0x000fe20000011402 */
[----:B------:R-:W-:Y:S02]  /*3220*/  STL [R1+0x10], R232 ;  /* 0x000010e801007387 */ /* 0x000fe40000100800 */
[----:B------:R-:W-:Y:S01]  /*3230*/  IMAD R230, R3, 0x2, R229 ;  /* 0x0000000203e67824 */ /* 0x000fe200078e02e5 */
[----:B------:R-:W-:Y:S01]  /*3240*/  LEA.HI R5, R5, R2, RZ, 0x2 ;  /* 0x0000000205057211 */ /* 0x000fe200078f10ff */
[----:B------:R1:W-:Y:S03]  /*3250*/  STL [R1+0xc], R139 ;  /* 0x00000c8b01007387 */ /* 0x0003e60000100800 */
[----:B------:R-:W-:Y:S01]  /*3260*/  LOP3.LUT R5, R5, 0x7ffffffc, RZ, 0xc0, !PT ;  /* 0x7ffffffc05057812 */ /* 0x000fe200078ec0ff */
[----:B------:R-:W-:Y:S04]  /*3270*/  LDSM.16.MT88.4 R40, [R230+0x100] ;  /* 0x00010000e628783b */ /* 0x000fe80000004200 */
[----:B------:R-:W-:Y:S01]  /*3280*/  IMAD.IADD R2, R2, 0x1, -R5 ;  /* 0x0000000102027824 */ /* 0x000fe200078e0a05 */
[----:B------:R-:W0:Y:S03]  /*3290*/  LDGDEPBAR ;  /* 0x00000000000079af */ /* 0x000e260000000000 */
[----:B------:R-:W-:-:S05]  /*32a0*/  IMAD R2, R2, R6, UR18 ;  /* 0x0000001202027e24 */ /* 0x000fca000f8e0206 */
[C---:B------:R-:W-:Y:S02]  /*32b0*/  ISETP.GT.AND P1, PT, R2.reuse, RZ, PT ;  /* 0x000000ff0200720c */ /* 0x040fe40003f24270 */
[----:B------:R-:W-:Y:S02]  /*32c0*/  ISETP.GT.AND P3, PT, R2, 0x1, PT ;  /* 0x000000010200780c */ /* 0x000fe40003f64270 */
[----:B------:R-:W-:Y:S02]  /*32d0*/  FSEL R11, R172, -INF , P1 ;  /* 0xff800000ac0b7808 */ /* 0x000fe40000800000 */
[----:B------:R-:W-:Y:S02]  /*32e0*/  FSEL R12, R173, -INF , P3 ;  /* 0xff800000ad0c7808 */ /* 0x000fe40001800000 */
[----:B------:R-:W-:Y:S02]  /*32f0*/  ISETP.GT.AND P2, PT, R2, 0x8, PT ;  /* 0x000000080200780c */ /* 0x000fe40003f44270 */
[----:B------:R-:W-:-:S02]  /*3300*/  FSEL R10, R100, -INF , P1 ;  /* 0xff800000640a7808 */ /* 0x000fc40000800000 */
[----:B------:R-:W-:Y:S02]  /*3310*/  FSEL R25, R101, -INF , P3 ;  /* 0xff80000065197808 */ /* 0x000fe40001800000 */
[----:B------:R-:W-:Y:S02]  /*3320*/  FSEL R15, R174, -INF , P1 ;  /* 0xff800000ae0f7808 */ /* 0x000fe40000800000 */
[----:B------:R-:W-:Y:S02]  /*3330*/  FSEL R32, R102, -INF , P1 ;  /* 0xff80000066207808 */ /* 0x000fe40000800000 */
[----:B------:R-:W-:Y:S02]  /*3340*/  ISETP.GT.AND P1, PT, R2, 0x9, PT ;  /* 0x000000090200780c */ /* 0x000fe40003f24270 */
[----:B------:R-:W-:Y:S02]  /*3350*/  FSEL R13, R132, -INF , P2 ;  /* 0xff800000840d7808 */ /* 0x000fe40001000000 */
[----:B------:R-:W-:-:S02]  /*3360*/  FSEL R26, R96, -INF , P2 ;  /* 0xff800000601a7808 */ /* 0x000fc40001000000 */
[----:B------:R-:W-:Y:S02]  /*3370*/  FMNMX.FTZ R5, R10, R25, !PT ;  /* 0x000000190a057209 */ /* 0x000fe40007810000 */
[----:B------:R-:W-:Y:S02]  /*3380*/  FMNMX.FTZ R6, R11, R12, !PT ;  /* 0x0000000c0b067209 */ /* 0x000fe40007810000 */
[----:B------:R-:W-:Y:S02]  /*3390*/  FSEL R16, R175, -INF , P3 ;  /* 0xff800000af107808 */ /* 0x000fe40001800000 */
[----:B------:R-:W-:Y:S02]  /*33a0*/  FSEL R33, R103, -INF , P3 ;  /* 0xff80000067217808 */ /* 0x000fe40001800000 */
[----:B------:R-:W-:Y:S02]  /*33b0*/  FSEL R17, R134, -INF , P2 ;  /* 0xff80000086117808 */ /* 0x000fe40001000000 */
[----:B------:R-:W-:-:S02]  /*33c0*/  ISETP.GT.AND P3, PT, R2, 0x10, PT ;  /* 0x000000100200780c */ /* 0x000fc40003f64270 */
[----:B------:R-:W-:Y:S02]  /*33d0*/  FSEL R34, R98, -INF , P2 ;  /* 0xff80000062227808 */ /* 0x000fe40001000000 */
[----:B------:R-:W-:Y:S02]  /*33e0*/  ISETP.GT.AND P2, PT, R2, 0x11, PT ;  /* 0x000000110200780c */ /* 0x000fe40003f44270 */
[----:B------:R-:W-:Y:S02]  /*33f0*/  FSEL R14, R133, -INF , P1 ;  /* 0xff800000850e7808 */ /* 0x000fe40000800000 */
[----:B------:R-:W-:Y:S02]  /*3400*/  FSEL R27, R97, -INF , P1 ;  /* 0xff800000611b7808 */ /* 0x000fe40000800000 */
[----:B------:R-:W-:Y:S02]  /*3410*/  FMNMX.FTZ R5, R26, R5, !PT ;  /* 0x000000051a057209 */ /* 0x000fe40007810000 */
[----:B------:R-:W-:-:S02]  /*3420*/  FMNMX.FTZ R6, R13, R6, !PT ;  /* 0x000000060d067209 */ /* 0x000fc40007810000 */
        /* <DEDUP_REMOVED lines=8> */
[C---:B------:R-:W-:Y:S02]  /*34b0*/  ISETP.GT.AND P1, PT, R2.reuse, 0x18, PT ;  /* 0x000000180200780c */ /* 0x040fe40003f24270 */
[----:B------:R-:W-:Y:S02]  /*34c0*/  ISETP.GT.AND P3, PT, R2, 0x19, PT ;  /* 0x000000190200780c */ /* 0x000fe40003f64270 */
[----:B------:R-:W-:Y:S02]  /*34d0*/  FSEL R113, R51, -INF , P2 ;  /* 0xff80000033717808 */ /* 0x000fe40001000000 */
[----:B------:R-:W-:-:S02]  /*34e0*/  FSEL R97, R49, -INF , P2 ;  /* 0xff80000031617808 */ /* 0x000fc40001000000 */
        /* <DEDUP_REMOVED lines=11> */
[----:B------:R-:W-:-:S02]  /*35a0*/  ISETP.GT.AND P1, PT, R2, 0x21, PT ;  /* 0x000000210200780c */ /* 0x000fc40003f24270 */
[----:B------:R-:W-:Y:S02]  /*35b0*/  FSEL R121, R162, -INF , P2 ;  /* 0xff800000a2797808 */ /* 0x000fe40001000000 */
[----:B------:R-:W-:Y:S02]  /*35c0*/  FSEL R117, R160, -INF , P2 ;  /* 0xff800000a0757808 */ /* 0x000fe40001000000 */
[----:B------:R-:W-:Y:S02]  /*35d0*/  ISETP.GT.AND P3, PT, R2, 0x28, PT ;  /* 0x000000280200780c */ /* 0x000fe40003f64270 */
[----:B------:R-:W-:Y:S02]  /*35e0*/  FSEL R129, R82, -INF , P2 ;  /* 0xff80000052817808 */ /* 0x000fe40001000000 */
[----:B------:R-:W-:Y:S02]  /*35f0*/  FSEL R116, R80, -INF , P2 ;  /* 0xff80000050747808 */ /* 0x000fe40001000000 */
[----:B------:R-:W-:-:S02]  /*3600*/  FMNMX.FTZ R5, R96, R5, !PT ;  /* 0x0000000560057209 */ /* 0x000fc40007810000 */
[----:B------:R-:W-:Y:S02]  /*3610*/  FMNMX.FTZ R6, R36, R6, !PT ;  /* 0x0000000624067209 */ /* 0x000fe40007810000 */
[----:B------:R-:W-:Y:S02]  /*3620*/  ISETP.GT.AND P2, PT, R2, 0x29, PT ;  /* 0x000000290200780c */ /* 0x000fe40003f44270 */
        /* <DEDUP_REMOVED lines=8> */
[----:B------:R-:W-:Y:S02]  /*36b0*/  FMNMX.FTZ R5, R97, R5, !PT ;  /* 0x0000000561057209 */ /* 0x000fe40007810000 */
[----:B------:R-:W-:-:S02]  /*36c0*/  FMNMX.FTZ R6, R37, R6, !PT ;  /* 0x0000000625067209 */ /* 0x000fc40007810000 */
        /* <DEDUP_REMOVED lines=34> */
[----:B------:R-:W-:Y:S02]  /*38f0*/  ISETP.GT.AND P1, PT, R2, 0x48, PT ;  /* 0x000000480200780c */ /* 0x000fe40003f24270 */
[----:B------:R-:W-:-:S02]  /*3900*/  FSEL R183, R67, -INF , P2 ;  /* 0xff80000043b77808 */ /* 0x000fc40001000000 */
[----:B------:R-:W-:Y:S02]  /*3910*/  FSEL R150, R65, -INF , P2 ;  /* 0xff80000041967808 */ /* 0x000fe40001000000 */
[----:B------:R-:W-:Y:S02]  /*3920*/  ISETP.GT.AND P2, PT, R2, 0x50, PT ;  /* 0x000000500200780c */ /* 0x000fe40003f44270 */
[----:B------:R-:W-:Y:S02]  /*3930*/  FMNMX.FTZ R5, R116, R5, !PT ;  /* 0x0000000574057209 */ /* 0x000fe40007810000 */
[----:B------:R-:W-:Y:S02]  /*3940*/  FMNMX.FTZ R6, R117, R6, !PT ;  /* 0x0000000675067209 */ /* 0x000fe40007810000 */
[----:B------:R-:W-:Y:S02]  /*3950*/  FMNMX.FTZ R7, R17, R7, !PT ;  /* 0x0000000711077209 */ /* 0x000fe40007810000 */
[----:B------:R-:W-:-:S02]  /*3960*/  FSEL R180, R90, -INF , P1 ;  /* 0xff8000005ab47808 */ /* 0x000fc40000800000 */
[----:B------:R-:W-:Y:S02]  /*3970*/  FSEL R172, R88, -INF , P1 ;  /* 0xff80000058ac7808 */ /* 0x000fe40000800000 */
[----:B------:R-:W-:Y:S02]  /*3980*/  FSEL R185, R62, -INF , P1 ;  /* 0xff8000003eb97808 */ /* 0x000fe40000800000 */
[----:B------:R-:W-:Y:S02]  /*3990*/  FSEL R149, R60, -INF , P1 ;  /* 0xff8000003c957808 */ /* 0x000fe40000800000 */
[----:B------:R-:W-:Y:S02]  /*39a0*/  ISETP.GT.AND P1, PT, R2, 0x51, PT ;  /* 0x000000510200780c */ /* 0x000fe40003f24270 */
[----:B------:R-:W-:Y:S02]  /*39b0*/  FSEL R187, R146, -INF , P2 ;  /* 0xff80000092bb7808 */ /* 0x000fe40001000000 */
[----:B------:R-:W-:-:S02]  /*39c0*/  FSEL R144, R144, -INF , P2 ;  /* 0xff80000090907808 */ /* 0x000fc40001000000 */
[----:B------:R-:W-:Y:S02]  /*39d0*/  FSEL R162, R58, -INF , P2 ;  /* 0xff8000003aa27808 */ /* 0x000fe40001000000 */
[----:B------:R-:W-:Y:S02]  /*39e0*/  FSEL R226, R56, -INF , P2 ;  /* 0xff80000038e27808 */ /* 0x000fe40001000000 */
[----:B------:R-:W-:Y:S02]  /*39f0*/  FMNMX.FTZ R5, R126, R5, !PT ;  /* 0x000000057e057209 */ /* 0x000fe40007810000 */
[----:B------:R-:W-:Y:S02]  /*3a00*/  FMNMX.FTZ R6, R118, R6, !PT ;  /* 0x0000000676067209 */ /* 0x000fe40007810000 */
[----:B------:R-:W-:Y:S02]  /*3a10*/  ISETP.GT.AND P2, PT, R2, 0x58, PT ;  /* 0x000000580200780c */ /* 0x000fe40003f44270 */
[----:B------:R-:W-:-:S02]  /*3a20*/  FMNMX.FTZ R7, R24, R7, !PT ;  /* 0x0000000718077209 */ /* 0x000fc40007810000 */
[----:B------:R-:W-:Y:S02]  /*3a30*/  FSEL R171, R148, -INF , P3 ;  /* 0xff80000094ab7808 */ /* 0x000fe40001800000 */
[----:B------:R-:W-:Y:S02]  /*3a40*/  FSEL R146, R145, -INF , P1 ;  /* 0xff80000091927808 */ /* 0x000fe40000800000 */
        /* <DEDUP_REMOVED lines=13> */
[C---:B------:R-:W-:Y:S02]  /*3b20*/  ISETP.GT.AND P1, PT, R2.reuse, 0x59, PT ;  /* 0x000000590200780c */ /* 0x040fe40003f24270 */
[----:B------:R-:W-:Y:S02]  /*3b30*/  ISETP.GT.AND P2, PT, R2, 0x60, PT ;  /* 0x000000600200780c */ /* 0x000fe40003f44270 */
[----:B------:R-:W-:-:S02]  /*3b40*/  FMNMX.FTZ R5, R127, R5, !PT ;  /* 0x000000057f057209 */ /* 0x000fc40007810000 */
[----:B------:R-:W-:Y:S02]  /*3b50*/  FMNMX.FTZ R6, R120, R6, !PT ;  /* 0x0000000678067209 */ /* 0x000fe40007810000 */
[----:B------:R-:W-:Y:S02]  /*3b60*/  FMNMX.FTZ R7, R93, R7, !PT ;  /* 0x000000075d077209 */ /* 0x000fe40007810000 */
        /* <DEDUP_REMOVED lines=10> */
[----:B-1----:R-:W-:Y:S02]  /*3c10*/  FSEL R139, R22, -INF , P2 ;  /* 0xff800000168b7808 */ /* 0x002fe40001000000 */
[----:B------:R-:W-:Y:S02]  /*3c20*/  FSEL R233, R20, -INF , P2 ;  /* 0xff80000014e97808 */ /* 0x000fe40001000000 */
[C---:B------:R-:W-:Y:S02]  /*3c30*/  ISETP.GT.AND P1, PT, R2.reuse, 0x61, PT ;  /* 0x000000610200780c */ /* 0x040fe40003f24270 */
[C---:B------:R-:W-:Y:S02]  /*3c40*/  ISETP.GT.AND P3, PT, R2.reuse, 0x68, PT ;  /* 0x000000680200780c */ /* 0x040fe40003f64270 */
[----:B------:R-:W-:Y:S02]  /*3c50*/  ISETP.GT.AND P2, PT, R2, 0x69, PT ;  /* 0x000000690200780c */ /* 0x000fe40003f44270 */
        /* <DEDUP_REMOVED lines=33> */
[----:B------:R-:W-:Y:S01]  /*3e70*/  FSEL R188, R176, -INF , P3 ;  /* 0xff800000b0bc7808 */ /* 0x000fe20001800000 */
[----:B------:R-:W-:Y:S01]  /*3e80*/  IMAD.MOV.U32 R176, RZ, RZ, R8 ;  /* 0x000000ffffb07224 */ /* 0x000fe200078e0008 */
        /* <DEDUP_REMOVED lines=9> */
[----:B------:R-:W-:Y:S02]  /*3f20*/  FSEL R192, R141, -INF , P1 ;  /* 0xff8000008dc07808 */ /* 0x000fe40000800000 */
[----:B------:R-:W-:Y:S02]  /*3f30*/  FSEL R205, R21, -INF , P1 ;  /* 0xff80000015cd7808 */ /* 0x000fe40000800000 */
[----:B------:R-:W-:Y:S02]  /*3f40*/  FMNMX.FTZ R137, R233, R137, !PT ;  /* 0x00000089e9897209 */ /* 0x000fe40007810000 */
[----:B------:R-:W-:Y:S02]  /*3f50*/  FMNMX.FTZ R2, R201, R2, !PT ;  /* 0x00000002c9027209 */ /* 0x000fe40007810000 */
[----:B------:R-:W-:Y:S02]  /*3f60*/  FMNMX.FTZ R5, R180, R5, !PT ;  /* 0x00000005b4057209 */ /* 0x000fe40007810000 */
[----:B------:R-:W-:-:S02]  /*3f70*/  FMNMX.FTZ R6, R115, R6, !PT ;  /* 0x0000000673067209 */ /* 0x000fc40007810000 */
[----:B------:R-:W-:Y:S02]  /*3f80*/  FSEL R202, R28, -INF , P3 ;  /* 0xff8000001cca7808 */ /* 0x000fe40001800000 */
[----:B------:R-:W-:Y:S02]  /*3f90*/  FMNMX.FTZ R137, R205, R137, !PT ;  /* 0x00000089cd897209 */ /* 0x000fe40007810000 */
[----:B------:R-:W-:Y:S02]  /*3fa0*/  FMNMX.FTZ R2, R192, R2, !PT ;  /* 0x00000002c0027209 */ /* 0x000fe40007810000 */
[----:B------:R-:W-:Y:S02]  /*3fb0*/  FMNMX.FTZ R5, R182, R5, !PT ;  /* 0x00000005b6057209 */ /* 0x000fe40007810000 */
[----:B------:R-:W-:Y:S02]  /*3fc0*/  FMNMX.FTZ R6, R129, R6, !PT ;  /* 0x0000000681067209 */ /* 0x000fe40007810000 */
[----:B------:R-:W-:-:S02]  /*3fd0*/  FSEL R191, R177, -INF , P2 ;  /* 0xff800000b1bf7808 */ /* 0x000fc40001000000 */
[----:B------:R-:W-:Y:S02]  /*3fe0*/  FSEL R203, R29, -INF , P2 ;  /* 0xff8000001dcb7808 */ /* 0x000fe40001000000 */
[----:B------:R-:W-:Y:S02]  /*3ff0*/  FMNMX.FTZ R137, R202, R137, !PT ;  /* 0x00000089ca897209 */ /* 0x000fe40007810000 */
[----:B------:R-:W-:Y:S02]  /*4000*/  FMNMX.FTZ R2, R188, R2, !PT ;  /* 0x00000002bc027209 */ /* 0x000fe40007810000 */
[----:B------:R-:W-:Y:S02]  /*4010*/  FMNMX.FTZ R5, R187, R5, !PT ;  /* 0x00000005bb057209 */ /* 0x000fe40007810000 */
[----:B------:R-:W-:Y:S02]  /*4020*/  FMNMX.FTZ R6, R130, R6, !PT ;  /* 0x0000000682067209 */ /* 0x000fe40007810000 */
[----:B------:R-:W-:-:S02]  /*4030*/  FMNMX.FTZ R137, R203, R137, !PT ;  /* 0x00000089cb897209 */ /* 0x000fc40007810000 */
[----:B------:R-:W-:Y:S02]  /*4040*/  FMNMX.FTZ R2, R191, R2, !PT ;  /* 0x00000002bf027209 */ /* 0x000fe40007810000 */
[----:B------:R-:W-:Y:S01]  /*4050*/  FMNMX.FTZ R5, R211, R5, !PT ;  /* 0x00000005d3057209 */ /* 0x000fe20007810000 */
[----:B------:R-:W1:Y:S01]  /*4060*/  SHFL.BFLY PT, R8, R137, 0x2, 0x1f ;  /* 0x0c401f0089087f89 */ /* 0x000e6200000e0000 */
[----:B------:R-:W-:Y:S02]  /*4070*/  FMNMX.FTZ R6, R131, R6, !PT ;  /* 0x0000000683067209 */ /* 0x000fe40007810000 */
[----:B------:R-:W-:Y:S01]  /*4080*/  FMNMX.FTZ R5, R209, R5, !PT ;  /* 0x00000005d1057209 */ /* 0x000fe20007810000 */
        /* <DEDUP_REMOVED lines=27> */
[----:B------:R-:W-:-:S03]  /*4240*/  FMNMX.FTZ R6, R162, R6, !PT ;  /* 0x00000006a2067209 */ /* 0x000fc60007810000 */
[----:B------:R-:W-:Y:S01]  /*4250*/  LDSM.16.MT88.4 R28, [R229+0x100] ;  /* 0x00010000e51c783b */ /* 0x000fe20000004200 */
[----:B------:R-:W-:-:S04]  /*4260*/  FMNMX.FTZ R6, R204, R6, !PT ;  /* 0x00000006cc067209 */ /* 0x000fc80007810000 */
[----:B------:R-:W-:Y:S02]  /*4270*/  FMNMX.FTZ R6, R165, R6, !PT ;  /* 0x00000006a5067209 */ /* 0x000fe40007810000 */
[----:B-1----:R-:W-:Y:S02]  /*4280*/  FMNMX.FTZ R5, R5, R7, !PT ;  /* 0x0000000705057209 */ /* 0x002fe40007810000 */
[----:B------:R-:W-:Y:S02]  /*4290*/  FMNMX.FTZ R6, R166, R6, !PT ;  /* 0x00000006a6067209 */ /* 0x000fe40007810000 */
[----:B--2---:R-:W-:Y:S01]  /*42a0*/  FMNMX.FTZ R137, R137, R8, !PT ;  /* 0x0000000889897209 */ /* 0x004fe20007810000 */
[----:B------:R-:W-:Y:S01]  /*42b0*/  SHFL.BFLY PT, R9, R5, 0x1, 0x1f ;  /* 0x0c201f0005097f89 */ /* 0x000fe200000e0000 */
[----:B---3--:R-:W-:-:S03]  /*42c0*/  FMNMX.FTZ R135, R2, R135, !PT ;  /* 0x0000008702877209 */ /* 0x008fc60007810000 */
[----:B------:R-:W-:Y:S01]  /*42d0*/  FMUL.FTZ R7, R137, c[0x0][0x2d0] ;  /* 0x0000b40089077a20 */ /* 0x000fe20000410000 */
[----:B------:R-:W-:Y:S02]  /*42e0*/  FMNMX.FTZ R2, R139, R6, !PT ;  /* 0x000000068b027209 */ /* 0x000fe40007810000 */
[----:B------:R-:W-:Y:S01]  /*42f0*/  FSETP.NEU.FTZ.AND P1, PT, R137, -INF , PT ;  /* 0xff8000008900780b */ /* 0x000fe20003f3d000 */
[----:B------:R-:W-:Y:S01]  /*4300*/  FMUL.FTZ R6, R135, c[0x0][0x2d0] ;  /* 0x0000b40087067a20 */ /* 0x000fe20000410000 */
[----:B------:R-:W-:Y:S02]  /*4310*/  FMNMX.FTZ R2, R221, R2, !PT ;  /* 0x00000002dd027209 */ /* 0x000fe40007810000 */
[----:B------:R-:W-:Y:S02]  /*4320*/  FSEL R7, R7, RZ, P1 ;  /* 0x000000ff07077208 */ /* 0x000fe40000800000 */
[----:B------:R-:W-:Y:S02]  /*4330*/  FMNMX.FTZ R8, R216, R2, !PT ;  /* 0x00000002d8087209 */ /* 0x000fe40007810000 */
[----:B------:R-:W-:Y:S01]  /*4340*/  FSETP.NEU.FTZ.AND P1, PT, R135, -INF , PT ;  /* 0xff8000008700780b */ /* 0x000fe20003f3d000 */
[----:B------:R-:W-:Y:S01]  /*4350*/  FFMA.FTZ R2, R10, c[0x0][0x2d0], -R7 ;  /* 0x0000b4000a027a23 */ /* 0x000fe20000010807 */
[----:B------:R-:W-:-:S02]  /*4360*/  FMNMX.FTZ R8, R214, R8, !PT ;  /* 0x00000008d6087209 */ /* 0x000fc40007810000 */
[----:B------:R-:W-:Y:S01]  /*4370*/  FSEL R6, R6, RZ, P1 ;  /* 0x000000ff06067208 */ /* 0x000fe20000800000 */
[----:B------:R1:W-:Y:S02]  /*4380*/  MUFU.EX2 R232, R2 ;  /* 0x0000000200e87308 */ /* 0x0003e40000000800 */
[----:B------:R-:W2:Y:S02]  /*4390*/  SHFL.BFLY PT, R10, R8, 0x2, 0x1f ;  /* 0x0c401f00080a7f89 */ /* 0x000ea400000e0000 */
[----:B-1----:R-:W-:-:S04]  /*43a0*/  FFMA.FTZ R2, R11, c[0x0][0x2d0], -R6 ;  /* 0x0000b4000b027a23 */ /* 0x002fc80000010806 */
[----:B------:R1:W-:Y:S01]  /*43b0*/  MUFU.EX2 R178, R2 ;  /* 0x0000000200b27308 */ /* 0x0003e20000000800 */
[----:B--2---:R-:W-:Y:S02]  /*43c0*/  FMNMX.FTZ R8, R8, R10, !PT ;  /* 0x0000000a08087209 */ /* 0x004fe40007810000 */
[----:B-1----:R-:W-:Y:S01]  /*43d0*/  FMNMX.FTZ R2, R9, R5, !PT ;  /* 0x0000000509027209 */ /* 0x002fe20007810000 */
[--C-:B------:R-:W-:Y:S02]  /*43e0*/  FFMA.FTZ R5, R12, c[0x0][0x2d0], -R6.reuse ;  /* 0x0000b4000c057a23 */ /* 0x100fe40000010806 */
[----:B------:R-:W-:Y:S01]  /*43f0*/  FFMA.FTZ R9, R13, c[0x0][0x2d0], -R6 ;  /* 0x0000b4000d097a23 */ /* 0x000fe20000010806 */
[C---:B------:R-:W-:Y:S01]  /*4400*/  FSETP.NEU.FTZ.AND P1, PT, R2.reuse, -INF , PT ;  /* 0xff8000000200780b */ /* 0x040fe20003f3d000 */
[----:B------:R1:W-:Y:S08]  /*4410*/  MUFU.EX2 R177, R5 ;  /* 0x0000000500b17308 */ /* 0x0003f00000000800 */
[----:B------:R2:W-:Y:S01]  /*4420*/  MUFU.EX2 R252, R9 ;  /* 0x0000000900fc7308 */ /* 0x0005e20000000800 */
[----:B-1----:R-:W-:-:S05]  /*4430*/  FMUL.FTZ R5, R2, c[0x0][0x2d0] ;  /* 0x0000b40002057a20 */ /* 0x002fca0000410000 */
[----:B------:R-:W-:Y:S01]  /*4440*/  FSEL R5, R5, RZ, P1 ;  /* 0x000000ff05057208 */ /* 0x000fe20000800000 */
[----:B--2---:R-:W-:-:S04]  /*4450*/  FFMA.FTZ R9, R14, c[0x0][0x2d0], -R6 ;  /* 0x0000b4000e097a23 */ /* 0x004fc80000010806 */
[--C-:B------:R-:W-:Y:S01]  /*4460*/  FFMA.FTZ R0, R16, c[0x0][0x2d0], -R5.reuse ;  /* 0x0000b40010007a23 */ /* 0x100fe20000010805 */
[----:B------:R1:W2:Y:S08]  /*4470*/  MUFU.EX2 R161, R9 ;  /* 0x0000000900a17308 */ /* 0x0002b00000000800 */
[----:B------:R3:W-:Y:S01]  /*4480*/  MUFU.EX2 R234, R0 ;  /* 0x0000000000ea7308 */ /* 0x0007e20000000800 */
[----:B-1----:R-:W-:Y:S01]  /*4490*/  FFMA.FTZ R9, R15, c[0x0][0x2d0], -R5 ;  /* 0x0000b4000f097a23 */ /* 0x002fe20000010805 */
[----:B--2---:R-:W-:-:S06]  /*44a0*/  F2FP.PACK_AB R10, R161, R252 ;  /* 0x000000fca10a723e */ /* 0x004fcc00000000ff */
[----:B------:R1:W2:Y:S01]  /*44b0*/  MUFU.EX2 R179, R9 ;  /* 0x0000000900b37308 */ /* 0x0002a20000000800 */
[--C-:B---3--:R-:W-:Y:S02]  /*44c0*/  FFMA.FTZ R0, R17, c[0x0][0x2d0], -R5.reuse ;  /* 0x0000b40011007a23 */ /* 0x108fe40000010805 */
[----:B------:R-:W-:Y:S05]  /*44d0*/  LDSM.16.MT88.4 R16, [R231+0x100] ;  /* 0x00010000e710783b */ /* 0x000fea0000004200 */
[----:B------:R3:W-:Y:S01]  /*44e0*/  MUFU.EX2 R193, R0 ;  /* 0x0000000000c17308 */ /* 0x0007e20000000800 */
[----:B-1----:R-:W1:Y:S01]  /*44f0*/  SHFL.BFLY PT, R9, R8, 0x1, 0x1f ;  /* 0x0c201f0008097f89 */ /* 0x002e6200000e0000 */
[----:B---3--:R-:W-:-:S06]  /*4500*/  FFMA.FTZ R0, R24, c[0x0][0x2d0], -R5 ;  /* 0x0000b40018007a23 */ /* 0x008fcc0000010805 */
[----:B------:R3:W4:Y:S01]  /*4510*/  MUFU.EX2 R151, R0 ;  /* 0x0000000000977308 */ /* 0x0007220000000800 */
[----:B-1----:R-:W-:Y:S02]  /*4520*/  FMNMX.FTZ R136, R8, R9, !PT ;  /* 0x0000000908887209 */ /* 0x002fe40007810000 */
[----:B------:R-:W-:Y:S01]  /*4530*/  F2FP.PACK_AB R8, R177, R178 ;  /* 0x000000b2b108723e */ /* 0x000fe200000000ff */
[----:B---3--:R-:W-:Y:S01]  /*4540*/  FFMA.FTZ R0, R25, c[0x0][0x2d0], -R7 ;  /* 0x0000b40019007a23 */ /* 0x008fe20000010807 */
[C---:B------:R-:W-:Y:S01]  /*4550*/  FSETP.NEU.FTZ.AND P1, PT, R136.reuse, -INF , PT ;  /* 0xff8000008800780b */ /* 0x040fe20003f3d000 */
[----:B------:R-:W-:Y:S01]  /*4560*/  FMUL.FTZ R3, R136, c[0x0][0x2d0] ;  /* 0x0000b40088037a20 */ /* 0x000fe20000410000 */
[----:B--2---:R-:W-:Y:S01]  /*4570*/  F2FP.PACK_AB R9, R234, R179 ;  /* 0x000000b3ea09723e */ /* 0x004fe200000000ff */
[----:B------:R1:W2:Y:S01]  /*4580*/  MUFU.EX2 R227, R0 ;  /* 0x0000000000e37308 */ /* 0x0002a20000000800 */
[----:B----4-:R-:W-:-:S07]  /*4590*/  F2FP.PACK_AB R11, R151, R193 ;  /* 0x000000c1970b723e */ /* 0x010fce00000000ff */
[----:B------:R-:W-:Y:S01]  /*45a0*/  HMMA.16816.F32 R72, R8, R20, RZ ;  /* 0x000000140848723c */ /* 0x000fe200000018ff */
[----:B-1----:R-:W-:Y:S01]  /*45b0*/  FFMA.FTZ R0, R26, c[0x0][0x2d0], -R7 ;  /* 0x0000b4001a007a23 */ /* 0x002fe20000010807 */
[----:B--2---:R-:W-:-:S06]  /*45c0*/  F2FP.PACK_AB R12, R227, R232 ;  /* 0x000000e8e30c723e */ /* 0x004fcc00000000ff */
[C---:B------:R-:W-:Y:S01]  /*45d0*/  HMMA.16816.F32 R64, R8.reuse, R16, RZ ;  /* 0x000000100840723c */ /* 0x040fe200000018ff */
[----:B------:R1:W-:Y:S07]  /*45e0*/  MUFU.EX2 R196, R0 ;  /* 0x0000000000c47308 */ /* 0x0003ee0000000800 */
[C---:B------:R-:W-:Y:S08]  /*45f0*/  HMMA.16816.F32 R56, R8.reuse, R28, RZ ;  /* 0x0000001c0838723c */ /* 0x040ff000000018ff */
[----:B------:R-:W-:Y:S01]  /*4600*/  HMMA.16816.F32 R48, R8, R40, RZ ;  /* 0x000000280830723c */ /* 0x000fe200000018ff */
[----:B-1----:R-:W-:Y:S01]  /*4610*/  FSEL R0, R3, RZ, P1 ;  /* 0x000000ff03007208 */ /* 0x002fe20000800000 */
[----:B------:R-:W-:-:S02]  /*4620*/  FFMA.FTZ R3, R27, c[0x0][0x2d0], -R7 ;  /* 0x0000b4001b037a23 */ /* 0x000fc40000010807 */
[----:B------:R-:W1:Y:S02]  /*4630*/  LDSM.16.MT88.4 R24, [R228+0x900] ;  /* 0x00090000e418783b */ /* 0x000e640000004200 */
[----:B------:R2:W3:Y:S02]  /*4640*/  MUFU.EX2 R163, R3 ;  /* 0x0000000300a37308 */ /* 0x0004e40000000800 */
[C---:B------:R-:W-:Y:S08]  /*4650*/  HMMA.16816.F32 R68, R8.reuse, R22, RZ ;  /* 0x000000160844723c */ /* 0x040ff000000018ff */
[----:B------:R-:W-:Y:S01]  /*4660*/  HMMA.16816.F32 R60, R8, R18, RZ ;  /* 0x00000012083c723c */ /* 0x000fe200000018ff */
[----:B--2---:R-:W-:Y:S01]  /*4670*/  FFMA.FTZ R3, R32, c[0x0][0x2d0], -R0 ;  /* 0x0000b40020037a23 */ /* 0x004fe20000010800 */
[----:B---3--:R-:W-:-:S06]  /*4680*/  F2FP.PACK_AB R14, R163, R196 ;  /* 0x000000c4a30e723e */ /* 0x008fcc00000000ff */
[C---:B------:R-:W-:Y:S01]  /*4690*/  HMMA.16816.F32 R52, R8.reuse, R30, RZ ;  /* 0x0000001e0834723c */ /* 0x040fe200000018ff */
[----:B------:R2:W-:Y:S07]  /*46a0*/  MUFU.EX2 R223, R3 ;  /* 0x0000000300df7308 */ /* 0x0005ee0000000800 */
[----:B------:R-:W-:Y:S01]  /*46b0*/  HMMA.16816.F32 R44, R8, R42, RZ ;  /* 0x0000002a082c723c */ /* 0x000fe200000018ff */
[----:B--2---:R-:W-:-:S04]  /*46c0*/  FFMA.FTZ R3, R33, c[0x0][0x2d0], -R0 ;  /* 0x0000b40021037a23 */ /* 0x004fc80000010800 */
[----:B------:R2:W3:Y:S02]  /*46d0*/  MUFU.EX2 R220, R3 ;  /* 0x0000000300dc7308 */ /* 0x0004e40000000800 */
[----:B--2---:R-:W-:Y:S01]  /*46e0*/  FFMA.FTZ R3, R34, c[0x0][0x2d0], -R0 ;  /* 0x0000b40022037a23 */ /* 0x004fe20000010800 */
[----:B---3--:R-:W-:-:S05]  /*46f0*/  F2FP.PACK_AB R13, R220, R223 ;  /* 0x000000dfdc0d723e */ /* 0x008fca00000000ff */
[----:B------:R2:W-:Y:S02]  /*4700*/  MUFU.EX2 R222, R3 ;  /* 0x0000000300de7308 */ /* 0x0005e40000000800 */
[----:B--2---:R-:W-:Y:S02]  /*4710*/  FFMA.FTZ R3, R35, c[0x0][0x2d0], -R0 ;  /* 0x0000b40023037a23 */ /* 0x004fe40000010800 */
[----:B------:R-:W-:Y:S04]  /*4720*/  LDSM.16.MT88.4 R32, [R230+0x900] ;  /* 0x00090000e620783b */ /* 0x000fe80000004200 */
[----:B------:R2:W3:Y:S02]  /*4730*/  MUFU.EX2 R200, R3 ;  /* 0x0000000300c87308 */ /* 0x0004e40000000800 */
[----:B--2---:R-:W-:Y:S01]  /*4740*/  FFMA.FTZ R3, R36, c[0x0][0x2d0], -R6 ;  /* 0x0000b40024037a23 */ /* 0x004fe20000010806 */
[----:B---3--:R-:W-:-:S05]  /*4750*/  F2FP.PACK_AB R15, R200, R222 ;  /* 0x000000dec80f723e */ /* 0x008fca00000000ff */
[----:B------:R2:W-:Y:S02]  /*4760*/  MUFU.EX2 R4, R3 ;  /* 0x0000000300047308 */ /* 0x0005e40000000800 */
[C---:B------:R-:W-:Y:S08]  /*4770*/  HMMA.16816.F32 R84, R12.reuse, R20, RZ ;  /* 0x000000140c54723c */ /* 0x040ff000000018ff */
[----:B------:R-:W-:Y:S01]  /*4780*/  HMMA.16816.F32 R88, R12, R22, RZ ;  /* 0x000000160c58723c */ /* 0x000fe200000018ff */
[----:B------:R-:W3:Y:S01]  /*4790*/  LDSM.16.MT88.4 R20, [R229+0x900] ;  /* 0x00090000e514783b */ /* 0x000ee20000004200 */
[----:B--2---:R-:W-:-:S04]  /*47a0*/  FFMA.FTZ R3, R37, c[0x0][0x2d0], -R6 ;  /* 0x0000b40025037a23 */ /* 0x004fc80000010806 */
[----:B------:R2:W4:Y:S02]  /*47b0*/  MUFU.EX2 R198, R3 ;  /* 0x0000000300c67308 */ /* 0x0005240000000800 */
[C---:B------:R-:W-:Y:S08]  /*47c0*/  HMMA.16816.F32 R80, R12.reuse, R16, RZ ;  /* 0x000000100c50723c */ /* 0x040ff000000018ff */
[----:B------:R-:W-:Y:S01]  /*47d0*/  HMMA.16816.F32 R100, R12, R18, RZ ;  /* 0x000000120c64723c */ /* 0x000fe200000018ff */
[----:B--2---:R-:W-:Y:S01]  /*47e0*/  FFMA.FTZ R3, R38, c[0x0][0x2d0], -R6 ;  /* 0x0000b40026037a23 */ /* 0x004fe20000010806 */
[----:B----4-:R-:W-:-:S06]  /*47f0*/  F2FP.PACK_AB R8, R198, R4 ;  /* 0x00000004c608723e */ /* 0x010fcc00000000ff */
[C---:B------:R-:W-:Y:S01]  /*4800*/  HMMA.16816.F32 R16, R12.reuse, R40, RZ ;  /* 0x000000280c10723c */ /* 0x040fe200000018ff */
[----:B------:R2:W-:Y:S07]  /*4810*/  MUFU.EX2 R195, R3 ;  /* 0x0000000300c37308 */ /* 0x0005ee0000000800 */
[C---:B------:R-:W-:Y:S08]  /*4820*/  HMMA.16816.F32 R108, R12.reuse, R30, RZ ;  /* 0x0000001e0c6c723c */ /* 0x040ff000000018ff */
[----:B------:R-:W-:Y:S01]  /*4830*/  HMMA.16816.F32 R76, R12, R28, RZ ;  /* 0x0000001c0c4c723c */ /* 0x000fe200000018ff */
[----:B------:R-:W-:Y:S01]  /*4840*/  LDSM.16.MT88.4 R28, [R230+0x1100] ;  /* 0x00110000e61c783b */ /* 0x000fe20000004200 */
[----:B--2---:R-:W-:-:S03]  /*4850*/  FFMA.FTZ R3, R39, c[0x0][0x2d0], -R6 ;  /* 0x0000b40027037a23 */ /* 0x004fc60000010806 */
[----:B------:R-:W2:Y:S01]  /*4860*/  LDSM.16.MT88.4 R36, [R231+0x900] ;  /* 0x00090000e724783b */ /* 0x000ea20000004200 */
[----:B------:R4:W1:Y:S02]  /*4870*/  MUFU.EX2 R189, R3 ;  /* 0x0000000300bd7308 */ /* 0x0008640000000800 */
[----:B----4-:R-:W-:Y:S01]  /*4880*/  FFMA.FTZ R3, R92, c[0x0][0x2d0], -R5 ;  /* 0x0000b4005c037a23 */ /* 0x010fe20000010805 */
[----:B-1----:R-:W-:-:S05]  /*4890*/  F2FP.PACK_AB R10, R189, R195 ;  /* 0x000000c3bd0a723e */ /* 0x002fca00000000ff */
[----:B------:R1:W-:Y:S02]  /*48a0*/  MUFU.EX2 R206, R3 ;  /* 0x0000000300ce7308 */ /* 0x0003e40000000800 */
[----:B-1----:R-:W-:-:S06]  /*48b0*/  FFMA.FTZ R3, R93, c[0x0][0x2d0], -R5 ;  /* 0x0000b4005d037a23 */ /* 0x002fcc0000010805 */
        /* <DEDUP_REMOVED lines=9> */
[C---:B------:R-:W-:Y:S08]  /*4950*/  HMMA.16816.F32 R140, R8.reuse, R24, R72 ;  /* 0x00000018088c723c */ /* 0x040ff00000001848 */
[----:B---3--:R-:W-:Y:S01]  /*4960*/  HMMA.16816.F32 R92, R8, R20, R56 ;  /* 0x00000014085c723c */ /* 0x008fe20000001838 */
[----:B-1----:R-:W-:-:S04]  /*4970*/  FFMA.FTZ R3, R97, c[0x0][0x2d0], -R7 ;  /* 0x0000b40061037a23 */ /* 0x002fc80000010807 */
[----:B------:R1:W3:Y:S03]  /*4980*/  MUFU.EX2 R218, R3 ;  /* 0x0000000300da7308 */ /* 0x0002e60000000800 */
[C---:B------:R-:W-:Y:S08]  /*4990*/  HMMA.16816.F32 R72, R8.reuse, R32, R48 ;  /* 0x000000200848723c */ /* 0x040ff00000001830 */
[----:B------:R-:W-:Y:S01]  /*49a0*/  HMMA.16816.F32 R68, R8, R26, R68 ;  /* 0x0000001a0844723c */ /* 0x000fe20000001844 */
[----:B-1----:R-:W-:-:S07]  /*49b0*/  FFMA.FTZ R3, R104, c[0x0][0x2d0], -R7 ;  /* 0x0000b40068037a23 */ /* 0x002fce0000010807 */
[----:B------:R-:W-:Y:S01]  /*49c0*/  HMMA.16816.F32 R44, R8, R34, R44 ;  /* 0x00000022082c723c */ /* 0x000fe2000000182c */
[----:B------:R1:W-:Y:S07]  /*49d0*/  MUFU.EX2 R215, R3 ;  /* 0x0000000300d77308 */ /* 0x0003ee0000000800 */
[----:B------:R-:W-:Y:S01]  /*49e0*/  HMMA.16816.F32 R96, R12, R42, RZ ;  /* 0x0000002a0c60723c */ /* 0x000fe200000018ff */
[----:B------:R-:W-:Y:S01]  /*49f0*/  LDSM.16.MT88.4 R12, [R231+0x1100] ;  /* 0x00110000e70c783b */ /* 0x000fe20000004200 */
[----:B-1----:R-:W-:-:S06]  /*4a00*/  FFMA.FTZ R3, R105, c[0x0][0x2d0], -R7 ;  /* 0x0000b40069037a23 */ /* 0x002fcc0000010807 */
[C---:B--2---:R-:W-:Y:S01]  /*4a10*/  HMMA.16816.F32 R104, R8.reuse, R36, R64 ;  /* 0x000000240868723c */ /* 0x044fe20000001840 */
[----:B------:R1:W2:Y:S07]  /*4a20*/  MUFU.EX2 R217, R3 ;  /* 0x0000000300d97308 */ /* 0x0002ae0000000800 */
[C---:B------:R-:W-:Y:S08]  /*4a30*/  HMMA.16816.F32 R64, R8.reuse, R38, R60 ;  /* 0x000000260840723c */ /* 0x040ff0000000183c */
[----:B------:R-:W-:Y:S01]  /*4a40*/  HMMA.16816.F32 R60, R8, R22, R52 ;  /* 0x00000016083c723c */ /* 0x000fe20000001834 */
[----:B-1----:R-:W-:-:S02]  /*4a50*/  FFMA.FTZ R3, R112, c[0x0][0x2d0], -R0 ;  /* 0x0000b40070037a23 */ /* 0x002fc40000010800 */
[----:B------:R-:W-:Y:S02]  /*4a60*/  IMAD.MOV.U32 R112, RZ, RZ, R205 ;  /* 0x000000ffff707224 */ /* 0x000fe400078e00cd */
[----:B------:R1:W-:Y:S02]  /*4a70*/  MUFU.EX2 R205, R3 ;  /* 0x0000000300cd7308 */ /* 0x0003e40000000800 */
[----:B---3--:R-:W-:Y:S02]  /*4a80*/  F2FP.PACK_AB R8, R218, R219 ;  /* 0x000000dbda08723e */ /* 0x008fe400000000ff */
[----:B--2---:R-:W-:Y:S01]  /*4a90*/  F2FP.PACK_AB R10, R217, R215 ;  /* 0x000000d7d90a723e */ /* 0x004fe200000000ff */
[----:B-1----:R-:W-:Y:S02]  /*4aa0*/  FFMA.FTZ R3, R113, c[0x0][0x2d0], -R0 ;  /* 0x0000b40071037a23 */ /* 0x002fe40000010800 */
[----:B------:R-:W-:Y:S02]  /*4ab0*/  IMAD.MOV.U32 R113, RZ, RZ, R206 ;  /* 0x000000ffff717224 */ /* 0x000fe400078e00ce */
[----:B------:R1:W2:Y:S02]  /*4ac0*/  MUFU.EX2 R207, R3 ;  /* 0x0000000300cf7308 */ /* 0x0002a40000000800 */
[----:B-1----:R-:W-:Y:S01]  /*4ad0*/  FFMA.FTZ R3, R114, c[0x0][0x2d0], -R0 ;  /* 0x0000b40072037a23 */ /* 0x002fe20000010800 */
[----:B--2---:R-:W-:Y:S01]  /*4ae0*/  F2FP.PACK_AB R9, R207, R205 ;  /* 0x000000cdcf09723e */ /* 0x004fe200000000ff */
[----:B------:R-:W-:-:S04]  /*4af0*/  IMAD.MOV.U32 R114, RZ, RZ, R204 ;  /* 0x000000ffff727224 */ /* 0x000fc800078e00cc */
[----:B------:R1:W-:Y:S02]  /*4b00*/  MUFU.EX2 R208, R3 ;  /* 0x0000000300d07308 */ /* 0x0003e40000000800 */
[----:B-1----:R-:W-:Y:S02]  /*4b10*/  FFMA.FTZ R3, R115, c[0x0][0x2d0], -R0 ;  /* 0x0000b40073037a23 */ /* 0x002fe40000010800 */
[----:B------:R-:W-:-:S04]  /*4b20*/  IMAD.MOV.U32 R115, RZ, RZ, R203 ;  /* 0x000000ffff737224 */ /* 0x000fc800078e00cb */
[----:B------:R1:W2:Y:S02]  /*4b30*/  MUFU.EX2 R206, R3 ;  /* 0x0000000300ce7308 */ /* 0x0002a40000000800 */
[----:B-1----:R-:W-:Y:S01]  /*4b40*/  FFMA.FTZ R3, R116, c[0x0][0x2d0], -R7 ;  /* 0x0000b40074037a23 */ /* 0x002fe20000010807 */
[----:B--2---:R-:W-:Y:S01]  /*4b50*/  F2FP.PACK_AB R11, R206, R208 ;  /* 0x000000d0ce0b723e */ /* 0x004fe200000000ff */
[----:B------:R-:W-:-:S04]  /*4b60*/  IMAD.MOV.U32 R116, RZ, RZ, R202 ;  /* 0x000000ffff747224 */ /* 0x000fc800078e00ca */
[----:B------:R1:W-:Y:S02]  /*4b70*/  MUFU.EX2 R251, R3 ;  /* 0x0000000300fb7308 */ /* 0x0003e40000000800 */
[C---:B------:R-:W-:Y:S08]  /*4b80*/  HMMA.16816.F32 R52, R8.reuse, R36, R80 ;  /* 0x000000240834723c */ /* 0x040ff00000001850 */
[----:B------:R-:W-:Y:S01]  /*4b90*/  HMMA.16816.F32 R36, R8, R38, R100 ;  /* 0x000000260824723c */ /* 0x000fe20000001864 */
[----:B-1----:R-:W-:Y:S01]  /*4ba0*/  FFMA.FTZ R3, R117, c[0x0][0x2d0], -R6 ;  /* 0x0000b40075037a23 */ /* 0x002fe20000010806 */
[----:B------:R-:W-:-:S05]  /*4bb0*/  MOV R117, R201 ;  /* 0x000000c900757202 */ /* 0x000fca0000000f00 */
[----:B------:R-:W-:Y:S01]  /*4bc0*/  IMAD.MOV.U32 R102, RZ, RZ, R116 ;  /* 0x000000ffff667224 */ /* 0x000fe200078e0074 */
[----:B------:R1:W-:Y:S01]  /*4bd0*/  MUFU.EX2 R203, R3 ;  /* 0x0000000300cb7308 */ /* 0x0003e20000000800 */
[C---:B------:R-:W-:Y:S01]  /*4be0*/  HMMA.16816.F32 R48, R8.reuse, R24, R84 ;  /* 0x000000180830723c */ /* 0x040fe20000001854 */
[----:B------:R-:W-:Y:S01]  /*4bf0*/  IMAD.MOV.U32 R103, RZ, RZ, R117 ;  /* 0x000000ffff677224 */ /* 0x000fe200078e0075 */
[----:B------:R-:W-:Y:S01]  /*4c00*/  MOV R116, R252 ;  /* 0x000000fc00747202 */ /* 0x000fe20000000f00 */
[----:B------:R-:W-:Y:S02]  /*4c10*/  IMAD.MOV.U32 R117, RZ, RZ, R195 ;  /* 0x000000ffff757224 */ /* 0x000fe400078e00c3 */
[----:B------:R-:W-:Y:S01]  /*4c20*/  IMAD.MOV.U32 R101, RZ, RZ, R112 ;  /* 0x000000ffff657224 */ /* 0x000fe200078e0070 */
[----:B------:R-:W-:Y:S01]  /*4c30*/  MOV R112, R190 ;  /* 0x000000be00707202 */ /* 0x000fe20000000f00 */
[----:B------:R-:W-:Y:S01]  /*4c40*/  IMAD.MOV.U32 R100, RZ, RZ, R115 ;  /* 0x000000ffff647224 */ /* 0x000fe200078e0073 */
[----:B------:R-:W-:Y:S01]  /*4c50*/  HMMA.16816.F32 R84, R8, R32, R16 ;  /* 0x000000200854723c */ /* 0x000fe20000001810 */
[----:B------:R-:W2:Y:S01]  /*4c60*/  LDSM.16.MT88.4 R16, [R228+0x1100] ;  /* 0x00110000e410783b */ /* 0x000ea20000004200 */
[----:B-1----:R-:W-:-:S06]  /*4c70*/  FFMA.FTZ R3, R118, c[0x0][0x2d0], -R6 ;  /* 0x0000b40076037a23 */ /* 0x002fcc0000010806 */
[C---:B------:R-:W-:Y:S01]  /*4c80*/  HMMA.16816.F32 R40, R8.reuse, R26, R88 ;  /* 0x0000001a0828723c */ /* 0x040fe20000001858 */
[----:B------:R-:W-:Y:S01]  /*4c90*/  IMAD.MOV.U32 R118, RZ, RZ, R200 ;  /* 0x000000ffff767224 */ /* 0x000fe200078e00c8 */
[----:B------:R-:W1:Y:S01]  /*4ca0*/  LDSM.16.MT88.4 R24, [R229+0x1100] ;  /* 0x00110000e518783b */ /* 0x000e620000004200 */
[----:B------:R3:W4:Y:S05]  /*4cb0*/  MUFU.EX2 R204, R3 ;  /* 0x0000000300cc7308 */ /* 0x00072a0000000800 */
[C---:B------:R-:W-:Y:S07]  /*4cc0*/  HMMA.16816.F32 R56, R8.reuse, R22, R108 ;  /* 0x000000160838723c */ /* 0x040fee000000186c */
[----:B------:R-:W-:Y:S01]  /*4cd0*/  IMAD.MOV.U32 R111, RZ, RZ, R192 ;  /* 0x000000ffff6f7224 */ /* 0x000fe200078e00c0 */
[----:B------:R-:W-:Y:S01]  /*4ce0*/  HMMA.16816.F32 R76, R8, R20, R76 ;  /* 0x00000014084c723c */ /* 0x000fe2000000184c */
[----:B------:R-:W-:-:S02]  /*4cf0*/  IMAD.MOV.U32 R110, RZ, RZ, R189 ;  /* 0x000000ffff6e7224 */ /* 0x000fc400078e00bd */
[----:B---3--:R-:W-:Y:S02]  /*4d00*/  FFMA.FTZ R3, R119, c[0x0][0x2d0], -R6 ;  /* 0x0000b40077037a23 */ /* 0x008fe40000010806 */
[----:B------:R-:W-:Y:S02]  /*4d10*/  IMAD.MOV.U32 R119, RZ, RZ, R199 ;  /* 0x000000ffff777224 */ /* 0x000fe400078e00c7 */
[----:B------:R3:W-:Y:S01]  /*4d20*/  MUFU.EX2 R202, R3 ;  /* 0x0000000300ca7308 */ /* 0x0007e20000000800 */
[----:B------:R-:W-:Y:S01]  /*4d30*/  IMAD.MOV.U32 R109, RZ, RZ, R188 ;  /* 0x000000ffff6d7224 */ /* 0x000fe200078e00bc */
[----:B------:R-:W-:Y:S07]  /*4d40*/  HMMA.16816.F32 R32, R8, R34, R96 ;  /* 0x000000220820723c */ /* 0x000fee0000001860 */
[----:B----4-:R-:W-:Y:S01]  /*4d50*/  F2FP.PACK_AB R8, R204, R203 ;  /* 0x000000cbcc08723e */ /* 0x010fe200000000ff */
[----:B------:R-:W-:-:S02]  /*4d60*/  IMAD.MOV.U32 R96, RZ, RZ, R100 ;  /* 0x000000ffff607224 */ /* 0x000fc400078e0064 */
[----:B------:R-:W-:Y:S02]  /*4d70*/  IMAD.MOV.U32 R99, RZ, RZ, R161 ;  /* 0x000000ffff637224 */ /* 0x000fe400078e00a1 */
[----:B------:R-:W-:Y:S02]  /*4d80*/  IMAD.MOV.U32 R98, RZ, RZ, R103 ;  /* 0x000000ffff627224 */ /* 0x000fe400078e0067 */
[----:B---3--:R-:W-:Y:S02]  /*4d90*/  FFMA.FTZ R3, R120, c[0x0][0x2d0], -R6 ;  /* 0x0000b40078037a23 */ /* 0x008fe40000010806 */
[----:B------:R-:W-:Y:S02]  /*4da0*/  IMAD.MOV.U32 R120, RZ, RZ, R197 ;  /* 0x000000ffff787224 */ /* 0x000fe400078e00c5 */
[----:B------:R3:W4:Y:S01]  /*4db0*/  MUFU.EX2 R201, R3 ;  /* 0x0000000300c97308 */ /* 0x0007220000000800 */
[----:B------:R-:W-:Y:S02]  /*4dc0*/  IMAD.MOV.U32 R103, RZ, RZ, R167 ;  /* 0x000000ffff677224 */ /* 0x000fe400078e00a7 */
[----:B------:R-:W-:-:S02]  /*4dd0*/  IMAD.MOV.U32 R97, RZ, RZ, R176 ;  /* 0x000000ffff617224 */ /* 0x000fc400078e00b0 */
[--C-:B---3--:R-:W-:Y:S01]  /*4de0*/  FFMA.FTZ R3, R121, c[0x0][0x2d0], -R5.reuse ;  /* 0x0000b40079037a23 */ /* 0x108fe20000010805 */
[----:B----4-:R-:W-:Y:S01]  /*4df0*/  F2FP.PACK_AB R10, R201, R202 ;  /* 0x000000cac90a723e */ /* 0x010fe200000000ff */
[----:B------:R-:W-:Y:S02]  /*4e00*/  IMAD.MOV.U32 R121, RZ, RZ, R198 ;  /* 0x000000ffff797224 */ /* 0x000fe400078e00c6 */
[----:B------:R3:W-:Y:S02]  /*4e10*/  MUFU.EX2 R200, R3 ;  /* 0x0000000300c87308 */ /* 0x0007e40000000800 */
[----:B---3--:R-:W-:Y:S02]  /*4e20*/  FFMA.FTZ R3, R122, c[0x0][0x2d0], -R5 ;  /* 0x0000b4007a037a23 */ /* 0x008fe40000010805 */
[----:B------:R-:W-:-:S04]  /*4e30*/  IMAD.MOV.U32 R122, RZ, RZ, R113 ;  /* 0x000000ffff7a7224 */ /* 0x000fc800078e0071 */
[----:B------:R3:W4:Y:S01]  /*4e40*/  MUFU.EX2 R199, R3 ;  /* 0x0000000300c77308 */ /* 0x0007220000000800 */
[----:B------:R-:W-:Y:S02]  /*4e50*/  IMAD.MOV.U32 R113, RZ, RZ, R191 ;  /* 0x000000ffff717224 */ /* 0x000fe400078e00bf */
[----:B---3--:R-:W-:Y:S01]  /*4e60*/  FFMA.FTZ R3, R123, c[0x0][0x2d0], -R5 ;  /* 0x0000b4007b037a23 */ /* 0x008fe20000010805 */
[----:B------:R-:W-:Y:S01]  /*4e70*/  MOV R123, R118 ;  /* 0x00000076007b7202 */ /* 0x000fe20000000f00 */
[----:B------:R-:W-:Y:S01]  /*4e80*/  IMAD.MOV.U32 R118, RZ, RZ, R194 ;  /* 0x000000ffff767224 */ /* 0x000fe200078e00c2 */
[----:B----4-:R-:W-:Y:S02]  /*4e90*/  F2FP.PACK_AB R9, R199, R200 ;  /* 0x000000c8c709723e */ /* 0x010fe400000000ff */
[----:B------:R3:W-:Y:S01]  /*4ea0*/  MUFU.EX2 R198, R3 ;  /* 0x0000000300c67308 */ /* 0x0007e20000000800 */
[----:B------:R-:W-:Y:S02]  /*4eb0*/  IMAD.MOV.U32 R100, RZ, RZ, R123 ;  /* 0x000000ffff647224 */ /* 0x000fe400078e007b */
[----:B------:R-:W-:-:S02]  /*4ec0*/  IMAD.MOV.U32 R123, RZ, RZ, R162 ;  /* 0x000000ffff7b7224 */ /* 0x000fc400078e00a2 */
[----:B---3--:R-:W-:Y:S02]  /*4ed0*/  FFMA.FTZ R3, R124, c[0x0][0x2d0], -R5 ;  /* 0x0000b4007c037a23 */ /* 0x008fe40000010805 */
[----:B------:R-:W-:Y:S02]  /*4ee0*/  IMAD.MOV.U32 R124, RZ, RZ, R114 ;  /* 0x000000ffff7c7224 */ /* 0x000fe400078e0072 */
[----:B------:R3:W4:Y:S02]  /*4ef0*/  MUFU.EX2 R197, R3 ;  /* 0x0000000300c57308 */ /* 0x0007240000000800 */
[----:B---3--:R-:W-:Y:S01]  /*4f00*/  FFMA.FTZ R3, R126, c[0x0][0x2d0], -R7 ;  /* 0x0000b4007e037a23 */ /* 0x008fe20000010807 */
[----:B----4-:R-:W-:Y:S01]  /*4f10*/  F2FP.PACK_AB R11, R197, R198 ;  /* 0x000000c6c50b723e */ /* 0x010fe200000000ff */
[----:B------:R-:W-:-:S04]  /*4f20*/  IMAD.MOV.U32 R126, RZ, RZ, R196 ;  /* 0x000000ffff7e7224 */ /* 0x000fc800078e00c4 */
[----:B------:R3:W4:Y:S02]  /*4f30*/  MUFU.EX2 R196, R3 ;  /* 0x0000000300c47308 */ /* 0x0007240000000800 */
[C---:B--2---:R-:W-:Y:S08]  /*4f40*/  HMMA.16816.F32 R80, R8.reuse, R18, R68 ;  /* 0x000000120850723c */ /* 0x044ff00000001844 */
[----:B------:R-:W-:Y:S01]  /*4f50*/  HMMA.16816.F32 R68, R8, R14, R64 ;  /* 0x0000000e0844723c */ /* 0x000fe20000001840 */
[----:B---3--:R-:W-:-:S02]  /*4f60*/  FFMA.FTZ R3, R125, c[0x0][0x2d0], -R7 ;  /* 0x0000b4007d037a23 */ /* 0x008fc40000010807 */
[----:B------:R-:W-:Y:S02]  /*4f70*/  IMAD.MOV.U32 R125, RZ, RZ, R119 ;  /* 0x000000ffff7d7224 */ /* 0x000fe400078e0077 */
[----:B------:R2:W-:Y:S01]  /*4f80*/  MUFU.EX2 R195, R3 ;  /* 0x0000000300c37308 */ /* 0x0005e20000000800 */
[----:B------:R-:W-:Y:S02]  /*4f90*/  IMAD.MOV.U32 R119, RZ, RZ, R193 ;  /* 0x000000ffff777224 */ /* 0x000fe400078e00c1 */
[C---:B-1----:R-:W-:Y:S08]  /*4fa0*/  HMMA.16816.F32 R64, R8.reuse, R26, R60 ;  /* 0x0000001a0840723c */ /* 0x042ff0000000183c */
[----:B------:R-:W-:Y:S01]  /*4fb0*/  HMMA.16816.F32 R140, R8, R16, R140 ;  /* 0x00000010088c723c */ /* 0x000fe2000000188c */
[----:B--2---:R-:W-:-:S07]  /*4fc0*/  FFMA.FTZ R3, R127, c[0x0][0x2d0], -R7 ;  /* 0x0000b4007f037a23 */ /* 0x004fce0000010807 */
[----:B------:R-:W-:Y:S01]  /*4fd0*/  HMMA.16816.F32 R104, R8, R12, R104 ;  /* 0x0000000c0868723c */ /* 0x000fe20000001868 */
[----:B------:R-:W-:Y:S01]  /*4fe0*/  IMAD.MOV.U32 R127, RZ, RZ, R102 ;  /* 0x000000ffff7f7224 */ /* 0x000fe200078e0066 */
[----:B------:R1:W2:Y:S01]  /*4ff0*/  MUFU.EX2 R194, R3 ;  /* 0x0000000300c27308 */ /* 0x0002a20000000800 */
[----:B------:R-:W-:-:S05]  /*5000*/  MOV R102, R163 ;  /* 0x000000a300667202 */ /* 0x000fca0000000f00 */
[C---:B------:R-:W-:Y:S08]  /*5010*/  HMMA.16816.F32 R92, R8.reuse, R24, R92 ;  /* 0x00000018085c723c */ /* 0x040ff0000000185c */
[----:B------:R-:W-:Y:S01]  /*5020*/  HMMA.16816.F32 R88, R8, R28, R72 ;  /* 0x0000001c0858723c */ /* 0x000fe20000001848 */
[----:B-1----:R-:W-:Y:S02]  /*5030*/  FFMA.FTZ R3, R128, c[0x0][0x2d0], -R7 ;  /* 0x0000b40080037a23 */ /* 0x002fe40000010807 */
[----:B------:R-:W-:-:S02]  /*5040*/  IMAD.MOV.U32 R128, RZ, RZ, R110 ;  /* 0x000000ffff807224 */ /* 0x000fc400078e006e */
[----:B------:R1:W-:Y:S03]  /*5050*/  MUFU.EX2 R193, R3 ;  /* 0x0000000300c17308 */ /* 0x0003e60000000800 */
[----:B------:R-:W-:Y:S07]  /*5060*/  HMMA.16816.F32 R60, R8, R30, R44 ;  /* 0x0000001e083c723c */ /* 0x000fee000000182c */
[----:B----4-:R-:W-:-:S02]  /*5070*/  F2FP.PACK_AB R8, R196, R251 ;  /* 0x000000fbc408723e */ /* 0x010fc400000000ff */
[----:B--2---:R-:W-:Y:S01]  /*5080*/  F2FP.PACK_AB R10, R194, R195 ;  /* 0x000000c3c20a723e */ /* 0x004fe200000000ff */
[----:B-1----:R-:W-:Y:S02]  /*5090*/  FFMA.FTZ R3, R129, c[0x0][0x2d0], -R0 ;  /* 0x0000b40081037a23 */ /* 0x002fe40000010800 */
[----:B------:R-:W-:Y:S02]  /*50a0*/  IMAD.MOV.U32 R129, RZ, RZ, R112 ;  /* 0x000000ffff817224 */ /* 0x000fe400078e0070 */
[----:B------:R1:W-:Y:S02]  /*50b0*/  MUFU.EX2 R252, R3 ;  /* 0x0000000300fc7308 */ /* 0x0003e40000000800 */
[----:B-1----:R-:W-:Y:S02]  /*50c0*/  FFMA.FTZ R3, R130, c[0x0][0x2d0], -R0 ;  /* 0x0000b40082037a23 */ /* 0x002fe40000010800 */
[----:B------:R-:W-:-:S04]  /*50d0*/  IMAD.MOV.U32 R130, RZ, RZ, R102 ;  /* 0x000000ffff827224 */ /* 0x000fc800078e0066 */
[----:B------:R1:W2:Y:S01]  /*50e0*/  MUFU.EX2 R192, R3 ;  /* 0x0000000300c07308 */ /* 0x0002a20000000800 */
[----:B------:R-:W-:Y:S02]  /*50f0*/  IMAD.MOV.U32 R102, RZ, RZ, R123 ;  /* 0x000000ffff667224 */ /* 0x000fe400078e007b */
[----:B------:R-:W-:Y:S02]  /*5100*/  IMAD.MOV.U32 R123, RZ, RZ, R179 ;  /* 0x000000ffff7b7224 */ /* 0x000fe400078e00b3 */
[----:B-1----:R-:W-:Y:S01]  /*5110*/  FFMA.FTZ R3, R131, c[0x0][0x2d0], -R0 ;  /* 0x0000b40083037a23 */ /* 0x002fe20000010800 */
[----:B--2---:R-:W-:Y:S01]  /*5120*/  F2FP.PACK_AB R9, R192, R252 ;  /* 0x000000fcc009723e */ /* 0x004fe200000000ff */
[----:B------:R-:W-:Y:S01]  /*5130*/  IMAD.MOV.U32 R131, RZ, RZ, R100 ;  /* 0x000000ffff837224 */ /* 0x000fe200078e0064 */
[----:B------:R-:W-:Y:S01]  /*5140*/  MOV R100, R178 ;  /* 0x000000b200647202 */ /* 0x000fe20000000f00 */
[----:B------:R1:W-:Y:S02]  /*5150*/  MUFU.EX2 R191, R3 ;  /* 0x0000000300bf7308 */ /* 0x0003e40000000800 */
[----:B-1----:R-:W-:-:S06]  /*5160*/  FFMA.FTZ R3, R134, c[0x0][0x2d0], -R0 ;  /* 0x0000b40086037a23 */ /* 0x002fcc0000010800 */
[----:B------:R1:W2:Y:S02]  /*5170*/  MUFU.EX2 R189, R3 ;  /* 0x0000000300bd7308 */ /* 0x0002a40000000800 */
[----:B-1----:R-:W-:Y:S01]  /*5180*/  FFMA.FTZ R3, R133, c[0x0][0x2d0], -R7 ;  /* 0x0000b40085037a23 */ /* 0x002fe20000010807 */
[----:B--2---:R-:W-:-:S05]  /*5190*/  F2FP.PACK_AB R11, R189, R191 ;  /* 0x000000bfbd0b723e */ /* 0x004fca00000000ff */
[----:B------:R1:W-:Y:S02]  /*51a0*/  MUFU.EX2 R190, R3 ;  /* 0x0000000300be7308 */ /* 0x0003e40000000800 */
[C---:B------:R-:W-:Y:S07]  /*51b0*/  HMMA.16816.F32 R20, R8.reuse, R12, R52 ;  /* 0x0000000c0814723c */ /* 0x040fee0000001834 */
[----:B------:R-:W-:Y:S01]  /*51c0*/  IMAD.MOV.U32 R55, RZ, RZ, R165 ;  /* 0x000000ffff377224 */ /* 0x000fe200078e00a5 */
[----:B------:R-:W-:Y:S01]  /*51d0*/  HMMA.16816.F32 R36, R8, R14, R36 ;  /* 0x0000000e0824723c */ /* 0x000fe20000001824 */
[----:B------:R-:W-:Y:S01]  /*51e0*/  LDSM.16.MT88.4 R12, [R231+0x1900] ;  /* 0x00190000e70c783b */ /* 0x000fe20000004200 */
[----:B-1----:R-:W-:-:S04]  /*51f0*/  FFMA.FTZ R3, R132, c[0x0][0x2d0], -R7 ;  /* 0x0000b40084037a23 */ /* 0x002fc80000010807 */
[----:B------:R1:W-:Y:S02]  /*5200*/  MUFU.EX2 R188, R3 ;  /* 0x0000000300bc7308 */ /* 0x0003e40000000800 */
[C---:B------:R-:W-:Y:S08]  /*5210*/  HMMA.16816.F32 R44, R8.reuse, R18, R40 ;  /* 0x00000012082c723c */ /* 0x040ff00000001828 */
[----:B------:R-:W-:Y:S01]  /*5220*/  HMMA.16816.F32 R48, R8, R16, R48 ;  /* 0x000000100830723c */ /* 0x000fe20000001830 */
[----:B------:R-:W2:Y:S01]  /*5230*/  LDSM.16.MT88.4 R16, [R228+0x1900] ;  /* 0x00190000e410783b */ /* 0x000ea20000004200 */
[----:B-1----:R-:W-:-:S06]  /*5240*/  FFMA.FTZ R3, R138, c[0x0][0x2d0], -R6 ;  /* 0x0000b4008a037a23 */ /* 0x002fcc0000010806 */
[C---:B------:R-:W-:Y:S01]  /*5250*/  HMMA.16816.F32 R40, R8.reuse, R24, R76 ;  /* 0x000000180828723c */ /* 0x040fe2000000184c */
[----:B------:R1:W-:Y:S07]  /*5260*/  MUFU.EX2 R138, R3 ;  /* 0x00000003008a7308 */ /* 0x0003ee0000000800 */
[C---:B------:R-:W-:Y:S01]  /*5270*/  HMMA.16816.F32 R56, R8.reuse, R26, R56 ;  /* 0x0000001a0838723c */ /* 0x040fe20000001838 */
[----:B------:R-:W-:Y:S07]  /*5280*/  LDSM.16.MT88.4 R24, [R229+0x1900] ;  /* 0x00190000e518783b */ /* 0x000fee0000004200 */
[----:B------:R-:W-:Y:S01]  /*5290*/  HMMA.16816.F32 R84, R8, R28, R84 ;  /* 0x0000001c0854723c */ /* 0x000fe20000001854 */
[----:B-1----:R-:W-:-:S02]  /*52a0*/  FFMA.FTZ R3, R156, c[0x0][0x2d0], -R6 ;  /* 0x0000b4009c037a23 */ /* 0x002fc40000010806 */
[----:B------:R-:W-:Y:S02]  /*52b0*/  IMAD.MOV.U32 R156, RZ, RZ, R151 ;  /* 0x000000ffff9c7224 */ /* 0x000fe400078e0097 */
[----:B------:R1:W3:Y:S03]  /*52c0*/  MUFU.EX2 R134, R3 ;  /* 0x0000000300867308 */ /* 0x0002e60000000800 */
[----:B------:R-:W-:Y:S01]  /*52d0*/  HMMA.16816.F32 R72, R8, R30, R32 ;  /* 0x0000001e0848723c */ /* 0x000fe20000001820 */
[----:B------:R-:W4:Y:S04]  /*52e0*/  LDSM.16.MT88.4 R32, [R230+0x1900] ;  /* 0x00190000e620783b */ /* 0x000f280000004200 */
[----:B------:R-:W-:Y:S01]  /*52f0*/  LDSM.16.MT88.4 R28, [R230+0x2100] ;  /* 0x00210000e61c783b */ /* 0x000fe20000004200 */
[----:B-1----:R-:W-:Y:S01]  /*5300*/  FFMA.FTZ R3, R152, c[0x0][0x2d0], -R6 ;  /* 0x0000b40098037a23 */ /* 0x002fe20000010806 */
[----:B---3--:R-:W-:-:S02]  /*5310*/  F2FP.PACK_AB R8, R134, R138 ;  /* 0x0000008a8608723e */ /* 0x008fc400000000ff */
[----:B------:R-:W-:Y:S01]  /*5320*/  MOV R152, R166 ;  /* 0x000000a600987202 */ /* 0x000fe20000000f00 */
[----:B------:R1:W-:Y:S02]  /*5330*/  MUFU.EX2 R133, R3 ;  /* 0x0000000300857308 */ /* 0x0003e40000000800 */
[----:B-1----:R-:W-:Y:S02]  /*5340*/  FFMA.FTZ R3, R153, c[0x0][0x2d0], -R6 ;  /* 0x0000b40099037a23 */ /* 0x002fe40000010806 */
[----:B------:R-:W-:-:S04]  /*5350*/  IMAD.MOV.U32 R153, RZ, RZ, R96 ;  /* 0x000000ffff997224 */ /* 0x000fc800078e0060 */
[----:B------:R1:W3:Y:S02]  /*5360*/  MUFU.EX2 R132, R3 ;  /* 0x0000000300847308 */ /* 0x0002e40000000800 */
[----:B-1----:R-:W-:Y:S01]  /*5370*/  FFMA.FTZ R3, R157, c[0x0][0x2d0], -R5 ;  /* 0x0000b4009d037a23 */ /* 0x002fe20000010805 */
[----:B---3--:R-:W-:Y:S01]  /*5380*/  F2FP.PACK_AB R10, R132, R133 ;  /* 0x00000085840a723e */ /* 0x008fe200000000ff */
[----:B------:R-:W-:-:S04]  /*5390*/  IMAD.MOV.U32 R157, RZ, RZ, R127 ;  /* 0x000000ffff9d7224 */ /* 0x000fc800078e007f */
        /* <DEDUP_REMOVED lines=8> */
[----:B-1----:R-:W-:Y:S01]  /*5420*/  FFMA.FTZ R3, R155, c[0x0][0x2d0], -R5 ;  /* 0x0000b4009b037a23 */ /* 0x002fe20000010805 */
[----:B------:R-:W-:-:S05]  /*5430*/  MOV R155, R113 ;  /* 0x00000071009b7202 */ /* 0x000fca0000000f00 */
[----:B------:R1:W3:Y:S02]  /*5440*/  MUFU.EX2 R113, R3 ;  /* 0x0000000300717308 */ /* 0x0002e40000000800 */
[----:B-1----:R-:W-:Y:S01]  /*5450*/  FFMA.FTZ R3, R159, c[0x0][0x2d0], -R7 ;  /* 0x0000b4009f037a23 */ /* 0x002fe20000010807 */
[----:B---3--:R-:W-:Y:S01]  /*5460*/  F2FP.PACK_AB R11, R113, R112 ;  /* 0x00000070710b723e */ /* 0x008fe200000000ff */
[----:B------:R-:W-:-:S04]  /*5470*/  IMAD.MOV.U32 R159, RZ, RZ, R111 ;  /* 0x000000ffff9f7224 */ /* 0x000fc800078e006f */
[----:B------:R1:W-:Y:S02]  /*5480*/  MUFU.EX2 R111, R3 ;  /* 0x00000003006f7308 */ /* 0x0003e40000000800 */
[C---:B--2---:R-:W-:Y:S08]  /*5490*/  HMMA.16816.F32 R140, R8.reuse, R16, R140 ;  /* 0x00000010088c723c */ /* 0x044ff0000000188c */
[----:B----4-:R-:W-:Y:S01]  /*54a0*/  HMMA.16816.F32 R76, R8, R32, R88 ;  /* 0x00000020084c723c */ /* 0x010fe20000001858 */
[----:B-1----:R-:W-:-:S04]  /*54b0*/  FFMA.FTZ R3, R148, c[0x0][0x2d0], -R7 ;  /* 0x0000b40094037a23 */ /* 0x002fc80000010807 */
[----:B------:R1:W-:Y:S02]  /*54c0*/  MUFU.EX2 R110, R3 ;  /* 0x00000003006e7308 */ /* 0x0003e40000000800 */
[----:B-1----:R-:W-:-:S06]  /*54d0*/  FFMA.FTZ R3, R150, c[0x0][0x2d0], -R7 ;  /* 0x0000b40096037a23 */ /* 0x002fcc0000010807 */
[----:B------:R1:W-:Y:S02]  /*54e0*/  MUFU.EX2 R109, R3 ;  /* 0x00000003006d7308 */ /* 0x0003e40000000800 */
[----:B-1----:R-:W-:Y:S02]  /*54f0*/  FFMA.FTZ R3, R149, c[0x0][0x2d0], -R7 ;  /* 0x0000b40095037a23 */ /* 0x002fe40000010807 */
[C---:B------:R-:W-:Y:S04]  /*5500*/  HMMA.16816.F32 R148, R8.reuse, R18, R80 ;  /* 0x000000120894723c */ /* 0x040fe80000001850 */
[----:B------:R1:W-:Y:S04]  /*5510*/  MUFU.EX2 R108, R3 ;  /* 0x00000003006c7308 */ /* 0x0003e80000000800 */
[----:B------:R-:W-:Y:S01]  /*5520*/  HMMA.16816.F32 R80, R8, R26, R64 ;  /* 0x0000001a0850723c */ /* 0x000fe20000001840 */
[----:B-1----:R-:W-:-:S07]  /*5530*/  FFMA.FTZ R3, R160, c[0x0][0x2d0], -R0 ;  /* 0x0000b400a0037a23 */ /* 0x002fce0000010800 */
[----:B------:R-:W-:Y:S01]  /*5540*/  HMMA.16816.F32 R160, R8, R12, R104 ;  /* 0x0000000c08a0723c */ /* 0x000fe20000001868 */
[----:B------:R1:W-:Y:S02]  /*5550*/  MUFU.EX2 R106, R3 ;  /* 0x00000003006a7308 */ /* 0x0003e40000000800 */
[----:B-1----:R-:W-:-:S05]  /*5560*/  FFMA.FTZ R3, R164, c[0x0][0x2d0], -R0 ;  /* 0x0000b400a4037a23 */ /* 0x002fca0000010800 */
[C---:B------:R-:W-:Y:S01]  /*5570*/  HMMA.16816.F32 R164, R8.reuse, R14, R68 ;  /* 0x0000000e08a4723c */ /* 0x040fe20000001844 */
[----:B------:R1:W2:Y:S07]  /*5580*/  MUFU.EX2 R105, R3 ;  /* 0x0000000300697308 */ /* 0x0002ae0000000800 */
[----:B------:R-:W-:Y:S01]  /*5590*/  HMMA.16816.F32 R68, R8, R34, R60 ;  /* 0x000000220844723c */ /* 0x000fe2000000183c */
[----:B-1----:R-:W-:Y:S02]  /*55a0*/  FFMA.FTZ R3, R169, c[0x0][0x2d0], -R0 ;  /* 0x0000b400a9037a23 */ /* 0x002fe40000010800 */
[----:B------:R-:W-:-:S02]  /*55b0*/  IMAD.MOV.U32 R169, RZ, RZ, R98 ;  /* 0x000000ffffa97224 */ /* 0x000fc400078e0062 */
[----:B------:R1:W-:Y:S01]  /*55c0*/  MUFU.EX2 R104, R3 ;  /* 0x0000000300687308 */ /* 0x0003e20000000800 */
[----:B------:R-:W-:Y:S02]  /*55d0*/  IMAD.MOV.U32 R98, RZ, RZ, R177 ;  /* 0x000000ffff627224 */ /* 0x000fe400078e00b1 */
[----:B------:R-:W-:Y:S02]  /*55e0*/  HMMA.16816.F32 R176, R8, R24, R92 ;  /* 0x0000001808b0723c */ /* 0x000fe4000000185c */
[----:B------:R-:W-:-:S05]  /*55f0*/  IMAD.MOV.U32 R127, RZ, RZ, R98 ;  /* 0x000000ffff7f7224 */ /* 0x000fca00078e0062 */
[----:B------:R-:W-:Y:S02]  /*5600*/  F2FP.PACK_AB R8, R190, R193 ;  /* 0x000000c1be08723e */ /* 0x000fe400000000ff */
[----:B--2---:R-:W-:Y:S02]  /*5610*/  F2FP.PACK_AB R9, R105, R106 ;  /* 0x0000006a6909723e */ /* 0x004fe400000000ff */
[----:B------:R-:W-:Y:S01]  /*5620*/  F2FP.PACK_AB R10, R111, R188 ;  /* 0x000000bc6f0a723e */ /* 0x000fe200000000ff */
[----:B-1----:R-:W-:Y:S02]  /*5630*/  FFMA.FTZ R3, R170, c[0x0][0x2d0], -R0 ;  /* 0x0000b400aa037a23 */ /* 0x002fe40000010800 */
[----:B------:R-:W-:Y:S02]  /*5640*/  IMAD.MOV.U32 R170, RZ, RZ, R152 ;  /* 0x000000ffffaa7224 */ /* 0x000fe400078e0098 */
[----:B------:R-:W-:Y:S02]  /*5650*/  IMAD.MOV.U32 R152, RZ, RZ, R156 ;  /* 0x000000ffff987224 */ /* 0x000fe400078e009c */
[----:B------:R-:W-:Y:S01]  /*5660*/  IMAD.MOV.U32 R156, RZ, RZ, R99 ;  /* 0x000000ffff9c7224 */ /* 0x000fe200078e0063 */
[----:B------:R-:W-:-:S02]  /*5670*/  MOV R99, R103 ;  /* 0x0000006700637202 */ /* 0x000fc40000000f00 */
[----:B------:R1:W2:Y:S02]  /*5680*/  MUFU.EX2 R103, R3 ;  /* 0x0000000300677308 */ /* 0x0002a40000000800 */
[----:B-1----:R-:W-:Y:S01]  /*5690*/  FFMA.FTZ R3, R168, c[0x0][0x2d0], -R7 ;  /* 0x0000b400a8037a23 */ /* 0x002fe20000010807 */
[----:B--2---:R-:W-:Y:S01]  /*56a0*/  F2FP.PACK_AB R11, R103, R104 ;  /* 0x00000068670b723e */ /* 0x004fe200000000ff */
[----:B------:R-:W-:-:S04]  /*56b0*/  IMAD.MOV.U32 R168, RZ, RZ, R55 ;  /* 0x000000ffffa87224 */ /* 0x000fc800078e0037 */
[----:B------:R1:W-:Y:S02]  /*56c0*/  MUFU.EX2 R107, R3 ;  /* 0x00000003006b7308 */ /* 0x0003e40000000800 */
[C---:B------:R-:W-:Y:S08]  /*56d0*/  HMMA.16816.F32 R64, R8.reuse, R16, R48 ;  /* 0x000000100840723c */ /* 0x040ff00000001830 */
[----:B------:R-:W-:Y:S01]  /*56e0*/  HMMA.16816.F32 R60, R8, R18, R44 ;  /* 0x00000012083c723c */ /* 0x000fe2000000182c */
[----:B------:R-:W-:Y:S01]  /*56f0*/  LDSM.16.MT88.4 R16, [R231+0x2100] ;  /* 0x00210000e710783b */ /* 0x000fe20000004200 */
[----:B-1----:R-:W-:-:S02]  /*5700*/  FFMA.FTZ R3, R171, c[0x0][0x2d0], -R6 ;  /* 0x0000b400ab037a23 */ /* 0x002fc40000010806 */
[----:B------:R-:W-:Y:S02]  /*5710*/  IMAD.MOV.U32 R171, RZ, RZ, R124 ;  /* 0x000000ffffab7224 */ /* 0x000fe400078e007c */
[----:B------:R-:W-:Y:S02]  /*5720*/  IMAD.MOV.U32 R124, RZ, RZ, R101 ;  /* 0x000000ffff7c7224 */ /* 0x000fe400078e0065 */
[C---:B------:R-:W-:Y:S01]  /*5730*/  HMMA.16816.F32 R52, R8.reuse, R12, R20 ;  /* 0x0000000c0834723c */ /* 0x040fe20000001814 */
[----:B------:R1:W-:Y:S01]  /*5740*/  MUFU.EX2 R101, R3 ;  /* 0x0000000300657308 */ /* 0x0003e20000000800 */
[----:B------:R-:W2:Y:S06]  /*5750*/  LDSM.16.MT88.4 R20, [R228+0x2100] ;  /* 0x00210000e414783b */ /* 0x000eac0000004200 */
[C---:B------:R-:W-:Y:S01]  /*5760*/  HMMA.16816.F32 R48, R8.reuse, R14, R36 ;  /* 0x0000000e0830723c */ /* 0x040fe20000001824 */
[----:B------:R-:W3:Y:S07]  /*5770*/  LDSM.16.MT88.4 R12, [R229+0x2100] ;  /* 0x00210000e50c783b */ /* 0x000eee0000004200 */
[----:B------:R-:W-:Y:S01]  /*5780*/  HMMA.16816.F32 R44, R8, R32, R84 ;  /* 0x00000020082c723c */ /* 0x000fe20000001854 */
[----:B-1----:R-:W-:Y:S01]  /*5790*/  FFMA.FTZ R3, R173, c[0x0][0x2d0], -R6 ;  /* 0x0000b400ad037a23 */ /* 0x002fe20000010806 */
[----:B------:R-:W-:-:S03]  /*57a0*/  MOV R173, R102 ;  /* 0x0000006600ad7202 */ /* 0x000fc60000000f00 */
[----:B------:R1:W4:Y:S03]  /*57b0*/  MUFU.EX2 R102, R3 ;  /* 0x0000000300667308 */ /* 0x0003260000000800 */
[C---:B------:R-:W-:Y:S08]  /*57c0*/  HMMA.16816.F32 R36, R8.reuse, R24, R40 ;  /* 0x000000180824723c */ /* 0x040ff00000001828 */
[----:B------:R-:W-:Y:S01]  /*57d0*/  HMMA.16816.F32 R40, R8, R26, R56 ;  /* 0x0000001a0828723c */ /* 0x000fe20000001838 */
[----:B------:R-:W2:Y:S01]  /*57e0*/  LDSM.16.MT88.4 R24, [R228+0x2900] ;  /* 0x00290000e418783b */ /* 0x000ea20000004200 */
[----:B-1----:R-:W-:-:S02]  /*57f0*/  FFMA.FTZ R3, R172, c[0x0][0x2d0], -R6 ;  /* 0x0000b400ac037a23 */ /* 0x002fc40000010806 */
[----:B------:R-:W-:-:S04]  /*5800*/  IMAD.MOV.U32 R172, RZ, RZ, R97 ;  /* 0x000000ffffac7224 */ /* 0x000fc800078e0061 */
[----:B------:R-:W-:Y:S01]  /*5810*/  HMMA.16816.F32 R32, R8, R34, R72 ;  /* 0x000000220820723c */ /* 0x000fe20000001848 */
[----:B------:R1:W-:Y:S06]  /*5820*/  MUFU.EX2 R100, R3 ;  /* 0x0000000300647308 */ /* 0x0003ec0000000800 */
[----:B----4-:R-:W-:Y:S01]  /*5830*/  F2FP.PACK_AB R8, R102, R101 ;  /* 0x000000656608723e */ /* 0x010fe200000000ff */
[----:B-1----:R-:W-:Y:S02]  /*5840*/  FFMA.FTZ R3, R174, c[0x0][0x2d0], -R6 ;  /* 0x0000b400ae037a23 */ /* 0x002fe40000010806 */
[----:B------:R-:W-:-:S02]  /*5850*/  IMAD.MOV.U32 R174, RZ, RZ, R99 ;  /* 0x000000ffffae7224 */ /* 0x000fc400078e0063 */
        /* <DEDUP_REMOVED lines=23> */
[C---:B------:R-:W-:Y:S08]  /*59d0*/  HMMA.16816.F32 R80, R8.reuse, R14, R80 ;  /* 0x0000000e0850723c */ /* 0x040ff00000001850 */
[----:B------:R-:W-:Y:S01]  /*59e0*/  HMMA.16816.F32 R76, R8, R28, R76 ;  /* 0x0000001c084c723c */ /* 0x000fe2000000184c */
[----:B-1----:R-:W-:-:S04]  /*59f0*/  FFMA.FTZ R3, R186, c[0x0][0x2d0], -R0 ;  /* 0x0000b400ba037a23 */ /* 0x002fc80000010800 */
[----:B------:R1:W3:Y:S03]  /*5a00*/  MUFU.EX2 R91, R3 ;  /* 0x00000003005b7308 */ /* 0x0002e60000000800 */
[----:B------:R-:W-:Y:S07]  /*5a10*/  HMMA.16816.F32 R68, R8, R30, R68 ;  /* 0x0000001e0844723c */ /* 0x000fee0000001844 */
[----:B------:R-:W-:-:S02]  /*5a20*/  F2FP.PACK_AB R8, R109, R110 ;  /* 0x0000006e6d08723e */ /* 0x000fc400000000ff */
[----:B--2---:R-:W-:Y:S02]  /*5a30*/  F2FP.PACK_AB R9, R93, R94 ;  /* 0x0000005e5d09723e */ /* 0x004fe400000000ff */
[----:B------:R-:W-:Y:S01]  /*5a40*/  F2FP.PACK_AB R10, R107, R108 ;  /* 0x0000006c6b0a723e */ /* 0x000fe200000000ff */
[----:B-1----:R-:W-:Y:S01]  /*5a50*/  FFMA.FTZ R3, R144, c[0x0][0x2d0], -R6 ;  /* 0x0000b40090037a23 */ /* 0x002fe20000010806 */
[----:B---3--:R-:W-:-:S03]  /*5a60*/  F2FP.PACK_AB R11, R91, R92 ;  /* 0x0000005c5b0b723e */ /* 0x008fc600000000ff */
[----:B------:R1:W-:Y:S04]  /*5a70*/  MUFU.EX2 R90, R3 ;  /* 0x00000003005a7308 */ /* 0x0003e80000000800 */
[C---:B------:R-:W-:Y:S08]  /*5a80*/  HMMA.16816.F32 R64, R8.reuse, R20, R64 ;  /* 0x000000140840723c */ /* 0x040ff00000001840 */
[----:B------:R-:W-:Y:S01]  /*5a90*/  HMMA.16816.F32 R60, R8, R22, R60 ;  /* 0x00000016083c723c */ /* 0x000fe2000000183c */
[----:B------:R-:W2:Y:S01]  /*5aa0*/  LDSM.16.MT88.4 R20, [R231+0x2900] ;  /* 0x00290000e714783b */ /* 0x000ea20000004200 */
[----:B-1----:R-:W-:-:S04]  /*5ab0*/  FFMA.FTZ R3, R146, c[0x0][0x2d0], -R6 ;  /* 0x0000b40092037a23 */ /* 0x002fc80000010806 */
[----:B------:R1:W3:Y:S02]  /*5ac0*/  MUFU.EX2 R89, R3 ;  /* 0x0000000300597308 */ /* 0x0002e40000000800 */
[C---:B------:R-:W-:Y:S08]  /*5ad0*/  HMMA.16816.F32 R52, R8.reuse, R16, R52 ;  /* 0x000000100834723c */ /* 0x040ff00000001834 */
[----:B------:R-:W-:Y:S01]  /*5ae0*/  HMMA.16816.F32 R48, R8, R18, R48 ;  /* 0x000000120830723c */ /* 0x000fe20000001830 */
[----:B------:R-:W4:Y:S01]  /*5af0*/  LDSM.16.MT88.4 R16, [R229+0x2900] ;  /* 0x00290000e510783b */ /* 0x000f220000004200 */
[----:B-1----:R-:W-:-:S06]  /*5b00*/  FFMA.FTZ R3, R145, c[0x0][0x2d0], -R6 ;  /* 0x0000b40091037a23 */ /* 0x002fcc0000010806 */
[C---:B------:R-:W-:Y:S01]  /*5b10*/  HMMA.16816.F32 R36, R8.reuse, R12, R36 ;  /* 0x0000000c0824723c */ /* 0x040fe20000001824 */
[----:B------:R1:W-:Y:S07]  /*5b20*/  MUFU.EX2 R88, R3 ;  /* 0x0000000300587308 */ /* 0x0003ee0000000800 */
[C---:B------:R-:W-:Y:S01]  /*5b30*/  HMMA.16816.F32 R40, R8.reuse, R14, R40 ;  /* 0x0000000e0828723c */ /* 0x040fe20000001828 */
[----:B------:R-:W2:Y:S07]  /*5b40*/  LDSM.16.MT88.4 R12, [R230+0x2900] ;  /* 0x00290000e60c783b */ /* 0x000eae0000004200 */
[----:B------:R-:W-:Y:S01]  /*5b50*/  HMMA.16816.F32 R32, R8, R30, R32 ;  /* 0x0000001e0820723c */ /* 0x000fe20000001820 */
[----:B-1----:R-:W-:-:S04]  /*5b60*/  FFMA.FTZ R3, R147, c[0x0][0x2d0], -R6 ;  /* 0x0000b40093037a23 */ /* 0x002fc80000010806 */
[----:B------:R1:W1:Y:S03]  /*5b70*/  MUFU.EX2 R87, R3 ;  /* 0x0000000300577308 */ /* 0x0002660000000800 */
[----:B------:R-:W-:Y:S07]  /*5b80*/  HMMA.16816.F32 R44, R8, R28, R44 ;  /* 0x0000001c082c723c */ /* 0x000fee000000182c */
[----:B---3--:R-:W-:Y:S01]  /*5b90*/  F2FP.PACK_AB R8, R89, R90 ;  /* 0x0000005a5908723e */ /* 0x008fe200000000ff */
[----:B-1----:R-:W-:Y:S01]  /*5ba0*/  FFMA.FTZ R3, R187, c[0x0][0x2d0], -R5 ;  /* 0x0000b400bb037a23 */ /* 0x002fe20000010805 */
[----:B------:R-:W-:-:S03]  /*5bb0*/  F2FP.PACK_AB R10, R87, R88 ;  /* 0x00000058570a723e */ /* 0x000fc600000000ff */
[----:B------:R1:W-:Y:S02]  /*5bc0*/  MUFU.EX2 R86, R3 ;  /* 0x0000000300567308 */ /* 0x0003e40000000800 */
[----:B-1----:R-:W-:-:S06]  /*5bd0*/  FFMA.FTZ R3, R211, c[0x0][0x2d0], -R5 ;  /* 0x0000b400d3037a23 */ /* 0x002fcc0000010805 */
[----:B------:R1:W3:Y:S02]  /*5be0*/  MUFU.EX2 R85, R3 ;  /* 0x0000000300557308 */ /* 0x0002e40000000800 */
[----:B-1----:R-:W-:Y:S01]  /*5bf0*/  FFMA.FTZ R3, R209, c[0x0][0x2d0], -R5 ;  /* 0x0000b400d1037a23 */ /* 0x002fe20000010805 */
[----:B---3--:R-:W-:-:S05]  /*5c00*/  F2FP.PACK_AB R9, R85, R86 ;  /* 0x000000565509723e */ /* 0x008fca00000000ff */
        /* <DEDUP_REMOVED lines=8> */
[----:B-1----:R-:W-:Y:S02]  /*5c90*/  FFMA.FTZ R3, R174, c[0x0][0x2d0], -R7 ;  /* 0x0000b400ae037a23 */ /* 0x002fe40000010807 */
[----:B------:R-:W-:Y:S01]  /*5ca0*/  IMAD.MOV.U32 R174, RZ, RZ, R172 ;  /* 0x000000ffffae7224 */ /* 0x000fe200078e00ac */
[----:B------:R-:W-:-:S03]  /*5cb0*/  MOV R172, R173 ;  /* 0x000000ad00ac7202 */ /* 0x000fc60000000f00 */
[----:B------:R1:W-:Y:S01]  /*5cc0*/  MUFU.EX2 R72, R3 ;  /* 0x0000000300487308 */ /* 0x0003e20000000800 */
[----:B------:R-:W-:Y:S02]  /*5cd0*/  IMAD.MOV.U32 R173, RZ, RZ, R171 ;  /* 0x000000ffffad7224 */ /* 0x000fe400078e00ab */
[----:B------:R-:W-:Y:S02]  /*5ce0*/  IMAD.MOV.U32 R171, RZ, RZ, R168 ;  /* 0x000000ffffab7224 */ /* 0x000fe400078e00a8 */
[----:B------:R-:W-:Y:S02]  /*5cf0*/  IMAD.MOV.U32 R168, RZ, RZ, R170 ;  /* 0x000000ffffa87224 */ /* 0x000fe400078e00aa */
[----:B------:R-:W-:Y:S02]  /*5d00*/  IMAD.MOV.U32 R170, RZ, RZ, R169 ;  /* 0x000000ffffaa7224 */ /* 0x000fe400078e00a9 */
[----:B------:R-:W-:Y:S01]  /*5d10*/  IMAD.MOV.U32 R169, RZ, RZ, R159 ;  /* 0x000000ffffa97224 */ /* 0x000fe200078e009f */
[----:B------:R-:W-:Y:S01]  /*5d20*/  MOV R159, R155 ;  /* 0x0000009b009f7202 */ /* 0x000fe20000000f00 */
[----:B------:R-:W-:-:S02]  /*5d30*/  IMAD.MOV.U32 R155, RZ, RZ, R154 ;  /* 0x000000ffff9b7224 */ /* 0x000fc400078e009a */
[----:B------:R-:W-:Y:S01]  /*5d40*/  IMAD.MOV.U32 R154, RZ, RZ, R125 ;  /* 0x000000ffff9a7224 */ /* 0x000fe200078e007d */
[C---:B------:R-:W-:Y:S01]  /*5d50*/  HMMA.16816.F32 R140, R8.reuse, R24, R140 ;  /* 0x00000018088c723c */ /* 0x040fe2000000188c */
[----:B------:R-:W-:Y:S02]  /*5d60*/  IMAD.MOV.U32 R125, RZ, RZ, R234 ;  /* 0x000000ffff7d7224 */ /* 0x000fe400078e00ea */
[----:B-1----:R-:W-:Y:S01]  /*5d70*/  FFMA.FTZ R3, R174, c[0x0][0x2d0], -R7 ;  /* 0x0000b400ae037a23 */ /* 0x002fe20000010807 */
[----:B------:R1:W5:Y:S03]  /*5d80*/  LDL.LU R234, [R1+0x18] ;  /* 0x0000180001ea7983 */ /* 0x0003660000300800 */
[----:B------:R2:W-:Y:S01]  /*5d90*/  MUFU.EX2 R59, R3 ;  /* 0x00000003003b7308 */ /* 0x0005e20000000800 */
[----:B------:R-:W-:Y:S01]  /*5da0*/  HMMA.16816.F32 R148, R8, R26, R148 ;  /* 0x0000001a0894723c */ /* 0x000fe20000001894 */
[----:B--2---:R-:W-:-:S02]  /*5db0*/  FFMA.FTZ R3, R172, c[0x0][0x2d0], -R0 ;  /* 0x0000b400ac037a23 */ /* 0x004fc40000010800 */
[----:B------:R-:W-:Y:S02]  /*5dc0*/  IMAD.MOV.U32 R172, RZ, RZ, R173 ;  /* 0x000000ffffac7224 */ /* 0x000fe400078e00ad */
[----:B------:R-:W-:Y:S01]  /*5dd0*/  IMAD.MOV.U32 R173, RZ, RZ, R171 ;  /* 0x000000ffffad7224 */ /* 0x000fe200078e00ab */
[----:B------:R-:W-:Y:S01]  /*5de0*/  MOV R171, R168 ;  /* 0x000000a800ab7202 */ /* 0x000fe20000000f00 */
[----:B------:R2:W-:Y:S01]  /*5df0*/  MUFU.EX2 R58, R3 ;  /* 0x00000003003a7308 */ /* 0x0005e20000000800 */
[----:B------:R-:W-:Y:S02]  /*5e00*/  IMAD.MOV.U32 R168, RZ, RZ, R170 ;  /* 0x000000ffffa87224 */ /* 0x000fe400078e00aa */
[----:B------:R-:W-:Y:S02]  /*5e10*/  IMAD.MOV.U32 R170, RZ, RZ, R169 ;  /* 0x000000ffffaa7224 */ /* 0x000fe400078e00a9 */
[----:B------:R-:W-:Y:S02]  /*5e20*/  IMAD.MOV.U32 R169, RZ, RZ, R159 ;  /* 0x000000ffffa97224 */ /* 0x000fe400078e009f */
[----:B------:R-:W-:-:S02]  /*5e30*/  IMAD.MOV.U32 R159, RZ, RZ, R155 ;  /* 0x000000ffff9f7224 */ /* 0x000fc400078e009b */
[----:B------:R-:W-:Y:S01]  /*5e40*/  IMAD.MOV.U32 R155, RZ, RZ, R154 ;  /* 0x000000ffff9b7224 */ /* 0x000fe200078e009a */
[----:B------:R-:W-:Y:S01]  /*5e50*/  HMMA.16816.F32 R160, R8, R20, R160 ;  /* 0x0000001408a0723c */ /* 0x000fe200000018a0 */
[----:B------:R-:W-:Y:S01]  /*5e60*/  MOV R154, R123 ;  /* 0x0000007b009a7202 */ /* 0x000fe20000000f00 */
[----:B------:R-:W-:Y:S02]  /*5e70*/  IMAD.MOV.U32 R123, RZ, RZ, R4 ;  /* 0x000000ffff7b7224 */ /* 0x000fe400078e0004 */
[----:B------:R-:W-:Y:S02]  /*5e80*/  IMAD.MOV.U32 R4, RZ, RZ, R233 ;  /* 0x000000ffff047224 */ /* 0x000fe400078e00e9 */
[----:B--2---:R-:W-:Y:S01]  /*5e90*/  FFMA.FTZ R3, R172, c[0x0][0x2d0], -R0 ;  /* 0x0000b400ac037a23 */ /* 0x004fe20000010800 */
[----:B------:R1:W5:Y:S01]  /*5ea0*/  LDL.LU R233, [R1+0x14] ;  /* 0x0000140001e97983 */ /* 0x0003620000300800 */
[----:B------:R-:W-:Y:S02]  /*5eb0*/  IMAD.MOV.U32 R172, RZ, RZ, R173 ;  /* 0x000000ffffac7224 */ /* 0x000fe400078e00ad */
[----:B------:R-:W-:Y:S01]  /*5ec0*/  IMAD.MOV.U32 R173, RZ, RZ, R171 ;  /* 0x000000ffffad7224 */ /* 0x000fe200078e00ab */
[----:B------:R2:W1:Y:S01]  /*5ed0*/  MUFU.EX2 R57, R3 ;  /* 0x0000000300397308 */ /* 0x0004620000000800 */
[----:B------:R-:W-:Y:S01]  /*5ee0*/  IMAD.MOV.U32 R171, RZ, RZ, R168 ;  /* 0x000000ffffab7224 */ /* 0x000fe200078e00a8 */
[----:B------:R-:W-:Y:S01]  /*5ef0*/  MOV R168, R170 ;  /* 0x000000aa00a87202 */ /* 0x000fe20000000f00 */
[----:B------:R-:W-:-:S02]  /*5f00*/  IMAD.MOV.U32 R170, RZ, RZ, R169 ;  /* 0x000000ffffaa7224 */ /* 0x000fc400078e00a9 */
[----:B------:R-:W-:Y:S01]  /*5f10*/  IMAD.MOV.U32 R169, RZ, RZ, R159 ;  /* 0x000000ffffa97224 */ /* 0x000fe200078e009f */
[C---:B------:R-:W-:Y:S01]  /*5f20*/  HMMA.16816.F32 R164, R8.reuse, R22, R164 ;  /* 0x0000001608a4723c */ /* 0x040fe200000018a4 */
[----:B------:R-:W-:Y:S02]  /*5f30*/  IMAD.MOV.U32 R159, RZ, RZ, R155 ;  /* 0x000000ffff9f7224 */ /* 0x000fe400078e009b */
[----:B------:R-:W-:Y:S02]  /*5f40*/  IMAD.MOV.U32 R155, RZ, RZ, R154 ;  /* 0x000000ffff9b7224 */ /* 0x000fe400078e009a */
[----:B------:R-:W-:Y:S01]  /*5f50*/  IMAD.MOV.U32 R154, RZ, RZ, R124 ;  /* 0x000000ffff9a7224 */ /* 0x000fe200078e007c */
[----:B------:R-:W-:Y:S02]  /*5f60*/  MOV R124, R232 ;  /* 0x000000e8007c7202 */ /* 0x000fe40000000f00 */
[C---:B----4-:R-:W-:Y:S08]  /*5f70*/  HMMA.16816.F32 R176, R8.reuse, R16, R176 ;  /* 0x0000001008b0723c */ /* 0x050ff000000018b0 */
[----:B------:R-:W-:Y:S01]  /*5f80*/  HMMA.16816.F32 R180, R8, R18, R80 ;  /* 0x0000001208b4723c */ /* 0x000fe20000001850 */
[----:B--2---:R-:W-:Y:S01]  /*5f90*/  FFMA.FTZ R3, R172, c[0x0][0x2d0], -R0 ;  /* 0x0000b400ac037a23 */ /* 0x004fe20000010800 */
[----:B------:R2:W5:Y:S01]  /*5fa0*/  LDL.LU R232, [R1+0x10] ;  /* 0x0000100001e87983 */ /* 0x0005620000300800 */
[----:B------:R-:W-:-:S02]  /*5fb0*/  IMAD.MOV.U32 R172, RZ, RZ, R173 ;  /* 0x000000ffffac7224 */ /* 0x000fc400078e00ad */
[----:B------:R4:W-:Y:S01]  /*5fc0*/  MUFU.EX2 R56, R3 ;  /* 0x0000000300387308 */ /* 0x0009e20000000800 */
[----:B------:R-:W-:Y:S02]  /*5fd0*/  IMAD.MOV.U32 R173, RZ, RZ, R171 ;  /* 0x000000ffffad7224 */ /* 0x000fe400078e00ab */
[----:B------:R-:W-:Y:S02]  /*5fe0*/  IMAD.MOV.U32 R171, RZ, RZ, R168 ;  /* 0x000000ffffab7224 */ /* 0x000fe400078e00a8 */
[----:B------:R-:W-:Y:S01]  /*5ff0*/  IMAD.MOV.U32 R168, RZ, RZ, R169 ;  /* 0x000000ffffa87224 */ /* 0x000fe200078e00a9 */
[----:B------:R-:W-:Y:S01]  /*6000*/  HMMA.16816.F32 R76, R8, R12, R76 ;  /* 0x0000000c084c723c */ /* 0x000fe2000000184c */
[----:B------:R-:W-:Y:S01]  /*6010*/  IMAD.MOV.U32 R169, RZ, RZ, R159 ;  /* 0x000000ffffa97224 */ /* 0x000fe200078e009f */
[----:B------:R-:W-:Y:S01]  /*6020*/  MOV R159, R155 ;  /* 0x0000009b009f7202 */ /* 0x000fe20000000f00 */
[----:B------:R-:W-:Y:S02]  /*6030*/  IMAD.MOV.U32 R155, RZ, RZ, R154 ;  /* 0x000000ffff9b7224 */ /* 0x000fe400078e009a */
[----:B------:R-:W-:-:S02]  /*6040*/  IMAD.MOV.U32 R154, RZ, RZ, R157 ;  /* 0x000000ffff9a7224 */ /* 0x000fc400078e009d */
[----:B------:R-:W-:Y:S01]  /*6050*/  IMAD.MOV.U32 R157, RZ, RZ, R153 ;  /* 0x000000ffff9d7224 */ /* 0x000fe200078e0099 */
[----:B------:R-:W-:Y:S01]  /*6060*/  HMMA.16816.F32 R68, R8, R14, R68 ;  /* 0x0000000e0844723c */ /* 0x000fe20000001844 */
[----:B------:R-:W-:Y:S02]  /*6070*/  IMAD.MOV.U32 R153, RZ, RZ, R139 ;  /* 0x000000ffff997224 */ /* 0x000fe400078e008b */
[----:B----4-:R-:W-:Y:S01]  /*6080*/  FFMA.FTZ R3, R172, c[0x0][0x2d0], -R0 ;  /* 0x0000b400ac037a23 */ /* 0x010fe20000010800 */
[----:B------:R-:W-:Y:S01]  /*6090*/  MOV R186, R154 ;  /* 0x0000009a00ba7202 */ /* 0x000fe20000000f00 */
[----:B------:R-:W-:Y:S01]  /*60a0*/  FFMA.FTZ R4, R4, c[0x0][0x2d0], -R7 ;  /* 0x0000b40004047a23 */ /* 0x000fe20000010807 */
[----:B------:R2:W5:Y:S01]  /*60b0*/  LDL.LU R139, [R1+0xc] ;  /* 0x00000c00018b7983 */ /* 0x0005620000300800 */
[----:B------:R4:W4:Y:S01]  /*60c0*/  MUFU.EX2 R31, R3 ;  /* 0x00000003001f7308 */ /* 0x0009220000000800 */
[----:B---3--:R-:W-:Y:S01]  /*60d0*/  F2FP.PACK_AB R8, R73, R74 ;  /* 0x0000004a4908723e */ /* 0x008fe200000000ff */
[----:B------:R-:W-:Y:S01]  /*60e0*/  IMAD.MOV.U32 R184, RZ, RZ, R153 ;  /* 0x000000ffffb87224 */ /* 0x000fe200078e0099 */
[----:B-1----:R-:W-:Y:S01]  /*60f0*/  F2FP.PACK_AB R9, R57, R58 ;  /* 0x0000003a3909723e */ /* 0x002fe200000000ff */
[----:B------:R-:W-:Y:S01]  /*6100*/  IMAD.MOV.U32 R174, RZ, RZ, R156 ;  /* 0x000000ffffae7224 */ /* 0x000fe200078e009c */
[----:B------:R-:W-:Y:S01]  /*6110*/  F2FP.PACK_AB R10, R59, R72 ;  /* 0x000000483b0a723e */ /* 0x000fe200000000ff */
[----:B------:R-:W-:-:S02]  /*6120*/  IMAD.MOV.U32 R144, RZ, RZ, R155 ;  /* 0x000000ffff907224 */ /* 0x000fc400078e009b */
[----:B------:R-:W-:Y:S01]  /*6130*/  IMAD.MOV.U32 R172, RZ, RZ, R131 ;  /* 0x000000ffffac7224 */ /* 0x000fe200078e0083 */
[----:B------:R-:W-:Y:S01]  /*6140*/  MOV R83, R174 ;  /* 0x000000ae00537202 */ /* 0x000fe20000000f00 */
[----:B------:R-:W-:Y:S02]  /*6150*/  IMAD.MOV.U32 R185, RZ, RZ, R157 ;  /* 0x000000ffffb97224 */ /* 0x000fe400078e009d */
[----:B------:R-:W-:Y:S02]  /*6160*/  IMAD.MOV.U32 R82, RZ, RZ, R172 ;  /* 0x000000ffff527224 */ /* 0x000fe400078e00ac */
[----:B------:R-:W-:Y:S01]  /*6170*/  IMAD.MOV.U32 R172, RZ, RZ, R158 ;  /* 0x000000ffffac7224 */ /* 0x000fe200078e009e */
[----:B------:R-:W-:Y:S01]  /*6180*/  MOV R158, R126 ;  /* 0x0000007e009e7202 */ /* 0x000fe20000000f00 */
[----:B----4-:R-:W-:Y:S01]  /*6190*/  FFMA.FTZ R3, R173, c[0x0][0x2d0], -R6 ;  /* 0x0000b400ad037a23 */ /* 0x010fe20000010806 */
[----:B------:R-:W-:Y:S01]  /*61a0*/  F2FP.PACK_AB R11, R31, R56 ;  /* 0x000000381f0b723e */ /* 0x000fe200000000ff */
[----:B------:R-:W-:Y:S01]  /*61b0*/  IMAD.MOV.U32 R174, RZ, RZ, R127 ;  /* 0x000000ffffae7224 */ /* 0x000fe200078e007f */
[----:B------:R-:W-:Y:S01]  /*61c0*/  MOV R173, R130 ;  /* 0x0000008200ad7202 */ /* 0x000fe20000000f00 */
[----:B------:R1:W-:Y:S01]  /*61d0*/  MUFU.EX2 R29, R3 ;  /* 0x00000003001d7308 */ /* 0x0003e20000000800 */
[----:B------:R-:W-:-:S02]  /*61e0*/  IMAD.MOV.U32 R157, RZ, RZ, R116 ;  /* 0x000000ffff9d7224 */ /* 0x000fc400078e0074 */
[----:B------:R-:W-:Y:S01]  /*61f0*/  IMAD.MOV.U32 R175, RZ, RZ, R152 ;  /* 0x000000ffffaf7224 */ /* 0x000fe200078e0098 */
[C---:B------:R-:W-:Y:S01]  /*6200*/  HMMA.16816.F32 R64, R8.reuse, R24, R64 ;  /* 0x000000180840723c */ /* 0x040fe20000001840 */
[----:B------:R-:W-:Y:S01]  /*6210*/  IMAD.MOV.U32 R81, RZ, RZ, R173 ;  /* 0x000000ffff517224 */ /* 0x000fe200078e00ad */
[----:B------:R-:W3:Y:S01]  /*6220*/  LDSM.16.MT88.4 R152, [R228+0x3100] ;  /* 0x00310000e498783b */ /* 0x000ee20000004200 */
[----:B------:R-:W-:Y:S02]  /*6230*/  IMAD.MOV.U32 R173, RZ, RZ, R125 ;  /* 0x000000ffffad7224 */ /* 0x000fe400078e007d */
[----:B------:R-:W-:Y:S02]  /*6240*/  IMAD.MOV.U32 R130, RZ, RZ, R119 ;  /* 0x000000ffff827224 */ /* 0x000fe400078e0077 */
[----:B------:R-:W-:Y:S01]  /*6250*/  IMAD.MOV.U32 R225, RZ, RZ, R175 ;  /* 0x000000ffffe17224 */ /* 0x000fe200078e00af */
[----:B------:R-:W-:Y:S01]  /*6260*/  HMMA.16816.F32 R48, R8, R22, R48 ;  /* 0x000000160830723c */ /* 0x000fe20000001830 */
[----:B------:R-:W-:-:S02]  /*6270*/  IMAD.MOV.U32 R156, RZ, RZ, R117 ;  /* 0x000000ffff9c7224 */ /* 0x000fc400078e0075 */
[----:B------:R-:W-:Y:S02]  /*6280*/  IMAD.MOV.U32 R131, RZ, RZ, R118 ;  /* 0x000000ffff837224 */ /* 0x000fe400078e0076 */
[----:B-1----:R-:W-:Y:S01]  /*6290*/  FFMA.FTZ R3, R171, c[0x0][0x2d0], -R6 ;  /* 0x0000b400ab037a23 */ /* 0x002fe20000010806 */
[----:B------:R-:W-:Y:S01]  /*62a0*/  LDSM.16.MT88.4 R116, [R229+0x3100] ;  /* 0x00310000e574783b */ /* 0x000fe20000004200 */
[----:B------:R-:W-:Y:S01]  /*62b0*/  IMAD.MOV.U32 R226, RZ, RZ, R156 ;  /* 0x000000ffffe27224 */ /* 0x000fe200078e009c */
[----:B------:R-:W-:Y:S01]  /*62c0*/  HMMA.16816.F32 R52, R8, R20, R52 ;  /* 0x000000140834723c */ /* 0x000fe20000001834 */
[----:B------:R1:W-:Y:S01]  /*62d0*/  MUFU.EX2 R30, R3 ;  /* 0x00000003001e7308 */ /* 0x0003e20000000800 */
[----:B------:R-:W-:Y:S02]  /*62e0*/  IMAD.MOV.U32 R212, RZ, RZ, R131 ;  /* 0x000000ffffd47224 */ /* 0x000fe400078e0083 */
[----:B------:R-:W-:Y:S02]  /*62f0*/  IMAD.MOV.U32 R209, RZ, RZ, R128 ;  /* 0x000000ffffd17224 */ /* 0x000fe400078e0080 */
[----:B------:R-:W-:-:S02]  /*6300*/  IMAD.MOV.U32 R211, RZ, RZ, R129 ;  /* 0x000000ffffd37224 */ /* 0x000fc400078e0081 */
[C---:B------:R-:W-:Y:S01]  /*6310*/  HMMA.16816.F32 R44, R8.reuse, R12, R44 ;  /* 0x0000000c082c723c */ /* 0x040fe2000000182c */
[----:B------:R4:W-:Y:S06]  /*6320*/  MUFU.EX2 R20, R4 ;  /* 0x0000000400147308 */ /* 0x0009ec0000000800 */
[----:B------:R-:W-:Y:S01]  /*6330*/  FFMA.FTZ R12, R216, c[0x0][0x2d0], -R0 ;  /* 0x0000b400d80c7a23 */ /* 0x000fe20000010800 */
[----:B------:R-:W-:Y:S01]  /*6340*/  HMMA.16816.F32 R60, R8, R26, R60 ;  /* 0x0000001a083c723c */ /* 0x000fe2000000183c */
[----:B-1----:R-:W-:-:S04]  /*6350*/  FFMA.FTZ R3, R168, c[0x0][0x2d0], -R6 ;  /* 0x0000b400a8037a23 */ /* 0x002fc80000010806 */
[----:B------:R1:W-:Y:S03]  /*6360*/  MUFU.EX2 R28, R3 ;  /* 0x00000003001c7308 */ /* 0x0003e60000000800 */
[----:B------:R-:W-:Y:S01]  /*6370*/  HMMA.16816.F32 R36, R8, R16, R36 ;  /* 0x000000100824723c */ /* 0x000fe20000001824 */
[----:B----4-:R-:W-:-:S07]  /*6380*/  FFMA.FTZ R4, R186, c[0x0][0x2d0], -R7 ;  /* 0x0000b400ba047a23 */ /* 0x010fce0000010807 */
[----:B------:R-:W-:Y:S01]  /*6390*/  HMMA.16816.F32 R40, R8, R18, R40 ;  /* 0x000000120828723c */ /* 0x000fe20000001828 */
[----:B------:R-:W-:Y:S01]  /*63a0*/  LDSM.16.MT88.4 R16, [R230+0x3100] ;  /* 0x00310000e610783b */ /* 0x000fe20000004200 */
[----:B-1----:R-:W-:Y:S02]  /*63b0*/  FFMA.FTZ R3, R170, c[0x0][0x2d0], -R6 ;  /* 0x0000b400aa037a23 */ /* 0x002fe40000010806 */
[----:B------:R-:W-:-:S04]  /*63c0*/  FFMA.FTZ R6, R221, c[0x0][0x2d0], -R0 ;  /* 0x0000b400dd067a23 */ /* 0x000fc80000010800 */
[----:B------:R-:W-:Y:S01]  /*63d0*/  HMMA.16816.F32 R32, R8, R14, R32 ;  /* 0x0000000e0820723c */ /* 0x000fe20000001820 */
[----:B------:R1:W4:Y:S08]  /*63e0*/  MUFU.EX2 R25, R3 ;  /* 0x0000000300197308 */ /* 0x0003300000000800 */
[----:B------:R2:W-:Y:S01]  /*63f0*/  MUFU.EX2 R14, R4 ;  /* 0x00000004000e7308 */ /* 0x0005e20000000800 */
[----:B-1----:R-:W-:-:S07]  /*6400*/  FFMA.FTZ R3, R169, c[0x0][0x2d0], -R5 ;  /* 0x0000b400a9037a23 */ /* 0x002fce0000010805 */
[----:B------:R-:W-:Y:S01]  /*6410*/  MUFU.EX2 R11, R12 ;  /* 0x0000000c000b7308 */ /* 0x000fe20000000800 */
[----:B------:R-:W1:Y:S01]  /*6420*/  LDSM.16.MT88.4 R168, [R231+0x3100] ;  /* 0x00310000e7a8783b */ /* 0x000e620000004200 */
[----:B----4-:R-:W-:Y:S01]  /*6430*/  F2FP.PACK_AB R186, R25, R28 ;  /* 0x0000001c19ba723e */ /* 0x010fe200000000ff */
[----:B--2---:R-:W-:-:S05]  /*6440*/  FADD.FTZ R4, R223, R220 ;  /* 0x000000dcdf047221 */ /* 0x004fca0000010000 */
[----:B------:R2:W-:Y:S08]  /*6450*/  MUFU.EX2 R24, R3 ;  /* 0x0000000300187308 */ /* 0x0005f00000000800 */
[----:B------:R-:W-:Y:S01]  /*6460*/  MUFU.EX2 R10, R6 ;  /* 0x00000006000a7308 */ /* 0x000fe20000000800 */
[----:B--2---:R-:W-:-:S07]  /*6470*/  FFMA.FTZ R3, R210, c[0x0][0x2d0], -R5 ;  /* 0x0000b400d2037a23 */ /* 0x004fce0000010805 */
[----:B------:R2:W4:Y:S02]  /*6480*/  MUFU.EX2 R23, R3 ;  /* 0x0000000300177308 */ /* 0x0005240000000800 */
[----:B--2---:R-:W-:-:S06]  /*6490*/  FFMA.FTZ R3, R213, c[0x0][0x2d0], -R5 ;  /* 0x0000b400d5037a23 */ /* 0x004fcc0000010805 */
[----:B------:R2:W-:Y:S02]  /*64a0*/  MUFU.EX2 R22, R3 ;  /* 0x0000000300167308 */ /* 0x0005e40000000800 */
[----:B--2---:R-:W-:Y:S02]  /*64b0*/  FFMA.FTZ R3, R224, c[0x0][0x2d0], -R5 ;  /* 0x0000b400e0037a23 */ /* 0x004fe40000010805 */
[----:B------:R-:W-:Y:S01]  /*64c0*/  FFMA.FTZ R5, R184, c[0x0][0x2d0], -R0 ;  /* 0x0000b400b8057a23 */ /* 0x000fe20000010800 */
[----:B------:R-:W-:-:S03]  /*64d0*/  F2FP.PACK_AB R184, R30, R29 ;  /* 0x0000001d1eb8723e */ /* 0x000fc600000000ff */
[----:B------:R2:W1:Y:S01]  /*64e0*/  MUFU.EX2 R21, R3 ;  /* 0x0000000300157308 */ /* 0x0004620000000800 */
[----:B------:R-:W-:-:S07]  /*64f0*/  FFMA.FTZ R0, R214, c[0x0][0x2d0], -R0 ;  /* 0x0000b400d6007a23 */ /* 0x000fce0000010800 */
[----:B------:R3:W3:Y:S01]  /*6500*/  MUFU.EX2 R9, R5 ;  /* 0x0000000500097308 */ /* 0x0006e20000000800 */
[----:B--2---:R-:W-:-:S07]  /*6510*/  FFMA.FTZ R3, R144, c[0x0][0x2d0], -R7 ;  /* 0x0000b40090037a23 */ /* 0x004fce0000010807 */
[----:B------:R2:W2:Y:S01]  /*6520*/  MUFU.EX2 R12, R0 ;  /* 0x00000000000c7308 */ /* 0x0004a20000000800 */
[----:B------:R-:W-:Y:S01]  /*6530*/  FFMA.FTZ R7, R185, c[0x0][0x2d0], -R7 ;  /* 0x0000b400b9077a23 */ /* 0x000fe20000010807 */
[----:B----4-:R-:W-:Y:S02]  /*6540*/  F2FP.PACK_AB R185, R23, R24 ;  /* 0x0000001817b9723e */ /* 0x010fe400000000ff */
[----:B-1----:R-:W-:Y:S01]  /*6550*/  F2FP.PACK_AB R187, R21, R22 ;  /* 0x0000001615bb723e */ /* 0x002fe200000000ff */
[----:B---3--:R-:W-:-:S03]  /*6560*/  FADD.FTZ R5, R124, R227 ;  /* 0x000000e37c057221 */ /* 0x008fc60000010000 */
[----:B------:R1:W3:Y:S01]  /*6570*/  MUFU.EX2 R15, R3 ;  /* 0x00000003000f7308 */ /* 0x0002e20000000800 */
[----:B------:R-:W-:Y:S01]  /*6580*/  F2FP.PACK_AB R129, R10, R9 ;  /* 0x000000090a81723e */ /* 0x000fe200000000ff */
[----:B------:R-:W-:Y:S01]  /*6590*/  FADD.FTZ R6, R158, R5 ;  /* 0x000000059e067221 */ /* 0x000fe20000010000 */
[C---:B------:R-:W-:Y:S01]  /*65a0*/  HMMA.16816.F32 R140, R184.reuse, R152, R140 ;  /* 0x00000098b88c723c */ /* 0x040fe2000000188c */
[----:B------:R-:W-:Y:S02]  /*65b0*/  FADD.FTZ R5, R222, R4 ;  /* 0x00000004de057221 */ /* 0x000fe40000010000 */
[----:B--2---:R-:W-:Y:S02]  /*65c0*/  FADD.FTZ R0, R159, R173 ;  /* 0x000000ad9f007221 */ /* 0x004fe40000010000 */
[----:B------:R2:W4:Y:S01]  /*65d0*/  MUFU.EX2 R13, R7 ;  /* 0x00000007000d7308 */ /* 0x0005220000000800 */
[----:B------:R-:W-:Y:S02]  /*65e0*/  F2FP.PACK_AB R131, R12, R11 ;  /* 0x0000000b0c83723e */ /* 0x000fe400000000ff */
[----:B------:R-:W-:Y:S01]  /*65f0*/  HMMA.16816.F32 R148, R184, R154, R148 ;  /* 0x0000009ab894723c */ /* 0x000fe20000001894 */
[----:B-1----:R-:W-:Y:S01]  /*6600*/  FADD.FTZ R3, R172, R174 ;  /* 0x000000aeac037221 */ /* 0x002fe20000010000 */
[----:B---3--:R-:W-:-:S03]  /*6610*/  F2FP.PACK_AB R128, R15, R20 ;  /* 0x000000140f80723e */ /* 0x008fc600000000ff */
[----:B------:R-:W-:-:S03]  /*6620*/  FADD.FTZ R4, R157, R3 ;  /* 0x000000039d047221 */ /* 0x000fc60000010000 */
[C---:B------:R-:W-:Y:S01]  /*6630*/  HMMA.16816.F32 R160, R184.reuse, R168, R160 ;  /* 0x000000a8b8a0723c */ /* 0x040fe200000018a0 */
[----:B------:R-:W-:Y:S02]  /*6640*/  FADD.FTZ R3, R81, R6 ;  /* 0x0000000651037221 */ /* 0x000fe40000010000 */
[----:B------:R-:W-:Y:S02]  /*6650*/  FADD.FTZ R4, R83, R4 ;  /* 0x0000000453047221 */ /* 0x000fe40000010000 */
[----:B--2---:R-:W-:Y:S01]  /*6660*/  FADD.FTZ R7, R130, R0 ;  /* 0x0000000082077221 */ /* 0x004fe20000010000 */
[----:B----4-:R-:W-:Y:S01]  /*6670*/  F2FP.PACK_AB R130, R13, R14 ;  /* 0x0000000e0d82723e */ /* 0x010fe200000000ff */
[----:B------:R-:W-:Y:S01]  /*6680*/  FADD.FTZ R0, R82, R5 ;  /* 0x0000000552007221 */ /* 0x000fe20000010000 */
[----:B------:R-:W-:Y:S01]  /*6690*/  HMMA.16816.F32 R164, R184, R170, R164 ;  /* 0x000000aab8a4723c */ /* 0x000fe200000018a4 */
[----:B------:R-:W-:Y:S02]  /*66a0*/  FADD.FTZ R7, R225, R7 ;  /* 0x00000007e1077221 */ /* 0x000fe40000010000 */
[----:B------:R-:W-:-:S02]  /*66b0*/  FADD.FTZ R6, R219, R3 ;  /* 0x00000003db067221 */ /* 0x000fc40000010000 */
[----:B------:R-:W-:Y:S02]  /*66c0*/  FADD.FTZ R5, R205, R0 ;  /* 0x00000000cd057221 */ /* 0x000fe40000010000 */
        /* <DEDUP_REMOVED lines=93> */
[----:B------:R-:W-:Y:S01]  /*6ca0*/  FADD.FTZ R252, R57, R252 ;  /* 0x000000fc39fc7221 */ /* 0x000fe20000010000 */
[----:B------:R1:W-:Y:S01]  /*6cb0*/  STL [R1+0x4], R0 ;  /* 0x0000040001007387 */ /* 0x0003e20000100800 */
[----:B------:R-:W-:Y:S02]  /*6cc0*/  FADD.FTZ R251, R72, R251 ;  /* 0x000000fb48fb7221 */ /* 0x000fe40000010000 */
[----:B------:R-:W-:Y:S01]  /*6cd0*/  FADD.FTZ R252, R56, R252 ;  /* 0x000000fc38fc7221 */ /* 0x000fe20000010000 */
[----:B------:R1:W-:Y:S01]  /*6ce0*/  STL [R1], R4 ;  /* 0x0000000401007387 */ /* 0x0003e20000100800 */
        /* <DEDUP_REMOVED lines=9> */
[----:B------:R-:W-:Y:S01]  /*6d80*/  FADD.FTZ R252, R12, R252 ;  /* 0x000000fc0cfc7221 */ /* 0x000fe20000010000 */
[----:B------:R-:W-:Y:S05]  /*6d90*/  @!P0 BRA `(.L_x_34) ;  /* 0x0000428000008947 */ /* 0x000fea0003800000 */
[----:B------:R-:W-:Y:S01]  /*6da0*/  IMAD.MOV.U32 R3, RZ, RZ, R136 ;  /* 0x000000ffff037224 */ /* 0x000fe200078e0088 */
[----:B------:R-:W-:Y:S01]  /*6db0*/  MOV R138, R2 ;  /* 0x00000002008a7202 */ /* 0x000fe20000000f00 */
[----:B-1----:R-:W-:Y:S01]  /*6dc0*/  IMAD.MOV.U32 R0, RZ, RZ, R137 ;  /* 0x000000ffff007224 */ /* 0x002fe200078e0089 */
[----:B------:R-:W-:Y:S01]  /*6dd0*/  MOV R133, R135 ;  /* 0x0000008700857202 */ /* 0x000fe20000000f00 */
[----:B------:R-:W-:Y:S01]  /*6de0*/  UIADD3 UR6, UR6, -0x2, URZ ;  /* 0xfffffffe06067890 */ /* 0x000fe2000fffe03f */
[----:B------:R-:W-:Y:S05]  /*6df0*/  BRA `(.L_x_35) ;  /* 0x0000040000007947 */ /* 0x000fea0003800000 */
.L_x_37:
[----:B------:R-:W2:Y:S01]  /*6e00*/  LDL R136, [R1+0x8] ;  /* 0x0000080001887983 */ /* 0x000ea20000100800 */
[----:B------:R-:W-:Y:S01]  /*6e10*/  UIMAD UR4, UR6, 0x70, UR10 ;  /* 0x00000070060478a4 */ /* 0x000fe2000f8e020a */
[----:B------:R-:W-:Y:S05]  /*6e20*/  IMAD.MOV.U32 R247, RZ, RZ, RZ ;  /* 0x000000fffff77224 */ /* 0x000fea00078e00ff */
[----:B------:R-:W-:Y:S05]  /*6e30*/  IMAD.U32 R132, RZ, RZ, UR4 ;  /* 0x00000004ff847e24 */ /* 0x000fea000f8e00ff */
[----:B--2---:R-:W-:Y:S05]  /*6e40*/  IADD3 R132, R132, -0x70, R136 ;  /* 0xffffff9084847810 */ /* 0x004fea0007ffe088 */
[----:B------:R-:W-:Y:S04]  /*6e50*/  @P5 IMAD.HI.U32 R134, R132, c[0x0][0x2bc], RZ ;  /* 0x0000af0084865a27 */ /* 0x000fe800078e00ff */
[----:B------:R-:W-:Y:S01]  /*6e60*/  IMAD.MOV.U32 R2, RZ, RZ, R132 ;  /* 0x000000ffff027224 */ /* 0x000fe200078e0084 */
        /* <DEDUP_REMOVED lines=14> */
[C---:B------:R-:W-:Y:S04]  /*6f50*/  IMAD.WIDE.U32 R134, R247.reuse, c[0x0][0x1f0], R134 ;  /* 0x00007c00f7867a25 */ /* 0x040fe800078e0086 */
        /* <DEDUP_REMOVED lines=42> */
.L_x_35:
[----:B------:R-:W-:Y:S04]  /*7200*/  DEPBAR.LE SB0, 0x0 ;  /* 0x000080000000791a */ /* 0x000fe80000000000 */
[----:B------:R-:W-:Y:S01]  /*7210*/  BAR.SYNC.DEFER_BLOCKING 0x0 ;  /* 0x0000000000007b1d */ /* 0x000fe20000010000 */
[C---:B------:R-:W-:Y:S01]  /*7220*/  IMAD.WIDE.U32 R68, R249.reuse, c[0x0][0x208], RZ ;  /* 0x00008200f9447a25 */ /* 0x040fe200078e00ff */
[----:B------:R-:W-:Y:S01]  /*7230*/  SHF.R.S32.HI R2, RZ, 0x1f, R249 ;  /* 0x0000001fff027819 */ /* 0x000fe200000114f9 */
[----:B------:R-:W-:Y:S04]  /*7240*/  UISETP.GE.AND UP0, UPT, UR6, 0x1, UPT ;  /* 0x000000010600788c */ /* 0x000fe8000bf06270 */
[----:B------:R-:W-:Y:S04]  /*7250*/  IMAD R2, R2, c[0x0][0x208], RZ ;  /* 0x0000820002027a24 */ /* 0x000fe800078e02ff */
[----:B------:R-:W-:Y:S01]  /*7260*/  IMAD R2, R249, c[0x0][0x20c], R2 ;  /* 0x00008300f9027a24 */ /* 0x000fe200078e0202 */
[----:B-----5:R-:W-:Y:S06]  /*7270*/  LDSM.16.M88.4 R112, [R234+0x7100] ;  /* 0x00710000ea70783b */ /* 0x020fec0000000200 */
[----:B------:R-:W1:Y:S06]  /*7280*/  LDSM.16.M88.4 R16, [R139+0x3900] ;  /* 0x003900008b10783b */ /* 0x000e6c0000000200 */
[----:B------:R-:W2:Y:S06]  /*7290*/  LDSM.16.M88.4 R108, [R234+0x9100] ;  /* 0x00910000ea6c783b */ /* 0x000eac0000000200 */
[----:B------:R-:W3:Y:S06]  /*72a0*/  LDSM.16.M88.4 R32, [R139+0x4100] ;  /* 0x004100008b20783b */ /* 0x000eec0000000200 */
[----:B------:R-:W4:Y:S06]  /*72b0*/  LDSM.16.M88.4 R48, [R139+0x4900] ;  /* 0x004900008b30783b */ /* 0x000f2c0000000200 */
[----:B------:R-:W3:Y:S06]  /*72c0*/  LDSM.16.M88.4 R64, [R139+0x5100] ;  /* 0x005100008b40783b */ /* 0x000eec0000000200 */
        /* <DEDUP_REMOVED lines=24> */
[-C--:B------:R-:W-:Y:S08]  /*7450*/  HMMA.16816.F32 R52, R112, R64.reuse, RZ ;  /* 0x000000407034723c */ /* 0x080ff000000018ff */
[C---:B------:R-:W-:Y:S07]  /*7460*/  HMMA.16816.F32 R56, R108.reuse, R64, RZ ;  /* 0x000000406c38723c */ /* 0x040fee00000018ff */
[----:B------:R-:W-:Y:S01]  /*7470*/  IMAD.IADD R65, R69, 0x1, R2 ;  /* 0x0000000145417824 */ /* 0x000fe200078e0202 */
[-C--:B------:R-:W-:Y:S01]  /*7480*/  HMMA.16816.F32 R60, R108, R66.reuse, RZ ;  /* 0x000000426c3c723c */ /* 0x080fe200000018ff */
[----:B------:R-:W-:Y:S03]  /*7490*/  IMAD.MOV.U32 R64, RZ, RZ, R68 ;  /* 0x000000ffff407224 */ /* 0x000fe600078e0044 */
[----:B------:R-:W-:Y:S01]  /*74a0*/  SHF.R.S32.HI R2, RZ, 0x1f, R247 ;  /* 0x0000001fff027819 */ /* 0x000fe200000114f7 */
[C---:B------:R-:W-:Y:S03]  /*74b0*/  IMAD.WIDE.U32 R72, R247.reuse, c[0x0][0x218], R64 ;  /* 0x00008600f7487a25 */ /* 0x040fe600078e0040 */
[C---:B------:R-:W-:Y:S04]  /*74c0*/  HMMA.16816.F32 R64, R112.reuse, R66, RZ ;  /* 0x000000427040723c */ /* 0x040fe800000018ff */
[----:B------:R-:W-:Y:S01]  /*74d0*/  IMAD R2, R2, c[0x0][0x218], RZ ;  /* 0x0000860002027a24 */ /* 0x000fe200078e02ff */
[----:B------:R-:W-:Y:S03]  /*74e0*/  IADD3 R132, P1, R72, UR22, RZ ;  /* 0x0000001648847c10 */ /* 0x000fe6000ff3e0ff */
[-C--:B------:R-:W-:Y:S01]  /*74f0*/  HMMA.16816.F32 R68, R112, R80.reuse, RZ ;  /* 0x000000507044723c */ /* 0x080fe200000018ff */
[----:B------:R-:W-:Y:S03]  /*7500*/  IMAD R72, R247, c[0x0][0x21c], R2 ;  /* 0x00008700f7487a24 */ /* 0x000fe600078e0202 */
[C---:B------:R-:W-:Y:S02]  /*7510*/  LEA R2, P0, R132.reuse, c[0x0][0x1f8], 0x1 ;  /* 0x00007e0084027a11 */ /* 0x040fe400078008ff */
[----:B------:R-:W-:Y:S03]  /*7520*/  IADD3.X R72, R73, UR5, R72, P1, !PT ;  /* 0x0000000549487c10 */ /* 0x000fe60008ffe448 */
[----:B------:R-:W1:Y:S03]  /*7530*/  SHFL.IDX PT, R94, R2, RZ, 0x181f ;  /* 0x00181fff025e7589 */ /* 0x000e6600000e0000 */
[----:B------:R-:W-:Y:S02]  /*7540*/  LEA.HI.X R132, R132, c[0x0][0x1fc], R72, 0x1, P0 ;  /* 0x00007f0084847a11 */ /* 0x000fe400000f0c48 */
[C---:B------:R-:W-:Y:S01]  /*7550*/  HMMA.16816.F32 R72, R108.reuse, R80, RZ ;  /* 0x000000506c48723c */ /* 0x040fe200000018ff */
[----:B------:R-:W2:Y:S06]  /*7560*/  SHFL.IDX PT, R92, R2, 0x1, 0x181f ;  /* 0x00381f00025c7f89 */ /* 0x000eac00000e0000 */
[----:B------:R-:W3:Y:S01]  /*7570*/  SHFL.IDX PT, R88, R132, RZ, 0x181f ;  /* 0x00181fff84587589 */ /* 0x000ee200000e0000 */
[-C--:B------:R-:W-:Y:S05]  /*7580*/  HMMA.16816.F32 R76, R108, R82.reuse, RZ ;  /* 0x000000526c4c723c */ /* 0x080fea00000018ff */
[----:B------:R-:W4:Y:S03]  /*7590*/  SHFL.IDX PT, R89, R132, 0x1, 0x181f ;  /* 0x00381f0084597f89 */ /* 0x000f2600000e0000 */
[C---:B------:R-:W-:Y:S03]  /*75a0*/  HMMA.16816.F32 R80, R112.reuse, R82, RZ ;  /* 0x000000527050723c */ /* 0x040fe600000018ff */
[----:B------:R-:W4:Y:S01]  /*75b0*/  SHFL.IDX PT, R100, R2, 0x2, 0x181f ;  /* 0x00581f0002647f89 */ /* 0x000f2200000e0000 */
[-C--:B-1----:R-:W-:Y:S04]  /*75c0*/  IADD3 R94, P1, R94, R246.reuse, RZ ;  /* 0x000000f65e5e7210 */ /* 0x082fe80007f3e0ff */
[-C--:B------:R-:W-:Y:S01]  /*75d0*/  HMMA.16816.F32 R84, R112, R96.reuse, RZ ;  /* 0x000000607054723c */ /* 0x080fe200000018ff */
[----:B------:R-:W1:Y:S03]  /*75e0*/  SHFL.IDX PT, R103, R132, 0x2, 0x181f ;  /* 0x00581f0084677f89 */ /* 0x000e6600000e0000 */
[-C--:B--2---:R-:W-:Y:S03]  /*75f0*/  IADD3 R92, P0, R92, R246.reuse, RZ ;  /* 0x000000f65c5c7210 */ /* 0x084fe60007f1e0ff */
[----:B------:R-:W2:Y:S01]  /*7600*/  SHFL.IDX PT, R101, R2, 0x3, 0x181f ;  /* 0x00781f0002657f89 */ /* 0x000ea200000e0000 */
[--C-:B---3--:R-:W-:Y:S05]  /*7610*/  IMAD.X R95, R88, 0x1, R245.reuse, P1 ;  /* 0x00000001585f7824 */ /* 0x108fea00008e06f5 */
[----:B------:R-:W3:Y:S01]  /*7620*/  SHFL.IDX PT, R104, R132, 0x3, 0x181f ;  /* 0x00781f0084687f89 */ /* 0x000ee200000e0000 */
[--C-:B----4-:R-:W-:Y:S02]  /*7630*/  IMAD.X R93, R89, 0x1, R245.reuse, P0 ;  /* 0x00000001595d7824 */ /* 0x110fe400000e06f5 */
[C---:B------:R-:W-:Y:S03]  /*7640*/  HMMA.16816.F32 R88, R108.reuse, R96, RZ ;  /* 0x000000606c58723c */ /* 0x040fe600000018ff */
[----:B------:R-:W4:Y:S04]  /*7650*/  SHFL.IDX PT, R102, R2, 0x4, 0x181f ;  /* 0x00981f0002667f89 */ /* 0x000f2800000e0000 */
[-C--:B------:R-:W-:Y:S02]  /*7660*/  IADD3 R96, P0, R100, R246.reuse, RZ ;  /* 0x000000f664607210 */ /* 0x080fe40007f1e0ff */
[----:B------:R-:W4:Y:S03]  /*7670*/  SHFL.IDX PT, R106, R132, 0x4, 0x181f ;  /* 0x00981f00846a7f89 */ /* 0x000f2600000e0000 */
[-C--:B-1----:R-:W-:Y:S03]  /*7680*/  IADD3.X R97, R103, R245.reuse, RZ, P0, !PT ;  /* 0x000000f567617210 */ /* 0x082fe600007fe4ff */
[----:B------:R-:W1:Y:S01]  /*7690*/  SHFL.IDX PT, R105, R2, 0x5, 0x181f ;  /* 0x00b81f0002697f89 */ /* 0x000e6200000e0000 */
[-C--:B--2---:R-:W-:Y:S05]  /*76a0*/  IADD3 R100, P1, R101, R246.reuse, RZ ;  /* 0x000000f665647210 */ /* 0x084fea0007f3e0ff */
[----:B------:R2:W-:Y:S01]  /*76b0*/  LDGSTS.E.BYPASS.LTC128B.128 [R250], [R94.64], !P6 ;  /* 0x000000005efa7fae */ /* 0x0005e2000f101d4c */
[--C-:B---3--:R-:W-:Y:S05]  /*76c0*/  IMAD.X R101, R104, 0x1, R245.reuse, P1 ;  /* 0x0000000168657824 */ /* 0x108fea00008e06f5 */
[----:B------:R-:W3:Y:S01]  /*76d0*/  SHFL.IDX PT, R107, R132, 0x5, 0x181f ;  /* 0x00b81f00846b7f89 */ /* 0x000ee200000e0000 */
[-C--:B----4-:R-:W-:Y:S05]  /*76e0*/  IADD3 R102, P0, R102, R246.reuse, RZ ;  /* 0x000000f666667210 */ /* 0x090fea0007f1e0ff */
[----:B------:R2:W-:Y:S01]  /*76f0*/  LDGSTS.E.BYPASS.LTC128B.128 [R250+0x800], [R92.64], !P6 ;  /* 0x008000005cfa7fae */ /* 0x0005e2000f101d4c */
[--C-:B------:R-:W-:Y:S05]  /*7700*/  IMAD.X R103, R106, 0x1, R245.reuse, P0 ;  /* 0x000000016a677824 */ /* 0x100fea00000e06f5 */
[----:B------:R4:W-:Y:S01]  /*7710*/  LDGSTS.E.BYPASS.LTC128B.128 [R250+0x1000], [R96.64], !P6 ;  /* 0x0100000060fa7fae */ /* 0x0009e2000f101d4c */
[-C--:B-1----:R-:W-:Y:S05]  /*7720*/  IADD3 R104, P0, R105, R246.reuse, RZ ;  /* 0x000000f669687210 */ /* 0x082fea0007f1e0ff */
[----:B------:R1:W-:Y:S06]  /*7730*/  LDGSTS.E.BYPASS.LTC128B.128 [R250+0x1800], [R100.64], !P6 ;  /* 0x0180000064fa7fae */ /* 0x0003ec000f101d4c */
[----:B------:R1:W-:Y:S01]  /*7740*/  LDGSTS.E.BYPASS.LTC128B.128 [R250+0x2000], [R102.64], !P6 ;  /* 0x0200000066fa7fae */ /* 0x0003e2000f101d4c */
[----:B---3--:R-:W-:Y:S05]  /*7750*/  IADD3.X R105, R107, R245, RZ, P0, !PT ;  /* 0x000000f56b697210 */ /* 0x008fea00007fe4ff */
[----:B------:R3:W-:Y:S01]  /*7760*/  LDGSTS.E.BYPASS.LTC128B.128 [R250+0x2800], [R104.64], !P6 ;  /* 0x0280000068fa7fae */ /* 0x0007e2000f101d4c */
[-C--:B--2---:R-:W-:Y:S05]  /*7770*/  HMMA.16816.F32 R92, R108, R98.reuse, RZ ;  /* 0x000000626c5c723c */ /* 0x084fea00000018ff */
[----:B------:R-:W2:Y:S03]  /*7780*/  SHFL.IDX PT, R2, R2, 0x6, 0x181f ;  /* 0x00d81f0002027f89 */ /* 0x000ea600000e0000 */
[C---:B----4-:R-:W-:Y:S03]  /*7790*/  HMMA.16816.F32 R96, R112.reuse, R98, RZ ;  /* 0x000000627060723c */ /* 0x050fe600000018ff */
[----:B------:R-:W4:Y:S05]  /*77a0*/  SHFL.IDX PT, R132, R132, 0x6, 0x181f ;  /* 0x00d81f0084847f89 */ /* 0x000f2a00000e0000 */
[-C--:B-1----:R-:W-:Y:S08]  /*77b0*/  HMMA.16816.F32 R100, R112, R188.reuse, RZ ;  /* 0x000000bc7064723c */ /* 0x082ff000000018ff */
[C---:B---3--:R-:W-:Y:S04]  /*77c0*/  HMMA.16816.F32 R104, R108.reuse, R188, RZ ;  /* 0x000000bc6c68723c */ /* 0x048fe800000018ff */
[----:B--2---:R-:W-:Y:S04]  /*77d0*/  IADD3 R134, P0, R2, R246, RZ ;  /* 0x000000f602867210 */ /* 0x004fe80007f1e0ff */
[-C--:B------:R-:W-:Y:S01]  /*77e0*/  HMMA.16816.F32 R108, R108, R190.reuse, RZ ;  /* 0x000000be6c6c723c */ /* 0x080fe200000018ff */
[----:B----4-:R-:W-:Y:S01]  /*77f0*/  IMAD.X R135, R132, 0x1, R245, P0 ;  /* 0x0000000184877824 */ /* 0x010fe200000e06f5 */
[----:B------:R-:W-:Y:S04]  /*7800*/  PLOP3.LUT P0, PT, PT, PT, UP0, 0x80, 0x0 ;  /* 0x000000000000781c */ /* 0x000fe80003f0f008 */
[----:B------:R1:W-:Y:S02]  /*7810*/  LDGSTS.E.BYPASS.LTC128B.128 [R250+0x3000], [R134.64], !P6 ;  /* 0x0300000086fa7fae */ /* 0x0003e4000f101d4c */
[----:B------:R-:W-:Y:S04]  /*7820*/  HMMA.16816.F32 R112, R112, R190, RZ ;  /* 0x000000be7070723c */ /* 0x000fe800000018ff */
[----:B------:R-:W-:Y:S04]  /*7830*/  LDSM.16.M88.4 R188, [R235+0x7100] ;  /* 0x00710000ebbc783b */ /* 0x000fe80000000200 */
[-C--:B------:R-:W-:Y:S02]  /*7840*/  HMMA.16816.F32 R4, R192, R196.reuse, R4 ;  /* 0x000000c4c004723c */ /* 0x080fe40000001804 */
[----:B------:R-:W0:Y:S06]  /*7850*/  LDGDEPBAR ;  /* 0x00000000000079af */ /* 0x000e2c0000000000 */
        /* <DEDUP_REMOVED lines=32> */
[----:B------:R-:W1:Y:S07]  /*7a60*/  LDSM.16.M88.4 R200, [R233+0x5900] ;  /* 0x00590000e9c8783b */ /* 0x000e6e0000000200 */
[----:B------:R-:W-:Y:S01]  /*7a70*/  HMMA.16816.F32 R112, R192, R226, R112 ;  /* 0x000000e2c070723c */ /* 0x000fe20000001870 */
[----:B------:R-:W1:Y:S06]  /*7a80*/  LDSM.16.M88.4 R192, [R233+0x6100] ;  /* 0x00610000e9c0783b */ /* 0x000e6c0000000200 */
[----:B------:R-:W-:Y:S01]  /*7a90*/  LDSM.16.M88.4 R224, [R232+0x1800] ;  /* 0x00180000e8e0783b */ /* 0x000fe20000000200 */
[-C--:B--2---:R-:W-:Y:S08]  /*7aa0*/  HMMA.16816.F32 R4, R188, R196.reuse, R4 ;  /* 0x000000c4bc04723c */ /* 0x084ff00000001804 */
[C---:B---3--:R-:W-:Y:S08]  /*7ab0*/  HMMA.16816.F32 R8, R204.reuse, R196, R8 ;  /* 0x000000c4cc08723c */ /* 0x048ff00000001808 */
[-C--:B------:R-:W-:Y:S08]  /*7ac0*/  HMMA.16816.F32 R12, R204, R198.reuse, R12 ;  /* 0x000000c6cc0c723c */ /* 0x080ff0000000180c */
[C---:B------:R-:W-:Y:S01]  /*7ad0*/  HMMA.16816.F32 R16, R188.reuse, R198, R16 ;  /* 0x000000c6bc10723c */ /* 0x040fe20000001810 */
[----:B------:R-:W2:Y:S07]  /*7ae0*/  LDSM.16.M88.4 R196, [R233+0x6900] ;  /* 0x00690000e9c4783b */ /* 0x000eae0000000200 */
[-C--:B----4-:R-:W-:Y:S08]  /*7af0*/  HMMA.16816.F32 R20, R188, R208.reuse, R20 ;  /* 0x000000d0bc14723c */ /* 0x090ff00000001814 */
[C---:B------:R-:W-:Y:S08]  /*7b00*/  HMMA.16816.F32 R24, R204.reuse, R208, R24 ;  /* 0x000000d0cc18723c */ /* 0x040ff00000001818 */
[-C--:B------:R-:W-:Y:S08]  /*7b10*/  HMMA.16816.F32 R28, R204, R210.reuse, R28 ;  /* 0x000000d2cc1c723c */ /* 0x080ff0000000181c */
[C---:B------:R-:W-:Y:S01]  /*7b20*/  HMMA.16816.F32 R32, R188.reuse, R210, R32 ;  /* 0x000000d2bc20723c */ /* 0x040fe20000001820 */
[----:B------:R-:W-:Y:S07]  /*7b30*/  LDSM.16.M88.4 R208, [R232] ;  /* 0x00000000e8d0783b */ /* 0x000fee0000000200 */
[-C--:B-1----:R-:W-:Y:S08]  /*7b40*/  HMMA.16816.F32 R36, R188, R212.reuse, R36 ;  /* 0x000000d4bc24723c */ /* 0x082ff00000001824 */
        /* <DEDUP_REMOVED lines=18> */
[----:B------:R-:W3:Y:S07]  /*7c70*/  LDSM.16.M88.4 R192, [R232+0x2000] ;  /* 0x00200000e8c0783b */ /* 0x000eee0000000200 */
[-C--:B--2---:R-:W-:Y:S08]  /*7c80*/  HMMA.16816.F32 R100, R188, R196.reuse, R100 ;  /* 0x000000c4bc64723c */ /* 0x084ff00000001864 */
[C---:B------:R-:W-:Y:S08]  /*7c90*/  HMMA.16816.F32 R104, R204.reuse, R196, R104 ;  /* 0x000000c4cc68723c */ /* 0x040ff00000001868 */
[-C--:B------:R-:W-:Y:S01]  /*7ca0*/  HMMA.16816.F32 R108, R204, R198.reuse, R108 ;  /* 0x000000c6cc6c723c */ /* 0x080fe2000000186c */
[----:B------:R-:W2:Y:S07]  /*7cb0*/  LDSM.16.M88.4 R204, [R232+0x2800] ;  /* 0x00280000e8cc783b */ /* 0x000eae0000000200 */
[----:B------:R-:W-:Y:S01]  /*7cc0*/  HMMA.16816.F32 R112, R188, R198, R112 ;  /* 0x000000c6bc70723c */ /* 0x000fe20000001870 */
[----:B------:R-:W4:Y:S01]  /*7cd0*/  LDSM.16.M88.4 R188, [R232+0x3000] ;  /* 0x00300000e8bc783b */ /* 0x000f220000000200 */
[----:B------:R-:W-:Y:S05]  /*7ce0*/  DEPBAR.LE SB0, 0x0 ;  /* 0x000080000000791a */ /* 0x000fea0000000000 */
[----:B------:R-:W-:Y:S01]  /*7cf0*/  BAR.SYNC.DEFER_BLOCKING 0x0 ;  /* 0x0000000000007b1d */ /* 0x000fe20000010000 */
[-C--:B-1----:R-:W-:Y:S08]  /*7d00*/  HMMA.16816.F32 R4, R200, R208.reuse, R4 ;  /* 0x000000d0c804723c */ /* 0x082ff00000001804 */
[C---:B------:R-:W-:Y:S08]  /*7d10*/  HMMA.16816.F32 R8, R212.reuse, R208, R8 ;  /* 0x000000d0d408723c */ /* 0x040ff00000001808 */
[-C--:B------:R-:W-:Y:S08]  /*7d20*/  HMMA.16816.F32 R12, R212, R210.reuse, R12 ;  /* 0x000000d2d40c723c */ /* 0x080ff0000000180c */
        /* <DEDUP_REMOVED lines=13> */
[-C--:B---3--:R-:W-:Y:S08]  /*7e00*/  HMMA.16816.F32 R68, R200, R192.reuse, R68 ;  /* 0x000000c0c844723c */ /* 0x088ff00000001844 */
[C---:B------:R-:W-:Y:S08]  /*7e10*/  HMMA.16816.F32 R72, R212.reuse, R192, R72 ;  /* 0x000000c0d448723c */ /* 0x040ff00000001848 */
[-C--:B------:R-:W-:Y:S08]  /*7e20*/  HMMA.16816.F32 R76, R212, R194.reuse, R76 ;  /* 0x000000c2d44c723c */ /* 0x080ff0000000184c */
[C---:B------:R-:W-:Y:S08]  /*7e30*/  HMMA.16816.F32 R80, R200.reuse, R194, R80 ;  /* 0x000000c2c850723c */ /* 0x040ff00000001850 */
[-C--:B--2---:R-:W-:Y:S08]  /*7e40*/  HMMA.16816.F32 R84, R200, R204.reuse, R84 ;  /* 0x000000ccc854723c */ /* 0x084ff00000001854 */
[C---:B------:R-:W-:Y:S08]  /*7e50*/  HMMA.16816.F32 R88, R212.reuse, R204, R88 ;  /* 0x000000ccd458723c */ /* 0x040ff00000001858 */
[-C--:B------:R-:W-:Y:S08]  /*7e60*/  HMMA.16816.F32 R92, R212, R206.reuse, R92 ;  /* 0x000000ced45c723c */ /* 0x080ff0000000185c */
[C---:B------:R-:W-:Y:S08]  /*7e70*/  HMMA.16816.F32 R96, R200.reuse, R206, R96 ;  /* 0x000000cec860723c */ /* 0x040ff00000001860 */
[-C--:B----4-:R-:W-:Y:S08]  /*7e80*/  HMMA.16816.F32 R100, R200, R188.reuse, R100 ;  /* 0x000000bcc864723c */ /* 0x090ff00000001864 */
[C---:B------:R-:W-:Y:S08]  /*7e90*/  HMMA.16816.F32 R104, R212.reuse, R188, R104 ;  /* 0x000000bcd468723c */ /* 0x040ff00000001868 */
[-C--:B------:R-:W-:Y:S08]  /*7ea0*/  HMMA.16816.F32 R108, R212, R190.reuse, R108 ;  /* 0x000000bed46c723c */ /* 0x080ff0000000186c */
[----:B------:R-:W-:Y:S01]  /*7eb0*/  HMMA.16816.F32 R112, R200, R190, R112 ;  /* 0x000000bec870723c */ /* 0x000fe20000001870 */
[----:B------:R-:W-:-:S07]  /*7ec0*/  @P0 BRA `(.L_x_37) ;  /* 0xffffef3000000947 */ /* 0x000fce000383ffff */
.L_x_36:
[----:B------:R-:W-:Y:S01]  /*7ed0*/  FMNMX.FTZ R2, R4, R0, !PT ;  /* 0x0000000004027209 */ /* 0x000fe20007810000 */
[----:B------:R-:W0:Y:S01]  /*7ee0*/  LDGDEPBAR ;  /* 0x00000000000079af */ /* 0x000e220000000000 */
[----:B--2---:R-:W-:Y:S02]  /*7ef0*/  FMNMX.FTZ R134, R6, R3, !PT ;  /* 0x0000000306867209 */ /* 0x004fe40007810000 */
        /* <DEDUP_REMOVED lines=106> */
[----:B------:R-:W-:Y:S01]  /*85a0*/  ISETP.LT.AND P0, PT, RZ, UR6, PT ;  /* 0x00000006ff007c0c */ /* 0x000fe2000bf01270 */
[----:B------:R-:W-:Y:S01]  /*85b0*/  UIADD3 UR6, UR6, -0x1, URZ ;  /* 0xffffffff06067890 */ /* 0x000fe2000fffe03f */
[----:B------:R-:W-:Y:S01]  /*85c0*/  FMNMX.FTZ R135, R79, R135, !PT ;  /* 0x000000874f877209 */ /* 0x000fe20007810000 */
[----:B------:R-:W-:Y:S03]  /*85d0*/  SHFL.BFLY PT, R188, R134, 0x1, 0x1f ;  /* 0x0c201f0086bc7f89 */ /* 0x000fe600000e0000 */
[----:B------:R-:W-:Y:S04]  /*85e0*/  FMNMX.FTZ R135, R90, R135, !PT ;  /* 0x000000875a877209 */ /* 0x000fe80007810000 */
[----:B------:R-:W-:Y:S01]  /*85f0*/  FMNMX.FTZ R135, R91, R135, !PT ;  /* 0x000000875b877209 */ /* 0x000fe20007810000 */
[----:B------:R-:W2:Y:S03]  /*8600*/  SHFL.BFLY PT, R136, R132, 0x2, 0x1f ;  /* 0x0c401f0084887f89 */ /* 0x000ea600000e0000 */
[----:B------:R-:W-:Y:S02]  /*8610*/  FMNMX.FTZ R135, R94, R135, !PT ;  /* 0x000000875e877209 */ /* 0x000fe40007810000 */
[----:B-1----:R-:W-:Y:S02]  /*8620*/  FMNMX.FTZ R137, R2, R189, !PT ;  /* 0x000000bd02897209 */ /* 0x002fe40007810000 */
[----:B------:R-:W-:Y:S03]  /*8630*/  FMNMX.FTZ R2, R95, R135, !PT ;  /* 0x000000875f027209 */ /* 0x000fe60007810000 */
[C---:B------:R-:W-:Y:S01]  /*8640*/  FMUL.FTZ R193, R137.reuse, c[0x0][0x2d0] ;  /* 0x0000b40089c17a20 */ /* 0x040fe20000410000 */
[----:B------:R-:W-:Y:S01]  /*8650*/  FMNMX.FTZ R135, R106, R2, !PT ;  /* 0x000000026a877209 */ /* 0x000fe20007810000 */
[----:B------:R-:W-:Y:S02]  /*8660*/  FADD.FTZ R0, -R137, R0 ;  /* 0x0000000089007221 */ /* 0x000fe40000010100 */
[--C-:B------:R-:W-:Y:S02]  /*8670*/  FFMA.FTZ R20, R20, c[0x0][0x2d0], -R193.reuse ;  /* 0x0000b40014147a23 */ /* 0x100fe400000108c1 */
[--C-:B------:R-:W-:Y:S02]  /*8680*/  FFMA.FTZ R21, R21, c[0x0][0x2d0], -R193.reuse ;  /* 0x0000b40015157a23 */ /* 0x100fe400000108c1 */
[----:B------:R-:W-:Y:S01]  /*8690*/  MUFU.EX2 R195, R20 ;  /* 0x0000001400c37308 */ /* 0x000fe20000000800 */
[--C-:B------:R-:W-:Y:S02]  /*86a0*/  FFMA.FTZ R52, R52, c[0x0][0x2d0], -R193.reuse ;  /* 0x0000b40034347a23 */ /* 0x100fe400000108c1 */
[--C-:B------:R-:W-:Y:S01]  /*86b0*/  FFMA.FTZ R53, R53, c[0x0][0x2d0], -R193.reuse ;  /* 0x0000b40035357a23 */ /* 0x100fe200000108c1 */
[----:B--2---:R-:W-:Y:S01]  /*86c0*/  FMNMX.FTZ R132, R132, R136, !PT ;  /* 0x0000008884847209 */ /* 0x004fe20007810000 */
[--C-:B------:R-:W-:Y:S01]  /*86d0*/  FFMA.FTZ R64, R64, c[0x0][0x2d0], -R193.reuse ;  /* 0x0000b40040407a23 */ /* 0x100fe200000108c1 */
[----:B------:R-:W-:Y:S01]  /*86e0*/  FMNMX.FTZ R136, R134, R188, !PT ;  /* 0x000000bc86887209 */ /* 0x000fe20007810000 */
[--C-:B------:R-:W-:Y:S02]  /*86f0*/  FFMA.FTZ R65, R65, c[0x0][0x2d0], -R193.reuse ;  /* 0x0000b40041417a23 */ /* 0x100fe400000108c1 */
[----:B------:R-:W1:Y:S01]  /*8700*/  SHFL.BFLY PT, R190, R132, 0x1, 0x1f ;  /* 0x0c201f0084be7f89 */ /* 0x000e6200000e0000 */
[----:B------:R-:W-:Y:S01]  /*8710*/  MUFU.EX2 R194, R21 ;  /* 0x0000001500c27308 */ /* 0x000fe20000000800 */
[--C-:B------:R-:W-:Y:S02]  /*8720*/  FFMA.FTZ R68, R68, c[0x0][0x2d0], -R193.reuse ;  /* 0x0000b40044447a23 */ /* 0x100fe400000108c1 */
[--C-:B------:R-:W-:Y:S02]  /*8730*/  FFMA.FTZ R69, R69, c[0x0][0x2d0], -R193.reuse ;  /* 0x0000b40045457a23 */ /* 0x100fe400000108c1 */
[----:B------:R-:W-:Y:S02]  /*8740*/  FMUL.FTZ R192, R136, c[0x0][0x2d0] ;  /* 0x0000b40088c07a20 */ /* 0x000fe40000410000 */
[--C-:B------:R-:W-:Y:S02]  /*8750*/  FFMA.FTZ R16, R16, c[0x0][0x2d0], -R193.reuse ;  /* 0x0000b40010107a23 */ /* 0x100fe400000108c1 */
[--C-:B------:R-:W-:Y:S02]  /*8760*/  FFMA.FTZ R22, R22, c[0x0][0x2d0], -R192.reuse ;  /* 0x0000b40016167a23 */ /* 0x100fe400000108c0 */
[----:B------:R-:W-:Y:S01]  /*8770*/  MUFU.EX2 R221, R16 ;  /* 0x0000001000dd7308 */ /* 0x000fe20000000800 */
[--C-:B------:R-:W-:Y:S02]  /*8780*/  FFMA.FTZ R23, R23, c[0x0][0x2d0], -R192.reuse ;  /* 0x0000b40017177a23 */ /* 0x100fe400000108c0 */
[--C-:B------:R-:W-:Y:S02]  /*8790*/  FFMA.FTZ R54, R54, c[0x0][0x2d0], -R192.reuse ;  /* 0x0000b40036367a23 */ /* 0x100fe400000108c0 */
[--C-:B------:R-:W-:Y:S02]  /*87a0*/  FFMA.FTZ R55, R55, c[0x0][0x2d0], -R192.reuse ;  /* 0x0000b40037377a23 */ /* 0x100fe400000108c0 */
[--C-:B------:R-:W-:Y:S02]  /*87b0*/  FFMA.FTZ R66, R66, c[0x0][0x2d0], -R192.reuse ;  /* 0x0000b40042427a23 */ /* 0x100fe400000108c0 */
[--C-:B------:R-:W-:Y:S01]  /*87c0*/  FFMA.FTZ R67, R67, c[0x0][0x2d0], -R192.reuse ;  /* 0x0000b40043437a23 */ /* 0x100fe200000108c0 */
[----:B------:R-:W-:Y:S01]  /*87d0*/  MUFU.EX2 R209, R22 ;  /* 0x0000001600d17308 */ /* 0x000fe20000000800 */
[----:B------:R-:W-:Y:S01]  /*87e0*/  FMUL.FTZ R2, R0, c[0x0][0x2d0] ;  /* 0x0000b40000027a20 */ /* 0x000fe20000410000 */
[----:B------:R-:W-:Y:S01]  /*87f0*/  FMNMX.FTZ R0, R107, R135, !PT ;  /* 0x000000876b007209 */ /* 0x000fe20007810000 */
[--C-:B------:R-:W-:Y:S01]  /*8800*/  FFMA.FTZ R70, R70, c[0x0][0x2d0], -R192.reuse ;  /* 0x0000b40046467a23 */ /* 0x100fe200000108c0 */
[----:B-1----:R-:W-:Y:S01]  /*8810*/  FMNMX.FTZ R135, R132, R190, !PT ;  /* 0x000000be84877209 */ /* 0x002fe20007810000 */
[--C-:B------:R-:W-:Y:S01]  /*8820*/  FFMA.FTZ R71, R71, c[0x0][0x2d0], -R192.reuse ;  /* 0x0000b40047477a23 */ /* 0x100fe200000108c0 */
[----:B------:R-:W-:Y:S01]  /*8830*/  FMNMX.FTZ R0, R110, R0, !PT ;  /* 0x000000006e007209 */ /* 0x000fe20007810000 */
[--C-:B------:R-:W-:Y:S02]  /*8840*/  FFMA.FTZ R17, R17, c[0x0][0x2d0], -R193.reuse ;  /* 0x0000b40011117a23 */ /* 0x100fe400000108c1 */
[--C-:B------:R-:W-:Y:S01]  /*8850*/  FFMA.FTZ R18, R18, c[0x0][0x2d0], -R192.reuse ;  /* 0x0000b40012127a23 */ /* 0x100fe200000108c0 */
[----:B------:R1:W2:Y:S01]  /*8860*/  MUFU.EX2 R134, R2 ;  /* 0x0000000200867308 */ /* 0x0002a20000000800 */
[--C-:B------:R-:W-:Y:S01]  /*8870*/  FFMA.FTZ R19, R19, c[0x0][0x2d0], -R192.reuse ;  /* 0x0000b40013137a23 */ /* 0x100fe200000108c0 */
[----:B------:R-:W-:Y:S01]  /*8880*/  FMNMX.FTZ R0, R111, R0, !PT ;  /* 0x000000006f007209 */ /* 0x000fe20007810000 */
        /* <DEDUP_REMOVED lines=10> */
[----:B------:R4:W-:Y:S01]  /*8930*/  MUFU.EX2 R203, R4 ;  /* 0x0000000400cb7308 */ /* 0x0009e20000000800 */
[--C-:B------:R-:W-:Y:S02]  /*8940*/  FFMA.FTZ R39, R39, c[0x0][0x2d0], -R192.reuse ;  /* 0x0000b40027277a23 */ /* 0x100fe400000108c0 */
[----:B------:R-:W-:Y:S02]  /*8950*/  FFMA.FTZ R48, R48, c[0x0][0x2d0], -R193 ;  /* 0x0000b40030307a23 */ /* 0x000fe400000108c1 */
[----:B-1----:R-:W-:Y:S02]  /*8960*/  FADD.FTZ R2, -R136, R3 ;  /* 0x0000000388027221 */ /* 0x002fe40000010100 */
[----:B--2---:R-:W-:Y:S01]  /*8970*/  FMUL.FTZ R16, R134, R152 ;  /* 0x0000009886107220 */ /* 0x004fe20000410000 */
[----:B------:R-:W1:Y:S01]  /*8980*/  SHFL.BFLY PT, R3, R0, 0x2, 0x1f ;  /* 0x0c401f0000037f89 */ /* 0x000e6200000e0000 */
[----:B------:R-:W-:Y:S01]  /*8990*/  FMUL.FTZ R2, R2, c[0x0][0x2d0] ;  /* 0x0000b40002027a20 */ /* 0x000fe20000410000 */
[----:B------:R-:W2:Y:S01]  /*89a0*/  MUFU.EX2 R218, R5 ;  /* 0x0000000500da7308 */ /* 0x000ea20000000800 */
[C---:B------:R-:W-:Y:S02]  /*89b0*/  FMUL.FTZ R116, R134.reuse, R116 ;  /* 0x0000007486747220 */ /* 0x040fe40000410000 */
[C---:B------:R-:W-:Y:S02]  /*89c0*/  FMUL.FTZ R117, R134.reuse, R117 ;  /* 0x0000007586757220 */ /* 0x040fe40000410000 */
[C---:B------:R-:W-:Y:S01]  /*89d0*/  FMUL.FTZ R120, R134.reuse, R120 ;  /* 0x0000007886787220 */ /* 0x040fe20000410000 */
[----:B---3--:R-:W-:Y:S01]  /*89e0*/  LDSM.16.MT88.4 R20, [R228+0x100] ;  /* 0x00010000e414783b */ /* 0x008fe20000004200 */
[C---:B------:R-:W-:Y:S02]  /*89f0*/  FMUL.FTZ R121, R134.reuse, R121 ;  /* 0x0000007986797220 */ /* 0x040fe40000410000 */
[C---:B------:R-:W-:Y:S01]  /*8a00*/  FMUL.FTZ R128, R134.reuse, R128 ;  /* 0x0000008086807220 */ /* 0x040fe20000410000 */
[----:B------:R3:W5:Y:S01]  /*8a10*/  MUFU.EX2 R132, R2 ;  /* 0x0000000200847308 */ /* 0x0007620000000800 */
[C---:B------:R-:W-:Y:S02]  /*8a20*/  FMUL.FTZ R129, R134.reuse, R129 ;  /* 0x0000008186817220 */ /* 0x040fe40000410000 */
[--C-:B------:R-:W-:Y:S02]  /*8a30*/  FFMA.FTZ R49, R49, c[0x0][0x2d0], -R193.reuse ;  /* 0x0000b40031317a23 */ /* 0x100fe400000108c1 */
[----:B----4-:R-:W-:Y:S02]  /*8a40*/  FMUL.FTZ R4, R134, R144 ;  /* 0x0000009086047220 */ /* 0x010fe40000410000 */
[--C-:B------:R-:W-:Y:S02]  /*8a50*/  FFMA.FTZ R50, R50, c[0x0][0x2d0], -R192.reuse ;  /* 0x0000b40032327a23 */ /* 0x100fe400000108c0 */
[--C-:B------:R-:W-:Y:S01]  /*8a60*/  FFMA.FTZ R51, R51, c[0x0][0x2d0], -R192.reuse ;  /* 0x0000b40033337a23 */ /* 0x100fe200000108c0 */
[----:B------:R4:W4:Y:S01]  /*8a70*/  MUFU.EX2 R205, R17 ;  /* 0x0000001100cd7308 */ /* 0x0009220000000800 */
[--C-:B------:R-:W-:Y:S01]  /*8a80*/  FFMA.FTZ R80, R80, c[0x0][0x2d0], -R193.reuse ;  /* 0x0000b40050507a23 */ /* 0x100fe200000108c1 */
[----:B-1----:R-:W-:Y:S01]  /*8a90*/  FMNMX.FTZ R0, R0, R3, !PT ;  /* 0x0000000300007209 */ /* 0x002fe20007810000 */
[--C-:B------:R-:W-:Y:S01]  /*8aa0*/  FFMA.FTZ R81, R81, c[0x0][0x2d0], -R193.reuse ;  /* 0x0000b40051517a23 */ /* 0x100fe200000108c1 */
[----:B--2---:R-:W-:Y:S01]  /*8ab0*/  F2FP.PACK_AB R144, R218, R203 ;  /* 0x000000cbda90723e */ /* 0x004fe200000000ff */
[----:B------:R-:W-:Y:S02]  /*8ac0*/  FMUL.FTZ R5, R134, R145 ;  /* 0x0000009186057220 */ /* 0x000fe40000410000 */
[--C-:B------:R-:W-:Y:S02]  /*8ad0*/  FFMA.FTZ R84, R84, c[0x0][0x2d0], -R193.reuse ;  /* 0x0000b40054547a23 */ /* 0x100fe400000108c1 */
[--C-:B------:R-:W-:Y:S01]  /*8ae0*/  FFMA.FTZ R85, R85, c[0x0][0x2d0], -R193.reuse ;  /* 0x0000b40055557a23 */ /* 0x100fe200000108c1 */
[----:B------:R1:W-:Y:S01]  /*8af0*/  MUFU.EX2 R202, R6 ;  /* 0x0000000600ca7308 */ /* 0x0003e20000000800 */
[--C-:B------:R-:W-:Y:S02]  /*8b00*/  FFMA.FTZ R96, R96, c[0x0][0x2d0], -R193.reuse ;  /* 0x0000b40060607a23 */ /* 0x100fe400000108c1 */
[----:B------:R-:W-:Y:S02]  /*8b10*/  FFMA.FTZ R97, R97, c[0x0][0x2d0], -R193 ;  /* 0x0000b40061617a23 */ /* 0x000fe400000108c1 */
[----:B---3--:R-:W-:Y:S02]  /*8b20*/  FADD.FTZ R2, -R135, R133 ;  /* 0x0000008587027221 */ /* 0x008fe40000010100 */
[----:B-----5:R-:W-:Y:S02]  /*8b30*/  FMUL.FTZ R118, R132, R118 ;  /* 0x0000007684767220 */ /* 0x020fe40000410000 */
[----:B------:R-:W-:Y:S01]  /*8b40*/  FMUL.FTZ R2, R2, c[0x0][0x2d0] ;  /* 0x0000b40002027a20 */ /* 0x000fe20000410000 */
[----:B------:R2:W-:Y:S01]  /*8b50*/  MUFU.EX2 R220, R18 ;  /* 0x0000001200dc7308 */ /* 0x0005e20000000800 */
[C---:B------:R-:W-:Y:S02]  /*8b60*/  FMUL.FTZ R119, R132.reuse, R119 ;  /* 0x0000007784777220 */ /* 0x040fe40000410000 */
[----:B------:R-:W-:Y:S02]  /*8b70*/  FMUL.FTZ R122, R132, R122 ;  /* 0x0000007a847a7220 */ /* 0x000fe40000410000 */
[----:B----4-:R-:W-:Y:S02]  /*8b80*/  FMUL.FTZ R17, R134, R153 ;  /* 0x0000009986117220 */ /* 0x010fe40000410000 */
[C---:B------:R-:W-:Y:S02]  /*8b90*/  FMUL.FTZ R123, R132.reuse, R123 ;  /* 0x0000007b847b7220 */ /* 0x040fe40000410000 */
[C---:B------:R-:W-:Y:S01]  /*8ba0*/  FMUL.FTZ R130, R132.reuse, R130 ;  /* 0x0000008284827220 */ /* 0x040fe20000410000 */
[----:B------:R3:W4:Y:S01]  /*8bb0*/  MUFU.EX2 R133, R2 ;  /* 0x0000000200857308 */ /* 0x0007220000000800 */
[----:B------:R-:W-:Y:S02]  /*8bc0*/  FMUL.FTZ R131, R132, R131 ;  /* 0x0000008384837220 */ /* 0x000fe40000410000 */
[--C-:B------:R-:W-:Y:S02]  /*8bd0*/  FFMA.FTZ R100, R100, c[0x0][0x2d0], -R193.reuse ;  /* 0x0000b40064647a23 */ /* 0x100fe400000108c1 */
[----:B-1----:R-:W-:Y:S01]  /*8be0*/  FMUL.FTZ R6, R132, R146 ;  /* 0x0000009284067220 */ /* 0x002fe20000410000 */
[----:B------:R-:W-:Y:S01]  /*8bf0*/  F2FP.PACK_AB R146, R205, R221 ;  /* 0x000000ddcd92723e */ /* 0x000fe200000000ff */
[--C-:B------:R-:W-:Y:S02]  /*8c00*/  FFMA.FTZ R101, R101, c[0x0][0x2d0], -R193.reuse ;  /* 0x0000b40065657a23 */ /* 0x100fe400000108c1 */
[--C-:B------:R-:W-:Y:S01]  /*8c10*/  FFMA.FTZ R112, R112, c[0x0][0x2d0], -R193.reuse ;  /* 0x0000b40070707a23 */ /* 0x100fe200000108c1 */
[----:B------:R1:W-:Y:S01]  /*8c20*/  MUFU.EX2 R204, R19 ;  /* 0x0000001300cc7308 */ /* 0x0003e20000000800 */
[----:B------:R-:W-:Y:S02]  /*8c30*/  FFMA.FTZ R113, R113, c[0x0][0x2d0], -R193 ;  /* 0x0000b40071717a23 */ /* 0x000fe400000108c1 */
[--C-:B------:R-:W-:Y:S02]  /*8c40*/  FFMA.FTZ R7, R7, c[0x0][0x2d0], -R192.reuse ;  /* 0x0000b40007077a23 */ /* 0x100fe400000108c0 */
[----:B--2---:R-:W-:Y:S02]  /*8c50*/  FMUL.FTZ R18, R132, R154 ;  /* 0x0000009a84127220 */ /* 0x004fe40000410000 */
[--C-:B------:R-:W-:Y:S02]  /*8c60*/  FFMA.FTZ R35, R35, c[0x0][0x2d0], -R192.reuse ;  /* 0x0000b40023237a23 */ /* 0x100fe400000108c0 */
[--C-:B------:R-:W-:Y:S01]  /*8c70*/  FFMA.FTZ R82, R82, c[0x0][0x2d0], -R192.reuse ;  /* 0x0000b40052527a23 */ /* 0x100fe200000108c0 */
[----:B------:R-:W2:Y:S01]  /*8c80*/  MUFU.EX2 R215, R7 ;  /* 0x0000000700d77308 */ /* 0x000ea20000000800 */
[--C-:B------:R-:W-:Y:S02]  /*8c90*/  FFMA.FTZ R83, R83, c[0x0][0x2d0], -R192.reuse ;  /* 0x0000b40053537a23 */ /* 0x100fe400000108c0 */
[--C-:B------:R-:W-:Y:S01]  /*8ca0*/  FFMA.FTZ R86, R86, c[0x0][0x2d0], -R192.reuse ;  /* 0x0000b40056567a23 */ /* 0x100fe200000108c0 */
[----:B---3--:R-:W3:Y:S01]  /*8cb0*/  SHFL.BFLY PT, R2, R0, 0x1, 0x1f ;  /* 0x0c201f0000027f89 */ /* 0x008ee200000e0000 */
[C---:B----4-:R-:W-:Y:S02]  /*8cc0*/  FMUL.FTZ R124, R133.reuse, R124 ;  /* 0x0000007c857c7220 */ /* 0x050fe40000410000 */
[----:B------:R-:W-:Y:S02]  /*8cd0*/  FMUL.FTZ R125, R133, R125 ;  /* 0x0000007d857d7220 */ /* 0x000fe40000410000 */
[--C-:B------:R-:W-:Y:S01]  /*8ce0*/  FFMA.FTZ R87, R87, c[0x0][0x2d0], -R192.reuse ;  /* 0x0000b40057577a23 */ /* 0x100fe200000108c0 */
[----:B------:R-:W-:Y:S01]  /*8cf0*/  MUFU.EX2 R208, R36 ;  /* 0x0000002400d07308 */ /* 0x000fe20000000800 */
[--C-:B------:R-:W-:Y:S02]  /*8d00*/  FFMA.FTZ R98, R98, c[0x0][0x2d0], -R192.reuse ;  /* 0x0000b40062627a23 */ /* 0x100fe400000108c0 */
[--C-:B------:R-:W-:Y:S02]  /*8d10*/  FFMA.FTZ R99, R99, c[0x0][0x2d0], -R192.reuse ;  /* 0x0000b40063637a23 */ /* 0x100fe400000108c0 */
[----:B-1----:R-:W-:Y:S02]  /*8d20*/  FMUL.FTZ R19, R132, R155 ;  /* 0x0000009b84137220 */ /* 0x002fe40000410000 */
[----:B------:R-:W-:Y:S01]  /*8d30*/  LDSM.16.MT88.4 R152, [R230+0x100] ;  /* 0x00010000e698783b */ /* 0x000fe20000004200 */
[--C-:B------:R-:W-:Y:S02]  /*8d40*/  FFMA.FTZ R102, R102, c[0x0][0x2d0], -R192.reuse ;  /* 0x0000b40066667a23 */ /* 0x100fe400000108c0 */
[----:B------:R-:W-:Y:S01]  /*8d50*/  MUFU.EX2 R211, R34 ;  /* 0x0000002200d37308 */ /* 0x000fe20000000800 */
[--C-:B------:R-:W-:Y:S02]  /*8d60*/  FFMA.FTZ R103, R103, c[0x0][0x2d0], -R192.reuse ;  /* 0x0000b40067677a23 */ /* 0x100fe400000108c0 */
[--C-:B------:R-:W-:Y:S01]  /*8d70*/  FFMA.FTZ R114, R114, c[0x0][0x2d0], -R192.reuse ;  /* 0x0000b40072727a23 */ /* 0x100fe200000108c0 */
[----:B--2---:R-:W-:Y:S01]  /*8d80*/  F2FP.PACK_AB R145, R215, R202 ;  /* 0x000000cad791723e */ /* 0x004fe200000000ff */
[----:B------:R-:W-:Y:S01]  /*8d90*/  FMUL.FTZ R7, R132, R147 ;  /* 0x0000009384077220 */ /* 0x000fe20000410000 */
[----:B------:R-:W-:Y:S01]  /*8da0*/  F2FP.PACK_AB R147, R204, R220 ;  /* 0x000000dccc93723e */ /* 0x000fe200000000ff */
[----:B------:R-:W-:Y:S01]  /*8db0*/  FFMA.FTZ R115, R115, c[0x0][0x2d0], -R192 ;  /* 0x0000b40073737a23 */ /* 0x000fe200000108c0 */
[----:B---3--:R-:W-:Y:S02]  /*8dc0*/  FMNMX.FTZ R2, R2, R0, !PT ;  /* 0x0000000002027209 */ /* 0x008fe40007810000 */
[----:B------:R-:W-:Y:S03]  /*8dd0*/  MUFU.EX2 R34, R35 ;  /* 0x0000002300227308 */ /* 0x000fe60000000800 */
[C---:B------:R-:W-:Y:S01]  /*8de0*/  FMUL.FTZ R3, R2.reuse, c[0x0][0x2d0] ;  /* 0x0000b40002037a20 */ /* 0x040fe20000410000 */
[-C--:B------:R-:W-:Y:S05]  /*8df0*/  HMMA.16816.F32 R4, R144, R20.reuse, R4 ;  /* 0x000000149004723c */ /* 0x080fea0000001804 */
[----:B------:R-:W-:Y:S01]  /*8e00*/  FADD.FTZ R0, -R2, R138 ;  /* 0x0000008a02007221 */ /* 0x000fe20000010100 */
[----:B------:R-:W-:Y:S01]  /*8e10*/  MUFU.EX2 R32, R32 ;  /* 0x0000002000207308 */ /* 0x000fe20000000800 */
[--C-:B------:R-:W-:Y:S02]  /*8e20*/  FFMA.FTZ R31, R31, c[0x0][0x2d0], -R3.reuse ;  /* 0x0000b4001f1f7a23 */ /* 0x100fe40000010803 */
[----:B------:R-:W-:Y:S03]  /*8e30*/  FMUL.FTZ R138, R135, c[0x0][0x2d0] ;  /* 0x0000b400878a7a20 */ /* 0x000fe60000410000 */
[----:B------:R-:W-:Y:S02]  /*8e40*/  FMUL.FTZ R0, R0, c[0x0][0x2d0] ;  /* 0x0000b40000007a20 */ /* 0x000fe40000410000 */
[--C-:B------:R-:W-:Y:S02]  /*8e50*/  FFMA.FTZ R56, R56, c[0x0][0x2d0], -R138.reuse ;  /* 0x0000b40038387a23 */ /* 0x100fe4000001088a */
[----:B------:R-:W1:Y:S01]  /*8e60*/  MUFU.EX2 R191, R31 ;  /* 0x0000001f00bf7308 */ /* 0x000e620000000800 */
        /* <DEDUP_REMOVED lines=14> */
[----:B-1----:R-:W-:Y:S01]  /*8f50*/  MOV R36, R191 ;  /* 0x000000bf00247202 */ /* 0x002fe20000000f00 */
[--C-:B------:R-:W-:Y:S01]  /*8f60*/  FFMA.FTZ R73, R73, c[0x0][0x2d0], -R138.reuse ;  /* 0x0000b40049497a23 */ /* 0x100fe2000001088a */
[----:B------:R-:W1:Y:S01]  /*8f70*/  LDSM.16.MT88.4 R188, [R231+0x100] ;  /* 0x00010000e7bc783b */ /* 0x000e620000004200 */
[--C-:B------:R-:W-:Y:S02]  /*8f80*/  FFMA.FTZ R74, R74, c[0x0][0x2d0], -R3.reuse ;  /* 0x0000b4004a4a7a23 */ /* 0x100fe40000010803 */
[--C-:B------:R-:W-:Y:S01]  /*8f90*/  FFMA.FTZ R75, R75, c[0x0][0x2d0], -R3.reuse ;  /* 0x0000b4004b4b7a23 */ /* 0x100fe20000010803 */
[----:B------:R-:W4:Y:S01]  /*8fa0*/  MUFU.EX2 R213, R9 ;  /* 0x0000000900d57308 */ /* 0x000f220000000800 */
[--C-:B------:R-:W-:Y:S02]  /*8fb0*/  FFMA.FTZ R60, R60, c[0x0][0x2d0], -R138.reuse ;  /* 0x0000b4003c3c7a23 */ /* 0x100fe4000001088a */
[--C-:B------:R-:W-:Y:S02]  /*8fc0*/  FFMA.FTZ R61, R61, c[0x0][0x2d0], -R138.reuse ;  /* 0x0000b4003d3d7a23 */ /* 0x100fe4000001088a */
[C---:B--2---:R-:W-:Y:S02]  /*8fd0*/  FMUL.FTZ R31, R0.reuse, R167 ;  /* 0x000000a7001f7220 */ /* 0x044fe40000410000 */
[C---:B------:R-:W-:Y:S02]  /*8fe0*/  FMUL.FTZ R126, R0.reuse, R126 ;  /* 0x0000007e007e7220 */ /* 0x040fe40000410000 */
[----:B------:R-:W-:Y:S01]  /*8ff0*/  FMUL.FTZ R127, R0, R127 ;  /* 0x0000007f007f7220 */ /* 0x000fe20000410000 */
[----:B------:R2:W-:Y:S01]  /*9000*/  MUFU.EX2 R219, R12 ;  /* 0x0000000c00db7308 */ /* 0x0005e20000000800 */
[--C-:B------:R-:W-:Y:S02]  /*9010*/  FFMA.FTZ R62, R62, c[0x0][0x2d0], -R3.reuse ;  /* 0x0000b4003e3e7a23 */ /* 0x100fe40000010803 */
[--C-:B------:R-:W-:Y:S02]  /*9020*/  FFMA.FTZ R63, R63, c[0x0][0x2d0], -R3.reuse ;  /* 0x0000b4003f3f7a23 */ /* 0x100fe40000010803 */
[----:B---3--:R-:W-:Y:S02]  /*9030*/  FMUL.FTZ R8, R133, R140 ;  /* 0x0000008c85087220 */ /* 0x008fe40000410000 */
[--C-:B------:R-:W-:Y:S02]  /*9040*/  FFMA.FTZ R79, R79, c[0x0][0x2d0], -R3.reuse ;  /* 0x0000b4004f4f7a23 */ /* 0x100fe40000010803 */
[--C-:B------:R-:W-:Y:S01]  /*9050*/  FFMA.FTZ R24, R24, c[0x0][0x2d0], -R138.reuse ;  /* 0x0000b40018187a23 */ /* 0x100fe2000001088a */
[----:B------:R3:W5:Y:S01]  /*9060*/  MUFU.EX2 R199, R13 ;  /* 0x0000000d00c77308 */ /* 0x0007620000000800 */
        /* <DEDUP_REMOVED lines=12> */
[----:B------:R-:W2:Y:S01]  /*9130*/  MUFU.EX2 R212, R11 ;  /* 0x0000000b00d47308 */ /* 0x000ea20000000800 */
[--C-:B------:R-:W-:Y:S02]  /*9140*/  FFMA.FTZ R42, R42, c[0x0][0x2d0], -R3.reuse ;  /* 0x0000b4002a2a7a23 */ /* 0x100fe40000010803 */
[--C-:B------:R-:W-:Y:S02]  /*9150*/  FFMA.FTZ R43, R43, c[0x0][0x2d0], -R3.reuse ;  /* 0x0000b4002b2b7a23 */ /* 0x100fe40000010803 */
[----:B---3--:R-:W-:Y:S02]  /*9160*/  FMUL.FTZ R13, R133, R149 ;  /* 0x00000095850d7220 */ /* 0x008fe40000410000 */
[--C-:B------:R-:W-:Y:S02]  /*9170*/  FFMA.FTZ R44, R44, c[0x0][0x2d0], -R138.reuse ;  /* 0x0000b4002c2c7a23 */ /* 0x100fe4000001088a */
[--C-:B------:R-:W-:Y:S01]  /*9180*/  FFMA.FTZ R45, R45, c[0x0][0x2d0], -R138.reuse ;  /* 0x0000b4002d2d7a23 */ /* 0x100fe2000001088a */
[----:B------:R3:W-:Y:S01]  /*9190*/  MUFU.EX2 R214, R14 ;  /* 0x0000000e00d67308 */ /* 0x0007e20000000800 */
[--C-:B------:R-:W-:Y:S02]  /*91a0*/  FFMA.FTZ R46, R46, c[0x0][0x2d0], -R3.reuse ;  /* 0x0000b4002e2e7a23 */ /* 0x100fe40000010803 */
[--C-:B------:R-:W-:Y:S02]  /*91b0*/  FFMA.FTZ R47, R47, c[0x0][0x2d0], -R3.reuse ;  /* 0x0000b4002f2f7a23 */ /* 0x100fe40000010803 */
[----:B----4-:R-:W-:Y:S01]  /*91c0*/  FMUL.FTZ R10, R0, R142 ;  /* 0x0000008e000a7220 */ /* 0x010fe20000410000 */
[----:B-----5:R-:W-:Y:S01]  /*91d0*/  F2FP.PACK_AB R142, R199, R219 ;  /* 0x000000dbc78e723e */ /* 0x020fe200000000ff */
[--C-:B------:R-:W-:Y:S02]  /*91e0*/  FFMA.FTZ R76, R76, c[0x0][0x2d0], -R138.reuse ;  /* 0x0000b4004c4c7a23 */ /* 0x100fe4000001088a */
[--C-:B------:R-:W-:Y:S01]  /*91f0*/  FFMA.FTZ R77, R77, c[0x0][0x2d0], -R138.reuse ;  /* 0x0000b4004d4d7a23 */ /* 0x100fe2000001088a */
[----:B------:R-:W4:Y:S01]  /*9200*/  MUFU.EX2 R196, R15 ;  /* 0x0000000f00c47308 */ /* 0x000f220000000800 */
[--C-:B------:R-:W-:Y:S02]  /*9210*/  FFMA.FTZ R78, R78, c[0x0][0x2d0], -R3.reuse ;  /* 0x0000b4004e4e7a23 */ /* 0x100fe40000010803 */
[--C-:B------:R-:W-:Y:S01]  /*9220*/  FFMA.FTZ R88, R88, c[0x0][0x2d0], -R138.reuse ;  /* 0x0000b40058587a23 */ /* 0x100fe2000001088a */
[----:B--2---:R-:W-:Y:S01]  /*9230*/  F2FP.PACK_AB R141, R212, R200 ;  /* 0x000000c8d48d723e */ /* 0x004fe200000000ff */
[----:B------:R-:W-:Y:S02]  /*9240*/  FMUL.FTZ R11, R0, R143 ;  /* 0x0000008f000b7220 */ /* 0x000fe40000410000 */
[--C-:B------:R-:W-:Y:S02]  /*9250*/  FFMA.FTZ R89, R89, c[0x0][0x2d0], -R138.reuse ;  /* 0x0000b40059597a23 */ /* 0x100fe4000001088a */
[--C-:B------:R-:W-:Y:S01]  /*9260*/  FFMA.FTZ R90, R90, c[0x0][0x2d0], -R3.reuse ;  /* 0x0000b4005a5a7a23 */ /* 0x100fe20000010803 */
        /* <DEDUP_REMOVED lines=11> */
[----:B------:R-:W4:Y:S01]  /*9320*/  LDSM.16.MT88.4 R148, [R229+0x100] ;  /* 0x00010000e594783b */ /* 0x000f220000004200 */
[--C-:B------:R-:W-:Y:S02]  /*9330*/  FFMA.FTZ R105, R105, c[0x0][0x2d0], -R138.reuse ;  /* 0x0000b40069697a23 */ /* 0x100fe4000001088a */
[----:B------:R1:W-:Y:S01]  /*9340*/  MUFU.EX2 R198, R28 ;  /* 0x0000001c00c67308 */ /* 0x0003e20000000800 */
[C---:B------:R-:W-:Y:S04]  /*9350*/  HMMA.16816.F32 R8, R140.reuse, R20, R8 ;  /* 0x000000148c08723c */ /* 0x040fe80000001808 */
[C---:B--2---:R-:W-:Y:S01]  /*9360*/  FMUL.FTZ R24, R133.reuse, R160 ;  /* 0x000000a085187220 */ /* 0x044fe20000410000 */
[----:B------:R-:W-:Y:S01]  /*9370*/  MOV R160, R36 ;  /* 0x0000002400a07202 */ /* 0x000fe20000000f00 */
[C---:B------:R-:W-:Y:S02]  /*9380*/  FMUL.FTZ R36, R134.reuse, R172 ;  /* 0x000000ac86247220 */ /* 0x040fe40000410000 */
[-C--:B------:R-:W-:Y:S01]  /*9390*/  HMMA.16816.F32 R12, R140, R22.reuse, R12 ;  /* 0x000000168c0c723c */ /* 0x080fe2000000180c */
[----:B------:R2:W-:Y:S03]  /*93a0*/  MUFU.EX2 R227, R26 ;  /* 0x0000001a00e37308 */ /* 0x0005e60000000800 */
[C---:B------:R-:W-:Y:S01]  /*93b0*/  FMUL.FTZ R20, R134.reuse, R156 ;  /* 0x0000009c86147220 */ /* 0x040fe20000410000 */
[----:B------:R-:W-:Y:S01]  /*93c0*/  MOV R156, R32 ;  /* 0x00000020009c7202 */ /* 0x000fe20000000f00 */
[C---:B---3--:R-:W-:Y:S02]  /*93d0*/  FMUL.FTZ R25, R133.reuse, R161 ;  /* 0x000000a185197220 */ /* 0x048fe40000410000 */
[C---:B------:R-:W-:Y:S03]  /*93e0*/  HMMA.16816.F32 R16, R144.reuse, R22, R16 ;  /* 0x000000169010723c */ /* 0x040fe60000001810 */
[----:B------:R-:W3:Y:S01]  /*93f0*/  MUFU.EX2 R222, R27 ;  /* 0x0000001b00de7308 */ /* 0x000ee20000000800 */
[C---:B------:R-:W-:Y:S02]  /*9400*/  FMUL.FTZ R21, R134.reuse, R157 ;  /* 0x0000009d86157220 */ /* 0x040fe40000410000 */
[----:B------:R-:W-:Y:S01]  /*9410*/  FMUL.FTZ R32, R134, R168 ;  /* 0x000000a886207220 */ /* 0x000fe20000410000 */
[----:B------:R-:W-:Y:S01]  /*9420*/  MOV R168, R205 ;  /* 0x000000cd00a87202 */ /* 0x000fe20000000f00 */
[C---:B------:R-:W-:Y:S01]  /*9430*/  FMUL.FTZ R22, R132.reuse, R158 ;  /* 0x0000009e84167220 */ /* 0x040fe20000410000 */
[----:B-----5:R-:W-:Y:S03]  /*9440*/  MOV R158, R217 ;  /* 0x000000d9009e7202 */ /* 0x020fe60000000f00 */
[----:B------:R-:W-:Y:S01]  /*9450*/  FMUL.FTZ R23, R132, R159 ;  /* 0x0000009f84177220 */ /* 0x000fe20000410000 */
[----:B------:R5:W-:Y:S01]  /*9460*/  MUFU.EX2 R197, R30 ;  /* 0x0000001e00c57308 */ /* 0x000be20000000800 */
[----:B-1----:R-:W-:Y:S01]  /*9470*/  FMUL.FTZ R28, R133, R164 ;  /* 0x000000a4851c7220 */ /* 0x002fe20000410000 */
[----:B------:R-:W-:Y:S01]  /*9480*/  MOV R159, R216 ;  /* 0x000000d8009f7202 */ /* 0x000fe20000000f00 */
[--C-:B------:R-:W-:Y:S02]  /*9490*/  FFMA.FTZ R108, R108, c[0x0][0x2d0], -R138.reuse ;  /* 0x0000b4006c6c7a23 */ /* 0x100fe4000001088a */
[----:B--2---:R-:W-:Y:S01]  /*94a0*/  FMUL.FTZ R26, R0, R162 ;  /* 0x000000a2001a7220 */ /* 0x004fe20000410000 */
[-C--:B------:R-:W-:Y:S03]  /*94b0*/  HMMA.16816.F32 R20, R144, R188.reuse, R20 ;  /* 0x000000bc9014723c */ /* 0x080fe60000001814 */
[----:B------:R-:W-:Y:S01]  /*94c0*/  MOV R162, R34 ;  /* 0x0000002200a27202 */ /* 0x000fe20000000f00 */
[----:B------:R1:W2:Y:S01]  /*94d0*/  MUFU.EX2 R35, R29 ;  /* 0x0000001d00237308 */ /* 0x0002a20000000800 */
[----:B------:R-:W-:Y:S01]  /*94e0*/  FMUL.FTZ R34, R132, R170 ;  /* 0x000000aa84227220 */ /* 0x000fe20000410000 */
[----:B------:R-:W-:Y:S01]  /*94f0*/  MOV R170, R199 ;  /* 0x000000c700aa7202 */ /* 0x000fe20000000f00 */
[----:B------:R-:W-:Y:S01]  /*9500*/  FFMA.FTZ R138, R109, c[0x0][0x2d0], -R138 ;  /* 0x0000b4006d8a7a23 */ /* 0x000fe2000001088a */
[----:B---3--:R-:W-:Y:S01]  /*9510*/  MOV R157, R222 ;  /* 0x000000de009d7202 */ /* 0x008fe20000000f00 */
[----:B------:R-:W-:Y:S03]  /*9520*/  FMUL.FTZ R27, R0, R163 ;  /* 0x000000a3001b7220 */ /* 0x000fe60000410000 */
[--C-:B------:R-:W-:Y:S02]  /*9530*/  FFMA.FTZ R106, R106, c[0x0][0x2d0], -R3.reuse ;  /* 0x0000b4006a6a7a23 */ /* 0x100fe40000010803 */
[----:B------:R-:W3:Y:S01]  /*9540*/  MUFU.EX2 R33, R33 ;  /* 0x0000002100217308 */ /* 0x000ee20000000800 */
[--C-:B------:R-:W-:Y:S01]  /*9550*/  FFMA.FTZ R107, R107, c[0x0][0x2d0], -R3.reuse ;  /* 0x0000b4006b6b7a23 */ /* 0x100fe20000010803 */
[C---:B------:R-:W-:Y:S04]  /*9560*/  HMMA.16816.F32 R24, R140.reuse, R188, R24 ;  /* 0x000000bc8c18723c */ /* 0x040fe80000001818 */
[----:B-----5:R-:W-:Y:S02]  /*9570*/  FMUL.FTZ R30, R0, R166 ;  /* 0x000000a6001e7220 */ /* 0x020fe40000410000 */
[--C-:B------:R-:W-:Y:S01]  /*9580*/  FFMA.FTZ R110, R110, c[0x0][0x2d0], -R3.reuse ;  /* 0x0000b4006e6e7a23 */ /* 0x100fe20000010803 */
[----:B------:R-:W-:Y:S01]  /*9590*/  MOV R189, R210 ;  /* 0x000000d200bd7202 */ /* 0x000fe20000000f00 */
[----:B------:R-:W-:Y:S01]  /*95a0*/  MUFU.EX2 R206, R37 ;  /* 0x0000002500ce7308 */ /* 0x000fe20000000800 */
[----:B------:R-:W-:Y:S03]  /*95b0*/  FFMA.FTZ R3, R111, c[0x0][0x2d0], -R3 ;  /* 0x0000b4006f037a23 */ /* 0x000fe60000010803 */
[C---:B-1----:R-:W-:Y:S01]  /*95c0*/  FMUL.FTZ R29, R133.reuse, R165 ;  /* 0x000000a5851d7220 */ /* 0x042fe20000410000 */
[----:B--2---:R-:W-:Y:S01]  /*95d0*/  MOV R161, R35 ;  /* 0x0000002300a17202 */ /* 0x004fe20000000f00 */
[----:B------:R-:W-:Y:S01]  /*95e0*/  FMUL.FTZ R35, R132, R171 ;  /* 0x000000ab84237220 */ /* 0x000fe20000410000 */
[----:B------:R-:W-:Y:S03]  /*95f0*/  MOV R171, R211 ;  /* 0x000000d300ab7202 */ /* 0x000fe60000000f00 */
[----:B------:R1:W-:Y:S01]  /*9600*/  MUFU.EX2 R207, R38 ;  /* 0x0000002600cf7308 */ /* 0x0003e20000000800 */
[-C--:B------:R-:W-:Y:S03]  /*9610*/  HMMA.16816.F32 R28, R140, R190.reuse, R28 ;  /* 0x000000be8c1c723c */ /* 0x080fe6000000181c */
[----:B---3--:R-:W-:Y:S01]  /*9620*/  MOV R163, R33 ;  /* 0x0000002100a37202 */ /* 0x008fe20000000f00 */
[----:B------:R-:W-:Y:S01]  /*9630*/  FMUL.FTZ R33, R134, R169 ;  /* 0x000000a986217220 */ /* 0x000fe20000410000 */
[----:B------:R-:W-:Y:S04]  /*9640*/  MOV R169, R204 ;  /* 0x000000cc00a97202 */ /* 0x000fe80000000f00 */
[----:B------:R-:W2:Y:S02]  /*9650*/  MUFU.EX2 R37, R39 ;  /* 0x0000002700257308 */ /* 0x000ea40000000800 */
[C---:B------:R-:W-:Y:S08]  /*9660*/  HMMA.16816.F32 R32, R144.reuse, R190, R32 ;  /* 0x000000be9020723c */ /* 0x040ff00000001820 */
[----:B------:R3:W-:Y:S01]  /*9670*/  MUFU.EX2 R226, R48 ;  /* 0x0000003000e27308 */ /* 0x0007e20000000800 */
[----:B-1----:R-:W-:Y:S09]  /*9680*/  FMUL.FTZ R38, R132, R174 ;  /* 0x000000ae84267220 */ /* 0x002ff20000410000 */
[----:B------:R1:W-:Y:S01]  /*9690*/  MUFU.EX2 R224, R50 ;  /* 0x0000003200e07308 */ /* 0x0003e20000000800 */
[----:B--2---:R-:W-:Y:S01]  /*96a0*/  MOV R167, R37 ;  /* 0x0000002500a77202 */ /* 0x004fe20000000f00 */
[----:B------:R-:W-:Y:S02]  /*96b0*/  FMUL.FTZ R37, R134, R173 ;  /* 0x000000ad86257220 */ /* 0x000fe40000410000 */
[C---:B------:R-:W-:Y:S02]  /*96c0*/  FMUL.FTZ R39, R132.reuse, R175 ;  /* 0x000000af84277220 */ /* 0x040fe40000410000 */
[----:B------:R-:W-:Y:S04]  /*96d0*/  FFMA.FTZ R132, R132, R252, R202 ;  /* 0x000000fc84847223 */ /* 0x000fe800000100ca */
[----:B------:R2:W5:Y:S01]  /*96e0*/  MUFU.EX2 R225, R49 ;  /* 0x0000003100e17308 */ /* 0x0005620000000800 */
[----:B------:R-:W-:Y:S01]  /*96f0*/  FFMA.FTZ R134, R134, R251, R203 ;  /* 0x000000fb86867223 */ /* 0x000fe200000100cb */
[-C--:B----4-:R-:W-:Y:S03]  /*9700*/  HMMA.16816.F32 R36, R144, R148.reuse, R36 ;  /* 0x000000949024723c */ /* 0x090fe60000001824 */
[C---:B---3--:R-:W-:Y:S05]  /*9710*/  FMUL.FTZ R48, R133.reuse, R176 ;  /* 0x000000b085307220 */ /* 0x048fea0000410000 */
[----:B------:R3:W2:Y:S01]  /*9720*/  MUFU.EX2 R223, R51 ;  /* 0x0000003300df7308 */ /* 0x0006a20000000800 */
[C---:B-1----:R-:W-:Y:S09]  /*9730*/  FMUL.FTZ R50, R0.reuse, R178 ;  /* 0x000000b200327220 */ /* 0x042ff20000410000 */
[----:B------:R1:W-:Y:S01]  /*9740*/  MUFU.EX2 R166, R40 ;  /* 0x0000002800a67308 */ /* 0x0003e20000000800 */
[C---:B--2---:R-:W-:Y:S09]  /*9750*/  FMUL.FTZ R49, R133.reuse, R177 ;  /* 0x000000b185317220 */ /* 0x044ff20000410000 */
[----:B------:R2:W2:Y:S01]  /*9760*/  MUFU.EX2 R165, R41 ;  /* 0x0000002900a57308 */ /* 0x0004a20000000800 */
[C---:B---3--:R-:W-:Y:S09]  /*9770*/  FMUL.FTZ R51, R0.reuse, R179 ;  /* 0x000000b300337220 */ /* 0x048ff20000410000 */
[----:B------:R3:W-:Y:S01]  /*9780*/  MUFU.EX2 R164, R42 ;  /* 0x0000002a00a47308 */ /* 0x0007e20000000800 */
[C---:B------:R-:W-:Y:S04]  /*9790*/  HMMA.16816.F32 R48, R140.reuse, R148, R48 ;  /* 0x000000948c30723c */ /* 0x040fe80000001830 */
[C---:B-1----:R-:W-:Y:S05]  /*97a0*/  FMUL.FTZ R40, R133.reuse, R180 ;  /* 0x000000b485287220 */ /* 0x042fea0000410000 */
[----:B------:R1:W1:Y:S03]  /*97b0*/  MUFU.EX2 R222, R43 ;  /* 0x0000002b00de7308 */ /* 0x0002660000000800 */
[C---:B--2---:R-:W-:Y:S07]  /*97c0*/  FMUL.FTZ R41, R133.reuse, R181 ;  /* 0x000000b585297220 */ /* 0x044fee0000410000 */
[----:B------:R2:W-:Y:S01]  /*97d0*/  MUFU.EX2 R216, R44 ;  /* 0x0000002c00d87308 */ /* 0x0005e20000000800 */
[C---:B---3--:R-:W-:Y:S09]  /*97e0*/  FMUL.FTZ R42, R0.reuse, R182 ;  /* 0x000000b6002a7220 */ /* 0x048ff20000410000 */
[----:B------:R3:W3:Y:S01]  /*97f0*/  MUFU.EX2 R217, R45 ;  /* 0x0000002d00d97308 */ /* 0x0006e20000000800 */
[C---:B-1----:R-:W-:Y:S09]  /*9800*/  FMUL.FTZ R43, R0.reuse, R183 ;  /* 0x000000b7002b7220 */ /* 0x042ff20000410000 */
[----:B------:R-:W-:Y:S01]  /*9810*/  MUFU.EX2 R175, R53 ;  /* 0x0000003500af7308 */ /* 0x000fe20000000800 */
[-C--:B------:R-:W-:Y:S03]  /*9820*/  HMMA.16816.F32 R40, R140, R150.reuse, R40 ;  /* 0x000000968c28723c */ /* 0x080fe60000001828 */
[C---:B--2---:R-:W-:Y:S01]  /*9830*/  FMUL.FTZ R44, R133.reuse, R184 ;  /* 0x000000b8852c7220 */ /* 0x044fe20000410000 */
[----:B------:R-:W-:Y:S04]  /*9840*/  MOV R184, R189 ;  /* 0x000000bd00b87202 */ /* 0x000fe80000000f00 */
[C---:B------:R-:W-:Y:S01]  /*9850*/  HMMA.16816.F32 R116, R144.reuse, R150, R116 ;  /* 0x000000969074723c */ /* 0x040fe20000001874 */
[----:B------:R1:W-:Y:S01]  /*9860*/  MUFU.EX2 R211, R46 ;  /* 0x0000002e00d37308 */ /* 0x0003e20000000800 */
[----:B------:R-:W2:Y:S02]  /*9870*/  LDSM.16.MT88.4 R148, [R228+0x900] ;  /* 0x00090000e494783b */ /* 0x000ea40000004200 */
[----:B---3--:R-:W-:Y:S01]  /*9880*/  FMUL.FTZ R45, R133, R185 ;  /* 0x000000b9852d7220 */ /* 0x008fe20000410000 */
[----:B------:R-:W-:Y:S03]  /*9890*/  MOV R185, R209 ;  /* 0x000000d100b97202 */ /* 0x000fe60000000f00 */
[-C--:B------:R-:W-:Y:S03]  /*98a0*/  HMMA.16816.F32 R120, R144, R152.reuse, R120 ;  /* 0x000000989078723c */ /* 0x080fe60000001878 */
[----:B------:R3:W2:Y:S05]  /*98b0*/  MUFU.EX2 R210, R47 ;  /* 0x0000002f00d27308 */ /* 0x0006aa0000000800 */
[C---:B------:R-:W-:Y:S05]  /*98c0*/  HMMA.16816.F32 R124, R140.reuse, R152, R124 ;  /* 0x000000988c7c723c */ /* 0x040fea000000187c */
[----:B------:R-:W-:Y:S01]  /*98d0*/  MUFU.EX2 R209, R52 ;  /* 0x0000003400d17308 */ /* 0x000fe20000000800 */
[C---:B-1----:R-:W-:Y:S01]  /*98e0*/  FMUL.FTZ R46, R0.reuse, R186 ;  /* 0x000000ba002e7220 */ /* 0x042fe20000410000 */
[----:B------:R-:W-:Y:S08]  /*98f0*/  MOV R186, R208 ;  /* 0x000000d000ba7202 */ /* 0x000ff00000000f00 */
[----:B------:R-:W-:Y:S01]  /*9900*/  MUFU.EX2 R174, R54 ;  /* 0x0000003600ae7308 */ /* 0x000fe20000000800 */
[----:B------:R-:W-:Y:S01]  /*9910*/  MOV R109, R186 ;  /* 0x000000ba006d7202 */ /* 0x000fe20000000f00 */
[----:B---3--:R-:W-:Y:S01]  /*9920*/  FMUL.FTZ R47, R0, R187 ;  /* 0x000000bb002f7220 */ /* 0x008fe20000410000 */
[----:B------:R-:W-:Y:S04]  /*9930*/  MOV R187, R207 ;  /* 0x000000cf00bb7202 */ /* 0x000fe80000000f00 */
[----:B------:R-:W-:Y:S03]  /*9940*/  MOV R192, R187 ;  /* 0x000000bb00c07202 */ /* 0x000fe60000000f00 */
[----:B------:R1:W-:Y:S01]  /*9950*/  MUFU.EX2 R208, R55 ;  /* 0x0000003700d07308 */ /* 0x0003e20000000800 */
        /* <DEDUP_REMOVED lines=8> */
[----:B------:R-:W-:Y:S01]  /*99e0*/  MUFU.EX2 R204, R66 ;  /* 0x0000004200cc7308 */ /* 0x000fe20000000800 */
[----:B------:R-:W-:Y:S02]  /*99f0*/  F2FP.PACK_AB R144, R158, R184 ;  /* 0x000000b89e90723e */ /* 0x000fe400000000ff */
[-C--:B--2---:R-:W-:Y:S01]  /*9a00*/  HMMA.16816.F32 R4, R140, R148.reuse, R4 ;  /* 0x000000948c04723c */ /* 0x084fe20000001804 */
[----:B-1----:R-:W1:Y:S04]  /*9a10*/  LDSM.16.MT88.4 R52, [R229+0x900] ;  /* 0x00090000e534783b */ /* 0x002e680000004200 */
[----:B------:R-:W-:Y:S02]  /*9a20*/  F2FP.PACK_AB R145, R157, R227 ;  /* 0x000000e39d91723e */ /* 0x000fe400000000ff */
[----:B------:R-:W-:Y:S01]  /*9a30*/  F2FP.PACK_AB R146, R161, R198 ;  /* 0x000000c6a192723e */ /* 0x000fe200000000ff */
[----:B------:R-:W-:Y:S01]  /*9a40*/  MUFU.EX2 R205, R67 ;  /* 0x0000004300cd7308 */ /* 0x000fe20000000800 */
[----:B------:R-:W-:Y:S07]  /*9a50*/  F2FP.PACK_AB R147, R160, R197 ;  /* 0x000000c5a093723e */ /* 0x000fee00000000ff */
[C---:B------:R-:W-:Y:S02]  /*9a60*/  HMMA.16816.F32 R8, R144.reuse, R148, R8 ;  /* 0x000000949008723c */ /* 0x040fe40000001808 */
[----:B------:R-:W-:Y:S05]  /*9a70*/  MUFU.EX2 R173, R56 ;  /* 0x0000003800ad7308 */ /* 0x000fea0000000800 */
[----:B------:R-:W-:Y:S01]  /*9a80*/  MOV R149, R206 ;  /* 0x000000ce00957202 */ /* 0x000fe20000000f00 */
[-C--:B------:R-:W-:Y:S04]  /*9a90*/  HMMA.16816.F32 R12, R144, R150.reuse, R12 ;  /* 0x00000096900c723c */ /* 0x080fe8000000180c */
[----:B------:R2:W-:Y:S01]  /*9aa0*/  MUFU.EX2 R206, R64 ;  /* 0x0000004000ce7308 */ /* 0x0005e20000000800 */
[----:B------:R-:W-:Y:S02]  /*9ab0*/  MOV R193, R149 ;  /* 0x0000009500c17202 */ /* 0x000fe40000000f00 */
[----:B------:R-:W-:Y:S01]  /*9ac0*/  MOV R148, R195 ;  /* 0x000000c300947202 */ /* 0x000fe20000000f00 */
[C---:B------:R-:W-:Y:S06]  /*9ad0*/  HMMA.16816.F32 R16, R140.reuse, R150, R16 ;  /* 0x000000968c10723c */ /* 0x040fec0000001810 */
[----:B------:R-:W1:Y:S01]  /*9ae0*/  MUFU.EX2 R179, R57 ;  /* 0x0000003900b37308 */ /* 0x000e620000000800 */
[----:B------:R-:W-:Y:S01]  /*9af0*/  MOV R150, R197 ;  /* 0x000000c500967202 */ /* 0x000fe20000000f00 */
[-C--:B---3--:R-:W-:Y:S04]  /*9b00*/  HMMA.16816.F32 R20, R140, R152.reuse, R20 ;  /* 0x000000988c14723c */ /* 0x088fe80000001814 */
[----:B------:R-:W-:Y:S02]  /*9b10*/  MOV R151, R196 ;  /* 0x000000c400977202 */ /* 0x000fe40000000f00 */
[----:B------:R-:W-:Y:S02]  /*9b20*/  MOV R111, R150 ;  /* 0x00000096006f7202 */ /* 0x000fe40000000f00 */
[C---:B------:R-:W-:Y:S01]  /*9b30*/  HMMA.16816.F32 R24, R144.reuse, R152, R24 ;  /* 0x000000989018723c */ /* 0x040fe20000001818 */
[----:B------:R-:W-:Y:S01]  /*9b40*/  MUFU.EX2 R172, R58 ;  /* 0x0000003a00ac7308 */ /* 0x000fe20000000800 */
[----:B--2---:R-:W2:Y:S05]  /*9b50*/  LDSM.16.MT88.4 R64, [R230+0x900] ;  /* 0x00090000e640783b */ /* 0x004eaa0000004200 */
[----:B------:R-:W-:Y:S01]  /*9b60*/  MOV R153, R198 ;  /* 0x000000c600997202 */ /* 0x000fe20000000f00 */
[-C--:B------:R-:W-:Y:S03]  /*9b70*/  HMMA.16816.F32 R28, R144, R154.reuse, R28 ;  /* 0x0000009a901c723c */ /* 0x080fe6000000181c */
[----:B------:R3:W2:Y:S01]  /*9b80*/  MUFU.EX2 R178, R59 ;  /* 0x0000003b00b27308 */ /* 0x0006a20000000800 */
[----:B------:R-:W-:Y:S04]  /*9b90*/  MOV R152, R194 ;  /* 0x000000c200987202 */ /* 0x000fe80000000f00 */
[C---:B------:R-:W-:Y:S01]  /*9ba0*/  HMMA.16816.F32 R32, R140.reuse, R154, R32 ;  /* 0x0000009a8c20723c */ /* 0x040fe20000001820 */
[----:B------:R-:W4:Y:S03]  /*9bb0*/  LDL.LU R154, [R1] ;  /* 0x00000000019a7983 */ /* 0x000f260000300800 */
[----:B------:R-:W-:Y:S01]  /*9bc0*/  MOV R202, R152 ;  /* 0x0000009800ca7202 */ /* 0x000fe20000000f00 */
[----:B------:R-:W4:Y:S01]  /*9bd0*/  LDL.LU R155, [R1+0x4] ;  /* 0x00000400019b7983 */ /* 0x000f220000300800 */
[----:B------:R-:W-:Y:S02]  /*9be0*/  MUFU.EX2 R182, R68 ;  /* 0x0000004400b67308 */ /* 0x000fe40000000800 */
[-C--:B-1----:R-:W-:Y:S08]  /*9bf0*/  HMMA.16816.F32 R36, R140, R52.reuse, R36 ;  /* 0x000000348c24723c */ /* 0x082ff00000001824 */
[C---:B------:R-:W-:Y:S01]  /*9c00*/  HMMA.16816.F32 R48, R144.reuse, R52, R48 ;  /* 0x000000349030723c */ /* 0x040fe20000001830 */
[----:B------:R-:W-:Y:S01]  /*9c10*/  MUFU.EX2 R198, R69 ;  /* 0x0000004500c67308 */ /* 0x000fe20000000800 */
[----:B---3--:R-:W1:Y:S05]  /*9c20*/  LDSM.16.MT88.4 R56, [R228+0x1100] ;  /* 0x00110000e438783b */ /* 0x008e6a0000004200 */
[----:B------:R-:W-:Y:S01]  /*9c30*/  F2FP.PACK_AB R52, R149, R186 ;  /* 0x000000ba9534723e */ /* 0x000fe200000000ff */
[-C--:B------:R-:W-:Y:S03]  /*9c40*/  HMMA.16816.F32 R40, R144, R54.reuse, R40 ;  /* 0x000000369028723c */ /* 0x080fe60000001828 */
[----:B------:R-:W-:Y:S01]  /*9c50*/  MUFU.EX2 R181, R70 ;  /* 0x0000004600b57308 */ /* 0x000fe20000000800 */
[----:B------:R-:W-:Y:S04]  /*9c60*/  F2FP.PACK_AB R53, R167, R187 ;  /* 0x000000bba735723e */ /* 0x000fe800000000ff */
[C---:B------:R-:W-:Y:S05]  /*9c70*/  HMMA.16816.F32 R116, R140.reuse, R54, R116 ;  /* 0x000000368c74723c */ /* 0x040fea0000001874 */
[----:B------:R3:W-:Y:S02]  /*9c80*/  MUFU.EX2 R197, R71 ;  /* 0x0000004700c57308 */ /* 0x0007e40000000800 */
[----:B-----5:R-:W-:Y:S01]  /*9c90*/  F2FP.PACK_AB R54, R225, R226 ;  /* 0x000000e2e136723e */ /* 0x020fe200000000ff */
[-C--:B--2---:R-:W-:Y:S04]  /*9ca0*/  HMMA.16816.F32 R120, R140, R64.reuse, R120 ;  /* 0x000000408c78723c */ /* 0x084fe80000001878 */
[----:B------:R-:W-:Y:S03]  /*9cb0*/  F2FP.PACK_AB R55, R223, R224 ;  /* 0x000000e0df37723e */ /* 0x000fe600000000ff */
[----:B------:R-:W-:Y:S01]  /*9cc0*/  MUFU.EX2 R180, R72 ;  /* 0x0000004800b47308 */ /* 0x000fe20000000800 */
[C---:B------:R-:W-:Y:S08]  /*9cd0*/  HMMA.16816.F32 R124, R144.reuse, R64, R124 ;  /* 0x00000040907c723c */ /* 0x040ff0000000187c */
[-C--:B------:R-:W-:Y:S01]  /*9ce0*/  HMMA.16816.F32 R44, R144, R66.reuse, R44 ;  /* 0x00000042902c723c */ /* 0x080fe2000000182c */
[----:B------:R2:W-:Y:S01]  /*9cf0*/  MUFU.EX2 R177, R60 ;  /* 0x0000003c00b17308 */ /* 0x0005e20000000800 */
[----:B---3--:R-:W-:Y:S05]  /*9d00*/  LDSM.16.MT88.4 R68, [R229+0x1100] ;  /* 0x00110000e544783b */ /* 0x008fea0000004200 */
[----:B------:R-:W-:Y:S01]  /*9d10*/  MOV R147, R153 ;  /* 0x0000009900937202 */ /* 0x000fe20000000f00 */
[----:B------:R-:W-:Y:S03]  /*9d20*/  HMMA.16816.F32 R128, R140, R66, R128 ;  /* 0x000000428c80723c */ /* 0x000fe60000001880 */
[----:B------:R3:W5:Y:S01]  /*9d30*/  MUFU.EX2 R199, R61 ;  /* 0x0000003d00c77308 */ /* 0x0007620000000800 */
[----:B------:R-:W-:Y:S01]  /*9d40*/  MOV R146, R171 ;  /* 0x000000ab00927202 */ /* 0x000fe20000000f00 */
[----:B------:R-:W5:Y:S01]  /*9d50*/  LDSM.16.MT88.4 R64, [R231+0x1100] ;  /* 0x00110000e740783b */ /* 0x000f620000004200 */
[----:B------:R-:W-:Y:S02]  /*9d60*/  MOV R145, R170 ;  /* 0x000000aa00917202 */ /* 0x000fe40000000f00 */
[-C--:B-1----:R-:W-:Y:S05]  /*9d70*/  HMMA.16816.F32 R4, R52, R56.reuse, R4 ;  /* 0x000000383404723c */ /* 0x082fea0000001804 */
[----:B------:R1:W-:Y:S01]  /*9d80*/  MUFU.EX2 R176, R62 ;  /* 0x0000003e00b07308 */ /* 0x0003e20000000800 */
[----:B------:R-:W-:Y:S02]  /*9d90*/  MOV R144, R169 ;  /* 0x000000a900907202 */ /* 0x000fe40000000f00 */
[----:B------:R-:W-:Y:S02]  /*9da0*/  MOV R143, R168 ;  /* 0x000000a8008f7202 */ /* 0x000fe40000000f00 */
[----:B------:R-:W-:Y:S02]  /*9db0*/  LDSM.16.MT88.4 R168, [R231+0x3100] ;  /* 0x00310000e7a8783b */ /* 0x000fe40000004200 */
[----:B--2---:R-:W-:Y:S02]  /*9dc0*/  F2FP.PACK_AB R60, R165, R166 ;  /* 0x000000a6a53c723e */ /* 0x004fe400000000ff */
[----:B------:R-:W-:Y:S01]  /*9dd0*/  MOV R251, R146 ;  /* 0x0000009200fb7202 */ /* 0x000fe20000000f00 */
[----:B------:R2:W2:Y:S01]  /*9de0*/  MUFU.EX2 R183, R63 ;  /* 0x0000003f00b77308 */ /* 0x0004a20000000800 */
[----:B------:R-:W-:Y:S02]  /*9df0*/  MOV R203, R147 ;  /* 0x0000009300cb7202 */ /* 0x000fe40000000f00 */
[----:B---3--:R-:W-:Y:S07]  /*9e00*/  F2FP.PACK_AB R61, R222, R164 ;  /* 0x000000a4de3d723e */ /* 0x008fee00000000ff */
[----:B------:R-:W3:Y:S01]  /*9e10*/  MUFU.EX2 R190, R73 ;  /* 0x0000004900be7308 */ /* 0x000ee20000000800 */
[----:B-1----:R-:W-:Y:S09]  /*9e20*/  F2FP.PACK_AB R62, R217, R216 ;  /* 0x000000d8d93e723e */ /* 0x002ff200000000ff */
[----:B------:R-:W-:Y:S01]  /*9e30*/  MUFU.EX2 R189, R74 ;  /* 0x0000004a00bd7308 */ /* 0x000fe20000000800 */
[----:B--2---:R-:W-:Y:S09]  /*9e40*/  F2FP.PACK_AB R63, R210, R211 ;  /* 0x000000d3d23f723e */ /* 0x004ff200000000ff */
[----:B------:R1:W2:Y:S01]  /*9e50*/  MUFU.EX2 R188, R75 ;  /* 0x0000004b00bc7308 */ /* 0x0002a20000000800 */
[C---:B------:R-:W-:Y:S08]  /*9e60*/  HMMA.16816.F32 R8, R60.reuse, R56, R8 ;  /* 0x000000383c08723c */ /* 0x040ff00000001808 */
[-C--:B------:R-:W-:Y:S01]  /*9e70*/  HMMA.16816.F32 R12, R60, R58.reuse, R12 ;  /* 0x0000003a3c0c723c */ /* 0x080fe2000000180c */
[----:B------:R-:W-:Y:S07]  /*9e80*/  MUFU.EX2 R138, R138 ;  /* 0x0000008a008a7308 */ /* 0x000fee0000000800 */
[C---:B------:R-:W-:Y:S01]  /*9e90*/  HMMA.16816.F32 R16, R52.reuse, R58, R16 ;  /* 0x0000003a3410723c */ /* 0x040fe20000001810 */
[----:B------:R-:W2:Y:S02]  /*9ea0*/  LDSM.16.MT88.4 R56, [R230+0x1100] ;  /* 0x00110000e638783b */ /* 0x000ea40000004200 */
[----:B------:R-:W-:Y:S05]  /*9eb0*/  MUFU.EX2 R196, R80 ;  /* 0x0000005000c47308 */ /* 0x000fea0000000800 */
[-C--:B-----5:R-:W-:Y:S01]  /*9ec0*/  HMMA.16816.F32 R20, R52, R64.reuse, R20 ;  /* 0x000000403414723c */ /* 0x0a0fe20000001814 */
[----:B-1----:R-:W-:Y:S04]  /*9ed0*/  LDSM.16.MT88.4 R72, [R229+0x2100] ;  /* 0x00210000e548783b */ /* 0x002fe80000004200 */
[----:B------:R-:W-:Y:S03]  /*9ee0*/  MUFU.EX2 R80, R79 ;  /* 0x0000004f00507308 */ /* 0x000fe60000000800 */
[C---:B------:R-:W-:Y:S07]  /*9ef0*/  HMMA.16816.F32 R24, R60.reuse, R64, R24 ;  /* 0x000000403c18723c */ /* 0x040fee0000001818 */
[----:B------:R-:W-:Y:S01]  /*9f00*/  MUFU.EX2 R195, R81 ;  /* 0x0000005100c37308 */ /* 0x000fe20000000800 */
[-C--:B------:R-:W-:Y:S08]  /*9f10*/  HMMA.16816.F32 R28, R60, R66.reuse, R28 ;  /* 0x000000423c1c723c */ /* 0x080ff0000000181c */
[C---:B------:R-:W-:Y:S01]  /*9f20*/  HMMA.16816.F32 R32, R52.reuse, R66, R32 ;  /* 0x000000423420723c */ /* 0x040fe20000001820 */
[----:B------:R-:W1:Y:S01]  /*9f30*/  LDSM.16.MT88.4 R64, [R228+0x1900] ;  /* 0x00190000e440783b */ /* 0x000e620000004200 */
[----:B------:R-:W-:Y:S06]  /*9f40*/  MUFU.EX2 R194, R82 ;  /* 0x0000005200c27308 */ /* 0x000fec0000000800 */
[-C--:B------:R-:W-:Y:S04]  /*9f50*/  HMMA.16816.F32 R36, R52, R68.reuse, R36 ;  /* 0x000000443424723c */ /* 0x080fe80000001824 */
[----:B------:R-:W-:Y:S04]  /*9f60*/  MUFU.EX2 R191, R83 ;  /* 0x0000005300bf7308 */ /* 0x000fe80000000800 */
[C---:B------:R-:W-:Y:S06]  /*9f70*/  HMMA.16816.F32 R48, R60.reuse, R68, R48 ;  /* 0x000000443c30723c */ /* 0x040fec0000001830 */
[----:B------:R5:W-:Y:S02]  /*9f80*/  MUFU.EX2 R83, R76 ;  /* 0x0000004c00537308 */ /* 0x000be40000000800 */
[-C--:B------:R-:W-:Y:S08]  /*9f90*/  HMMA.16816.F32 R40, R60, R70.reuse, R40 ;  /* 0x000000463c28723c */ /* 0x080ff00000001828 */
[C---:B------:R-:W-:Y:S01]  /*9fa0*/  HMMA.16816.F32 R116, R52.reuse, R70, R116 ;  /* 0x000000463474723c */ /* 0x040fe20000001874 */
[----:B------:R-:W-:Y:S01]  /*9fb0*/  LDSM.16.MT88.4 R68, [R229+0x1900] ;  /* 0x00190000e544783b */ /* 0x000fe20000004200 */
[----:B------:R-:W1:Y:S06]  /*9fc0*/  MUFU.EX2 R82, R77 ;  /* 0x0000004d00527308 */ /* 0x000e6c0000000800 */
[-C--:B--2---:R-:W-:Y:S04]  /*9fd0*/  HMMA.16816.F32 R120, R52, R56.reuse, R120 ;  /* 0x000000383478723c */ /* 0x084fe80000001878 */
[----:B------:R-:W2:Y:S04]  /*9fe0*/  MUFU.EX2 R81, R78 ;  /* 0x0000004e00517308 */ /* 0x000ea80000000800 */
[C---:B------:R-:W-:Y:S06]  /*9ff0*/  HMMA.16816.F32 R124, R60.reuse, R56, R124 ;  /* 0x000000383c7c723c */ /* 0x040fec000000187c */
[----:B------:R-:W-:Y:S01]  /*a000*/  MUFU.EX2 R84, R84 ;  /* 0x0000005400547308 */ /* 0x000fe20000000800 */
[----:B------:R-:W-:Y:S01]  /*a010*/  F2FP.PACK_AB R56, R179, R173 ;  /* 0x000000adb338723e */ /* 0x000fe200000000ff */
[-C--:B------:R-:W-:Y:S01]  /*a020*/  HMMA.16816.F32 R44, R60, R58.reuse, R44 ;  /* 0x0000003a3c2c723c */ /* 0x080fe2000000182c */
[----:B------:R-:W2:Y:S03]  /*a030*/  LDSM.16.MT88.4 R60, [R231+0x1900] ;  /* 0x00190000e73c783b */ /* 0x000ea60000004200 */
[----:B------:R-:W-:Y:S04]  /*a040*/  F2FP.PACK_AB R57, R178, R172 ;  /* 0x000000acb239723e */ /* 0x000fe800000000ff */
[----:B------:R-:W-:Y:S01]  /*a050*/  HMMA.16816.F32 R128, R52, R58, R128 ;  /* 0x0000003a3480723c */ /* 0x000fe20000001880 */
[----:B------:R-:W-:Y:S06]  /*a060*/  MUFU.EX2 R85, R85 ;  /* 0x0000005500557308 */ /* 0x000fec0000000800 */
[----:B------:R-:W-:Y:S02]  /*a070*/  F2FP.PACK_AB R52, R175, R209 ;  /* 0x000000d1af34723e */ /* 0x000fe400000000ff */
[----:B------:R-:W-:Y:S02]  /*a080*/  F2FP.PACK_AB R53, R208, R174 ;  /* 0x000000aed035723e */ /* 0x000fe400000000ff */
[----:B------:R-:W-:Y:S01]  /*a090*/  MUFU.EX2 R86, R86 ;  /* 0x0000005600567308 */ /* 0x000fe20000000800 */
[----:B------:R-:W-:Y:S02]  /*a0a0*/  F2FP.PACK_AB R54, R207, R206 ;  /* 0x000000cecf36723e */ /* 0x000fe400000000ff */
[----:B------:R-:W-:Y:S02]  /*a0b0*/  F2FP.PACK_AB R55, R205, R204 ;  /* 0x000000cccd37723e */ /* 0x000fe400000000ff */
[----:B------:R-:W-:Y:S02]  /*a0c0*/  F2FP.PACK_AB R58, R199, R177 ;  /* 0x000000b1c73a723e */ /* 0x000fe400000000ff */
[----:B------:R-:W-:Y:S03]  /*a0d0*/  F2FP.PACK_AB R59, R183, R176 ;  /* 0x000000b0b73b723e */ /* 0x000fe600000000ff */
[-C--:B-1----:R-:W-:Y:S01]  /*a0e0*/  HMMA.16816.F32 R4, R52, R64.reuse, R4 ;  /* 0x000000403404723c */ /* 0x082fe20000001804 */
[----:B------:R-:W-:Y:S07]  /*a0f0*/  MUFU.EX2 R87, R87 ;  /* 0x0000005700577308 */ /* 0x000fee0000000800 */
[C---:B------:R-:W-:Y:S03]  /*a100*/  HMMA.16816.F32 R8, R56.reuse, R64, R8 ;  /* 0x000000403808723c */ /* 0x040fe60000001808 */
[----:B------:R-:W-:Y:S05]  /*a110*/  MUFU.EX2 R96, R96 ;  /* 0x0000006000607308 */ /* 0x000fea0000000800 */
[-C--:B------:R-:W-:Y:S05]  /*a120*/  HMMA.16816.F32 R12, R56, R66.reuse, R12 ;  /* 0x00000042380c723c */ /* 0x080fea000000180c */
[----:B------:R-:W-:Y:S03]  /*a130*/  MUFU.EX2 R97, R97 ;  /* 0x0000006100617308 */ /* 0x000fe60000000800 */
[C---:B------:R-:W-:Y:S01]  /*a140*/  HMMA.16816.F32 R16, R52.reuse, R66, R16 ;  /* 0x000000423410723c */ /* 0x040fe20000001810 */
[----:B------:R-:W1:Y:S06]  /*a150*/  LDSM.16.MT88.4 R64, [R230+0x1900] ;  /* 0x00190000e640783b */ /* 0x000e6c0000004200 */
[----:B------:R-:W-:Y:S01]  /*a160*/  MUFU.EX2 R98, R98 ;  /* 0x0000006200627308 */ /* 0x000fe20000000800 */
[-C--:B--2---:R-:W-:Y:S08]  /*a170*/  HMMA.16816.F32 R20, R52, R60.reuse, R20 ;  /* 0x0000003c3414723c */ /* 0x084ff00000001814 */
[C---:B------:R-:W-:Y:S01]  /*a180*/  HMMA.16816.F32 R24, R56.reuse, R60, R24 ;  /* 0x0000003c3818723c */ /* 0x040fe20000001818 */
[----:B------:R-:W-:Y:S07]  /*a190*/  MUFU.EX2 R99, R99 ;  /* 0x0000006300637308 */ /* 0x000fee0000000800 */
[-C--:B------:R-:W-:Y:S03]  /*a1a0*/  HMMA.16816.F32 R28, R56, R62.reuse, R28 ;  /* 0x0000003e381c723c */ /* 0x080fe6000000181c */
[----:B------:R-:W-:Y:S01]  /*a1b0*/  MUFU.EX2 R100, R100 ;  /* 0x0000006400647308 */ /* 0x000fe20000000800 */
[----:B----4-:R-:W-:Y:S02]  /*a1c0*/  FFMA.FTZ R133, R133, R154, R201 ;  /* 0x0000009a85857223 */ /* 0x010fe400000100c9 */
[----:B------:R-:W-:Y:S02]  /*a1d0*/  FFMA.FTZ R0, R0, R155, R200 ;  /* 0x0000009b00007223 */ /* 0x000fe400000100c8 */
[C---:B------:R-:W-:Y:S01]  /*a1e0*/  HMMA.16816.F32 R32, R52.reuse, R62, R32 ;  /* 0x0000003e3420723c */ /* 0x040fe20000001820 */
[----:B------:R-:W2:Y:S03]  /*a1f0*/  LDSM.16.MT88.4 R60, [R228+0x2100] ;  /* 0x00210000e43c783b */ /* 0x000ea60000004200 */
[----:B------:R-:W-:Y:S01]  /*a200*/  FADD.FTZ R0, R212, R0 ;  /* 0x00000000d4007221 */ /* 0x000fe20000010000 */
[----:B------:R-:W-:Y:S03]  /*a210*/  MUFU.EX2 R101, R101 ;  /* 0x0000006500657308 */ /* 0x000fe60000000800 */
[-C--:B------:R-:W-:Y:S01]  /*a220*/  HMMA.16816.F32 R36, R52, R68.reuse, R36 ;  /* 0x000000443424723c */ /* 0x080fe20000001824 */
[----:B------:R-:W-:Y:S03]  /*a230*/  LDSM.16.MT88.4 R152, [R228+0x3100] ;  /* 0x00310000e498783b */ /* 0x000fe60000004200 */
[----:B-----5:R-:W-:Y:S03]  /*a240*/  FADD.FTZ R76, R214, R0 ;  /* 0x00000000d64c7221 */ /* 0x020fe60000010000 */
[----:B------:R-:W-:Y:S01]  /*a250*/  MUFU.EX2 R102, R102 ;  /* 0x0000006600667308 */ /* 0x000fe20000000800 */
[C---:B------:R-:W-:Y:S08]  /*a260*/  HMMA.16816.F32 R48, R56.reuse, R68, R48 ;  /* 0x000000443830723c */ /* 0x040ff00000001830 */
[-C--:B------:R-:W-:Y:S01]  /*a270*/  HMMA.16816.F32 R40, R56, R70.reuse, R40 ;  /* 0x000000463828723c */ /* 0x080fe20000001828 */
[----:B------:R-:W-:Y:S07]  /*a280*/  MUFU.EX2 R103, R103 ;  /* 0x0000006700677308 */ /* 0x000fee0000000800 */
[C---:B------:R-:W-:Y:S01]  /*a290*/  HMMA.16816.F32 R116, R52.reuse, R70, R116 ;  /* 0x000000463474723c */ /* 0x040fe20000001874 */
[----:B------:R-:W4:Y:S02]  /*a2a0*/  LDSM.16.MT88.4 R68, [R231+0x2100] ;  /* 0x00210000e744783b */ /* 0x000f240000004200 */
[----:B------:R-:W-:Y:S05]  /*a2b0*/  MUFU.EX2 R112, R112 ;  /* 0x0000007000707308 */ /* 0x000fea0000000800 */
[-C--:B-1----:R-:W-:Y:S05]  /*a2c0*/  HMMA.16816.F32 R120, R52, R64.reuse, R120 ;  /* 0x000000403478723c */ /* 0x082fea0000001878 */
[----:B------:R-:W-:Y:S03]  /*a2d0*/  MUFU.EX2 R113, R113 ;  /* 0x0000007100717308 */ /* 0x000fe60000000800 */
[C---:B------:R-:W-:Y:S07]  /*a2e0*/  HMMA.16816.F32 R124, R56.reuse, R64, R124 ;  /* 0x00000040387c723c */ /* 0x040fee000000187c */
[----:B------:R-:W-:Y:S01]  /*a2f0*/  MUFU.EX2 R114, R114 ;  /* 0x0000007200727308 */ /* 0x000fe20000000800 */
[-C--:B------:R-:W-:Y:S07]  /*a300*/  HMMA.16816.F32 R44, R56, R66.reuse, R44 ;  /* 0x00000042382c723c */ /* 0x080fee000000182c */
[----:B---3--:R-:W-:Y:S01]  /*a310*/  F2FP.PACK_AB R56, R190, R180 ;  /* 0x000000b4be38723e */ /* 0x008fe200000000ff */
[----:B------:R-:W-:Y:S01]  /*a320*/  HMMA.16816.F32 R128, R52, R66, R128 ;  /* 0x000000423480723c */ /* 0x000fe20000001880 */
[----:B------:R-:W1:Y:S01]  /*a330*/  LDSM.16.MT88.4 R64, [R230+0x2100] ;  /* 0x00210000e640783b */ /* 0x000e620000004200 */
[----:B------:R-:W-:Y:S02]  /*a340*/  MUFU.EX2 R115, R115 ;  /* 0x0000007300737308 */ /* 0x000fe40000000800 */
[----:B------:R-:W-:Y:S02]  /*a350*/  F2FP.PACK_AB R57, R188, R189 ;  /* 0x000000bdbc39723e */ /* 0x000fe400000000ff */
[----:B------:R-:W-:Y:S02]  /*a360*/  F2FP.PACK_AB R58, R82, R83 ;  /* 0x00000053523a723e */ /* 0x000fe400000000ff */
[----:B------:R-:W-:Y:S04]  /*a370*/  F2FP.PACK_AB R52, R198, R182 ;  /* 0x000000b6c634723e */ /* 0x000fe800000000ff */
[----:B------:R-:W-:Y:S01]  /*a380*/  F2FP.PACK_AB R53, R197, R181 ;  /* 0x000000b5c535723e */ /* 0x000fe200000000ff */
[----:B------:R-:W3:Y:S01]  /*a390*/  MUFU.EX2 R108, R108 ;  /* 0x0000006c006c7308 */ /* 0x000ee20000000800 */
[----:B------:R-:W-:Y:S02]  /*a3a0*/  F2FP.PACK_AB R54, R195, R196 ;  /* 0x000000c4c336723e */ /* 0x000fe400000000ff */
[----:B------:R-:W-:Y:S02]  /*a3b0*/  F2FP.PACK_AB R55, R191, R194 ;  /* 0x000000c2bf37723e */ /* 0x000fe400000000ff */
[----:B------:R-:W-:Y:S05]  /*a3c0*/  F2FP.PACK_AB R59, R80, R81 ;  /* 0x00000051503b723e */ /* 0x000fea00000000ff */
[-C--:B--2---:R-:W-:Y:S01]  /*a3d0*/  HMMA.16816.F32 R4, R52, R60.reuse, R4 ;  /* 0x0000003c3404723c */ /* 0x084fe20000001804 */
[----:B------:R-:W-:Y:S07]  /*a3e0*/  MUFU.EX2 R110, R110 ;  /* 0x0000006e006e7308 */ /* 0x000fee0000000800 */
[C---:B------:R-:W-:Y:S03]  /*a3f0*/  HMMA.16816.F32 R8, R56.reuse, R60, R8 ;  /* 0x0000003c3808723c */ /* 0x040fe60000001808 */
[----:B------:R-:W-:Y:S01]  /*a400*/  MUFU.EX2 R88, R88 ;  /* 0x0000005800587308 */ /* 0x000fe20000000800 */
[----:B---3--:R-:W-:Y:S04]  /*a410*/  F2FP.PACK_AB R186, R138, R108 ;  /* 0x0000006c8aba723e */ /* 0x008fe800000000ff */
[-C--:B------:R-:W-:Y:S05]  /*a420*/  HMMA.16816.F32 R12, R56, R62.reuse, R12 ;  /* 0x0000003e380c723c */ /* 0x080fea000000180c */
[----:B------:R-:W-:Y:S03]  /*a430*/  MUFU.EX2 R89, R89 ;  /* 0x0000005900597308 */ /* 0x000fe60000000800 */
[C---:B------:R-:W-:Y:S01]  /*a440*/  HMMA.16816.F32 R16, R52.reuse, R62, R16 ;  /* 0x0000003e3410723c */ /* 0x040fe20000001810 */
[----:B------:R-:W2:Y:S06]  /*a450*/  LDSM.16.MT88.4 R60, [R228+0x2900] ;  /* 0x00290000e43c783b */ /* 0x000eac0000004200 */
[----:B------:R-:W-:Y:S01]  /*a460*/  MUFU.EX2 R90, R90 ;  /* 0x0000005a005a7308 */ /* 0x000fe20000000800 */
[-C--:B----4-:R-:W-:Y:S08]  /*a470*/  HMMA.16816.F32 R20, R52, R68.reuse, R20 ;  /* 0x000000443414723c */ /* 0x090ff00000001814 */
[C---:B------:R-:W-:Y:S01]  /*a480*/  HMMA.16816.F32 R24, R56.reuse, R68, R24 ;  /* 0x000000443818723c */ /* 0x040fe20000001818 */
[----:B------:R-:W-:Y:S07]  /*a490*/  MUFU.EX2 R91, R91 ;  /* 0x0000005b005b7308 */ /* 0x000fee0000000800 */
[-C--:B------:R-:W-:Y:S03]  /*a4a0*/  HMMA.16816.F32 R28, R56, R70.reuse, R28 ;  /* 0x00000046381c723c */ /* 0x080fe6000000181c */
[----:B------:R-:W-:Y:S05]  /*a4b0*/  MUFU.EX2 R92, R92 ;  /* 0x0000005c005c7308 */ /* 0x000fea0000000800 */
[C---:B------:R-:W-:Y:S01]  /*a4c0*/  HMMA.16816.F32 R32, R52.reuse, R70, R32 ;  /* 0x000000463420723c */ /* 0x040fe20000001820 */
[----:B------:R-:W3:Y:S04]  /*a4d0*/  LDSM.16.MT88.4 R68, [R231+0x2900] ;  /* 0x00290000e744783b */ /* 0x000ee80000004200 */
[----:B------:R-:W4:Y:S03]  /*a4e0*/  MUFU.EX2 R93, R93 ;  /* 0x0000005d005d7308 */ /* 0x000f260000000800 */
[-C--:B------:R-:W-:Y:S07]  /*a4f0*/  HMMA.16816.F32 R36, R52, R72.reuse, R36 ;  /* 0x000000483424723c */ /* 0x080fee0000001824 */
[----:B------:R-:W-:Y:S01]  /*a500*/  MUFU.EX2 R94, R94 ;  /* 0x0000005e005e7308 */ /* 0x000fe20000000800 */
[C---:B------:R-:W-:Y:S08]  /*a510*/  HMMA.16816.F32 R48, R56.reuse, R72, R48 ;  /* 0x000000483830723c */ /* 0x040ff00000001830 */
[-C--:B------:R-:W-:Y:S01]  /*a520*/  HMMA.16816.F32 R40, R56, R74.reuse, R40 ;  /* 0x0000004a3828723c */ /* 0x080fe20000001828 */
[----:B------:R-:W5:Y:S07]  /*a530*/  MUFU.EX2 R95, R95 ;  /* 0x0000005f005f7308 */ /* 0x000f6e0000000800 */
[C---:B------:R-:W-:Y:S01]  /*a540*/  HMMA.16816.F32 R116, R52.reuse, R74, R116 ;  /* 0x0000004a3474723c */ /* 0x040fe20000001874 */
[----:B------:R-:W2:Y:S02]  /*a550*/  LDSM.16.MT88.4 R72, [R229+0x2900] ;  /* 0x00290000e548783b */ /* 0x000ea40000004200 */
[----:B------:R-:W-:Y:S05]  /*a560*/  MUFU.EX2 R104, R104 ;  /* 0x0000006800687308 */ /* 0x000fea0000000800 */
[-C--:B-1----:R-:W-:Y:S05]  /*a570*/  HMMA.16816.F32 R120, R52, R64.reuse, R120 ;  /* 0x000000403478723c */ /* 0x082fea0000001878 */
[----:B------:R-:W-:Y:S03]  /*a580*/  MUFU.EX2 R105, R105 ;  /* 0x0000006900697308 */ /* 0x000fe60000000800 */
[C---:B------:R-:W-:Y:S07]  /*a590*/  HMMA.16816.F32 R124, R56.reuse, R64, R124 ;  /* 0x00000040387c723c */ /* 0x040fee000000187c */
[----:B------:R-:W-:Y:S01]  /*a5a0*/  FADD.FTZ R64, R218, R134 ;  /* 0x00000086da407221 */ /* 0x000fe20000010000 */
[-C--:B------:R-:W-:Y:S01]  /*a5b0*/  HMMA.16816.F32 R44, R56, R66.reuse, R44 ;  /* 0x00000042382c723c */ /* 0x080fe2000000182c */
[----:B------:R-:W-:Y:S03]  /*a5c0*/  MUFU.EX2 R106, R106 ;  /* 0x0000006a006a7308 */ /* 0x000fe60000000800 */
[----:B------:R-:W-:Y:S03]  /*a5d0*/  FADD.FTZ R79, R221, R64 ;  /* 0x00000040dd4f7221 */ /* 0x000fe60000010000 */
[----:B----4-:R-:W-:Y:S01]  /*a5e0*/  F2FP.PACK_AB R58, R93, R92 ;  /* 0x0000005c5d3a723e */ /* 0x010fe200000000ff */
[----:B------:R-:W-:Y:S01]  /*a5f0*/  HMMA.16816.F32 R128, R52, R66, R128 ;  /* 0x000000423480723c */ /* 0x000fe20000001880 */
[----:B------:R-:W1:Y:S02]  /*a600*/  LDSM.16.MT88.4 R64, [R230+0x2900] ;  /* 0x00290000e640783b */ /* 0x000e640000004200 */
[----:B------:R-:W-:Y:S01]  /*a610*/  MUFU.EX2 R107, R107 ;  /* 0x0000006b006b7308 */ /* 0x000fe20000000800 */
[----:B------:R-:W-:Y:S01]  /*a620*/  FADD.FTZ R56, R215, R132 ;  /* 0x00000084d7387221 */ /* 0x000fe20000010000 */
[----:B-----5:R-:W-:Y:S01]  /*a630*/  F2FP.PACK_AB R59, R95, R94 ;  /* 0x0000005e5f3b723e */ /* 0x020fe200000000ff */
[----:B------:R-:W-:Y:S01]  /*a640*/  FADD.FTZ R57, R213, R133 ;  /* 0x00000085d5397221 */ /* 0x000fe20000010000 */
[----:B------:R-:W-:Y:S01]  /*a650*/  F2FP.PACK_AB R52, R85, R84 ;  /* 0x000000545534723e */ /* 0x000fe200000000ff */
[----:B------:R-:W-:Y:S01]  /*a660*/  FADD.FTZ R78, R220, R56 ;  /* 0x00000038dc4e7221 */ /* 0x000fe20000010000 */
[----:B------:R-:W-:Y:S03]  /*a670*/  F2FP.PACK_AB R53, R87, R86 ;  /* 0x000000565735723e */ /* 0x000fe600000000ff */
[----:B------:R-:W-:Y:S01]  /*a680*/  F2FP.PACK_AB R54, R97, R96 ;  /* 0x000000606136723e */ /* 0x000fe200000000ff */
[----:B------:R-:W-:Y:S01]  /*a690*/  FADD.FTZ R77, R219, R57 ;  /* 0x00000039db4d7221 */ /* 0x000fe20000010000 */
[----:B------:R-:W-:Y:S01]  /*a6a0*/  F2FP.PACK_AB R55, R99, R98 ;  /* 0x000000626337723e */ /* 0x000fe200000000ff */
[----:B------:R-:W-:Y:S01]  /*a6b0*/  FADD.FTZ R0, R143, R79 ;  /* 0x0000004f8f007221 */ /* 0x000fe20000010000 */
[----:B------:R-:W-:Y:S02]  /*a6c0*/  F2FP.PACK_AB R56, R89, R88 ;  /* 0x000000585938723e */ /* 0x000fe400000000ff */
[----:B------:R-:W-:Y:S01]  /*a6d0*/  F2FP.PACK_AB R57, R91, R90 ;  /* 0x0000005a5b39723e */ /* 0x000fe200000000ff */
[----:B------:R-:W-:Y:S01]  /*a6e0*/  FADD.FTZ R0, R148, R0 ;  /* 0x0000000094007221 */ /* 0x000fe20000010000 */
[----:B------:R-:W-:Y:S01]  /*a6f0*/  MOV R133, R135 ;  /* 0x0000008700857202 */ /* 0x000fe20000000f00 */
[-C--:B--2---:R-:W-:Y:S03]  /*a700*/  HMMA.16816.F32 R4, R52, R60.reuse, R4 ;  /* 0x0000003c3404723c */ /* 0x084fe60000001804 */
[----:B------:R-:W-:Y:S05]  /*a710*/  FADD.FTZ R0, R202, R0 ;  /* 0x00000000ca007221 */ /* 0x000fea0000010000 */
[C---:B------:R-:W-:Y:S01]  /*a720*/  HMMA.16816.F32 R8, R56.reuse, R60, R8 ;  /* 0x0000003c3808723c */ /* 0x040fe20000001808 */
[----:B------:R-:W2:Y:S07]  /*a730*/  MUFU.EX2 R60, R3 ;  /* 0x00000003003c7308 */ /* 0x000eae0000000800 */
[-C--:B------:R-:W-:Y:S08]  /*a740*/  HMMA.16816.F32 R12, R56, R62.reuse, R12 ;  /* 0x0000003e380c723c */ /* 0x080ff0000000180c */
[C---:B------:R-:W-:Y:S08]  /*a750*/  HMMA.16816.F32 R16, R52.reuse, R62, R16 ;  /* 0x0000003e3410723c */ /* 0x040ff00000001810 */
[-C--:B---3--:R-:W-:Y:S04]  /*a760*/  HMMA.16816.F32 R20, R52, R68.reuse, R20 ;  /* 0x000000443414723c */ /* 0x088fe80000001814 */
[----:B--2---:R-:W-:Y:S01]  /*a770*/  F2FP.PACK_AB R187, R60, R110 ;  /* 0x0000006e3cbb723e */ /* 0x004fe200000000ff */
[----:B------:R-:W-:Y:S03]  /*a780*/  FADD.FTZ R3, R151, R76 ;  /* 0x0000004c97037221 */ /* 0x000fe60000010000 */
[C---:B------:R-:W-:Y:S08]  /*a790*/  HMMA.16816.F32 R24, R56.reuse, R68, R24 ;  /* 0x000000443818723c */ /* 0x040ff00000001818 */
[-C--:B------:R-:W-:Y:S08]  /*a7a0*/  HMMA.16816.F32 R28, R56, R70.reuse, R28 ;  /* 0x00000046381c723c */ /* 0x080ff0000000181c */
[C---:B------:R-:W-:Y:S08]  /*a7b0*/  HMMA.16816.F32 R32, R52.reuse, R70, R32 ;  /* 0x000000463420723c */ /* 0x040ff00000001820 */
[-C--:B------:R-:W-:Y:S08]  /*a7c0*/  HMMA.16816.F32 R36, R52, R72.reuse, R36 ;  /* 0x000000483424723c */ /* 0x080ff00000001824 */
[C---:B------:R-:W-:Y:S08]  /*a7d0*/  HMMA.16816.F32 R48, R56.reuse, R72, R48 ;  /* 0x000000483830723c */ /* 0x040ff00000001830 */
[-C--:B------:R-:W-:Y:S08]  /*a7e0*/  HMMA.16816.F32 R40, R56, R74.reuse, R40 ;  /* 0x0000004a3828723c */ /* 0x080ff00000001828 */
[C---:B------:R-:W-:Y:S08]  /*a7f0*/  HMMA.16816.F32 R116, R52.reuse, R74, R116 ;  /* 0x0000004a3474723c */ /* 0x040ff00000001874 */
[-C--:B-1----:R-:W-:Y:S08]  /*a800*/  HMMA.16816.F32 R120, R52, R64.reuse, R120 ;  /* 0x000000403478723c */ /* 0x082ff00000001878 */
        /* <DEDUP_REMOVED lines=9> */
[----:B------:R-:W-:Y:S01]  /*a8a0*/  FADD.FTZ R56, R227, R3 ;  /* 0x00000003e3387221 */ /* 0x000fe20000010000 */
[----:B------:R-:W-:Y:S01]  /*a8b0*/  F2FP.PACK_AB R54, R113, R112 ;  /* 0x000000707136723e */ /* 0x000fe200000000ff */
[----:B------:R-:W-:Y:S01]  /*a8c0*/  FADD.FTZ R3, R158, R57 ;  /* 0x000000399e037221 */ /* 0x000fe20000010000 */
[----:B------:R-:W-:Y:S02]  /*a8d0*/  F2FP.PACK_AB R55, R115, R114 ;  /* 0x000000727337723e */ /* 0x000fe400000000ff */
[----:B------:R-:W-:Y:S01]  /*a8e0*/  F2FP.PACK_AB R184, R105, R104 ;  /* 0x0000006869b8723e */ /* 0x000fe200000000ff */
[----:B------:R-:W-:Y:S01]  /*a8f0*/  FADD.FTZ R3, R203, R3 ;  /* 0x00000003cb037221 */ /* 0x000fe20000010000 */
[----:B------:R-:W-:Y:S03]  /*a900*/  F2FP.PACK_AB R185, R107, R106 ;  /* 0x0000006a6bb9723e */ /* 0x000fe600000000ff */
[-C--:B------:R-:W-:Y:S01]  /*a910*/  HMMA.16816.F32 R144, R52, R152.reuse, R4 ;  /* 0x000000983490723c */ /* 0x080fe20000001804 */
[----:B------:R-:W1:Y:S07]  /*a920*/  LDSM.16.MT88.4 R4, [R229+0x3100] ;  /* 0x00310000e504783b */ /* 0x000e6e0000004200 */
[C---:B------:R-:W-:Y:S07]  /*a930*/  HMMA.16816.F32 R140, R184.reuse, R152, R8 ;  /* 0x00000098b88c723c */ /* 0x040fee0000001808 */
[----:B------:R-:W-:Y:S01]  /*a940*/  FADD.FTZ R8, R159, R58 ;  /* 0x0000003a9f087221 */ /* 0x000fe20000010000 */
[-C--:B------:R-:W-:Y:S04]  /*a950*/  HMMA.16816.F32 R148, R184, R154.reuse, R12 ;  /* 0x0000009ab894723c */ /* 0x080fe8000000180c */
        /* <DEDUP_REMOVED lines=25> */
[----:B------:R-:W-:Y:S01]  /*aaf0*/  FADD.FTZ R14, R225, R3 ;  /* 0x00000003e10e7221 */ /* 0x000fe20000010000 */
[----:B------:R-:W2:Y:S01]  /*ab00*/  LDSM.16.MT88.4 R8, [R230+0x3100] ;  /* 0x00310000e608783b */ /* 0x000ea20000004200 */
        /* <DEDUP_REMOVED lines=72> */
[----:B------:R-:W-:Y:S02]  /*af90*/  FADD.FTZ R0, R60, R0 ;  /* 0x000000003c007221 */ /* 0x000fe40000010000 */
[----:B------:R-:W-:Y:S01]  /*afa0*/  FADD.FTZ R5, R114, R5 ;  /* 0x0000000572057221 */ /* 0x000fe20000010000 */
[----:B------:R1:W-:Y:S01]  /*afb0*/  STL [R1], R3 ;  /* 0x0000000301007387 */ /* 0x0003e20000100800 */
[----:B------:R-:W-:Y:S02]  /*afc0*/  FADD.FTZ R251, R113, R6 ;  /* 0x0000000671fb7221 */ /* 0x000fe40000010000 */
[----:B------:R-:W-:Y:S01]  /*afd0*/  FADD.FTZ R252, R115, R5 ;  /* 0x0000000573fc7221 */ /* 0x000fe20000010000 */
[----:B------:R2:W-:Y:S01]  /*afe0*/  STL [R1+0x4], R0 ;  /* 0x0000040001007387 */ /* 0x0005e20000100800 */
[----:B-1----:R-:W-:Y:S02]  /*aff0*/  MOV R3, R136 ;  /* 0x0000008800037202 */ /* 0x002fe40000000f00 */
[----:B--2---:R-:W-:Y:S01]  /*b000*/  MOV R0, R137 ;  /* 0x0000008900007202 */ /* 0x004fe20000000f00 */
[----:B------:R-:W-:-:S05]  /*b010*/  @P0 BRA `(.L_x_35) ;  /* 0xffffc1e000000947 */ /* 0x000fca000383ffff */
.L_x_34:
[----:B------:R-:W2:Y:S04]  /*b020*/  LDL.LU R10, [R1] ;  /* 0x00000000010a7983 */ /* 0x000ea80000300800 */
[----:B------:R-:W3:Y:S01]  /*b030*/  LDL.LU R9, [R1+0x4] ;  /* 0x0000040001097983 */ /* 0x000ee20000300800 */
[----:B------:R-:W-:-:S02]  /*b040*/  MOV R36, 0xff800000 ;  /* 0xff80000000247802 */ /* 0x000fc40000000f00 */
[----:B------:R-:W-:Y:S01]  /*b050*/  MOV R37, 0xff800000 ;  /* 0xff80000000257802 */ /* 0x000fe20000000f00 */
[----:B------:R-:W4:Y:S01]  /*b060*/  SHFL.BFLY PT, R5, R251, 0x2, 0x1f ;  /* 0x0c401f00fb057f89 */ /* 0x000f2200000e0000 */
[----:B------:R-:W-:Y:S02]  /*b070*/  MOV R38, 0xff800000 ;  /* 0xff80000000267802 */ /* 0x000fe40000000f00 */
[----:B------:R-:W-:Y:S01]  /*b080*/  MOV R39, 0xff800000 ;  /* 0xff80000000277802 */ /* 0x000fe20000000f00 */
[----:B------:R-:W1:Y:S01]  /*b090*/  SHFL.BFLY PT, R6, R252, 0x2, 0x1f ;  /* 0x0c401f00fc067f89 */ /* 0x000e6200000e0000 */
[----:B------:R-:W-:Y:S01]  /*b0a0*/  PLOP3.LUT P4, PT, PT, PT, PT, 0x8, 0x0 ;  /* 0x000000000000781c */ /* 0x000fe20003f8e170 */
[----:B----4-:R-:W-:Y:S02]  /*b0b0*/  FADD.FTZ R5, R5, R251 ;  /* 0x000000fb05057221 */ /* 0x010fe40000010000 */
[----:B-1----:R-:W-:-:S03]  /*b0c0*/  FADD.FTZ R6, R6, R252 ;  /* 0x000000fc06067221 */ /* 0x002fc60000010000 */
[----:B------:R-:W1:Y:S04]  /*b0d0*/  SHFL.BFLY PT, R0, R5, 0x1, 0x1f ;  /* 0x0c201f0005007f89 */ /* 0x000e6800000e0000 */
[----:B------:R-:W4:Y:S01]  /*b0e0*/  SHFL.BFLY PT, R4, R6, 0x1, 0x1f ;  /* 0x0c201f0006047f89 */ /* 0x000f2200000e0000 */
[----:B-1----:R-:W-:Y:S01]  /*b0f0*/  FADD.FTZ R5, R5, R0 ;  /* 0x0000000005057221 */ /* 0x002fe20000010000 */
[----:B------:R-:W-:Y:S01]  /*b100*/  MOV R0, RZ ;  /* 0x000000ff00007202 */ /* 0x000fe20000000f00 */
[----:B----4-:R-:W-:-:S03]  /*b110*/  FADD.FTZ R6, R6, R4 ;  /* 0x0000000406067221 */ /* 0x010fc60000010000 */
[----:B------:R-:W-:Y:S02]  /*b120*/  FSETP.NE.FTZ.AND P3, PT, R5, RZ, PT ;  /* 0x000000ff0500720b */ /* 0x000fe40003f75000 */
[----:B------:R-:W-:Y:S02]  /*b130*/  MOV R4, RZ ;  /* 0x000000ff00047202 */ /* 0x000fe40000000f00 */
[----:B------:R-:W-:-:S09]  /*b140*/  FSETP.NE.FTZ.AND P2, PT, R6, RZ, PT ;  /* 0x000000ff0600720b */ /* 0x000fd20003f55000 */
[----:B------:R-:W1:Y:S08]  /*b150*/  @P3 MUFU.RCP R0, R5 ;  /* 0x0000000500003308 */ /* 0x000e700000001000 */
[----:B------:R-:W4:Y:S01]  /*b160*/  @P2 MUFU.RCP R4, R6 ;  /* 0x0000000600042308 */ /* 0x000f220000001000 */
[----:B-1----:R-:W-:-:S07]  /*b170*/  FMUL.FTZ R144, R0, R144 ;  /* 0x0000009000907220 */ /* 0x002fce0000410000 */
[----:B------:R-:W1:Y:S01]  /*b180*/  @P3 MUFU.LG2 R11, R5 ;  /* 0x00000005000b3308 */ /* 0x000e620000000c00 */
        /* <DEDUP_REMOVED lines=15> */
[----:B------:R-:W-:Y:S01]  /*b280*/  MOV R0, RZ ;  /* 0x000000ff00007202 */ /* 0x000fe20000000f00 */
[C---:B----4-:R-:W-:Y:S02]  /*b290*/  FMUL.FTZ R146, R4.reuse, R146 ;  /* 0x0000009204927220 */ /* 0x050fe40000410000 */
        /* <DEDUP_REMOVED lines=14> */
[----:B------:R-:W-:Y:S01]  /*b380*/  FMUL.FTZ R131, R4, R131 ;  /* 0x0000008304837220 */ /* 0x000fe20000410000 */
[----:B------:R-:W-:Y:S01]  /*b390*/  @P3 MOV R4, 0x3f317218 ;  /* 0x3f31721800043802 */ /* 0x000fe20000000f00 */
[----:B-1----:R-:W-:Y:S01]  /*b3a0*/  @P3 FMUL.FTZ R11, R11, 0.69314718246459960938 ;  /* 0x3f3172180b0b3820 */ /* 0x002fe20000410000 */
[----:B--2---:R-:W1:Y:S04]  /*b3b0*/  SHFL.BFLY PT, R7, R10, 0x2, 0x1f ;  /* 0x0c401f000a077f89 */ /* 0x004e6800000e0000 */
[----:B---3--:R-:W2:Y:S01]  /*b3c0*/  SHFL.BFLY PT, R8, R9, 0x2, 0x1f ;  /* 0x0c401f0009087f89 */ /* 0x008ea200000e0000 */
[----:B-1----:R-:W-:Y:S02]  /*b3d0*/  FADD.FTZ R7, R7, R10 ;  /* 0x0000000a07077221 */ /* 0x002fe40000010000 */
[----:B------:R-:W-:-:S02]  /*b3e0*/  @P3 FMUL.FTZ R10, R4, c[0x0][0x2d0] ;  /* 0x0000b400040a3a20 */ /* 0x000fc40000410000 */
[----:B--2---:R-:W-:Y:S01]  /*b3f0*/  FADD.FTZ R8, R8, R9 ;  /* 0x0000000908087221 */ /* 0x004fe20000010000 */
[----:B------:R-:W1:Y:S01]  /*b400*/  SHFL.BFLY PT, R3, R7, 0x1, 0x1f ;  /* 0x0c201f0007037f89 */ /* 0x000e6200000e0000 */
[----:B------:R-:W-:-:S03]  /*b410*/  @P3 FFMA.FTZ R36, R10, R137, R11 ;  /* 0x000000890a243223 */ /* 0x000fc6000001000b */
[----:B------:R-:W2:Y:S01]  /*b420*/  SHFL.BFLY PT, R9, R8, 0x1, 0x1f ;  /* 0x0c201f0008097f89 */ /* 0x000ea200000e0000 */
[----:B-1----:R-:W-:Y:S01]  /*b430*/  FADD.FTZ R7, R7, R3 ;  /* 0x0000000307077221 */ /* 0x002fe20000010000 */
[----:B------:R-:W-:Y:S01]  /*b440*/  MOV R3, RZ ;  /* 0x000000ff00037202 */ /* 0x000fe20000000f00 */
[----:B--2---:R-:W-:-:S03]  /*b450*/  FADD.FTZ R8, R9, R8 ;  /* 0x0000000809087221 */ /* 0x004fc60000010000 */
[----:B------:R-:W-:Y:S01]  /*b460*/  FSETP.NE.FTZ.AND P1, PT, R7, RZ, PT ;  /* 0x000000ff0700720b */ /* 0x000fe20003f35000 */
[----:B------:R-:W1:Y:S01]  /*b470*/  @P2 MUFU.LG2 R9, R6 ;  /* 0x0000000600092308 */ /* 0x000e620000000c00 */
[----:B------:R-:W-:-:S11]  /*b480*/  FSETP.NE.FTZ.AND P0, PT, R8, RZ, PT ;  /* 0x000000ff0800720b */ /* 0x000fd60003f15000 */
[----:B------:R-:W2:Y:S01]  /*b490*/  @P1 MUFU.RCP R3, R7 ;  /* 0x0000000700031308 */ /* 0x000ea20000001000 */
[----:B-1----:R-:W-:-:S07]  /*b4a0*/  @P2 FMUL.FTZ R9, R9, 0.69314718246459960938 ;  /* 0x3f31721809092820 */ /* 0x002fce0000410000 */
[----:B------:R-:W1:Y:S08]  /*b4b0*/  @P0 MUFU.RCP R0, R8 ;  /* 0x0000000800000308 */ /* 0x000e700000001000 */
[----:B------:R-:W3:Y:S01]  /*b4c0*/  @P1 MUFU.LG2 R7, R7 ;  /* 0x0000000700071308 */ /* 0x000ee20000000c00 */
[C---:B--2---:R-:W-:Y:S02]  /*b4d0*/  FMUL.FTZ R140, R3.reuse, R140 ;  /* 0x0000008c038c7220 */ /* 0x044fe40000410000 */
[----:B------:R-:W-:-:S02]  /*b4e0*/  FMUL.FTZ R33, R3, R141 ;  /* 0x0000008d03217220 */ /* 0x000fc40000410000 */
[C---:B------:R-:W-:Y:S02]  /*b4f0*/  FMUL.FTZ R148, R3.reuse, R148 ;  /* 0x0000009403947220 */ /* 0x040fe40000410000 */
[C---:B------:R-:W-:Y:S01]  /*b500*/  FMUL.FTZ R32, R3.reuse, R149 ;  /* 0x0000009503207220 */ /* 0x040fe20000410000 */
[----:B------:R2:W4:Y:S01]  /*b510*/  @P0 MUFU.LG2 R6, R8 ;  /* 0x0000000800060308 */ /* 0x0005220000000c00 */
[C---:B------:R-:W-:Y:S02]  /*b520*/  FMUL.FTZ R160, R3.reuse, R160 ;  /* 0x000000a003a07220 */ /* 0x040fe40000410000 */
[C---:B------:R-:W-:Y:S02]  /*b530*/  FMUL.FTZ R28, R3.reuse, R161 ;  /* 0x000000a1031c7220 */ /* 0x040fe40000410000 */
[C---:B------:R-:W-:Y:S02]  /*b540*/  FMUL.FTZ R164, R3.reuse, R164 ;  /* 0x000000a403a47220 */ /* 0x040fe40000410000 */
[----:B------:R-:W-:-:S02]  /*b550*/  FMUL.FTZ R25, R3, R165 ;  /* 0x000000a503197220 */ /* 0x000fc40000410000 */
[C---:B------:R-:W-:Y:S02]  /*b560*/  FMUL.FTZ R176, R3.reuse, R176 ;  /* 0x000000b003b07220 */ /* 0x040fe40000410000 */
[C---:B------:R-:W-:Y:S02]  /*b570*/  FMUL.FTZ R22, R3.reuse, R177 ;  /* 0x000000b103167220 */ /* 0x040fe40000410000 */
[C---:B------:R-:W-:Y:S02]  /*b580*/  FMUL.FTZ R180, R3.reuse, R180 ;  /* 0x000000b403b47220 */ /* 0x040fe40000410000 */
[C---:B------:R-:W-:Y:S01]  /*b590*/  FMUL.FTZ R12, R3.reuse, R181 ;  /* 0x000000b5030c7220 */ /* 0x040fe20000410000 */
[----:B--2---:R-:W-:Y:S01]  /*b5a0*/  @P0 MOV R8, 0x3f317218 ;  /* 0x3f31721800080802 */ /* 0x004fe20000000f00 */
[C---:B------:R-:W-:Y:S02]  /*b5b0*/  FMUL.FTZ R124, R3.reuse, R124 ;  /* 0x0000007c037c7220 */ /* 0x040fe40000410000 */
[----:B------:R-:W-:-:S02]  /*b5c0*/  FMUL.FTZ R125, R3, R125 ;  /* 0x0000007d037d7220 */ /* 0x000fc40000410000 */
[C---:B------:R-:W-:Y:S02]  /*b5d0*/  FMUL.FTZ R184, R3.reuse, R184 ;  /* 0x000000b803b87220 */ /* 0x040fe40000410000 */
[----:B------:R-:W-:Y:S01]  /*b5e0*/  FMUL.FTZ R185, R3, R185 ;  /* 0x000000b903b97220 */ /* 0x000fe20000410000 */
[----:B------:R-:W-:Y:S01]  /*b5f0*/  @P2 MOV R3, 0x3f317218 ;  /* 0x3f31721800032802 */ /* 0x000fe20000000f00 */
[C---:B-1----:R-:W-:Y:S02]  /*b600*/  FMUL.FTZ R142, R0.reuse, R142 ;  /* 0x0000008e008e7220 */ /* 0x042fe40000410000 */
        /* <DEDUP_REMOVED lines=14> */
[----:B------:R-:W-:Y:S01]  /*b6f0*/  FMUL.FTZ R187, R0, R187 ;  /* 0x000000bb00bb7220 */ /* 0x000fe20000410000 */
[----:B------:R-:W-:Y:S01]  /*b700*/  @P1 MOV R0, 0x3f317218 ;  /* 0x3f31721800001802 */ /* 0x000fe20000000f00 */
[----:B------:R-:W-:-:S02]  /*b710*/  @P2 FMUL.FTZ R5, R3, c[0x0][0x2d0] ;  /* 0x0000b40003052a20 */ /* 0x000fc40000410000 */
[----:B---3--:R-:W-:Y:S02]  /*b720*/  @P1 FMUL.FTZ R7, R7, 0.69314718246459960938 ;  /* 0x3f31721807071820 */ /* 0x008fe40000410000 */
[----:B------:R-:W-:Y:S02]  /*b730*/  @P1 FMUL.FTZ R3, R0, c[0x0][0x2d0] ;  /* 0x0000b40000031a20 */ /* 0x000fe40000410000 */
[----:B----4-:R-:W-:Y:S02]  /*b740*/  @P0 FMUL.FTZ R4, R6, 0.69314718246459960938 ;  /* 0x3f31721806040820 */ /* 0x010fe40000410000 */
[----:B------:R-:W-:Y:S02]  /*b750*/  @P0 FMUL.FTZ R0, R8, c[0x0][0x2d0] ;  /* 0x0000b40008000a20 */ /* 0x000fe40000410000 */
[----:B------:R-:W-:Y:S02]  /*b760*/  @P2 FFMA.FTZ R37, R5, R136, R9 ;  /* 0x0000008805252223 */ /* 0x000fe40000010009 */
[----:B------:R-:W-:-:S02]  /*b770*/  @P1 FFMA.FTZ R38, R3, R135, R7 ;  /* 0x0000008703261223 */ /* 0x000fc40000010007 */
[----:B------:R-:W-:Y:S02]  /*b780*/  @P0 FFMA.FTZ R39, R0, R2, R4 ;  /* 0x0000000200270223 */ /* 0x000fe40000010004 */
.L_x_18:
[----:B------:R-:W-:Y:S01]  /*b790*/  USHF.R.S32.HI UR8, URZ, 0x1f, UR9 ;  /* 0x0000001f3f087899 */ /* 0x000fe20008011409 */
[----:B------:R-:W-:Y:S05]  /*b7a0*/  @P4 BRA `(.L_x_38) ;  /* 0x0000147000004947 */ /* 0x000fea0003800000 */
[----:B------:R-:W1:Y:S01]  /*b7b0*/  S2R R40, SR_TID.X ;  /* 0x0000000000287919 */ /* 0x000e620000002100 */
[----:B------:R-:W-:Y:S01]  /*b7c0*/  F2FP.PACK_AB R6, R145, R144 ;  /* 0x000000909106723e */ /* 0x000fe200000000ff */
[----:B------:R-:W-:Y:S01]  /*b7d0*/  IMAD.MOV.U32 R5, RZ, RZ, -0x10 ;  /* 0xfffffff0ff057424 */ /* 0x000fe200078e00ff */
[----:B------:R-:W-:Y:S01]  /*b7e0*/  F2FP.PACK_AB R27, R27, R146 ;  /* 0x000000921b1b723e */ /* 0x000fe200000000ff */
[----:B------:R-:W-:Y:S01]  /*b7f0*/  BAR.SYNC.DEFER_BLOCKING 0x1, 0x80 ;  /* 0x0042000000007b1d */ /* 0x000fe20000010000 */
[----:B------:R-:W-:Y:S02]  /*b800*/  F2FP.PACK_AB R26, R26, R152 ;  /* 0x000000981a1a723e */ /* 0x000fe400000000ff */
[----:B------:R-:W-:Y:S02]  /*b810*/  F2FP.PACK_AB R31, R31, R154 ;  /* 0x0000009a1f1f723e */ /* 0x000fe400000000ff */
[----:B------:R-:W-:Y:S01]  /*b820*/  F2FP.PACK_AB R33, R33, R140 ;  /* 0x0000008c2121723e */ /* 0x000fe200000000ff */
[----:B------:R-:W-:Y:S01]  /*b830*/  ULDC.64 UR4, c[0x0][0x500] ;  /* 0x0001400000047ab9 */ /* 0x000fe20000000a00 */
[----:B------:R-:W-:Y:S01]  /*b840*/  F2FP.PACK_AB R142, R143, R142 ;  /* 0x0000008e8f8e723e */ /* 0x000fe200000000ff */
[----:B------:R-:W-:Y:S01]  /*b850*/  UISETP.NE.U32.AND UP1, UPT, URZ, UR4, UPT ;  /* 0x000000043f00728c */ /* 0x000fe2000bf25070 */
[----:B------:R-:W-:Y:S01]  /*b860*/  F2FP.PACK_AB R32, R32, R148 ;  /* 0x000000942020723e */ /* 0x000fe200000000ff */
[----:B------:R-:W-:Y:S01]  /*b870*/  UMOV UR6, 0x4 ;  /* 0x0000000400067882 */ /* 0x000fe20000000000 */
[----:B------:R-:W-:Y:S01]  /*b880*/  F2FP.PACK_AB R150, R151, R150 ;  /* 0x000000969796723e */ /* 0x000fe200000000ff */
[----:B------:R-:W-:Y:S01]  /*b890*/  UISETP.NE.AND.EX UP1, UPT, URZ, UR5, UPT, UP1 ;  /* 0x000000053f00728c */ /* 0x000fe2000bf25310 */
[----:B------:R-:W-:-:S02]  /*b8a0*/  F2FP.PACK_AB R30, R30, R156 ;  /* 0x0000009c1e1e723e */ /* 0x000fc400000000ff */
[----:B------:R-:W-:Y:S01]  /*b8b0*/  F2FP.PACK_AB R29, R29, R158 ;  /* 0x0000009e1d1d723e */ /* 0x000fe200000000ff */
[----:B------:R-:W-:Y:S01]  /*b8c0*/  ULDC.64 UR4, c[0x0][0x500] ;  /* 0x0001400000047ab9 */ /* 0x000fe20000000a00 */
[----:B------:R-:W-:Y:S01]  /*b8d0*/  F2FP.PACK_AB R20, R20, R168 ;  /* 0x000000a81414723e */ /* 0x000fe200000000ff */
[----:B------:R-:W-:Y:S01]  /*b8e0*/  UIMAD.WIDE UR4, UR11, UR6, UR4 ;  /* 0x000000060b0472a5 */ /* 0x000fe2000f8e0204 */
[----:B------:R-:W-:Y:S02]  /*b8f0*/  F2FP.PACK_AB R19, R19, R170 ;  /* 0x000000aa1313723e */ /* 0x000fe400000000ff */
[----:B-1----:R-:W-:Y:S02]  /*b900*/  SHF.R.S32.HI R41, RZ, 0x1f, R40 ;  /* 0x0000001fff297819 */ /* 0x002fe40000011428 */
[----:B------:R-:W-:Y:S02]  /*b910*/  F2FP.PACK_AB R28, R28, R160 ;  /* 0x000000a01c1c723e */ /* 0x000fe400000000ff */
[----:B------:R-:W-:-:S02]  /*b920*/  LEA.HI R2, R41, R40, RZ, 0x2 ;  /* 0x0000002829027211 */ /* 0x000fc400078f10ff */
[----:B------:R-:W-:Y:S02]  /*b930*/  LEA.HI R35, R41, R40, RZ, 0x5 ;  /* 0x0000002829237211 */ /* 0x000fe400078f28ff */
[--C-:B------:R-:W-:Y:S02]  /*b940*/  SHF.R.S32.HI R3, RZ, 0x2, R2.reuse ;  /* 0x00000002ff037819 */ /* 0x100fe40000011402 */
[----:B------:R-:W-:Y:S02]  /*b950*/  SHF.R.S32.HI R0, RZ, 0x1f, R2 ;  /* 0x0000001fff007819 */ /* 0x000fe40000011402 */
[----:B------:R-:W-:Y:S02]  /*b960*/  SHF.R.S32.HI R34, RZ, 0x5, R35 ;  /* 0x00000005ff227819 */ /* 0x000fe40000011423 */
[----:B------:R-:W-:Y:S02]  /*b970*/  LEA.HI R0, R0, R3, RZ, 0x3 ;  /* 0x0000000300007211 */ /* 0x000fe400078f18ff */
[----:B------:R-:W-:-:S02]  /*b980*/  F2FP.PACK_AB R162, R163, R162 ;  /* 0x000000a2a3a2723e */ /* 0x000fc400000000ff */
[----:B------:R-:W-:Y:S02]  /*b990*/  LOP3.LUT R0, R0, 0xfffffff8, RZ, 0xc0, !PT ;  /* 0xfffffff800007812 */ /* 0x000fe400078ec0ff */
[----:B------:R-:W-:Y:S02]  /*b9a0*/  F2FP.PACK_AB R25, R25, R164 ;  /* 0x000000a41919723e */ /* 0x000fe400000000ff */
[----:B------:R-:W-:Y:S01]  /*b9b0*/  F2FP.PACK_AB R167, R167, R166 ;  /* 0x000000a6a7a7723e */ /* 0x000fe200000000ff */
[----:B------:R-:W-:Y:S01]  /*b9c0*/  IMAD.IADD R3, R3, 0x1, -R0 ;  /* 0x0000000103037824 */ /* 0x000fe200078e0a00 */
[----:B------:R-:W-:Y:S02]  /*b9d0*/  LOP3.LUT R0, R2, 0xfffffffc, RZ, 0xc0, !PT ;  /* 0xfffffffc02007812 */ /* 0x000fe400078ec0ff */
[----:B------:R-:W-:Y:S01]  /*b9e0*/  F2FP.PACK_AB R24, R24, R172 ;  /* 0x000000ac1818723e */ /* 0x000fe200000000ff */
[C---:B------:R-:W-:Y:S01]  /*b9f0*/  IMAD.SHL.U32 R2, R3.reuse, 0x40, RZ ;  /* 0x0000004003027824 */ /* 0x040fe200078e00ff */
[----:B------:R-:W-:Y:S01]  /*ba00*/  LOP3.LUT R4, R3, 0x1, RZ, 0xc0, !PT ;  /* 0x0000000103047812 */ /* 0x000fe200078ec0ff */
[----:B------:R-:W-:Y:S01]  /*ba10*/  IMAD.IADD R14, R40, 0x1, -R0 ;  /* 0x00000001280e7824 */ /* 0x000fe200078e0a00 */
[----:B------:R-:W-:-:S02]  /*ba20*/  F2FP.PACK_AB R23, R23, R174 ;  /* 0x000000ae1717723e */ /* 0x000fc400000000ff */
[----:B------:R-:W-:Y:S01]  /*ba30*/  LOP3.LUT R0, R2, 0x1c0, RZ, 0xc0, !PT ;  /* 0x000001c002007812 */ /* 0x000fe200078ec0ff */
[----:B------:R-:W-:Y:S01]  /*ba40*/  IMAD R2, R34, 0x200, R14 ;  /* 0x0000020022027824 */ /* 0x000fe200078e020e */
[----:B------:R-:W-:Y:S02]  /*ba50*/  ISETP.NE.U32.AND P0, PT, R4, 0x1, PT ;  /* 0x000000010400780c */ /* 0x000fe40003f05070 */
[----:B------:R-:W-:Y:S02]  /*ba60*/  LEA.HI R0, R0, R0, RZ, 0x1d ;  /* 0x0000000000007211 */ /* 0x000fe400078fe8ff */
[----:B------:R-:W-:Y:S02]  /*ba70*/  R2P PR, R3, 0x6 ;  /* 0x0000000603007804 */ /* 0x000fe40000000000 */
[----:B------:R-:W-:Y:S01]  /*ba80*/  SEL R5, R5, 0x10, !P0 ;  /* 0x0000001005057807 */ /* 0x000fe20004000000 */
[----:B------:R-:W-:Y:S01]  /*ba90*/  IMAD.U32 R0, R2, 0x2, R0 ;  /* 0x0000000202007824 */ /* 0x000fe200078e0000 */
[----:B------:R-:W-:-:S02]  /*baa0*/  F2FP.PACK_AB R18, R18, R116 ;  /* 0x000000741212723e */ /* 0x000fc400000000ff */
[----:B------:R-:W-:Y:S01]  /*bab0*/  F2FP.PACK_AB R13, R13, R118 ;  /* 0x000000760d0d723e */ /* 0x000fe200000000ff */
[----:B------:R-:W-:Y:S01]  /*bac0*/  IMAD.SHL.U32 R0, R0, 0x2, RZ ;  /* 0x0000000200007824 */ /* 0x000fe200078e00ff */
[----:B------:R-:W-:Y:S02]  /*bad0*/  F2FP.PACK_AB R22, R22, R176 ;  /* 0x000000b01616723e */ /* 0x000fe400000000ff */
[----:B------:R-:W-:Y:S01]  /*bae0*/  F2FP.PACK_AB R179, R179, R178 ;  /* 0x000000b2b3b3723e */ /* 0x000fe200000000ff */
[C---:B------:R-:W-:Y:S01]  /*baf0*/  IMAD.IADD R3, R0.reuse, 0x1, R5 ;  /* 0x0000000100037824 */ /* 0x040fe200078e0205 */
[----:B------:R1:W-:Y:S01]  /*bb00*/  STS [R0+0x80], R6 ;  /* 0x0000800600007388 */ /* 0x0003e20000000800 */
[C---:B------:R-:W-:Y:S02]  /*bb10*/  IADD3 R4, R0.reuse, 0x80, RZ ;  /* 0x0000008000047810 */ /* 0x040fe40007ffe0ff */
[----:B------:R-:W-:Y:S01]  /*bb20*/  IADD3 R2, R0, 0xc0, RZ ;  /* 0x000000c000027810 */ /* 0x000fe20007ffe0ff */
[----:B------:R-:W-:Y:S01]  /*bb30*/  STS [R0+0x480], R27 ;  /* 0x0004801b00007388 */ /* 0x000fe20000000800 */
[----:B------:R-:W-:-:S02]  /*bb40*/  @P2 IADD3 R2, R4, -0x40, RZ ;  /* 0xffffffc004022810 */ /* 0x000fc40007ffe0ff */
[----:B------:R-:W-:Y:S01]  /*bb50*/  F2FP.PACK_AB R12, R12, R180 ;  /* 0x000000b40c0c723e */ /* 0x000fe200000000ff */
[----:B------:R-:W-:Y:S01]  /*bb60*/  STS [R3+0x80], R26 ;  /* 0x0000801a03007388 */ /* 0x000fe20000000800 */
[----:B------:R-:W-:Y:S02]  /*bb70*/  F2FP.PACK_AB R21, R21, R182 ;  /* 0x000000b61515723e */ /* 0x000fe400000000ff */
[----:B------:R-:W-:Y:S01]  /*bb80*/  F2FP.PACK_AB R17, R17, R120 ;  /* 0x000000781111723e */ /* 0x000fe200000000ff */
[----:B------:R-:W-:Y:S01]  /*bb90*/  STS [R3+0x480], R31 ;  /* 0x0004801f03007388 */ /* 0x000fe20000000800 */
[----:B------:R-:W-:Y:S02]  /*bba0*/  F2FP.PACK_AB R16, R16, R122 ;  /* 0x0000007a1010723e */ /* 0x000fe400000000ff */
[----:B------:R-:W-:Y:S01]  /*bbb0*/  F2FP.PACK_AB R9, R129, R128 ;  /* 0x000000808109723e */ /* 0x000fe200000000ff */
[----:B------:R-:W-:Y:S01]  /*bbc0*/  STS [R0+0x2080], R33 ;  /* 0x0020802100007388 */ /* 0x000fe20000000800 */
[----:B-----5:R-:W-:-:S02]  /*bbd0*/  F2FP.PACK_AB R8, R131, R130 ;  /* 0x000000828308723e */ /* 0x020fc400000000ff */
[----:B------:R-:W-:Y:S01]  /*bbe0*/  F2FP.PACK_AB R11, R125, R124 ;  /* 0x0000007c7d0b723e */ /* 0x000fe200000000ff */
[----:B------:R2:W-:Y:S01]  /*bbf0*/  STS [R0+0x2480], R142 ;  /* 0x0024808e00007388 */ /* 0x0005e20000000800 */
[----:B------:R-:W-:Y:S02]  /*bc00*/  F2FP.PACK_AB R15, R15, R126 ;  /* 0x0000007e0f0f723e */ /* 0x000fe400000000ff */
[----:B------:R-:W-:Y:S01]  /*bc10*/  F2FP.PACK_AB R10, R185, R184 ;  /* 0x000000b8b90a723e */ /* 0x000fe200000000ff */
[----:B------:R-:W-:Y:S01]  /*bc20*/  STS [R3+0x2080], R32 ;  /* 0x0020802003007388 */ /* 0x000fe20000000800 */
[----:B-1----:R-:W-:Y:S01]  /*bc30*/  IMAD.MOV.U32 R6, RZ, RZ, 0x20 ;  /* 0x00000020ff067424 */ /* 0x002fe200078e00ff */
[----:B------:R-:W-:Y:S02]  /*bc40*/  F2FP.PACK_AB R7, R187, R186 ;  /* 0x000000babb07723e */ /* 0x000fe400000000ff */
[----:B------:R1:W-:Y:S02]  /*bc50*/  STS [R3+0x2480], R150 ;  /* 0x0024809603007388 */ /* 0x0003e40000000800 */
[----:B------:R-:W-:-:S02]  /*bc60*/  SEL R6, R6, 0xffffffe0, !P1 ;  /* 0xffffffe006067807 */ /* 0x000fc40004800000 */
[----:B------:R-:W-:-:S03]  /*bc70*/  PLOP3.LUT P1, PT, PT, PT, UP1, 0x80, 0x0 ;  /* 0x000000000000781c */ /* 0x000fc60003f2f018 */
[----:B------:R-:W-:-:S05]  /*bc80*/  IMAD.IADD R4, R0, 0x1, R6 ;  /* 0x0000000100047824 */ /* 0x000fca00078e0206 */
[----:B------:R-:W-:Y:S04]  /*bc90*/  STS [R4+0x80], R30 ;  /* 0x0000801e04007388 */ /* 0x000fe80000000800 */
[----:B------:R-:W-:Y:S01]  /*bca0*/  STS [R4+0x480], R29 ;  /* 0x0004801d04007388 */ /* 0x000fe20000000800 */
[----:B--2---:R-:W-:-:S05]  /*bcb0*/  IMAD.IADD R0, R6, 0x1, R3 ;  /* 0x0000000106007824 */ /* 0x004fca00078e0203 */
[----:B------:R-:W-:Y:S01]  /*bcc0*/  STS [R0+0x80], R20 ;  /* 0x0000801400007388 */ /* 0x000fe20000000800 */
[----:B-1----:R-:W-:-:S03]  /*bcd0*/  IADD3 R3, R6, 0x400, R2 ;  /* 0x0000040006037810 */ /* 0x002fc60007ffe002 */
[----:B------:R-:W-:Y:S04]  /*bce0*/  STS [R0+0x480], R19 ;  /* 0x0004801300007388 */ /* 0x000fe80000000800 */
[----:B------:R-:W-:Y:S04]  /*bcf0*/  STS [R4+0x2080], R28 ;  /* 0x0020801c04007388 */ /* 0x000fe80000000800 */
[----:B------:R1:W-:Y:S04]  /*bd00*/  STS [R4+0x2480], R162 ;  /* 0x002480a204007388 */ /* 0x0003e80000000800 */
[----:B------:R-:W-:Y:S04]  /*bd10*/  STS [R0+0x2080], R25 ;  /* 0x0020801900007388 */ /* 0x000fe80000000800 */
[----:B------:R2:W-:Y:S04]  /*bd20*/  STS [R0+0x2480], R167 ;  /* 0x002480a700007388 */ /* 0x0005e80000000800 */
[----:B------:R-:W-:Y:S04]  /*bd30*/  STS [R2], R24 ;  /* 0x0000001802007388 */ /* 0x000fe80000000800 */
[----:B------:R-:W-:Y:S01]  /*bd40*/  STS [R2+0x400], R23 ;  /* 0x0004001702007388 */ /* 0x000fe20000000800 */
[----:B-1----:R-:W-:-:S02]  /*bd50*/  IMAD.IADD R4, R5, 0x1, R3 ;  /* 0x0000000105047824 */ /* 0x002fc400078e0203 */
[----:B--2---:R-:W-:-:S04]  /*bd60*/  IMAD.IADD R0, R5, 0x1, R2 ;  /* 0x0000000105007824 */ /* 0x004fc800078e0202 */
[C---:B------:R-:W-:Y:S01]  /*bd70*/  IMAD.IADD R3, R6.reuse, 0x1, R0 ;  /* 0x0000000106037824 */ /* 0x040fe200078e0200 */
[----:B------:R-:W-:Y:S04]  /*bd80*/  STS [R0], R18 ;  /* 0x0000001200007388 */ /* 0x000fe80000000800 */
[----:B------:R-:W-:Y:S04]  /*bd90*/  STS [R0+0x400], R13 ;  /* 0x0004000d00007388 */ /* 0x000fe80000000800 */
[----:B------:R-:W-:Y:S04]  /*bda0*/  STS [R2+0x2000], R22 ;  /* 0x0020001602007388 */ /* 0x000fe80000000800 */
[----:B------:R1:W-:Y:S04]  /*bdb0*/  STS [R2+0x2400], R179 ;  /* 0x002400b302007388 */ /* 0x0003e80000000800 */
[----:B------:R-:W-:Y:S04]  /*bdc0*/  STS [R0+0x2000], R12 ;  /* 0x0020000c00007388 */ /* 0x000fe80000000800 */
[----:B------:R-:W-:Y:S01]  /*bdd0*/  STS [R0+0x2400], R21 ;  /* 0x0024001500007388 */ /* 0x000fe20000000800 */
[----:B-1----:R-:W-:-:S05]  /*bde0*/  IMAD.IADD R2, R6, 0x1, R2 ;  /* 0x0000000106027824 */ /* 0x002fca00078e0202 */
[----:B------:R-:W-:Y:S04]  /*bdf0*/  STS [R2], R17 ;  /* 0x0000001102007388 */ /* 0x000fe80000000800 */
[----:B------:R-:W-:Y:S04]  /*be00*/  STS [R2+0x400], R16 ;  /* 0x0004001002007388 */ /* 0x000fe80000000800 */
[----:B------:R1:W-:Y:S04]  /*be10*/  STS [R3], R9 ;  /* 0x0000000903007388 */ /* 0x0003e80000000800 */
[----:B------:R2:W-:Y:S04]  /*be20*/  STS [R4], R8 ;  /* 0x0000000804007388 */ /* 0x0005e80000000800 */
[----:B------:R-:W-:Y:S04]  /*be30*/  STS [R2+0x2000], R11 ;  /* 0x0020000b02007388 */ /* 0x000fe80000000800 */
[----:B------:R3:W-:Y:S04]  /*be40*/  STS [R2+0x2400], R15 ;  /* 0x0024000f02007388 */ /* 0x0007e80000000800 */
[----:B------:R4:W-:Y:S04]  /*be50*/  STS [R3+0x2000], R10 ;  /* 0x0020000a03007388 */ /* 0x0009e80000000800 */
[----:B------:R3:W-:Y:S01]  /*be60*/  STS [R4+0x2000], R7 ;  /* 0x0020000704007388 */ /* 0x0007e20000000800 */
[----:B-1----:R-:W-:-:S02]  /*be70*/  IMAD.U32 R9, RZ, RZ, UR5 ;  /* 0x00000005ff097e24 */ /* 0x002fc4000f8e00ff */
[----:B--2---:R-:W-:Y:S01]  /*be80*/  IMAD.U32 R8, RZ, RZ, UR4 ;  /* 0x00000004ff087e24 */ /* 0x004fe2000f8e00ff */
[----:B------:R-:W-:Y:S06]  /*be90*/  BAR.SYNC.DEFER_BLOCKING 0x1, 0x80 ;  /* 0x0042000000007b1d */ /* 0x000fec0000010000 */
[----:B------:R-:W-:Y:S02]  /*bea0*/  ULDC.64 UR4, c[0x0][0x508] ;  /* 0x0001420000047ab9 */ /* 0x000fe40000000a00 */
[----:B------:R-:W-:Y:S01]  /*beb0*/  UISETP.NE.U32.AND UP0, UPT, URZ, UR4, UPT ;  /* 0x000000043f00728c */ /* 0x000fe2000bf05070 */
[----:B------:R-:W2:Y:S03]  /*bec0*/  @P1 LDG.E R0, [R8.64] ;  /* 0x0000000c08001981 */ /* 0x000ea6000c1e1900 */
[----:B------:R-:W-:Y:S01]  /*bed0*/  UISETP.NE.AND.EX UP0, UPT, URZ, UR5, UPT, UP0 ;  /* 0x000000053f00728c */ /* 0x000fe2000bf05300 */
[----:B------:R-:W-:-:S02]  /*bee0*/  IMAD.MOV.U32 R12, RZ, RZ, c[0x0][0x388] ;  /* 0x0000e200ff0c7624 */ /* 0x000fc400078e00ff */
[----:B------:R-:W-:-:S03]  /*bef0*/  ULDC.64 UR4, c[0x0][0x508] ;  /* 0x0001420000047ab9 */ /* 0x000fc60000000a00 */
[----:B------:R-:W-:-:S05]  /*bf00*/  PLOP3.LUT P0, PT, PT, PT, UP0, 0x80, 0x0 ;  /* 0x000000000000781c */ /* 0x000fca0003f0f008 */
[----:B------:R-:W-:-:S06]  /*bf10*/  @UP0 UIMAD.WIDE UR4, UR11, UR6, UR4 ;  /* 0x000000060b0402a5 */ /* 0x000fcc000f8e0204 */
[----:B---3--:R-:W-:Y:S02]  /*bf20*/  IMAD.U32 R2, RZ, RZ, UR4 ;  /* 0x00000004ff027e24 */ /* 0x008fe4000f8e00ff */
[----:B----4-:R-:W-:-:S05]  /*bf30*/  IMAD.U32 R3, RZ, RZ, UR5 ;  /* 0x00000005ff037e24 */ /* 0x010fca000f8e00ff */
[----:B------:R1:W5:Y:S01]  /*bf40*/  @P0 LDG.E R12, [R2.64] ;  /* 0x0000000c020c0981 */ /* 0x000362000c1e1900 */
[----:B------:R-:W-:Y:S02]  /*bf50*/  UMOV UR6, URZ ;  /* 0x0000003f00067c82 */ /* 0x000fe40008000000 */
[----:B------:R-:W-:Y:S01]  /*bf60*/  UMOV UR7, URZ ;  /* 0x0000003f00077c82 */ /* 0x000fe20008000000 */
[----:B--2---:R-:W2:Y:S02]  /*bf70*/  @P1 R2UR UR5, R0 ;  /* 0x00000000000513c2 */ /* 0x004ea400000e0000 */
[----:B--2---:R-:W-:Y:S02]  /*bf80*/  @UP1 USHF.R.S32.HI UR4, URZ, 0x1f, UR5 ;  /* 0x0000001f3f041899 */ /* 0x004fe40008011405 */
[----:B------:R-:W-:-:S05]  /*bf90*/  @UP1 UMOV UR6, UR5 ;  /* 0x0000000500061c82 */ /* 0x000fca0008000000 */
[----:B------:R-:W-:Y:S01]  /*bfa0*/  @UP1 UMOV UR7, UR4 ;  /* 0x0000000400071c82 */ /* 0x000fe20008000000 */
[----:B------:R-:W-:Y:S05]  /*bfb0*/  @P0 BRA `(.L_x_39) ;  /* 0x0000004000000947 */ /* 0x000fea0003800000 */
[----:B-1----:R-:W-:Y:S05]  /*bfc0*/  @!P1 BRA `(.L_x_39) ;  /* 0x0000003000009947 */ /* 0x002fea0003800000 */
[----:B------:R-:W2:Y:S04]  /*bfd0*/  LDG.E R0, [R8.64] ;  /* 0x0000000c08007981 */ /* 0x000ea8000c1e1900 */
[----:B------:R-:W2:Y:S02]  /*bfe0*/  LDG.E R2, [R8.64+0x4] ;  /* 0x0000040c08027981 */ /* 0x000ea4000c1e1900 */
[----:B--2--5:R-:W-:Y:S02]  /*bff0*/  IADD3 R12, -R0, R2, RZ ;  /* 0x00000002000c7210 */ /* 0x024fe40007ffe1ff */
.L_x_39:
[----:B-1----:R-:W-:Y:S01]  /*c000*/  LEA.HI R0, R14, R14, RZ, 0x1 ;  /* 0x0000000e0e007211 */ /* 0x002fe200078f08ff */
[----:B------:R-:W-:Y:S01]  /*c010*/  IMAD.MOV.U32 R3, RZ, RZ, c[0x0][0x4e8] ;  /* 0x00013a00ff037624 */ /* 0x000fe200078e00ff */
[----:B------:R-:W-:Y:S01]  /*c020*/  LOP3.LUT R5, R35, 0xffffffe0, RZ, 0xc0, !PT ;  /* 0xffffffe023057812 */ /* 0x000fe200078ec0ff */
[----:B------:R-:W1:Y:S01]  /*c030*/  S2R R22, SR_CTAID.X ;  /* 0x0000000000167919 */ /* 0x000e620000002500 */
[C---:B------:R-:W-:Y:S01]  /*c040*/  LOP3.LUT R2, R0.reuse, 0x1ffffffe, RZ, 0xc0, !PT ;  /* 0x1ffffffe00027812 */ /* 0x040fe200078ec0ff */
[----:B------:R-:W-:Y:S01]  /*c050*/  IMAD.SHL.U32 R0, R0, 0x20, RZ ;  /* 0x0000002000007824 */ /* 0x000fe200078e00ff */
[----:B------:R-:W-:Y:S01]  /*c060*/  ISETP.NE.AND P0, PT, R3, 0x1, PT ;  /* 0x000000010300780c */ /* 0x000fe20003f05270 */
[----:B------:R-:W-:Y:S01]  /*c070*/  IMAD.IADD R5, R40, 0x1, -R5 ;  /* 0x0000000128057824 */ /* 0x000fe200078e0a05 */
[----:B------:R-:W-:Y:S01]  /*c080*/  LEA.HI R6, R41, R40, RZ, 0x3 ;  /* 0x0000002829067211 */ /* 0x000fe200078f18ff */
[----:B------:R-:W-:Y:S01]  /*c090*/  IMAD.IADD R2, R14, 0x1, -R2 ;  /* 0x000000010e027824 */ /* 0x000fe200078e0a02 */
[----:B------:R-:W-:Y:S01]  /*c0a0*/  LOP3.LUT R0, R0, 0xffffffc0, RZ, 0xc0, !PT ;  /* 0xffffffc000007812 */ /* 0x000fe200078ec0ff */
[----:B------:R-:W-:Y:S01]  /*c0b0*/  ULDC.64 UR14, c[0x0][0x490] ;  /* 0x00012400000e7ab9 */ /* 0x000fe20000000a00 */
[----:B------:R-:W-:Y:S01]  /*c0c0*/  SHF.R.S32.HI R3, RZ, 0x1f, R5 ;  /* 0x0000001fff037819 */ /* 0x000fe20000011405 */
[----:B------:R-:W-:Y:S01]  /*c0d0*/  UIMAD UR4, UR8, UR14, URZ ;  /* 0x0000000e080472a4 */ /* 0x000fe2000f8e023f */
[----:B------:R-:W-:Y:S01]  /*c0e0*/  SHF.R.S32.HI R19, RZ, 0x3, R6 ;  /* 0x00000003ff137819 */ /* 0x000fe20000011406 */
[----:B------:R-:W-:Y:S01]  /*c0f0*/  IMAD R4, R2, 0x8, R0 ;  /* 0x0000000802047824 */ /* 0x000fe200078e0200 */
[----:B------:R-:W-:Y:S01]  /*c100*/  SHF.R.S32.HI R0, RZ, 0x1f, R34 ;  /* 0x0000001fff007819 */ /* 0x000fe20000011422 */
[----:B------:R-:W-:Y:S01]  /*c110*/  UIMAD UR15, UR9, UR15, UR4 ;  /* 0x0000000f090f72a4 */ /* 0x000fe2000f8e0204 */
[----:B------:R-:W-:Y:S01]  /*c120*/  LOP3.LUT P1, RZ, R5, 0x3, RZ, 0xc0, !PT ;  /* 0x0000000305ff7812 */ /* 0x000fe2000782c0ff */
[----:B------:R-:W-:Y:S01]  /*c130*/  USHF.R.S32.HI UR10, URZ, 0x1f, UR11 ;  /* 0x0000001f3f0a7899 */ /* 0x000fe2000801140b */
[----:B------:R-:W-:Y:S01]  /*c140*/  LEA.HI R0, R0, R34, RZ, 0x2 ;  /* 0x0000002200007211 */ /* 0x000fe200078f10ff */
[----:B------:R-:W-:Y:S01]  /*c150*/  ULDC.64 UR4, c[0x0][0x3a0] ;  /* 0x0000e80000047ab9 */ /* 0x000fe20000000a00 */
[----:B------:R-:W-:Y:S01]  /*c160*/  LEA.HI R21, R41, R40, RZ, 0x6 ;  /* 0x0000002829157211 */ /* 0x000fe200078f30ff */
[----:B------:R-:W-:Y:S01]  /*c170*/  UIMAD UR17, UR7, UR4, URZ ;  /* 0x00000004071172a4 */ /* 0x000fe2000f8e023f */
[----:B------:R-:W-:Y:S01]  /*c180*/  LOP3.LUT R2, R0, 0xffffffc, RZ, 0xc0, !PT ;  /* 0x0ffffffc00027812 */ /* 0x000fe200078ec0ff */
[----:B------:R-:W-:Y:S01]  /*c190*/  UMOV UR18, UR6 ;  /* 0x0000000600127c82 */ /* 0x000fe20008000000 */
[----:B------:R-:W-:Y:S01]  /*c1a0*/  LEA.HI R0, R3, R5, RZ, 0x2 ;  /* 0x0000000503007211 */ /* 0x000fe200078f10ff */
[----:B------:R-:W-:-:S02]  /*c1b0*/  UMOV UR19, UR7 ;  /* 0x0000000700137c82 */ /* 0x000fc40008000000 */
[----:B------:R-:W-:Y:S01]  /*c1c0*/  IMAD.IADD R2, R34, 0x1, -R2 ;  /* 0x0000000122027824 */ /* 0x000fe200078e0a02 */
[----:B------:R-:W-:Y:S01]  /*c1d0*/  SHF.R.S32.HI R0, RZ, 0x2, R0 ;  /* 0x00000002ff007819 */ /* 0x000fe20000011400 */
[----:B------:R-:W-:Y:S02]  /*c1e0*/  USEL UR10, UR10, URZ, !UP1 ;  /* 0x0000003f0a0a7287 */ /* 0x000fe4000c800000 */
[----:B------:R-:W-:Y:S02]  /*c1f0*/  UIMAD.WIDE.U32 UR18, UR9, UR14, UR18 ;  /* 0x0000000e091272a5 */ /* 0x000fe4000f8e0012 */
[----:B------:R-:W-:Y:S01]  /*c200*/  IMAD R11, R2, 0x10, R0 ;  /* 0x00000010020b7824 */ /* 0x000fe200078e0200 */
[----:B------:R-:W-:Y:S01]  /*c210*/  LOP3.LUT R0, R6, 0xfffffff8, RZ, 0xc0, !PT ;  /* 0xfffffff806007812 */ /* 0x000fe200078ec0ff */
[----:B------:R-:W-:Y:S02]  /*c220*/  UIMAD.WIDE.U32 UR22, UR6, UR4, URZ ;  /* 0x00000004061672a5 */ /* 0x000fe4000f8e003f */
[----:B------:R-:W-:Y:S01]  /*c230*/  IMAD.IADD R3, R11, 0x1, R4 ;  /* 0x000000010b037824 */ /* 0x000fe200078e0204 */
[----:B------:R-:W-:Y:S01]  /*c240*/  UIMAD UR17, UR6, UR5, UR17 ;  /* 0x00000005061172a4 */ /* 0x000fe2000f8e0211 */
[----:B------:R-:W-:Y:S01]  /*c250*/  IMAD.IADD R0, R40, 0x1, -R0 ;  /* 0x0000000128007824 */ /* 0x000fe200078e0a00 */
[----:B------:R-:W-:Y:S01]  /*c260*/  USEL UR14, UR11, URZ, !UP1 ;  /* 0x0000003f0b0e7287 */ /* 0x000fe2000c800000 */
[----:B-1----:R-:W-:Y:S01]  /*c270*/  IMAD R3, R22, 0x80, R3 ;  /* 0x0000008016037824 */ /* 0x002fe200078e0203 */
[----:B------:R-:W-:Y:S01]  /*c280*/  ULDC.64 UR6, c[0x0][0x498] ;  /* 0x0001260000067ab9 */ /* 0x000fe20000000a00 */
[----:B------:R-:W-:Y:S01]  /*c290*/  IMAD R6, R0, 0x10, R19 ;  /* 0x0000001000067824 */ /* 0x000fe200078e0213 */
[----:B------:R-:W-:Y:S01]  /*c2a0*/  ULDC.64 UR4, c[0x0][0x3e8] ;  /* 0x0000fa0000047ab9 */ /* 0x000fe20000000a00 */
[----:B------:R-:W-:Y:S01]  /*c2b0*/  @P0 IMAD.HI.U32 R4, R3, c[0x0][0x4ec], RZ ;  /* 0x00013b0003040a27 */ /* 0x000fe200078e00ff */
[----:B------:R-:W-:-:S02]  /*c2c0*/  UIMAD UR20, UR10, UR6, URZ ;  /* 0x000000060a1472a4 */ /* 0x000fc4000f8e023f */
[----:B------:R-:W-:Y:S01]  /*c2d0*/  UIMAD UR16, UR8, UR4, URZ ;  /* 0x00000004081072a4 */ /* 0x000fe2000f8e023f */
[----:B------:R-:W-:Y:S01]  /*c2e0*/  IMAD R9, R22, 0x80, R6 ;  /* 0x0000008016097824 */ /* 0x000fe200078e0206 */
[----:B------:R-:W-:Y:S01]  /*c2f0*/  UIADD3 UR19, UR19, UR15, URZ ;  /* 0x0000000f13137290 */ /* 0x000fe2000fffe03f */
[----:B------:R-:W-:Y:S01]  /*c300*/  IMAD.MOV.U32 R2, RZ, RZ, R3 ;  /* 0x000000ffff027224 */ /* 0x000fe200078e0003 */
[----:B------:R-:W-:Y:S01]  /*c310*/  @P0 SHF.R.U32.HI R2, RZ, c[0x0][0x4f0], R4 ;  /* 0x00013c00ff020a19 */ /* 0x000fe20000011604 */
[----:B------:R-:W-:Y:S01]  /*c320*/  @P0 IMAD.HI.U32 R4, R9, c[0x0][0x4ec], RZ ;  /* 0x00013b0009040a27 */ /* 0x000fe200078e00ff */
[----:B------:R-:W-:Y:S02]  /*c330*/  UIADD3 UR23, UR23, UR17, URZ ;  /* 0x0000001117177290 */ /* 0x000fe4000fffe03f */
[----:B------:R-:W-:Y:S01]  /*c340*/  UIMAD UR7, UR14, UR7, UR20 ;  /* 0x000000070e0772a4 */ /* 0x000fe2000f8e0214 */
[----:B------:R-:W-:Y:S01]  /*c350*/  IMAD.MOV.U32 R7, RZ, RZ, R9 ;  /* 0x000000ffff077224 */ /* 0x000fe200078e0009 */
[----:B------:R-:W-:Y:S01]  /*c360*/  @P0 SHF.R.U32.HI R7, RZ, c[0x0][0x4f0], R4 ;  /* 0x00013c00ff070a19 */ /* 0x000fe20000011604 */
[----:B------:R-:W-:Y:S01]  /*c370*/  IMAD.SHL.U32 R4, R19, 0x40, RZ ;  /* 0x0000004013047824 */ /* 0x000fe200078e00ff */
[----:B------:R-:W-:Y:S01]  /*c380*/  UIMAD.WIDE.U32 UR18, UR14, UR6, UR18 ;  /* 0x000000060e1272a5 */ /* 0x000fe2000f8e0012 */
[----:B------:R-:W-:Y:S01]  /*c390*/  IMAD.MOV R6, RZ, RZ, -R2 ;  /* 0x000000ffff067224 */ /* 0x000fe200078e0a02 */
[----:B------:R-:W-:Y:S01]  /*c3a0*/  UIMAD UR16, UR9, UR5, UR16 ;  /* 0x00000005091072a4 */ /* 0x000fe2000f8e0210 */
[----:B------:R-:W-:Y:S01]  /*c3b0*/  IMAD.SHL.U32 R0, R0, 0x8, RZ ;  /* 0x0000000800007824 */ /* 0x000fe200078e00ff */
[----:B------:R-:W-:Y:S01]  /*c3c0*/  UIMAD.WIDE.U32 UR22, UR9, UR4, UR22 ;  /* 0x00000004091672a5 */ /* 0x000fe2000f8e0016 */
[----:B------:R-:W-:Y:S01]  /*c3d0*/  LOP3.LUT R4, R4, 0x1c0, RZ, 0xc0, !PT ;  /* 0x000001c004047812 */ /* 0x000fe200078ec0ff */
[----:B------:R-:W-:Y:S01]  /*c3e0*/  IMAD R6, R6, c[0x0][0x4e8], R3 ;  /* 0x00013a0006067a24 */ /* 0x000fe200078e0203 */
[----:B------:R-:W-:Y:S01]  /*c3f0*/  ULDC.64 UR4, c[0x0][0x3f0] ;  /* 0x0000fc0000047ab9 */ /* 0x000fe20000000a00 */
[----:B------:R-:W-:Y:S01]  /*c400*/  IMAD.U32 R3, RZ, RZ, UR7 ;  /* 0x00000007ff037e24 */ /* 0x000fe2000f8e00ff */
[----:B------:R-:W-:Y:S01]  /*c410*/  UIMAD UR10, UR10, UR4, URZ ;  /* 0x000000040a0a72a4 */ /* 0x000fe2000f8e023f */
[----:B------:R-:W-:Y:S01]  /*c420*/  LOP3.LUT R10, R4, 0x38, R0, 0xf8, !PT ;  /* 0x00000038040a7812 */ /* 0x000fe200078ef800 */
[----:B------:R-:W-:Y:S01]  /*c430*/  UIADD3 UR17, UR23, UR16, URZ ;  /* 0x0000001017117290 */ /* 0x000fe2000fffe03f */
[----:B------:R-:W-:Y:S01]  /*c440*/  SHF.R.U32.HI R5, RZ, 0x3, R4 ;  /* 0x00000003ff057819 */ /* 0x000fe20000011604 */
[----:B------:R-:W-:Y:S01]  /*c450*/  UIMAD UR5, UR14, UR5, UR10 ;  /* 0x000000050e0572a4 */ /* 0x000fe2000f8e020a */
[----:B------:R-:W-:Y:S01]  /*c460*/  SHF.R.S32.HI R8, RZ, 0x1f, R2 ;  /* 0x0000001fff087819 */ /* 0x000fe20000011402 */
[----:B------:R-:W-:Y:S01]  /*c470*/  UMOV UR16, UR22 ;  /* 0x0000001600107c82 */ /* 0x000fe20008000000 */
[----:B------:R-:W-:Y:S01]  /*c480*/  IADD3 R2, P0, R2, UR18, RZ ;  /* 0x0000001202027c10 */ /* 0x000fe2000ff1e0ff */
[----:B------:R-:W-:Y:S01]  /*c490*/  UIMAD.WIDE.U32 UR14, UR14, UR4, UR16 ;  /* 0x000000040e0e72a5 */ /* 0x000fe2000f8e0010 */
[----:B------:R-:W-:Y:S01]  /*c4a0*/  SHF.R.S32.HI R4, RZ, 0x1f, R6 ;  /* 0x0000001fff047819 */ /* 0x000fe20000011406 */
[----:B------:R-:W-:Y:S01]  /*c4b0*/  IMAD.MOV R18, RZ, RZ, -R7 ;  /* 0x000000ffff127224 */ /* 0x000fe200078e0a07 */
[----:B------:R-:W-:Y:S01]  /*c4c0*/  IADD3.X R3, R8, UR19, R3, P0, !PT ;  /* 0x0000001308037c10 */ /* 0x000fe200087fe403 */
[----:B------:R-:W-:Y:S01]  /*c4d0*/  UIADD3 UR5, UR15, UR5, URZ ;  /* 0x000000050f057290 */ /* 0x000fe2000fffe03f */
[----:B------:R-:W-:Y:S01]  /*c4e0*/  LOP3.LUT R20, R10, R5, RZ, 0x3c, !PT ;  /* 0x000000050a147212 */ /* 0x000fe200078e3cff */
[----:B------:R-:W-:Y:S01]  /*c4f0*/  IMAD R8, R4, c[0x0][0x488], RZ ;  /* 0x0001220004087a24 */ /* 0x000fe200078e02ff */
[----:B------:R-:W-:Y:S01]  /*c500*/  SHF.R.S32.HI R10, RZ, 0x1f, R7 ;  /* 0x0000001fff0a7819 */ /* 0x000fe20000011407 */
[----:B------:R-:W-:Y:S01]  /*c510*/  IMAD.WIDE.U32 R4, R6, c[0x0][0x488], R2 ;  /* 0x0001220006047a25 */ /* 0x000fe200078e0002 */
[----:B------:R-:W-:-:S02]  /*c520*/  ISETP.GE.AND P6, PT, R0, c[0x0][0x3c8], PT ;  /* 0x0000f20000007a0c */ /* 0x000fc40003fc6270 */
[----:B------:R-:W-:Y:S01]  /*c530*/  SHF.R.S32.HI R53, RZ, 0x1f, R0 ;  /* 0x0000001fff357819 */ /* 0x000fe20000011400 */
[----:B------:R-:W-:Y:S02]  /*c540*/  IMAD R8, R6, c[0x0][0x48c], R8 ;  /* 0x0001230006087a24 */ /* 0x000fe400078e0208 */
[----:B------:R-:W-:Y:S02]  /*c550*/  IMAD.U32 R3, RZ, RZ, UR15 ;  /* 0x0000000fff037e24 */ /* 0x000fe4000f8e00ff */
[----:B------:R-:W-:Y:S02]  /*c560*/  IMAD R6, R10, c[0x0][0x3e0], RZ ;  /* 0x0000f8000a067a24 */ /* 0x000fe400078e02ff */
[----:B------:R-:W-:Y:S02]  /*c570*/  IMAD.U32 R2, RZ, RZ, UR14 ;  /* 0x0000000eff027e24 */ /* 0x000fe4000f8e00ff */
[----:B------:R-:W-:Y:S02]  /*c580*/  IMAD.U32 R3, RZ, RZ, UR5 ;  /* 0x00000005ff037e24 */ /* 0x000fe4000f8e00ff */
[----:B------:R-:W-:Y:S01]  /*c590*/  IMAD R18, R18, c[0x0][0x4e8], R9 ;  /* 0x00013a0012127a24 */ /* 0x000fe200078e0209 */
[----:B------:R-:W-:Y:S01]  /*c5a0*/  LEA R9, P0, R4, c[0x0][0x450], 0x2 ;  /* 0x0001140004097a11 */ /* 0x000fe200078010ff */
[----:B------:R-:W-:-:S02]  /*c5b0*/  IMAD.IADD R8, R5, 0x1, R8 ;  /* 0x0000000105087824 */ /* 0x000fc400078e0208 */
[C---:B------:R-:W-:Y:S01]  /*c5c0*/  IMAD R5, R7.reuse, c[0x0][0x3e4], R6 ;  /* 0x0000f90007057a24 */ /* 0x040fe200078e0206 */
[----:B------:R-:W-:Y:S01]  /*c5d0*/  SHF.R.S32.HI R10, RZ, 0x1f, R18 ;  /* 0x0000001fff0a7819 */ /* 0x000fe20000011412 */
[----:B------:R-:W-:Y:S01]  /*c5e0*/  IMAD.WIDE.U32 R6, R7, c[0x0][0x3e0], R2 ;  /* 0x0000f80007067a25 */ /* 0x000fe200078e0002 */
[----:B------:R-:W-:Y:S01]  /*c5f0*/  LEA.HI.X R3, R4, c[0x0][0x454], R8, 0x2, P0 ;  /* 0x0001150004037a11 */ /* 0x000fe200000f1408 */
[----:B------:R-:W-:Y:S02]  /*c600*/  SHFL.IDX PT, R16, R9, RZ, 0x1c1f ;  /* 0x001c1fff09107589 */ /* 0x000fe400000e0000 */
[----:B-----5:R-:W-:Y:S02]  /*c610*/  IMAD R2, R12, c[0x0][0x4e8], RZ ;  /* 0x00013a000c027a24 */ /* 0x020fe400078e02ff */
[----:B------:R-:W1:Y:S01]  /*c620*/  SHFL.IDX PT, R17, R3, RZ, 0x1c1f ;  /* 0x001c1fff03117589 */ /* 0x000e6200000e0000 */
[----:B------:R-:W-:Y:S02]  /*c630*/  IMAD R8, R22, 0x80, R11 ;  /* 0x0000008016087824 */ /* 0x000fe400078e020b */
[----:B------:R-:W-:Y:S01]  /*c640*/  IMAD.IADD R5, R7, 0x1, R5 ;  /* 0x0000000107057824 */ /* 0x000fe200078e0205 */
[----:B------:R-:W-:Y:S01]  /*c650*/  SHFL.IDX PT, R14, R9, 0x1, 0x1c1f ;  /* 0x003c1f00090e7f89 */ /* 0x000fe200000e0000 */
[----:B------:R-:W-:Y:S01]  /*c660*/  IMAD.MOV.U32 R4, RZ, RZ, R6 ;  /* 0x000000ffff047224 */ /* 0x000fe200078e0006 */
[----:B------:R-:W-:Y:S01]  /*c670*/  IADD3 R7, R8, 0x8, RZ ;  /* 0x0000000808077810 */ /* 0x000fe20007ffe0ff */
[----:B------:R-:W-:Y:S01]  /*c680*/  IMAD R6, R10, c[0x0][0x3d8], RZ ;  /* 0x0000f6000a067a24 */ /* 0x000fe200078e02ff */
[----:B------:R-:W2:Y:S01]  /*c690*/  SHFL.IDX PT, R15, R3, 0x1, 0x1c1f ;  /* 0x003c1f00030f7f89 */ /* 0x000ea200000e0000 */
[-C--:B------:R-:W-:Y:S01]  /*c6a0*/  ISETP.GE.OR P4, PT, R8, R2.reuse, P1 ;  /* 0x000000020800720c */ /* 0x080fe20000f86670 */
[C---:B------:R-:W-:Y:S01]  /*c6b0*/  IMAD.WIDE.U32 R4, R18.reuse, c[0x0][0x3d8], R4 ;  /* 0x0000f60012047a25 */ /* 0x040fe200078e0004 */
[----:B------:R-:W-:Y:S01]  /*c6c0*/  ISETP.GE.OR P3, PT, R7, R2, P1 ;  /* 0x000000020700720c */ /* 0x000fe20000f66670 */
[----:B------:R-:W-:Y:S02]  /*c6d0*/  SHFL.IDX PT, R12, R9, 0x2, 0x1c1f ;  /* 0x005c1f00090c7f89 */ /* 0x000fe400000e0000 */
[----:B------:R-:W-:-:S02]  /*c6e0*/  IMAD R6, R18, c[0x0][0x3dc], R6 ;  /* 0x0000f70012067a24 */ /* 0x000fc400078e0206 */
[----:B------:R-:W3:Y:S01]  /*c6f0*/  SHFL.IDX PT, R13, R3, 0x2, 0x1c1f ;  /* 0x005c1f00030d7f89 */ /* 0x000ee200000e0000 */
[----:B------:R-:W-:Y:S02]  /*c700*/  IMAD.SHL.U32 R7, R21, 0x8, RZ ;  /* 0x0000000815077824 */ /* 0x000fe400078e00ff */
[----:B------:R-:W-:Y:S01]  /*c710*/  IMAD.IADD R6, R5, 0x1, R6 ;  /* 0x0000000105067824 */ /* 0x000fe200078e0206 */
[----:B------:R4:W-:Y:S01]  /*c720*/  SHFL.IDX PT, R11, R3, 0x3, 0x1c1f ;  /* 0x007c1f00030b7f89 */ /* 0x0009e200000e0000 */
[----:B------:R-:W-:Y:S02]  /*c730*/  LEA R5, P0, R4, c[0x0][0x380], 0x1 ;  /* 0x0000e00004057a11 */ /* 0x000fe400078008ff */
[----:B------:R-:W-:Y:S01]  /*c740*/  LOP3.LUT R7, R20, 0x7ffffe00, R7, 0xf8, !PT ;  /* 0x7ffffe0014077812 */ /* 0x000fe200078ef807 */
[----:B------:R-:W3:Y:S01]  /*c750*/  SHFL.IDX PT, R10, R9, 0x3, 0x1c1f ;  /* 0x007c1f00090a7f89 */ /* 0x000ee200000e0000 */
[----:B------:R-:W-:-:S03]  /*c760*/  LEA.HI.X R4, R4, c[0x0][0x384], R6, 0x1, P0 ;  /* 0x0000e10004047a11 */ /* 0x000fc600000f0c06 */
[----:B-1----:R-:W-:Y:S01]  /*c770*/  @!P4 ST.E [R16.64], R36 ;  /* 0x000000241000c985 */ /* 0x002fe2000c10190c */
[----:B------:R-:W-:-:S03]  /*c780*/  IMAD.SHL.U32 R6, R7, 0x2, RZ ;  /* 0x0000000207067824 */ /* 0x000fc600078e00ff */
[----:B--2---:R-:W-:Y:S04]  /*c790*/  @!P3 ST.E [R14.64], R37 ;  /* 0x000000250e00b985 */ /* 0x004fe8000c10190c */
[----:B------:R-:W-:Y:S04]  /*c7a0*/  SHFL.IDX PT, R9, R4, RZ, 0x181f ;  /* 0x00181fff04097589 */ /* 0x000fe800000e0000 */
[----:B------:R-:W-:Y:S01]  /*c7b0*/  SHFL.IDX PT, R14, R5, 0x2, 0x181f ;  /* 0x00581f00050e7f89 */ /* 0x000fe200000e0000 */
[----:B----4-:R-:W-:-:S03]  /*c7c0*/  IADD3 R3, R8, 0x40, RZ ;  /* 0x0000004008037810 */ /* 0x010fc60007ffe0ff */
[----:B------:R-:W-:Y:S01]  /*c7d0*/  SHFL.IDX PT, R15, R5, 0x3, 0x181f ;  /* 0x00781f00050f7f89 */ /* 0x000fe200000e0000 */
[----:B------:R-:W-:Y:S02]  /*c7e0*/  IADD3 R8, R8, 0x48, RZ ;  /* 0x0000004808087810 */ /* 0x000fe40007ffe0ff */
[-C--:B------:R-:W-:Y:S01]  /*c7f0*/  ISETP.GE.OR P2, PT, R3, R2.reuse, P1 ;  /* 0x000000020300720c */ /* 0x080fe20000f46670 */
[----:B------:R-:W-:Y:S01]  /*c800*/  IMAD R3, R22, 0x80, R19 ;  /* 0x0000008016037824 */ /* 0x000fe200078e0213 */
[-C--:B------:R-:W-:Y:S01]  /*c810*/  ISETP.GE.OR P1, PT, R8, R2.reuse, P1 ;  /* 0x000000020800720c */ /* 0x080fe20000f26670 */
[----:B------:R-:W-:Y:S03]  /*c820*/  SHFL.IDX PT, R44, R4, 0x3, 0x181f ;  /* 0x00781f00042c7f89 */ /* 0x000fe600000e0000 */
[C---:B------:R-:W-:Y:S01]  /*c830*/  IADD3 R7, R3.reuse, 0x10, RZ ;  /* 0x0000001003077810 */ /* 0x040fe20007ffe0ff */
[----:B------:R-:W-:Y:S01]  /*c840*/  SHFL.IDX PT, R8, R5, 0x1, 0x181f ;  /* 0x00381f0005087f89 */ /* 0x000fe200000e0000 */
[----:B------:R-:W-:-:S02]  /*c850*/  ISETP.GE.OR P3, PT, R3, R2, P6 ;  /* 0x000000020300720c */ /* 0x000fc40003766670 */
[C---:B------:R-:W-:Y:S01]  /*c860*/  IADD3 R32, R3.reuse, 0x40, RZ ;  /* 0x0000004003207810 */ /* 0x040fe20007ffe0ff */
[----:B------:R-:W-:Y:S01]  /*c870*/  SHFL.IDX PT, R49, R5, 0x4, 0x181f ;  /* 0x00981f0005317f89 */ /* 0x000fe200000e0000 */
[C---:B------:R-:W-:Y:S02]  /*c880*/  IADD3 R45, R3.reuse, 0x50, RZ ;  /* 0x00000050032d7810 */ /* 0x040fe40007ffe0ff */
[----:B------:R-:W-:Y:S01]  /*c890*/  IADD3 R54, R3, 0x60, RZ ;  /* 0x0000006003367810 */ /* 0x000fe20007ffe0ff */
[----:B---3--:R-:W-:Y:S01]  /*c8a0*/  @!P2 ST.E [R12.64], R38 ;  /* 0x000000260c00a985 */ /* 0x008fe2000c10190c */
[----:B------:R-:W-:-:S03]  /*c8b0*/  ISETP.GE.OR P2, PT, R7, R2, P6 ;  /* 0x000000020700720c */ /* 0x000fc60003746670 */
[----:B------:R-:W1:Y:S04]  /*c8c0*/  SHFL.IDX PT, R12, R5, RZ, 0x181f ;  /* 0x00181fff050c7589 */ /* 0x000e6800000e0000 */
[----:B------:R2:W-:Y:S04]  /*c8d0*/  @!P1 ST.E [R10.64], R39 ;  /* 0x000000270a009985 */ /* 0x0005e8000c10190c */
[----:B------:R-:W-:Y:S04]  /*c8e0*/  LDS.128 R24, [R6+0x80] ;  /* 0x0000800006187984 */ /* 0x000fe80000000c00 */
[----:B------:R-:W3:Y:S04]  /*c8f0*/  SHFL.IDX PT, R11, R4, 0x1, 0x181f ;  /* 0x00381f00040b7f89 */ /* 0x000ee800000e0000 */
[----:B------:R-:W4:Y:S04]  /*c900*/  SHFL.IDX PT, R7, R4, 0x2, 0x181f ;  /* 0x00581f0004077f89 */ /* 0x000f2800000e0000 */
[----:B------:R-:W4:Y:S04]  /*c910*/  LDS.128 R20, [R6+0x880] ;  /* 0x0008800006147984 */ /* 0x000f280000000c00 */
[----:B------:R-:W4:Y:S01]  /*c920*/  LDS.128 R16, [R6+0x1080] ;  /* 0x0010800006107984 */ /* 0x000f220000000c00 */
[----:B-1----:R-:W-:-:S03]  /*c930*/  @!P3 LEA R12, P5, R0, R12, 0x1 ;  /* 0x0000000c000cb211 */ /* 0x002fc600078a08ff */
[----:B------:R-:W1:Y:S01]  /*c940*/  LDS.128 R28, [R6+0x1880] ;  /* 0x00188000061c7984 */ /* 0x000e620000000c00 */
[----:B------:R-:W-:Y:S02]  /*c950*/  @!P3 LEA.HI.X R13, R0, R9, R53, 0x1, P5 ;  /* 0x00000009000db211 */ /* 0x000fe400028f0c35 */
[C---:B--2---:R-:W-:Y:S01]  /*c960*/  IADD3 R10, R3.reuse, 0x20, RZ ;  /* 0x00000020030a7810 */ /* 0x044fe20007ffe0ff */
[----:B------:R-:W-:Y:S01]  /*c970*/  LDS.128 R36, [R6+0x2880] ;  /* 0x0028800006247984 */ /* 0x000fe20000000c00 */
[-C--:B------:R-:W-:Y:S02]  /*c980*/  ISETP.GE.OR P5, PT, R32, R2.reuse, P6 ;  /* 0x000000022000720c */ /* 0x080fe400037a6670 */
[-C--:B------:R-:W-:Y:S01]  /*c990*/  ISETP.GE.OR P1, PT, R10, R2.reuse, P6 ;  /* 0x000000020a00720c */ /* 0x080fe20003726670 */
[----:B------:R-:W-:Y:S01]  /*c9a0*/  LDS.128 R32, [R6+0x2080] ;  /* 0x0020800006207984 */ /* 0x000fe20000000c00 */
[C---:B------:R-:W-:Y:S02]  /*c9b0*/  IADD3 R10, R3.reuse, 0x30, RZ ;  /* 0x00000030030a7810 */ /* 0x040fe40007ffe0ff */
[----:B------:R-:W-:Y:S01]  /*c9c0*/  IADD3 R3, R3, 0x70, RZ ;  /* 0x0000007003037810 */ /* 0x000fe20007ffe0ff */
[----:B------:R-:W-:Y:S01]  /*c9d0*/  LDS.128 R40, [R6+0x3080] ;  /* 0x0030800006287984 */ /* 0x000fe20000000c00 */
[----:B------:R-:W-:-:S02]  /*c9e0*/  ISETP.GE.OR P0, PT, R10, R2, P6 ;  /* 0x000000020a00720c */ /* 0x000fc40003706670 */
[C---:B------:R-:W-:Y:S01]  /*c9f0*/  @!P2 LEA R10, P4, R0.reuse, R8, 0x1 ;  /* 0x00000008000aa211 */ /* 0x040fe200078808ff */
[----:B------:R-:W-:Y:S03]  /*ca00*/  SHFL.IDX PT, R48, R5, 0x5, 0x181f ;  /* 0x00b81f0005307f89 */ /* 0x000fe600000e0000 */
[C---:B---3--:R-:W-:Y:S01]  /*ca10*/  @!P2 LEA.HI.X R11, R0.reuse, R11, R53, 0x1, P4 ;  /* 0x0000000b000ba211 */ /* 0x048fe200020f0c35 */
[----:B------:R-:W2:Y:S01]  /*ca20*/  SHFL.IDX PT, R50, R5, 0x6, 0x181f ;  /* 0x00d81f0005327f89 */ /* 0x000ea200000e0000 */
[----:B------:R-:W-:-:S03]  /*ca30*/  @!P1 LEA R8, P4, R0, R14, 0x1 ;  /* 0x0000000e00089211 */ /* 0x000fc600078808ff */
[----:B------:R-:W-:Y:S01]  /*ca40*/  SHFL.IDX PT, R52, R4, 0x4, 0x181f ;  /* 0x00981f0004347f89 */ /* 0x000fe200000e0000 */
[C-C-:B----4-:R-:W-:Y:S02]  /*ca50*/  @!P1 LEA.HI.X R9, R0.reuse, R7, R53.reuse, 0x1, P4 ;  /* 0x0000000700099211 */ /* 0x150fe400020f0c35 */
[C---:B------:R-:W-:Y:S01]  /*ca60*/  @!P0 LEA R14, P4, R0.reuse, R15, 0x1 ;  /* 0x0000000f000e8211 */ /* 0x040fe200078808ff */
[----:B------:R-:W-:Y:S03]  /*ca70*/  SHFL.IDX PT, R51, R4, 0x5, 0x181f ;  /* 0x00b81f0004337f89 */ /* 0x000fe600000e0000 */
[----:B------:R-:W-:Y:S01]  /*ca80*/  @!P0 LEA.HI.X R15, R0, R44, R53, 0x1, P4 ;  /* 0x0000002c000f8211 */ /* 0x000fe200020f0c35 */
[----:B------:R-:W3:Y:S01]  /*ca90*/  SHFL.IDX PT, R7, R4, 0x6, 0x181f ;  /* 0x00d81f0004077f89 */ /* 0x000ee200000e0000 */
[----:B------:R-:W-:-:S03]  /*caa0*/  ISETP.GE.OR P4, PT, R45, R2, P6 ;  /* 0x000000022d00720c */ /* 0x000fc60003786670 */
[----:B------:R2:W4:Y:S04]  /*cab0*/  LDS.128 R44, [R6+0x3880] ;  /* 0x00388000062c7984 */ /* 0x0005280000000c00 */
[----:B------:R-:W-:Y:S01]  /*cac0*/  @!P3 ST.E.128 [R12.64], R24 ;  /* 0x000000180c00b985 */ /* 0x000fe2000c101d0c */
[-C--:B------:R-:W-:Y:S02]  /*cad0*/  ISETP.GE.OR P3, PT, R54, R2.reuse, P6 ;  /* 0x000000023600720c */ /* 0x080fe40003766670 */
[----:B------:R-:W-:Y:S01]  /*cae0*/  ISETP.GE.OR P6, PT, R3, R2, P6 ;  /* 0x000000020300720c */ /* 0x000fe200037c6670 */
[----:B------:R4:W-:Y:S04]  /*caf0*/  @!P2 ST.E.128 [R10.64], R20 ;  /* 0x000000140a00a985 */ /* 0x0009e8000c101d0c */
[----:B------:R4:W-:Y:S04]  /*cb00*/  @!P1 ST.E.128 [R8.64], R16 ;  /* 0x0000001008009985 */ /* 0x0009e8000c101d0c */
[----:B-1----:R1:W-:Y:S04]  /*cb10*/  @!P0 ST.E.128 [R14.64], R28 ;  /* 0x0000001c0e008985 */ /* 0x0023e8000c101d0c */
[----:B------:R-:W1:Y:S01]  /*cb20*/  SHFL.IDX PT, R5, R5, 0x7, 0x181f ;  /* 0x00f81f0005057f89 */ /* 0x000e6200000e0000 */
[----:B--2---:R-:W-:-:S03]  /*cb30*/  @!P3 LEA R6, P0, R0, R50, 0x1 ;  /* 0x000000320006b211 */ /* 0x004fc600078008ff */
[----:B------:R-:W2:Y:S01]  /*cb40*/  SHFL.IDX PT, R4, R4, 0x7, 0x181f ;  /* 0x00f81f0004047f89 */ /* 0x000ea200000e0000 */
[C-C-:B---3--:R-:W-:Y:S02]  /*cb50*/  @!P3 LEA.HI.X R7, R0.reuse, R7, R53.reuse, 0x1, P0 ;  /* 0x000000070007b211 */ /* 0x148fe400000f0c35 */
[C---:B----4-:R-:W-:Y:S02]  /*cb60*/  @!P5 LEA R10, P2, R0.reuse, R49, 0x1 ;  /* 0x00000031000ad211 */ /* 0x050fe400078408ff */
[C---:B------:R-:W-:Y:S02]  /*cb70*/  @!P4 LEA R8, P1, R0.reuse, R48, 0x1 ;  /* 0x000000300008c211 */ /* 0x040fe400078208ff */
[C-C-:B------:R-:W-:Y:S02]  /*cb80*/  @!P5 LEA.HI.X R11, R0.reuse, R52, R53.reuse, 0x1, P2 ;  /* 0x00000034000bd211 */ /* 0x140fe400010f0c35 */
[----:B------:R-:W-:-:S03]  /*cb90*/  @!P4 LEA.HI.X R9, R0, R51, R53, 0x1, P1 ;  /* 0x000000330009c211 */ /* 0x000fc600008f0c35 */
[----:B------:R3:W-:Y:S04]  /*cba0*/  @!P5 ST.E.128 [R10.64], R32 ;  /* 0x000000200a00d985 */ /* 0x0007e8000c101d0c */
[----:B------:R3:W-:Y:S04]  /*cbb0*/  @!P4 ST.E.128 [R8.64], R36 ;  /* 0x000000240800c985 */ /* 0x0007e8000c101d0c */
[----:B------:R3:W-:Y:S01]  /*cbc0*/  @!P3 ST.E.128 [R6.64], R40 ;  /* 0x000000280600b985 */ /* 0x0007e2000c101d0c */
[----:B------:R-:W-:Y:S05]  /*cbd0*/  @P6 EXIT ;  /* 0x000000000000694d */ /* 0x000fea0003800000 */
[----:B-12---:R-:W-:-:S04]  /*cbe0*/  LEA R2, P0, R0, R5, 0x1 ;  /* 0x0000000500027211 */ /* 0x006fc800078008ff */
[----:B------:R-:W-:-:S05]  /*cbf0*/  LEA.HI.X R3, R0, R4, R53, 0x1, P0 ;  /* 0x0000000400037211 */ /* 0x000fca00000f0c35 */
[----:B------:R-:W-:Y:S01]  /*cc00*/  ST.E.128 [R2.64], R44 ;  /* 0x0000002c02007985 */ /* 0x000fe2000c101d0c */
[----:B------:R-:W-:Y:S05]  /*cc10*/  EXIT ;  /* 0x000000000000794d */ /* 0x000fea0003800000 */
.L_x_38:
[----:B------:R-:W-:Y:S02]  /*cc20*/  ULDC.64 UR4, c[0x0][0x500] ;  /* 0x0001400000047ab9 */ /* 0x000fe40000000a00 */
[----:B------:R-:W-:Y:S02]  /*cc30*/  UISETP.NE.U32.AND UP1, UPT, URZ, UR4, UPT ;  /* 0x000000043f00728c */ /* 0x000fe4000bf25070 */
[----:B------:R-:W-:Y:S02]  /*cc40*/  UMOV UR6, 0x4 ;  /* 0x0000000400067882 */ /* 0x000fe40000000000 */
[----:B------:R-:W-:-:S03]  /*cc50*/  UISETP.NE.AND.EX UP1, UPT, URZ, UR5, UPT, UP1 ;  /* 0x000000053f00728c */ /* 0x000fc6000bf25310 */
[----:B------:R-:W-:Y:S02]  /*cc60*/  ULDC.64 UR4, c[0x0][0x500] ;  /* 0x0001400000047ab9 */ /* 0x000fe40000000a00 */
[----:B------:R-:W-:Y:S01]  /*cc70*/  UIMAD.WIDE UR4, UR11, UR6, UR4 ;  /* 0x000000060b0472a5 */ /* 0x000fe2000f8e0204 */
[----:B------:R-:W-:-:S05]  /*cc80*/  PLOP3.LUT P1, PT, PT, PT, UP1, 0x80, 0x0 ;  /* 0x000000000000781c */ /* 0x000fca0003f2f018 */
[----:B------:R-:W-:Y:S01]  /*cc90*/  IMAD.U32 R4, RZ, RZ, UR4 ;  /* 0x00000004ff047e24 */ /* 0x000fe2000f8e00ff */
[----:B------:R-:W-:Y:S01]  /*cca0*/  MOV R5, UR5 ;  /* 0x0000000500057c02 */ /* 0x000fe20008000f00 */
[----:B------:R-:W-:-:S06]  /*ccb0*/  ULDC.64 UR4, c[0x0][0x508] ;  /* 0x0001420000047ab9 */ /* 0x000fcc0000000a00 */
[----:B------:R-:W2:Y:S01]  /*ccc0*/  @P1 LDG.E R0, [R4.64] ;  /* 0x0000000c04001981 */ /* 0x000ea2000c1e1900 */
[----:B------:R-:W-:Y:S01]  /*ccd0*/  UISETP.NE.U32.AND UP0, UPT, URZ, UR4, UPT ;  /* 0x000000043f00728c */ /* 0x000fe2000bf05070 */
[----:B------:R-:W-:-:S03]  /*cce0*/  IMAD.MOV.U32 R9, RZ, RZ, c[0x0][0x388] ;  /* 0x0000e200ff097624 */ /* 0x000fc600078e00ff */
[----:B------:R-:W-:-:S03]  /*ccf0*/  UISETP.NE.AND.EX UP0, UPT, URZ, UR5, UPT, UP0 ;  /* 0x000000053f00728c */ /* 0x000fc6000bf05300 */
[----:B------:R-:W-:-:S03]  /*cd00*/  ULDC.64 UR4, c[0x0][0x508] ;  /* 0x0001420000047ab9 */ /* 0x000fc60000000a00 */
[----:B------:R-:W-:-:S05]  /*cd10*/  PLOP3.LUT P0, PT, PT, PT, UP0, 0x80, 0x0 ;  /* 0x000000000000781c */ /* 0x000fca0003f0f008 */
[----:B------:R-:W-:-:S06]  /*cd20*/  @UP0 UIMAD.WIDE UR4, UR11, UR6, UR4 ;  /* 0x000000060b0402a5 */ /* 0x000fcc000f8e0204 */
[----:B------:R-:W-:Y:S01]  /*cd30*/  MOV R2, UR4 ;  /* 0x0000000400027c02 */ /* 0x000fe20008000f00 */
[----:B------:R-:W-:-:S05]  /*cd40*/  IMAD.U32 R3, RZ, RZ, UR5 ;  /* 0x00000005ff037e24 */ /* 0x000fca000f8e00ff */
        /* <DEDUP_REMOVED lines=12> */
.L_x_40:
[----:B-1----:R-:W1:Y:S01]  /*ce10*/  S2R R7, SR_TID.X ;  /* 0x0000000000077919 */ /* 0x002e620000002100 */
[----:B------:R-:W-:Y:S01]  /*ce20*/  USHF.R.S32.HI UR6, URZ, 0x1f, UR11 ;  /* 0x0000001f3f067899 */ /* 0x000fe2000801140b */
[----:B------:R-:W-:Y:S01]  /*ce30*/  BSSY B0, `(.L_x_41) ;  /* 0x0000029000007945 */ /* 0x000fe20003800000 */
[----:B------:R-:W-:-:S02]  /*ce40*/  USEL UR11, UR11, URZ, !UP1 ;  /* 0x0000003f0b0b7287 */ /* 0x000fc4000c800000 */
[----:B------:R-:W-:Y:S01]  /*ce50*/  USEL UR6, UR6, URZ, !UP1 ;  /* 0x0000003f06067287 */ /* 0x000fe2000c800000 */
[----:B-1----:R-:W-:-:S13]  /*ce60*/  ISETP.GE.AND P0, PT, R7, 0x80, PT ;  /* 0x000000800700780c */ /* 0x002fda0003f06270 */
[----:B------:R-:W-:Y:S05]  /*ce70*/  @P0 BRA `(.L_x_42) ;  /* 0x0000024000000947 */ /* 0x000fea0003800000 */
[----:B------:R-:W1:Y:S01]  /*ce80*/  S2R R3, SR_CTAID.X ;  /* 0x0000000000037919 */ /* 0x000e620000002500 */
[----:B-----5:R-:W-:Y:S01]  /*ce90*/  IMAD R0, R9, c[0x0][0x4e8], RZ ;  /* 0x00013a0009007a24 */ /* 0x020fe200078e02ff */
[----:B-1----:R-:W-:-:S04]  /*cea0*/  LEA R3, R3, R7, 0x7 ;  /* 0x0000000703037211 */ /* 0x002fc800078e38ff */
[----:B------:R-:W-:-:S13]  /*ceb0*/  ISETP.GE.AND P0, PT, R3, R0, PT ;  /* 0x000000000300720c */ /* 0x000fda0003f06270 */
[----:B------:R-:W-:Y:S05]  /*cec0*/  @P0 BRA `(.L_x_42) ;  /* 0x000001f000000947 */ /* 0x000fea0003800000 */
[----:B------:R-:W-:Y:S01]  /*ced0*/  IMAD.MOV.U32 R0, RZ, RZ, c[0x0][0x4e8] ;  /* 0x00013a00ff007624 */ /* 0x000fe200078e00ff */
[----:B------:R-:W-:Y:S02]  /*cee0*/  ULDC.64 UR4, c[0x0][0x490] ;  /* 0x0001240000047ab9 */ /* 0x000fe40000000a00 */
[----:B------:R-:W-:Y:S02]  /*cef0*/  UIMAD UR7, UR8, UR4, URZ ;  /* 0x00000004080772a4 */ /* 0x000fe4000f8e023f */
[----:B------:R-:W-:Y:S01]  /*cf00*/  ISETP.NE.AND P0, PT, R0, 0x1, PT ;  /* 0x000000010000780c */ /* 0x000fe20003f05270 */
[----:B------:R-:W-:Y:S01]  /*cf10*/  UMOV UR16, UR14 ;  /* 0x0000000e00107c82 */ /* 0x000fe20008000000 */
[----:B------:R-:W-:Y:S01]  /*cf20*/  IMAD.MOV.U32 R0, RZ, RZ, R3 ;  /* 0x000000ffff007224 */ /* 0x000fe200078e0003 */
[----:B------:R-:W-:Y:S02]  /*cf30*/  UMOV UR17, UR15 ;  /* 0x0000000f00117c82 */ /* 0x000fe40008000000 */
[----:B------:R-:W-:-:S02]  /*cf40*/  UIMAD.WIDE.U32 UR16, UR9, UR4, UR16 ;  /* 0x00000004091072a5 */ /* 0x000fc4000f8e0010 */
[----:B------:R-:W-:-:S03]  /*cf50*/  UIMAD UR7, UR9, UR5, UR7 ;  /* 0x00000005090772a4 */ /* 0x000fc6000f8e0207 */
[----:B------:R-:W-:Y:S02]  /*cf60*/  ULDC.64 UR4, c[0x0][0x498] ;  /* 0x0001260000047ab9 */ /* 0x000fe40000000a00 */
[----:B------:R-:W-:Y:S01]  /*cf70*/  UIADD3 UR17, UR7, UR17, URZ ;  /* 0x0000001107117290 */ /* 0x000fe2000fffe03f */
[----:B------:R-:W-:Y:S01]  /*cf80*/  @P0 IMAD.HI.U32 R2, R3, c[0x0][0x4ec], RZ ;  /* 0x00013b0003020a27 */ /* 0x000fe200078e00ff */
[----:B------:R-:W-:Y:S02]  /*cf90*/  UIMAD UR7, UR6, UR4, URZ ;  /* 0x00000004060772a4 */ /* 0x000fe4000f8e023f */
[----:B------:R-:W-:Y:S02]  /*cfa0*/  UIMAD.WIDE.U32 UR16, UR11, UR4, UR16 ;  /* 0x000000040b1072a5 */ /* 0x000fe4000f8e0010 */
[----:B------:R-:W-:Y:S01]  /*cfb0*/  @P0 SHF.R.U32.HI R0, RZ, c[0x0][0x4f0], R2 ;  /* 0x00013c00ff000a19 */ /* 0x000fe20000011602 */
[----:B------:R-:W-:-:S03]  /*cfc0*/  UIMAD UR5, UR11, UR5, UR7 ;  /* 0x000000050b0572a4 */ /* 0x000fc6000f8e0207 */
[----:B------:R-:W-:-:S03]  /*cfd0*/  IADD3 R2, -R0, RZ, RZ ;  /* 0x000000ff00027210 */ /* 0x000fc60007ffe1ff */
[----:B------:R-:W-:Y:S02]  /*cfe0*/  IMAD.U32 R5, RZ, RZ, UR5 ;  /* 0x00000005ff057e24 */ /* 0x000fe4000f8e00ff */
[----:B------:R-:W-:Y:S01]  /*cff0*/  IMAD R4, R2, c[0x0][0x4e8], R3 ;  /* 0x00013a0002047a24 */ /* 0x000fe200078e0203 */
[----:B------:R-:W-:Y:S02]  /*d000*/  SHF.R.S32.HI R3, RZ, 0x1f, R0 ;  /* 0x0000001fff037819 */ /* 0x000fe40000011400 */
[----:B------:R-:W-:Y:S02]  /*d010*/  IADD3 R2, P0, R0, UR16, RZ ;  /* 0x0000001000027c10 */ /* 0x000fe4000ff1e0ff */
[----:B------:R-:W-:Y:S02]  /*d020*/  SHF.R.S32.HI R0, RZ, 0x1f, R4 ;  /* 0x0000001fff007819 */ /* 0x000fe40000011404 */
[----:B------:R-:W-:-:S03]  /*d030*/  IADD3.X R3, R3, UR17, R5, P0, !PT ;  /* 0x0000001103037c10 */ /* 0x000fc600087fe405 */
[----:B------:R-:W-:Y:S02]  /*d040*/  IMAD R0, R0, c[0x0][0x488], RZ ;  /* 0x0001220000007a24 */ /* 0x000fe400078e02ff */
[----:B------:R-:W-:-:S04]  /*d050*/  IMAD.WIDE.U32 R2, R4, c[0x0][0x488], R2 ;  /* 0x0001220004027a25 */ /* 0x000fc800078e0002 */
[----:B------:R-:W-:Y:S01]  /*d060*/  IMAD R0, R4, c[0x0][0x48c], R0 ;  /* 0x0001230004007a24 */ /* 0x000fe200078e0200 */
[----:B------:R-:W-:-:S04]  /*d070*/  LEA R4, P0, R2, c[0x0][0x450], 0x2 ;  /* 0x0001140002047a11 */ /* 0x000fc800078010ff */
[----:B------:R-:W-:-:S04]  /*d080*/  IADD3 R0, R3, R0, RZ ;  /* 0x0000000003007210 */ /* 0x000fc80007ffe0ff */
[----:B------:R-:W-:Y:S01]  /*d090*/  LEA.HI.X R5, R2, c[0x0][0x454], R0, 0x2, P0 ;  /* 0x0001150002057a11 */ /* 0x000fe200000f1400 */
[----:B------:R-:W-:-:S05]  /*d0a0*/  IMAD.MOV.U32 R0, RZ, RZ, -0x800000 ;  /* 0xff800000ff007424 */ /* 0x000fca00078e00ff */
[----:B------:R1:W-:Y:S02]  /*d0b0*/  STG.E [R4.64], R0 ;  /* 0x0000000004007986 */ /* 0x0003e4000c10190c */
.L_x_42:
[----:B------:R-:W-:Y:S05]  /*d0c0*/  BSYNC B0 ;  /* 0x0000000000007941 */ /* 0x000fea0003800000 */
.L_x_41:
[----:B------:R-:W2:Y:S01]  /*d0d0*/  S2R R10, SR_CTAID.X ;  /* 0x00000000000a7919 */ /* 0x000ea20000002500 */
[----:B-1----:R-:W-:Y:S01]  /*d0e0*/  SHF.R.S32.HI R0, RZ, 0x1f, R7 ;  /* 0x0000001fff007819 */ /* 0x002fe20000011407 */
[----:B------:R-:W-:Y:S01]  /*d0f0*/  IMAD.MOV.U32 R3, RZ, RZ, c[0x0][0x4e8] ;  /* 0x00013a00ff037624 */ /* 0x000fe200078e00ff */
[----:B------:R-:W-:Y:S01]  /*d100*/  ULDC.64 UR4, c[0x0][0x3a0] ;  /* 0x0000e80000047ab9 */ /* 0x000fe20000000a00 */
[----:B-----5:R-:W-:Y:S01]  /*d110*/  IMAD R18, R9, c[0x0][0x4e8], RZ ;  /* 0x00013a0009127a24 */ /* 0x020fe200078e02ff */
[----:B------:R-:W-:Y:S01]  /*d120*/  LEA.HI R0, R0, R7, RZ, 0x3 ;  /* 0x0000000700007211 */ /* 0x000fe200078f18ff */
[----:B------:R-:W-:Y:S01]  /*d130*/  UIMAD UR7, UR15, UR4, URZ ;  /* 0x000000040f0772a4 */ /* 0x000fe2000f8e023f */
[----:B------:R-:W-:Y:S01]  /*d140*/  ISETP.NE.AND P0, PT, R3, 0x1, PT ;  /* 0x000000010300780c */ /* 0x000fe20003f05270 */
[----:B------:R-:W-:Y:S01]  /*d150*/  UIMAD.WIDE.U32 UR16, UR14, UR4, URZ ;  /* 0x000000040e1072a5 */ /* 0x000fe2000f8e003f */
[----:B------:R-:W-:Y:S01]  /*d160*/  LOP3.LUT R2, R0, 0xfffffff8, RZ, 0xc0, !PT ;  /* 0xfffffff800027812 */ /* 0x000fe200078ec0ff */
[----:B------:R-:W-:Y:S01]  /*d170*/  UIMAD UR7, UR14, UR5, UR7 ;  /* 0x000000050e0772a4 */ /* 0x000fe2000f8e0207 */
[----:B------:R-:W-:-:S02]  /*d180*/  SHF.R.S32.HI R8, RZ, 0x3, R0 ;  /* 0x00000003ff087819 */ /* 0x000fc40000011400 */
[----:B------:R-:W-:Y:S01]  /*d190*/  ULDC.64 UR4, c[0x0][0x3e8] ;  /* 0x0000fa0000047ab9 */ /* 0x000fe20000000a00 */
[----:B------:R-:W-:Y:S01]  /*d1a0*/  IMAD.IADD R7, R7, 0x1, -R2 ;  /* 0x0000000107077824 */ /* 0x000fe200078e0a02 */
[----:B------:R-:W-:Y:S02]  /*d1b0*/  UIADD3 UR17, UR17, UR7, URZ ;  /* 0x0000000711117290 */ /* 0x000fe4000fffe03f */
[----:B------:R-:W-:Y:S01]  /*d1c0*/  UIMAD UR7, UR8, UR4, URZ ;  /* 0x00000004080772a4 */ /* 0x000fe2000f8e023f */
[----:B------:R-:W-:Y:S01]  /*d1d0*/  IMAD R0, R7, 0x10, R8 ;  /* 0x0000001007007824 */ /* 0x000fe200078e0208 */
[----:B------:R-:W-:Y:S02]  /*d1e0*/  UIMAD.WIDE.U32 UR16, UR9, UR4, UR16 ;  /* 0x00000004091072a5 */ /* 0x000fe4000f8e0010 */
[----:B------:R-:W-:Y:S01]  /*d1f0*/  UIMAD UR7, UR9, UR5, UR7 ;  /* 0x00000005090772a4 */ /* 0x000fe2000f8e0207 */
[----:B--2---:R-:W-:Y:S02]  /*d200*/  IMAD R0, R10, 0x80, R0 ;  /* 0x000000800a007824 */ /* 0x004fe400078e0200 */
[----:B------:R-:W-:-:S02]  /*d210*/  ULDC.64 UR4, c[0x0][0x3f0] ;  /* 0x0000fc0000047ab9 */ /* 0x000fc40000000a00 */
[----:B------:R-:W-:Y:S01]  /*d220*/  UIMAD UR10, UR6, UR4, URZ ;  /* 0x00000004060a72a4 */ /* 0x000fe2000f8e023f */
[----:B------:R-:W-:Y:S01]  /*d230*/  @P0 IMAD.HI.U32 R2, R0, c[0x0][0x4ec], RZ ;  /* 0x00013b0000020a27 */ /* 0x000fe200078e00ff */
[----:B------:R-:W-:Y:S02]  /*d240*/  UIADD3 UR17, UR7, UR17, URZ ;  /* 0x0000001107117290 */ /* 0x000fe4000fffe03f */
[----:B------:R-:W-:Y:S01]  /*d250*/  UIMAD UR5, UR11, UR5, UR10 ;  /* 0x000000050b0572a4 */ /* 0x000fe2000f8e020a */
[----:B------:R-:W-:Y:S01]  /*d260*/  IMAD.MOV.U32 R4, RZ, RZ, R0 ;  /* 0x000000ffff047224 */ /* 0x000fe200078e0000 */
[----:B------:R-:W-:Y:S01]  /*d270*/  @P0 SHF.R.U32.HI R4, RZ, c[0x0][0x4f0], R2 ;  /* 0x00013c00ff040a19 */ /* 0x000fe20000011602 */
[----:B------:R-:W-:-:S03]  /*d280*/  UIMAD.WIDE.U32 UR16, UR11, UR4, UR16 ;  /* 0x000000040b1072a5 */ /* 0x000fc6000f8e0010 */
[--C-:B------:R-:W-:Y:S01]  /*d290*/  SHF.R.S32.HI R3, RZ, 0x1f, R4.reuse ;  /* 0x0000001fff037819 */ /* 0x100fe20000011404 */
[----:B------:R-:W-:Y:S01]  /*d2a0*/  IMAD.MOV R2, RZ, RZ, -R4 ;  /* 0x000000ffff027224 */ /* 0x000fe200078e0a04 */
[----:B------:R-:W-:-:S03]  /*d2b0*/  UIADD3 UR5, UR17, UR5, URZ ;  /* 0x0000000511057290 */ /* 0x000fc6000fffe03f */
[----:B------:R-:W-:Y:S02]  /*d2c0*/  IMAD R5, R2, c[0x0][0x4e8], R0 ;  /* 0x00013a0002057a24 */ /* 0x000fe400078e0200 */
[----:B------:R-:W-:Y:S02]  /*d2d0*/  IMAD R0, R3, c[0x0][0x3e0], RZ ;  /* 0x0000f80003007a24 */ /* 0x000fe400078e02ff */
[----:B------:R-:W-:Y:S02]  /*d2e0*/  IMAD.U32 R3, RZ, RZ, UR17 ;  /* 0x00000011ff037e24 */ /* 0x000fe4000f8e00ff */
[----:B------:R-:W-:Y:S02]  /*d2f0*/  IMAD.U32 R2, RZ, RZ, UR16 ;  /* 0x00000010ff027e24 */ /* 0x000fe4000f8e00ff */
[----:B------:R-:W-:Y:S02]  /*d300*/  IMAD.U32 R3, RZ, RZ, UR5 ;  /* 0x00000005ff037e24 */ /* 0x000fe4000f8e00ff */
[C---:B------:R-:W-:Y:S01]  /*d310*/  IMAD R6, R4.reuse, c[0x0][0x3e4], R0 ;  /* 0x0000f90004067a24 */ /* 0x040fe200078e0200 */
[----:B------:R-:W-:Y:S01]  /*d320*/  SHF.R.S32.HI R0, RZ, 0x1f, R5 ;  /* 0x0000001fff007819 */ /* 0x000fe20000011405 */
[----:B------:R-:W-:-:S04]  /*d330*/  IMAD.WIDE.U32 R2, R4, c[0x0][0x3e0], R2 ;  /* 0x0000f80004027a25 */ /* 0x000fc800078e0002 */
[----:B------:R-:W-:Y:S02]  /*d340*/  IMAD R0, R0, c[0x0][0x3d8], RZ ;  /* 0x0000f60000007a24 */ /* 0x000fe400078e02ff */
[----:B------:R-:W-:Y:S02]  /*d350*/  IMAD.IADD R3, R3, 0x1, R6 ;  /* 0x0000000103037824 */ /* 0x000fe400078e0206 */
[C---:B------:R-:W-:Y:S02]  /*d360*/  IMAD R0, R5.reuse, c[0x0][0x3dc], R0 ;  /* 0x0000f70005007a24 */ /* 0x040fe400078e0200 */
[----:B------:R-:W-:-:S04]  /*d370*/  IMAD.WIDE.U32 R2, R5, c[0x0][0x3d8], R2 ;  /* 0x0000f60005027a25 */ /* 0x000fc800078e0002 */
[----:B------:R-:W-:Y:S01]  /*d380*/  IMAD.IADD R3, R3, 0x1, R0 ;  /* 0x0000000103037824 */ /* 0x000fe200078e0200 */
[----:B------:R-:W-:Y:S01]  /*d390*/  LEA R4, P0, R2, c[0x0][0x380], 0x1 ;  /* 0x0000e00002047a11 */ /* 0x000fe200078008ff */
[----:B------:R-:W-:-:S03]  /*d3a0*/  IMAD.SHL.U32 R0, R7, 0x8, RZ ;  /* 0x0000000807007824 */ /* 0x000fc600078e00ff */
[----:B------:R-:W-:Y:S01]  /*d3b0*/  LEA.HI.X R3, R2, c[0x0][0x384], R3, 0x1, P0 ;  /* 0x0000e10002037a11 */ /* 0x000fe200000f0c03 */
[----:B------:R-:W1:Y:S01]  /*d3c0*/  SHFL.IDX PT, R6, R4, RZ, 0x181f ;  /* 0x00181fff04067589 */ /* 0x000e6200000e0000 */
[----:B------:R-:W-:Y:S01]  /*d3d0*/  IMAD R2, R10, 0x80, R8 ;  /* 0x000000800a027824 */ /* 0x000fe200078e0208 */
[----:B------:R-:W-:Y:S02]  /*d3e0*/  ISETP.GE.AND P0, PT, R0, c[0x0][0x3c8], PT ;  /* 0x0000f20000007a0c */ /* 0x000fe40003f06270 */
[----:B------:R-:W2:Y:S01]  /*d3f0*/  SHFL.IDX PT, R7, R3, RZ, 0x181f ;  /* 0x00181fff03077589 */ /* 0x000ea200000e0000 */
[----:B------:R-:W-:Y:S02]  /*d400*/  SHF.R.S32.HI R19, RZ, 0x1f, R0 ;  /* 0x0000001fff137819 */ /* 0x000fe40000011400 */
[C---:B------:R-:W-:Y:S01]  /*d410*/  ISETP.GE.OR P2, PT, R2.reuse, R18, P0 ;  /* 0x000000120200720c */ /* 0x040fe20000746670 */
[----:B------:R-:W3:Y:S01]  /*d420*/  SHFL.IDX PT, R5, R4, 0x1, 0x181f ;  /* 0x00381f0004057f89 */ /* 0x000ee200000e0000 */
[----:B------:R-:W-:-:S02]  /*d430*/  IADD3 R8, R2, 0x10, RZ ;  /* 0x0000001002087810 */ /* 0x000fc40007ffe0ff */
[----:B------:R-:W-:Y:S01]  /*d440*/  IADD3 R14, R2, 0x20, RZ ;  /* 0x00000020020e7810 */ /* 0x000fe20007ffe0ff */
[----:B------:R-:W4:Y:S01]  /*d450*/  SHFL.IDX PT, R9, R3, 0x1, 0x181f ;  /* 0x00381f0003097f89 */ /* 0x000f2200000e0000 */
[-C--:B------:R-:W-:Y:S02]  /*d460*/  ISETP.GE.OR P4, PT, R8, R18.reuse, P0 ;  /* 0x000000120800720c */ /* 0x080fe40000786670 */
[C---:B------:R-:W-:Y:S01]  /*d470*/  IADD3 R10, R2.reuse, 0x40, RZ ;  /* 0x00000040020a7810 */ /* 0x040fe20007ffe0ff */
[----:B------:R-:W3:Y:S01]  /*d480*/  SHFL.IDX PT, R8, R4, 0x2, 0x181f ;  /* 0x00581f0004087f89 */ /* 0x000ee200000e0000 */
[----:B------:R-:W-:Y:S02]  /*d490*/  IADD3 R13, R2, 0x30, RZ ;  /* 0x00000030020d7810 */ /* 0x000fe40007ffe0ff */
[-C--:B------:R-:W-:Y:S01]  /*d4a0*/  ISETP.GE.OR P3, PT, R14, R18.reuse, P0 ;  /* 0x000000120e00720c */ /* 0x080fe20000766670 */
[----:B------:R-:W3:Y:S01]  /*d4b0*/  SHFL.IDX PT, R12, R3, 0x2, 0x181f ;  /* 0x00581f00030c7f89 */ /* 0x000ee200000e0000 */
[----:B------:R-:W-:-:S02]  /*d4c0*/  ISETP.GE.OR P6, PT, R10, R18, P0 ;  /* 0x000000120a00720c */ /* 0x000fc400007c6670 */
[C---:B-1----:R-:W-:Y:S01]  /*d4d0*/  @!P2 LEA R6, P1, R0.reuse, R6, 0x1 ;  /* 0x000000060006a211 */ /* 0x042fe200078208ff */
[----:B------:R-:W-:Y:S03]  /*d4e0*/  SHFL.IDX PT, R11, R4, 0x3, 0x181f ;  /* 0x00781f00040b7f89 */ /* 0x000fe600000e0000 */
[----:B--2---:R-:W-:Y:S01]  /*d4f0*/  @!P2 LEA.HI.X R7, R0, R7, R19, 0x1, P1 ;  /* 0x000000070007a211 */ /* 0x004fe200008f0c13 */
[----:B------:R-:W-:Y:S01]  /*d500*/  SHFL.IDX PT, R14, R3, 0x3, 0x181f ;  /* 0x00781f00030e7f89 */ /* 0x000fe200000e0000 */
[----:B------:R-:W-:-:S03]  /*d510*/  ISETP.GE.OR P1, PT, R13, R18, P0 ;  /* 0x000000120d00720c */ /* 0x000fc60000726670 */
[----:B------:R3:W-:Y:S04]  /*d520*/  @!P2 ST.E.128 [R6.64], RZ ;  /* 0x000000ff0600a985 */ /* 0x0007e8000c101d0c */
[----:B------:R-:W1:Y:S04]  /*d530*/  SHFL.IDX PT, R10, R4, 0x4, 0x181f ;  /* 0x00981f00040a7f89 */ /* 0x000e6800000e0000 */
[----:B------:R-:W-:Y:S04]  /*d540*/  SHFL.IDX PT, R13, R4, 0x5, 0x181f ;  /* 0x00b81f00040d7f89 */ /* 0x000fe800000e0000 */
[----:B------:R-:W2:Y:S04]  /*d550*/  SHFL.IDX PT, R17, R3, 0x4, 0x181f ;  /* 0x00981f0003117f89 */ /* 0x000ea800000e0000 */
[----:B------:R-:W1:Y:S04]  /*d560*/  SHFL.IDX PT, R16, R3, 0x5, 0x181f ;  /* 0x00b81f0003107f89 */ /* 0x000e6800000e0000 */
[----:B------:R-:W-:Y:S04]  /*d570*/  SHFL.IDX PT, R15, R3, 0x6, 0x181f ;  /* 0x00d81f00030f7f89 */ /* 0x000fe800000e0000 */
[----:B------:R-:W-:Y:S01]  /*d580*/  SHFL.IDX PT, R3, R3, 0x7, 0x181f ;  /* 0x00f81f0003037f89 */ /* 0x000fe200000e0000 */
[----:B---3--:R-:W-:-:S02]  /*d590*/  @!P4 LEA R6, P2, R0, R5, 0x1 ;  /* 0x000000050006c211 */ /* 0x008fc400078408ff */
[----:B------:R-:W-:Y:S01]  /*d5a0*/  IADD3 R7, R2, 0x50, RZ ;  /* 0x0000005002077810 */ /* 0x000fe20007ffe0ff */
[----:B------:R-:W3:Y:S03]  /*d5b0*/  SHFL.IDX PT, R5, R4, 0x6, 0x181f ;  /* 0x00d81f0004057f89 */ /* 0x000ee600000e0000 */
[----:B------:R-:W-:Y:S01]  /*d5c0*/  ISETP.GE.OR P5, PT, R7, R18, P0 ;  /* 0x000000120700720c */ /* 0x000fe200007a6670 */
[----:B------:R-:W2:Y:S01]  /*d5d0*/  SHFL.IDX PT, R4, R4, 0x7, 0x181f ;  /* 0x00f81f0004047f89 */ /* 0x000ea200000e0000 */
[----:B----4-:R-:W-:Y:S02]  /*d5e0*/  @!P4 LEA.HI.X R7, R0, R9, R19, 0x1, P2 ;  /* 0x000000090007c211 */ /* 0x010fe400010f0c13 */
[----:B------:R-:W-:Y:S02]  /*d5f0*/  IADD3 R9, R2, 0x60, RZ ;  /* 0x0000006002097810 */ /* 0x000fe40007ffe0ff */
[----:B------:R-:W-:Y:S01]  /*d600*/  @!P3 LEA R8, P2, R0, R8, 0x1 ;  /* 0x000000080008b211 */ /* 0x000fe200078408ff */
[----:B------:R4:W-:Y:S01]  /*d610*/  @!P4 ST.E.128 [R6.64], RZ ;  /* 0x000000ff0600c985 */ /* 0x0009e2000c101d0c */
[----:B------:R-:W-:-:S02]  /*d620*/  ISETP.GE.OR P4, PT, R9, R18, P0 ;  /* 0x000000120900720c */ /* 0x000fc40000786670 */
[----:B------:R-:W-:Y:S02]  /*d630*/  @!P3 LEA.HI.X R9, R0, R12, R19, 0x1, P2 ;  /* 0x0000000c0009b211 */ /* 0x000fe400010f0c13 */
[----:B------:R-:W-:-:S03]  /*d640*/  IADD3 R2, R2, 0x70, RZ ;  /* 0x0000007002027810 */ /* 0x000fc60007ffe0ff */
[----:B------:R3:W-:Y:S01]  /*d650*/  @!P3 ST.E.128 [R8.64], RZ ;  /* 0x000000ff0800b985 */ /* 0x0007e2000c101d0c */
[----:B------:R-:W-:Y:S02]  /*d660*/  ISETP.GE.OR P0, PT, R2, R18, P0 ;  /* 0x000000120200720c */ /* 0x000fe40000706670 */
[C---:B-1----:R-:W-:Y:S02]  /*d670*/  @!P6 LEA R10, P3, R0.reuse, R10, 0x1 ;  /* 0x0000000a000ae211 */ /* 0x042fe400078608ff */
[C---:B----4-:R-:W-:Y:S02]  /*d680*/  @!P1 LEA R6, P2, R0.reuse, R11, 0x1 ;  /* 0x0000000b00069211 */ /* 0x050fe400078408ff */
[C-C-:B--2---:R-:W-:Y:S02]  /*d690*/  @!P6 LEA.HI.X R11, R0.reuse, R17, R19.reuse, 0x1, P3 ;  /* 0x00000011000be211 */ /* 0x144fe400018f0c13 */
[C---:B------:R-:W-:Y:S02]  /*d6a0*/  @!P1 LEA.HI.X R7, R0.reuse, R14, R19, 0x1, P2 ;  /* 0x0000000e00079211 */ /* 0x040fe400010f0c13 */
[----:B---3--:R-:W-:-:S03]  /*d6b0*/  @!P5 LEA R8, P2, R0, R13, 0x1 ;  /* 0x0000000d0008d211 */ /* 0x008fc600078408ff */
[----:B------:R1:W-:Y:S01]  /*d6c0*/  @!P1 ST.E.128 [R6.64], RZ ;  /* 0x000000ff06009985 */ /* 0x0003e2000c101d0c */
[----:B------:R-:W-:-:S03]  /*d6d0*/  @!P5 LEA.HI.X R9, R0, R16, R19, 0x1, P2 ;  /* 0x000000100009d211 */ /* 0x000fc600010f0c13 */
[----:B------:R2:W-:Y:S04]  /*d6e0*/  @!P6 ST.E.128 [R10.64], RZ ;  /* 0x000000ff0a00e985 */ /* 0x0005e8000c101d0c */
[----:B------:R2:W-:Y:S01]  /*d6f0*/  @!P5 ST.E.128 [R8.64], RZ ;  /* 0x000000ff0800d985 */ /* 0x0005e2000c101d0c */
[----:B-1----:R-:W-:-:S04]  /*d700*/  @!P4 LEA R6, P1, R0, R5, 0x1 ;  /* 0x000000050006c211 */ /* 0x002fc800078208ff */
[----:B------:R-:W-:-:S05]  /*d710*/  @!P4 LEA.HI.X R7, R0, R15, R19, 0x1, P1 ;  /* 0x0000000f0007c211 */ /* 0x000fca00008f0c13 */
[----:B------:R2:W-:Y:S01]  /*d720*/  @!P4 ST.E.128 [R6.64], RZ ;  /* 0x000000ff0600c985 */ /* 0x0005e2000c101d0c */
[----:B------:R-:W-:Y:S05]  /*d730*/  @P0 EXIT ;  /* 0x000000000000094d */ /* 0x000fea0003800000 */
[----:B------:R-:W-:-:S04]  /*d740*/  LEA R2, P0, R0, R4, 0x1 ;  /* 0x0000000400027211 */ /* 0x000fc800078008ff */
[----:B------:R-:W-:-:S05]  /*d750*/  LEA.HI.X R3, R0, R3, R19, 0x1, P0 ;  /* 0x0000000300037211 */ /* 0x000fca00000f0c13 */
[----:B------:R-:W-:Y:S01]  /*d760*/  ST.E.128 [R2.64], RZ ;  /* 0x000000ff02007985 */ /* 0x000fe2000c101d0c */
[----:B------:R-:W-:Y:S05]  /*d770*/  EXIT ;  /* 0x000000000000794d */ /* 0x000fea0003800000 */
.L_x_43:
        /* <DEDUP_REMOVED lines=16> */
.L_x_799:


//--------------------- .text._ZN7cutlass13device_kernelIN5flash19enable_sm80_to_sm89INS1_16FlashAttnFwdSm80INS1_25CollectiveMainloopFwdSm80ILi4ELi1ELb0EN4cute5tupleIJNS5_1CILi128EEENS7_ILi112EEENS7_ILi64EEEEEELi64ENS_6half_tEfNS_4arch4Sm80ELb0ELb0ELb0ELb1ELb1ELb1ELb1ELb0EEENS1_21CollectiveEpilogueFwdINS6_IJS8_SA_S9_EEENS6_IJNS7_ILi1EEESI_SI_EEESC_SE_Li128ELb1ELb1ELb0ELb0EEENS1_19SingleTileSchedulerILb1ELb0ELb1ELi128EEEEEEEEEvNT_6ParamsE --------------------------
	.section	.text._ZN7cutlass13device_kernelIN5flash19enable_sm80_to_sm89INS1_16FlashAttnFwdSm80INS1_25CollectiveMainloopFwdSm80ILi4ELi1ELb0EN4cute5tupleIJNS5_1CILi128EEENS7_ILi112EEENS7_ILi64EEEEEELi64ENS_6half_tEfNS_4arch4Sm80ELb0ELb0ELb0ELb1ELb1ELb1ELb1ELb0EEENS1_21CollectiveEpilogueFwdINS6_IJS8_SA_S9_EEENS6_IJNS7_ILi1EEESI_SI_EEESC_SE_Li128ELb1ELb1ELb0ELb0EEENS1_19SingleTileSchedulerILb1ELb0ELb1ELi128EEEEEEEEEvNT_6ParamsE,"ax",@progbits
	.sectioninfo	@"SHI_REGISTERS=255"
	.align	128
.text._ZN7cutlass13device_kernelIN5flash19enable_sm80_to_sm89INS1_16FlashAttnFwdSm80INS1_25CollectiveMainloopFwdSm80ILi4ELi1ELb0EN4cute5tupleIJNS5_1CILi128EEENS7_ILi112EEENS7_ILi64EEEEEELi64ENS_6half_tEfNS_4arch4Sm80ELb0ELb0ELb0ELb1ELb1ELb1ELb1ELb0EEENS1_21CollectiveEpilogueFwdINS6_IJS8_SA_S9_EEENS6_IJNS7_ILi1EEESI_SI_EEESC_SE_Li128ELb1ELb1ELb0ELb0EEENS1_19SingleTileSchedulerILb1ELb0ELb1ELi128EEEEEEEEEvNT_6ParamsE:
        .type           _ZN7cutlass13device_kernelIN5flash19enable_sm80_to_sm89INS1_16FlashAttnFwdSm80INS1_25CollectiveMainloopFwdSm80ILi4ELi1ELb0EN4cute5tupleIJNS5_1CILi128EEENS7_ILi112EEENS7_ILi64EEEEEELi64ENS_6half_tEfNS_4arch4Sm80ELb0ELb0ELb0ELb1ELb1ELb1ELb1ELb0EEENS1_21CollectiveEpilogueFwdINS6_IJS8_SA_S9_EEENS6_IJNS7_ILi1EEESI_SI_EEESC_SE_Li128ELb1ELb1ELb0ELb0EEENS1_19SingleTileSchedulerILb1ELb0ELb1ELi128EEEEEEEEEvNT_6ParamsE,@function
        .size           _ZN7cutlass13device_kernelIN5flash19enable_sm80_to_sm89INS1_16FlashAttnFwdSm80INS1_25CollectiveMainloopFwdSm80ILi4ELi1ELb0EN4cute5tupleIJNS5_1CILi128EEENS7_ILi112EEENS7_ILi64EEEEEELi64ENS_6half_tEfNS_4arch4Sm80ELb0ELb0ELb0ELb1ELb1ELb1ELb1ELb0EEENS1_21CollectiveEpilogueFwdINS6_IJS8_SA_S9_EEENS6_IJNS7_ILi1EEESI_SI_EEESC_SE_Li128ELb1ELb1ELb0ELb0EEENS1_19SingleTileSchedulerILb1ELb0ELb1ELi128EEEEEEEEEvNT_6ParamsE,(.L_x_800 - _ZN7cutlass13device_kernelIN5flash19enable_sm80_to_sm89INS1_16FlashAttnFwdSm80INS1_25CollectiveMainloopFwdSm80ILi4ELi1ELb0EN4cute5tupleIJNS5_1CILi128EEENS7_ILi112EEENS7_ILi64EEEEEELi64ENS_6half_tEfNS_4arch4Sm80ELb0ELb0ELb0ELb1ELb1ELb1ELb1ELb0EEENS1_21CollectiveEpilogueFwdINS6_IJS8_SA_S9_EEENS6_IJNS7_ILi1EEESI_SI_EEESC_SE_Li128ELb1ELb1ELb0ELb0EEENS1_19SingleTileSchedulerILb1ELb0ELb1ELi128EEEEEEEEEvNT_6ParamsE)
        .other          _ZN7cutlass13device_kernelIN5flash19enable_sm80_to_sm89INS1_16FlashAttnFwdSm80INS1_25CollectiveMainloopFwdSm80ILi4ELi1ELb0EN4cute5tupleIJNS5_1CILi128EEENS7_ILi112EEENS7_ILi64EEEEEELi64ENS_6half_tEfNS_4arch4Sm80ELb0ELb0ELb0ELb1ELb1ELb1ELb1ELb0EEENS1_21CollectiveEpilogueFwdINS6_IJS8_SA_S9_EEENS6_IJNS7_ILi1EEESI_SI_EEESC_SE_Li128ELb1ELb1ELb0ELb0EEENS1_19SingleTileSchedulerILb1ELb0ELb1ELi128EEEEEEEEEvNT_6ParamsE,@"STO_CUDA_ENTRY STV_DEFAULT"
_ZN7cutlass13device_kernelIN5flash19enable_sm80_to_sm89INS1_16FlashAttnFwdSm80INS1_25CollectiveMainloopFwdSm80ILi4ELi1ELb0EN4cute5tupleIJNS5_1CILi128EEENS7_ILi112EEENS7_ILi64EEEEEELi64ENS_6half_tEfNS_4arch4Sm80ELb0ELb0ELb0ELb1ELb1ELb1ELb1ELb0EEENS1_21CollectiveEpilogueFwdINS6_IJS8_SA_S9_EEENS6_IJNS7_ILi1EEESI_SI_EEESC_SE_Li128ELb1ELb1ELb0ELb0EEENS1_19SingleTileSchedulerILb1ELb0ELb1ELi128EEEEEEEEEvNT_6ParamsE:
        /* <DEDUP_REMOVED lines=12> */
[----:B------:R-:W-:Y:S05]  /*00c0*/  @!P0 BRA `(.L_x_44) ;  /* 0x000001c000008947 */ /* 0x000fea0003800000 */
[----:B---3--:R-:W-:-:S04]  /*00d0*/  ISETP.NE.U32.AND P0, PT, RZ, c[0x0][0x568], PT ;  /* 0x00015a00ff007a0c */ /* 0x008fc80003f05070 */
[----:B------:R-:W-:-:S13]  /*00e0*/  ISETP.NE.AND.EX P0, PT, RZ, c[0x0][0x56c], PT, P0 ;  /* 0x00015b00ff007a0c */ /* 0x000fda0003f05300 */
[----:B------:R-:W-:Y:S05]  /*00f0*/  @!P0 BRA `(.L_x_45) ;  /* 0x0000005000008947 */ /* 0x000fea0003800000 */
[----:B------:R-:W-:Y:S02]  /*0100*/  MOV R2, UR4 ;  /* 0x0000000400027c02 */ /* 0x000fe40008000f00 */
[----:B------:R-:W-:-:S05]  /*0110*/  MOV R3, UR5 ;  /* 0x0000000500037c02 */ /* 0x000fca0008000f00 */
[----:B------:R-:W2:Y:S02]  /*0120*/  LDG.E R0, [R2.64] ;  /* 0x0000001602007981 */ /* 0x000ea4000c1e1900 */
[----:B--2---:R1:W2:Y:S02]  /*0130*/  R2UR UR6, R0 ;  /* 0x00000000000673c2 */ /* 0x0042a400000e0000 */
[----:B-12---:R-:W-:Y:S05]  /*0140*/  BRA `(.L_x_46) ;  /* 0x000000e000007947 */ /* 0x006fea0003800000 */
.L_x_45:
        /* <DEDUP_REMOVED lines=13> */
.L_x_47:
[----:B------:R-:W-:Y:S02]  /*0220*/  ULDC UR6, c[0x0][0x54c] ;  /* 0x0001530000067ab9 */ /* 0x000fe40000000800 */
.L_x_46:
[----:B------:R-:W-:Y:S02]  /*0230*/  ULDC UR4, c[0x0][0x548] ;  /* 0x0001520000047ab9 */ /* 0x000fe40000000800 */
[----:B------:R-:W-:-:S02]  /*0240*/  USHF.L.U32 UR5, UR16, 0x7, URZ ;  /* 0x0000000710057899 */ /* 0x000fc4000800063f */
[----:B------:R-:W-:-:S04]  /*0250*/  UIMAD UR4, UR6, UR4, URZ ;  /* 0x00000004060472a4 */ /* 0x000fc8000f8e023f */
[----:B------:R-:W-:-:S04]  /*0260*/  UISETP.GE.AND UP0, UPT, UR5, UR4, UPT ;  /* 0x000000040500728c */ /* 0x000fc8000bf06270 */
[----:B------:R-:W-:Y:S01]  /*0270*/  USEL UR20, UR20, 0xffffffff, !UP0 ;  /* 0xffffffff14147887 */ /* 0x000fe2000c000000 */
[----:B------:R-:W-:Y:S05]  /*0280*/  BRA `(.L_x_48) ;  /* 0x000001b000007947 */ /* 0x000fea0003800000 */
.L_x_44:
        /* <DEDUP_REMOVED lines=8> */
.L_x_49:
        /* <DEDUP_REMOVED lines=13> */
.L_x_51:
[----:B------:R-:W-:Y:S02]  /*03e0*/  ULDC UR6, c[0x0][0x54c] ;  /* 0x0001530000067ab9 */ /* 0x000fe40000000800 */
.L_x_50:
[----:B------:R-:W-:Y:S02]  /*03f0*/  ULDC UR4, c[0x0][0x548] ;  /* 0x0001520000047ab9 */ /* 0x000fe40000000800 */
[----:B------:R-:W-:-:S02]  /*0400*/  USHF.L.U32 UR5, UR16, 0x7, URZ ;  /* 0x0000000710057899 */ /* 0x000fc4000800063f */
[----:B------:R-:W-:-:S04]  /*0410*/  UIMAD UR4, UR6, UR4, URZ ;  /* 0x00000004060472a4 */ /* 0x000fc8000f8e023f */
[----:B------:R-:W-:-:S04]  /*0420*/  UISETP.GE.AND UP0, UPT, UR5, UR4, UPT ;  /* 0x000000040500728c */ /* 0x000fc8000bf06270 */
[----:B------:R-:W-:-:S06]  /*0430*/  USEL UR20, UR20, 0xffffffff, !UP0 ;  /* 0xffffffff14147887 */ /* 0x000fcc000c000000 */
.L_x_48:
[----:B------:R-:W-:-:S13]  /*0440*/  ISETP.LE.AND P0, PT, RZ, UR20, PT ;  /* 0x00000014ff007c0c */ /* 0x000fda000bf03270 */
[----:B------:R-:W-:Y:S05]  /*0450*/  @!P0 EXIT ;  /* 0x000000000000894d */ /* 0x000fea0003800000 */
[----:B------:R-:W-:Y:S01]  /*0460*/  ULDC.64 UR4, c[0x0][0x360] ;  /* 0x0000d80000047ab9 */ /* 0x000fe20000000a00 */
[----:B------:R-:W-:Y:S01]  /*0470*/  ISETP.NE.U32.AND P3, PT, RZ, c[0x0][0x348], PT ;  /* 0x0000d200ff007a0c */ /* 0x000fe20003f65070 */
[----:B------:R-:W-:Y:S02]  /*0480*/  UISETP.NE.U32.AND UP0, UPT, URZ, UR4, UPT ;  /* 0x000000043f00728c */ /* 0x000fe4000bf05070 */
[----:B------:R-:W-:Y:S01]  /*0490*/  ULDC.64 UR6, c[0x0][0x370] ;  /* 0x0000dc0000067ab9 */ /* 0x000fe20000000a00 */
[----:B------:R-:W-:Y:S01]  /*04a0*/  ISETP.NE.AND.EX P3, PT, RZ, c[0x0][0x34c], PT, P3 ;  /* 0x0000d300ff007a0c */ /* 0x000fe20003f65330 */
[----:B------:R-:W-:Y:S02]  /*04b0*/  UISETP.NE.AND.EX UP0, UPT, URZ, UR5, UPT, UP0 ;  /* 0x000000053f00728c */ /* 0x000fe4000bf05300 */
[----:B------:R-:W-:Y:S02]  /*04c0*/  UISETP.NE.U32.AND UP1, UPT, URZ, UR6, UPT ;  /* 0x000000063f00728c */ /* 0x000fe4000bf25070 */
[----:B------:R-:W-:-:S02]  /*04d0*/  ULDC.64 UR4, c[0x0][0x360] ;  /* 0x0000d80000047ab9 */ /* 0x000fc40000000a00 */
[----:B------:R-:W-:Y:S01]  /*04e0*/  UISETP.NE.AND.EX UP1, UPT, URZ, UR7, UPT, UP1 ;  /* 0x000000073f00728c */ /* 0x000fe2000bf25310 */
[----:B------:R-:W-:Y:S01]  /*04f0*/  PLOP3.LUT P1, PT, PT, PT, UP0, 0x80, 0x0 ;  /* 0x000000000000781c */ /* 0x000fe20003f2f008 */
[----:B------:R-:W-:Y:S02]  /*0500*/  ULDC.64 UR8, c[0x0][0x370] ;  /* 0x0000dc0000087ab9 */ /* 0x000fe40000000a00 */
[----:B------:R-:W-:Y:S02]  /*0510*/  ULDC.64 UR6, c[0x0][0x348] ;  /* 0x0000d20000067ab9 */ /* 0x000fe40000000a00 */
[----:B------:R-:W-:Y:S01]  /*0520*/  @UP0 UIMAD.WIDE UR4, UR20, UR10, UR4 ;  /* 0x0000000a140402a5 */ /* 0x000fe2000f8e0204 */
[----:B------:R-:W-:Y:S01]  /*0530*/  PLOP3.LUT P2, PT, PT, PT, UP1, 0x80, 0x0 ;  /* 0x000000000000781c */ /* 0x000fe20003f4f018 */
[----:B------:R-:W-:-:S03]  /*0540*/  UIMAD.WIDE UR6, UR20, UR10, UR6 ;  /* 0x0000000a140672a5 */ /* 0x000fc6000f8e0206 */
[----:B------:R-:W-:Y:S01]  /*0550*/  @UP1 UIMAD.WIDE UR8, UR20, UR10, UR8 ;  /* 0x0000000a140812a5 */ /* 0x000fe2000f8e0208 */
[----:B------:R-:W-:Y:S01]  /*0560*/  IMAD.U32 R2, RZ, RZ, UR4 ;  /* 0x00000004ff027e24 */ /* 0x000fe2000f8e00ff */
[----:B------:R-:W-:Y:S01]  /*0570*/  MOV R3, UR5 ;  /* 0x0000000500037c02 */ /* 0x000fe20008000f00 */
[----:B------:R-:W-:Y:S01]  /*0580*/  ULDC.64 UR4, c[0x0][0x358] ;  /* 0x0000d60000047ab9 */ /* 0x000fe20000000a00 */
[----:B------:R-:W-:Y:S01]  /*0590*/  ISETP.NE.U32.AND P4, PT, RZ, c[0x0][0x350], PT ;  /* 0x0000d400ff007a0c */ /* 0x000fe20003f85070 */
[----:B------:R-:W-:Y:S01]  /*05a0*/  UISETP.NE.U32.AND UP1, UPT, URZ, UR4, UPT ;  /* 0x000000043f00728c */ /* 0x000fe2000bf25070 */
[----:B------:R-:W-:Y:S01]  /*05b0*/  IMAD.U32 R8, RZ, RZ, UR6 ;  /* 0x00000006ff087e24 */ /* 0x000fe2000f8e00ff */
[----:B------:R1:W2:Y:S01]  /*05c0*/  @P1 LDG.E R0, [R2.64] ;  /* 0x0000001602001981 */ /* 0x0002a2000c1e1900 */
[----:B------:R-:W-:Y:S01]  /*05d0*/  IMAD.U32 R9, RZ, RZ, UR7 ;  /* 0x00000007ff097e24 */ /* 0x000fe2000f8e00ff */
[----:B------:R-:W-:Y:S01]  /*05e0*/  UISETP.NE.AND.EX UP1, UPT, URZ, UR5, UPT, UP1 ;  /* 0x000000053f00728c */ /* 0x000fe2000bf25310 */
[----:B------:R-:W-:Y:S01]  /*05f0*/  ISETP.NE.AND.EX P4, PT, RZ, c[0x0][0x354], PT, P4 ;  /* 0x0000d500ff007a0c */ /* 0x000fe20003f85340 */
[----:B------:R-:W-:Y:S01]  /*0600*/  ULDC.64 UR6, c[0x0][0x350] ;  /* 0x0000d40000067ab9 */ /* 0x000fe20000000a00 */
[----:B------:R-:W-:Y:S01]  /*0610*/  IMAD.U32 R4, RZ, RZ, UR8 ;  /* 0x00000008ff047e24 */ /* 0x000fe2000f8e00ff */
[----:B------:R-:W-:Y:S01]  /*0620*/  ULDC.64 UR4, c[0x0][0x358] ;  /* 0x0000d60000047ab9 */ /* 0x000fe20000000a00 */
[----:B------:R-:W-:Y:S01]  /*0630*/  IMAD.U32 R5, RZ, RZ, UR9 ;  /* 0x00000009ff057e24 */ /* 0x000fe2000f8e00ff */
[----:B------:R-:W-:Y:S01]  /*0640*/  PLOP3.LUT P0, PT, PT, PT, UP1, 0x80, 0x0 ;  /* 0x000000000000781c */ /* 0x000fe20003f0f018 */
[----:B------:R-:W-:Y:S01]  /*0650*/  UIMAD.WIDE UR6, UR20, UR10, UR6 ;  /* 0x0000000a140672a5 */ /* 0x000fe2000f8e0206 */
[----:B------:R-:W3:Y:S01]  /*0660*/  @P3 LDG.E R6, [R8.64] ;  /* 0x0000001608063981 */ /* 0x000ee2000c1e1900 */
[----:B------:R-:W-:Y:S01]  /*0670*/  UIMAD.WIDE UR4, UR20, UR10, UR4 ;  /* 0x0000000a140472a5 */ /* 0x000fe2000f8e0204 */
[----:B------:R-:W-:Y:S01]  /*0680*/  MOV R23, RZ ;  /* 0x000000ff00177202 */ /* 0x000fe20000000f00 */
[----:B------:R-:W-:Y:S01]  /*0690*/  IMAD.MOV.U32 R10, RZ, RZ, RZ ;  /* 0x000000ffff0a7224 */ /* 0x000fe200078e00ff */
[----:B------:R4:W3:Y:S03]  /*06a0*/  @P2 LDG.E R7, [R4.64] ;  /* 0x0000001604072981 */ /* 0x0008e6000c1e1900 */
[----:B-1----:R-:W-:Y:S01]  /*06b0*/  IMAD.U32 R2, RZ, RZ, UR4 ;  /* 0x00000004ff027e24 */ /* 0x002fe2000f8e00ff */
[----:B------:R-:W-:-:S05]  /*06c0*/  MOV R3, UR5 ;  /* 0x0000000500037c02 */ /* 0x000fca0008000f00 */
[----:B------:R1:W5:Y:S01]  /*06d0*/  @P0 LDG.E R10, [R2.64] ;  /* 0x00000016020a0981 */ /* 0x000362000c1e1900 */
[----:B----4-:R-:W-:Y:S01]  /*06e0*/  IMAD.U32 R4, RZ, RZ, UR6 ;  /* 0x00000006ff047e24 */ /* 0x010fe2000f8e00ff */
[----:B------:R-:W-:-:S05]  /*06f0*/  MOV R5, UR7 ;  /* 0x0000000700057c02 */ /* 0x000fca0008000f00 */
[----:B------:R1:W5:Y:S01]  /*0700*/  @P4 LDG.E R23, [R4.64] ;  /* 0x0000001604174981 */ /* 0x000362000c1e1900 */
[----:B------:R-:W4:Y:S01]  /*0710*/  S2UR UR15, SR_CTAID.Y ;  /* 0x00000000000f79c3 */ /* 0x000f220000002600 */
[----:B------:R-:W-:Y:S02]  /*0720*/  UMOV UR17, URZ ;  /* 0x0000003f00117c82 */ /* 0x000fe40008000000 */
[----:B------:R-:W-:Y:S02]  /*0730*/  ULDC UR19, c[0x0][0x168] ;  /* 0x00005a0000137ab9 */ /* 0x000fe40000000800 */
[----:B------:R-:W-:Y:S02]  /*0740*/  UMOV UR18, URZ ;  /* 0x0000003f00127c82 */ /* 0x000fe40008000000 */
[----:B------:R-:W-:Y:S02]  /*0750*/  ULDC UR4, c[0x0][0x2ac] ;  /* 0x0000ab0000047ab9 */ /* 0x000fe40000000800 */
[----:B------:R-:W-:-:S02]  /*0760*/  ULDC UR21, c[0x0][0x1d0] ;  /* 0x0000740000157ab9 */ /* 0x000fc40000000800 */
[----:B------:R-:W-:-:S03]  /*0770*/  UIMAD UR21, UR4, UR21, URZ ;  /* 0x00000015041572a4 */ /* 0x000fc6000f8e023f */
[----:B------:R-:W-:Y:S02]  /*0780*/  ULDC UR4, c[0x0][0x228] ;  /* 0x00008a0000047ab9 */ /* 0x000fe40000000800 */
[----:B----4-:R-:W-:Y:S01]  /*0790*/  USHF.R.S32.HI UR14, URZ, 0x1f, UR15 ;  /* 0x0000001f3f0e7899 */ /* 0x010fe2000801140f */
[----:B--2---:R1:W2:Y:S08]  /*07a0*/  @P1 R2UR UR19, R0 ;  /* 0x00000000001313c2 */ /* 0x0042b000000e0000 */
[----:B---3--:R1:W3:Y:S08]  /*07b0*/  @P3 R2UR UR18, R6 ;  /* 0x00000000061233c2 */ /* 0x0082f000000e0000 */
[----:B------:R1:W4:Y:S01]  /*07c0*/  @P2 R2UR UR17, R7 ;  /* 0x00000000071123c2 */ /* 0x00032200000e0000 */
[----:B------:R-:W-:Y:S05]  /*07d0*/  @P1 BRA `(.L_x_52) ;  /* 0x0000006000001947 */ /* 0x000fea0003800000 */
[----:B------:R-:W-:Y:S05]  /*07e0*/  @!P3 BRA `(.L_x_52) ;  /* 0x000000500000b947 */ /* 0x000fea0003800000 */
[----:B-1--4-:R-:W4:Y:S04]  /*07f0*/  LDG.E R6, [R8.64] ;  /* 0x0000001608067981 */ /* 0x012f28000c1e1900 */
[----:B---3--:R-:W3:Y:S01]  /*0800*/  LDG.E R0, [R8.64+0x4] ;  /* 0x0000041608007981 */ /* 0x008ee2000c1e1900 */
[----:B--2-4-:R-:W1:Y:S08]  /*0810*/  R2UR UR19, R6 ;  /* 0x00000000061373c2 */ /* 0x014e7000000e0000 */
[----:B---3--:R-:W1:Y:S02]  /*0820*/  R2UR UR5, R0 ;  /* 0x00000000000573c2 */ /* 0x008e6400000e0000 */
[----:B-1----:R-:W-:-:S06]  /*0830*/  UIADD3 UR19, -UR19, UR5, URZ ;  /* 0x0000000513137290 */ /* 0x002fcc000fffe13f */
.L_x_52:
[----:B------:R-:W-:-:S04]  /*0840*/  ISETP.NE.U32.AND P1, PT, RZ, c[0x0][0x368], PT ;  /* 0x0000da00ff007a0c */ /* 0x000fc80003f25070 */
[----:B------:R-:W-:-:S13]  /*0850*/  ISETP.NE.AND.EX P1, PT, RZ, c[0x0][0x36c], PT, P1 ;  /* 0x0000db00ff007a0c */ /* 0x000fda0003f25310 */
[----:B------:R-:W-:Y:S05]  /*0860*/  @!P1 BRA `(.L_x_53) ;  /* 0x0000007000009947 */ /* 0x000fea0003800000 */
[----:B------:R-:W-:Y:S02]  /*0870*/  ULDC.64 UR6, c[0x0][0x368] ;  /* 0x0000da0000067ab9 */ /* 0x000fe40000000a00 */
[----:B------:R-:W-:-:S06]  /*0880*/  UIMAD.WIDE UR6, UR20, UR10, UR6 ;  /* 0x0000000a140672a5 */ /* 0x000fcc000f8e0206 */
[----:B-1----:R-:W-:Y:S02]  /*0890*/  MOV R4, UR6 ;  /* 0x0000000600047c02 */ /* 0x002fe40008000f00 */
[----:B------:R-:W-:-:S05]  /*08a0*/  MOV R5, UR7 ;  /* 0x0000000700057c02 */ /* 0x000fca0008000f00 */
[----:B----4-:R-:W4:Y:S02]  /*08b0*/  LDG.E R0, [R4.64] ;  /* 0x0000001604007981 */ /* 0x010f24000c1e1900 */
[----:B----4-:R1:W4:Y:S02]  /*08c0*/  R2UR UR21, R0 ;  /* 0x00000000001573c2 */ /* 0x01032400000e0000 */
[----:B-1--4-:R-:W-:Y:S05]  /*08d0*/  BRA `(.L_x_54) ;  /* 0x0000006000007947 */ /* 0x012fea0003800000 */
.L_x_53:
[----:B------:R-:W-:Y:S05]  /*08e0*/  @!P4 BRA `(.L_x_54) ;  /* 0x000000500000c947 */ /* 0x000fea0003800000 */
[----:B-1--4-:R1:W4:Y:S04]  /*08f0*/  LDG.E R0, [R4.64] ;  /* 0x0000001604007981 */ /* 0x012328000c1e1900 */
[----:B-1-3--:R-:W3:Y:S01]  /*0900*/  LDG.E R4, [R4.64+0x4] ;  /* 0x0000041604047981 */ /* 0x00aee2000c1e1900 */
[----:B----4-:R-:W1:Y:S08]  /*0910*/  R2UR UR21, R0 ;  /* 0x00000000001573c2 */ /* 0x010e7000000e0000 */
[----:B---3--:R-:W1:Y:S02]  /*0920*/  R2UR UR5, R4 ;  /* 0x00000000040573c2 */ /* 0x008e6400000e0000 */
[----:B-1----:R-:W-:-:S06]  /*0930*/  UIADD3 UR21, -UR21, UR5, URZ ;  /* 0x0000000515157290 */ /* 0x002fcc000fffe13f */
.L_x_54:
[----:B-1--4-:R1:W4:Y:S01]  /*0940*/  @P0 LDG.E R0, [R2.64] ;  /* 0x0000001602000981 */ /* 0x012322000c1e1900 */
[----:B------:R-:W-:-:S03]  /*0950*/  ULDC.64 UR6, c[0x0][0x378] ;  /* 0x0000de0000067ab9 */ /* 0x000fc60000000a00 */
[----:B-1-3--:R-:W3:Y:S01]  /*0960*/  @P0 LDG.E R2, [R2.64+0x4] ;  /* 0x0000041602020981 */ /* 0x00aee2000c1e1900 */
[----:B------:R-:W-:Y:S01]  /*0970*/  UISETP.NE.U32.AND UP0, UPT, URZ, UR6, UPT ;  /* 0x000000063f00728c */ /* 0x000fe2000bf05070 */
[----:B------:R-:W-:-:S03]  /*0980*/  IMAD.U32 R149, RZ, RZ, UR21 ;  /* 0x00000015ff957e24 */ /* 0x000fc6000f8e00ff */
[----:B------:R-:W-:-:S03]  /*0990*/  UISETP.NE.AND.EX UP0, UPT, URZ, UR7, UPT, UP0 ;  /* 0x000000073f00728c */ /* 0x000fc6000bf05300 */
[----:B------:R-:W-:-:S03]  /*09a0*/  ULDC.64 UR6, c[0x0][0x378] ;  /* 0x0000de0000067ab9 */ /* 0x000fc60000000a00 */
[----:B------:R-:W-:-:S05]  /*09b0*/  PLOP3.LUT P1, PT, PT, PT, UP0, 0x80, 0x0 ;  /* 0x000000000000781c */ /* 0x000fca0003f2f008 */
[----:B------:R-:W-:-:S06]  /*09c0*/  @UP0 UIMAD.WIDE UR6, UR20, UR10, UR6 ;  /* 0x0000000a140602a5 */ /* 0x000fcc000f8e0206 */
[----:B------:R-:W-:Y:S01]  /*09d0*/  IMAD.U32 R4, RZ, RZ, UR6 ;  /* 0x00000006ff047e24 */ /* 0x000fe2000f8e00ff */
[----:B------:R-:W-:-:S05]  /*09e0*/  MOV R5, UR7 ;  /* 0x0000000700057c02 */ /* 0x000fca0008000f00 */
[----:B------:R1:W5:Y:S01]  /*09f0*/  @P1 LDG.E R149, [R4.64] ;  /* 0x0000001604951981 */ /* 0x000362000c1e1900 */
[----:B------:R-:W-:Y:S02]  /*0a00*/  UIADD3 UR5, -UR17, UR21, URZ ;  /* 0x0000001511057290 */ /* 0x000fe4000fffe13f */
[----:B------:R-:W-:Y:S01]  /*0a10*/  UMOV UR24, URZ ;  /* 0x0000003f00187c82 */ /* 0x000fe20008000000 */
[----:B----4-:R-:W4:Y:S08]  /*0a20*/  @P0 R2UR UR6, R0 ;  /* 0x00000000000603c2 */ /* 0x010f3000000e0000 */
[----:B---3--:R-:W4:Y:S02]  /*0a30*/  @P0 R2UR UR7, R2 ;  /* 0x00000000020703c2 */ /* 0x008f2400000e0000 */
[----:B----4-:R-:W-:-:S02]  /*0a40*/  @UP1 UIADD3 UR4, -UR6, UR7, URZ ;  /* 0x0000000706041290 */ /* 0x010fc4000fffe13f */
[----:B------:R-:W-:Y:S02]  /*0a50*/  UIADD3 UR6, -UR5, URZ, URZ ;  /* 0x0000003f05067290 */ /* 0x000fe4000fffe13f */
[----:B------:R-:W-:Y:S02]  /*0a60*/  UIADD3 UR13, UR5, UR4, URZ ;  /* 0x00000004050d7290 */ /* 0x000fe4000fffe03f */
[----:B------:R-:W-:Y:S02]  /*0a70*/  UISETP.LT.AND UP0, UPT, URZ, UR6, UPT ;  /* 0x000000063f00728c */ /* 0x000fe4000bf01270 */
[----:B------:R-:W-:Y:S02]  /*0a80*/  UIADD3 UR25, UR13, 0x6f, URZ ;  /* 0x0000006f0d197890 */ /* 0x000fe4000fffe03f */
[----:B------:R-:W-:Y:S02]  /*0a90*/  USEL UR6, URZ, UR6, !UP0 ;  /* 0x000000063f067287 */ /* 0x000fe4000c000000 */
[----:B------:R-:W-:-:S07]  /*0aa0*/  UIMAD.WIDE UR24, UR25, -0x6db6db6d, UR24 ;  /* 0x92492493191878a5 */ /* 0x000fce000f8e0218 */
[----:B------:R-:W-:Y:S02]  /*0ab0*/  UMOV UR7, UR25 ;  /* 0x0000001900077c82 */ /* 0x000fe40008000000 */
[----:B------:R-:W-:-:S04]  /*0ac0*/  USHF.R.U32.HI UR12, URZ, 0x1f, UR7 ;  /* 0x0000001f3f0c7899 */ /* 0x000fc80008011607 */
[----:B------:R-:W-:Y:S02]  /*0ad0*/  ULEA.HI.SX32 UR12, UR7, UR12, 0x1a ;  /* 0x0000000c070c7291 */ /* 0x000fe4000f8fd23f */
[----:B------:R-:W-:Y:S02]  /*0ae0*/  USHF.R.U32.HI UR7, URZ, 0x4, UR6 ;  /* 0x000000043f077899 */ /* 0x000fe40008011606 */
[----:B------:R-:W-:-:S04]  /*0af0*/  UIMAD UR5, UR12, 0x70, -UR5 ;  /* 0x000000700c0578a4 */ /* 0x000fc8000f8e0a05 */
[----:B------:R-:W-:Y:S01]  /*0b00*/  MOV R0, UR7 ;  /* 0x0000000700007c02 */ /* 0x000fe20008000f00 */
[----:B------:R-:W-:-:S04]  /*0b10*/  UISETP.LT.AND UP0, UPT, UR5, UR4, UPT ;  /* 0x000000040500728c */ /* 0x000fc8000bf01270 */
[----:B------:R-:W-:Y:S01]  /*0b20*/  IMAD.WIDE.U32 R2, R0, 0x24924925, RZ ;  /* 0x2492492500027825 */ /* 0x000fe200078e00ff */
[----:B------:R-:W-:-:S03]  /*0b30*/  USEL UR5, UR5, UR4, UP0 ;  /* 0x0000000405057287 */ /* 0x000fc60008000000 */
[----:B------:R-:W3:Y:S01]  /*0b40*/  R2UR UR7, R3 ;  /* 0x00000000030773c2 */ /* 0x000ee200000e0000 */
[----:B------:R-:W-:-:S07]  /*0b50*/  UISETP.GT.AND UP0, UPT, UR5, UR6, UPT ;  /* 0x000000060500728c */ /* 0x000fce000bf04270 */
[----:B------:R1:W4:Y:S04]  /*0b60*/  R2UR UR6, R2 ;  /* 0x00000000020673c2 */ /* 0x00032800000e0000 */
[----:B------:R-:W-:Y:S02]  /*0b70*/  @UP0 UIADD3 UR25, UR5, 0x6f, URZ ;  /* 0x0000006f05190890 */ /* 0x000fe4000fffe03f */
[----:B------:R-:W-:Y:S02]  /*0b80*/  @UP0 UMOV UR24, URZ ;  /* 0x0000003f00180c82 */ /* 0x000fe40008000000 */
[----:B------:R-:W-:-:S04]  /*0b90*/  @UP0 UIMAD.WIDE UR8, UR25, -0x6db6db6d, UR24 ;  /* 0x92492493190808a5 */ /* 0x000fc8000f8e0218 */
[----:B----4-:R-:W-:Y:S02]  /*0ba0*/  @UP0 USHF.R.U32.HI UR6, URZ, 0x1f, UR9 ;  /* 0x0000001f3f060899 */ /* 0x010fe40008011609 */
[----:B---3--:R-:W-:Y:S02]  /*0bb0*/  UMOV UR5, UR7 ;  /* 0x0000000700057c82 */ /* 0x008fe40008000000 */
[----:B------:R-:W-:-:S04]  /*0bc0*/  @UP0 ULEA.HI.SX32 UR5, UR9, UR6, 0x1a ;  /* 0x0000000609050291 */ /* 0x000fc8000f8fd23f */
[----:B------:R-:W-:-:S06]  /*0bd0*/  UISETP.GT.AND UP0, UPT, UR5, UR7, UPT ;  /* 0x000000070500728c */ /* 0x000fcc000bf04270 */
[----:B------:R-:W-:-:S13]  /*0be0*/  PLOP3.LUT P0, PT, PT, PT, UP0, 0x80, 0x0 ;  /* 0x000000000000781c */ /* 0x000fda0003f0f008 */
[----:B-1----:R-:W-:Y:S05]  /*0bf0*/  @!P0 BRA `(.L_x_55) ;  /* 0x0000762000008947 */ /* 0x002fea0003800000 */
[----:B------:R-:W-:Y:S02]  /*0c00*/  ULDC.64 UR8, c[0x0][0x340] ;  /* 0x0000d00000087ab9 */ /* 0x000fe40000000a00 */
[----:B------:R-:W-:-:S04]  /*0c10*/  UISETP.NE.U32.AND UP0, UPT, URZ, UR8, UPT ;  /* 0x000000083f00728c */ /* 0x000fc8000bf05070 */
[----:B------:R-:W-:-:S03]  /*0c20*/  UISETP.NE.AND.EX UP0, UPT, URZ, UR9, UPT, UP0 ;  /* 0x000000093f00728c */ /* 0x000fc6000bf05300 */
[----:B------:R-:W-:-:S03]  /*0c30*/  ULDC.64 UR8, c[0x0][0x340] ;  /* 0x0000d00000087ab9 */ /* 0x000fc60000000a00 */
[----:B------:R-:W-:-:S05]  /*0c40*/  PLOP3.LUT P5, PT, PT, PT, UP0, 0x80, 0x0 ;  /* 0x000000000000781c */ /* 0x000fca0003faf008 */
[----:B------:R-:W-:Y:S01]  /*0c50*/  @UP0 UIMAD.WIDE UR8, UR20, UR10, UR8 ;  /* 0x0000000a140802a5 */ /* 0x000fe2000f8e0208 */
[----:B------:R-:W-:Y:S01]  /*0c60*/  SHF.R.S32.HI R28, RZ, 0x1f, R247 ;  /* 0x0000001fff1c7819 */ /* 0x000fe200000114f7 */
[----:B------:R-:W-:Y:S02]  /*0c70*/  UIADD3 UR6, UR5, -0x1, URZ ;  /* 0xffffffff05067890 */ /* 0x000fe4000fffe03f */
[----:B------:R-:W-:Y:S02]  /*0c80*/  ULDC.64 UR10, c[0x0][0x238] ;  /* 0x00008e00000a7ab9 */ /* 0x000fe40000000a00 */
[----:B------:R-:W-:Y:S02]  /*0c90*/  IMAD.U32 R2, RZ, RZ, UR8 ;  /* 0x00000008ff027e24 */ /* 0x000fe4000f8e00ff */
[----:B------:R-:W-:Y:S01]  /*0ca0*/  IMAD.U32 R3, RZ, RZ, UR9 ;  /* 0x00000009ff037e24 */ /* 0x000fe2000f8e00ff */
[----:B------:R-:W-:Y:S01]  /*0cb0*/  LEA.HI R0, R28, R247, RZ, 0x3 ;  /* 0x000000f71c007211 */ /* 0x000fe200078f18ff */
[----:B------:R-:W-:-:S03]  /*0cc0*/  ULDC.64 UR8, c[0x0][0x240] ;  /* 0x0000900000087ab9 */ /* 0x000fc60000000a00 */
[----:B------:R-:W-:Y:S01]  /*0cd0*/  SHF.R.S32.HI R8, RZ, 0x3, R0 ;  /* 0x00000003ff087819 */ /* 0x000fe20000011400 */
[----:B------:R1:W3:Y:S01]  /*0ce0*/  @P5 LDG.E R17, [R2.64] ;  /* 0x0000001602115981 */ /* 0x0002e2000c1e1900 */
[----:B------:R-:W-:Y:S01]  /*0cf0*/  LOP3.LUT R0, R0, 0x1ffffff8, RZ, 0xc0, !PT ;  /* 0x1ffffff800007812 */ /* 0x000fe200078ec0ff */
[----:B------:R-:W-:Y:S01]  /*0d00*/  UMOV UR5, 0x70 ;  /* 0x0000007000057882 */ /* 0x000fe20000000000 */
[C---:B-----5:R-:W-:Y:S01]  /*0d10*/  IADD3 R128, P0, R8.reuse, R10, RZ ;  /* 0x0000000a08807210 */ /* 0x060fe20007f1e0ff */
[----:B------:R-:W-:Y:S01]  /*0d20*/  UIMAD UR8, UR14, UR8, URZ ;  /* 0x000000080e0872a4 */ /* 0x000fe2000f8e023f */
[----:B------:R-:W-:Y:S01]  /*0d30*/  IADD3 R125, -R8, UR4, RZ ;  /* 0x00000004087d7c10 */ /* 0x000fe2000fffe1ff */
[----:B------:R-:W-:Y:S01]  /*0d40*/  IMAD.IADD R0, R247, 0x1, -R0 ;  /* 0x00000001f7007824 */ /* 0x000fe200078e0a00 */
[----:B------:R-:W-:Y:S01]  /*0d50*/  UIMAD.WIDE.U32 UR24, UR5, UR10, URZ ;  /* 0x0000000a051872a5 */ /* 0x000fe2000f8e003f */
[----:B------:R-:W-:Y:S01]  /*0d60*/  IMAD.MOV.U32 R148, RZ, RZ, c[0x0][0x238] ;  /* 0x00008e00ff947624 */ /* 0x000fe200078e00ff */
[----:B------:R-:W-:Y:S01]  /*0d70*/  USHF.R.S32.HI UR10, URZ, 0x1f, UR20 ;  /* 0x0000001f3f0a7899 */ /* 0x000fe20008011414 */
[----:B------:R-:W-:Y:S01]  /*0d80*/  IMAD.SHL.U32 R4, R0, 0x8, RZ ;  /* 0x0000000800047824 */ /* 0x000fe200078e00ff */
[----:B------:R-:W-:Y:S01]  /*0d90*/  UIMAD UR28, UR15, UR9, UR8 ;  /* 0x000000090f1c72a4 */ /* 0x000fe2000f8e0208 */
[----:B------:R-:W-:Y:S01]  /*0da0*/  IMAD.MOV.U32 R29, RZ, RZ, c[0x0][0x23c] ;  /* 0x00008f00ff1d7624 */ /* 0x000fe200078e00ff */
[----:B------:R-:W-:Y:S01]  /*0db0*/  USEL UR27, UR20, URZ, !UP1 ;  /* 0x0000003f141b7287 */ /* 0x000fe2000c800000 */
[----:B------:R-:W-:Y:S01]  /*0dc0*/  IMAD.U32 R6, RZ, RZ, UR24 ;  /* 0x00000018ff067e24 */ /* 0x000fe2000f8e00ff */
[----:B------:R-:W-:Y:S01]  /*0dd0*/  SHF.R.S32.HI R5, RZ, 0x1f, R4 ;  /* 0x0000001fff057819 */ /* 0x000fe20000011404 */
[----:B------:R-:W-:Y:S01]  /*0de0*/  USEL UR26, UR10, URZ, !UP1 ;  /* 0x0000003f0a1a7287 */ /* 0x000fe2000c800000 */
[----:B------:R-:W-:Y:S01]  /*0df0*/  IMAD.WIDE.U32 R12, R148, 0x20, RZ ;  /* 0x00000020940c7825 */ /* 0x000fe200078e00ff */
[----:B------:R-:W-:Y:S01]  /*0e00*/  ULDC.64 UR8, c[0x0][0x248] ;  /* 0x0000920000087ab9 */ /* 0x000fe20000000a00 */
[-C--:B------:R-:W-:Y:S01]  /*0e10*/  LEA.HI R90, R28, R247.reuse, RZ, 0x6 ;  /* 0x000000f71c5a7211 */ /* 0x080fe200078f30ff */
[----:B------:R-:W-:Y:S01]  /*0e20*/  UIMAD UR8, UR26, UR8, URZ ;  /* 0x000000081a0872a4 */ /* 0x000fe2000f8e023f */
[----:B------:R-:W-:Y:S01]  /*0e30*/  IMAD.U32 R96, RZ, RZ, UR27 ;  /* 0x0000001bff607e24 */ /* 0x000fe2000f8e00ff */
[----:B------:R-:W-:Y:S01]  /*0e40*/  UIMAD UR11, UR5, UR11, URZ ;  /* 0x0000000b050b72a4 */ /* 0x000fe2000f8e023f */
[----:B------:R-:W-:Y:S01]  /*0e50*/  IMAD.MOV.U32 R145, RZ, RZ, R6 ;  /* 0x000000ffff917224 */ /* 0x000fe200078e0006 */
[----:B------:R-:W-:Y:S01]  /*0e60*/  UIMAD UR8, UR27, UR9, UR8 ;  /* 0x000000091b0872a4 */ /* 0x000fe2000f8e0208 */
[----:B-1----:R-:W-:Y:S01]  /*0e70*/  SHF.R.S32.HI R2, RZ, 0x1f, R10 ;  /* 0x0000001fff027819 */ /* 0x002fe2000001140a */
[----:B------:R-:W-:Y:S01]  /*0e80*/  UIADD3 UR11, UR25, UR11, URZ ;  /* 0x0000000b190b7290 */ /* 0x000fe2000fffe03f */
[----:B------:R-:W-:Y:S01]  /*0e90*/  IMAD.U32 R7, RZ, RZ, UR25 ;  /* 0x00000019ff077e24 */ /* 0x000fe2000f8e00ff */
[----:B------:R-:W-:Y:S01]  /*0ea0*/  ISETP.GE.AND P6, PT, R4, c[0x0][0x1d4], PT ;  /* 0x0000750004007a0c */ /* 0x000fe20003fc6270 */
[----:B------:R-:W-:Y:S01]  /*0eb0*/  IMAD.SHL.U32 R11, R29, 0x20, RZ ;  /* 0x000000201d0b7824 */ /* 0x000fe200078e00ff */
[----:B------:R-:W-:Y:S01]  /*0ec0*/  LEA.HI.X.SX32 R129, R8, R2, 0x1, P0 ;  /* 0x0000000208817211 */ /* 0x000fe200000f0eff */
[----:B------:R-:W-:Y:S01]  /*0ed0*/  IMAD.WIDE.U32 R2, R128, c[0x0][0x238], R4 ;  /* 0x00008e0080027a25 */ /* 0x000fe200078e0004 */
[----:B------:R-:W-:Y:S01]  /*0ee0*/  UIMAD UR9, UR11, UR6, URZ ;  /* 0x000000060b0972a4 */ /* 0x000fe2000f8e023f */
[----:B------:R-:W-:-:S02]  /*0ef0*/  LEA.HI R22, R28, R247, RZ, 0x2 ;  /* 0x000000f71c167211 */ /* 0x000fc400078f10ff */
[----:B------:R-:W-:Y:S01]  /*0f00*/  IMAD R0, R129, c[0x0][0x238], RZ ;  /* 0x00008e0081007a24 */ /* 0x000fe200078e02ff */
[----:B------:R-:W-:Y:S01]  /*0f10*/  IADD3 R146, R23, UR21, RZ ;  /* 0x0000001517927c10 */ /* 0x000fe2000fffe0ff */
[----:B------:R-:W-:Y:S01]  /*0f20*/  IMAD.SHL.U32 R90, R90, 0x8, RZ ;  /* 0x000000085a5a7824 */ /* 0x000fe200078e00ff */
[----:B------:R-:W-:Y:S01]  /*0f30*/  SHF.R.S32.HI R38, RZ, 0x2, R22 ;  /* 0x00000002ff267819 */ /* 0x000fe20000011416 */
[----:B------:R-:W-:Y:S01]  /*0f40*/  IMAD R0, R128, c[0x0][0x23c], R0 ;  /* 0x00008f0080007a24 */ /* 0x000fe200078e0200 */
[----:B------:R-:W-:Y:S01]  /*0f50*/  ULDC UR21, c[0x0][0x294] ;  /* 0x0000a50000157ab9 */ /* 0x000fe20000000800 */
[----:B------:R-:W-:Y:S01]  /*0f60*/  IMAD.MOV.U32 R153, RZ, RZ, 0x6 ;  /* 0x00000006ff997424 */ /* 0x000fe200078e00ff */
[C---:B------:R-:W-:Y:S01]  /*0f70*/  IADD3 R157, R38.reuse, 0x40, RZ ;  /* 0x00000040269d7810 */ /* 0x040fe20007ffe0ff */
[----:B------:R-:W-:Y:S01]  /*0f80*/  IMAD.IADD R3, R3, 0x1, R0 ;  /* 0x0000000103037824 */ /* 0x000fe200078e0200 */
[C---:B------:R-:W-:Y:S01]  /*0f90*/  IADD3 R158, R38.reuse, 0x20, RZ ;  /* 0x00000020269e7810 */ /* 0x040fe20007ffe0ff */
[----:B------:R-:W-:Y:S01]  /*0fa0*/  IMAD.U32 R0, RZ, RZ, UR15 ;  /* 0x0000000fff007e24 */ /* 0x000fe2000f8e00ff */
[----:B------:R-:W-:Y:S01]  /*0fb0*/  IADD3 R156, R38, 0x60, RZ ;  /* 0x00000060269c7810 */ /* 0x000fe20007ffe0ff */
[----:B------:R-:W-:Y:S01]  /*0fc0*/  IMAD.MOV.U32 R155, RZ, RZ, 0x5 ;  /* 0x00000005ff9b7424 */ /* 0x000fe200078e00ff */
[----:B------:R-:W-:Y:S01]  /*0fd0*/  UIMAD UR21, UR5, UR21, URZ ;  /* 0x00000015051572a4 */ /* 0x000fe2000f8e023f */
[----:B------:R-:W-:Y:S01]  /*0fe0*/  IMAD.WIDE.U32 R2, R0, c[0x0][0x240], R2 ;  /* 0x0000900000027a25 */ /* 0x000fe200078e0002 */
[----:B------:R-:W-:-:S03]  /*0ff0*/  P2R R121, PR, RZ, 0x40 ;  /* 0x00000040ff797803 */ /* 0x000fc60000000000 */
[----:B------:R-:W-:Y:S01]  /*1000*/  IMAD.U32 R0, RZ, RZ, UR6 ;  /* 0x00000006ff007e24 */ /* 0x000fe2000f8e00ff */
[----:B------:R-:W-:Y:S01]  /*1010*/  IADD3 R3, R3, UR28, RZ ;  /* 0x0000001c03037c10 */ /* 0x000fe2000fffe0ff */
[----:B------:R-:W-:Y:S01]  /*1020*/  USHF.R.S32.HI UR28, URZ, 0x1f, UR6 ;  /* 0x0000001f3f1c7899 */ /* 0x000fe20008011406 */
[----:B------:R-:W-:Y:S02]  /*1030*/  IMAD.SHL.U32 R150, R148, 0x20, RZ ;  /* 0x0000002094967824 */ /* 0x000fe400078e00ff */
[----:B------:R-:W-:Y:S01]  /*1040*/  IMAD R10, R0, -0x70, R125 ;  /* 0xffffff90000a7824 */ /* 0x000fe200078e027d */
[----:B------:R-:W-:Y:S01]  /*1050*/  UIMAD UR9, UR28, UR24, UR9 ;  /* 0x000000181c0972a4 */ /* 0x000fe2000f8e0209 */
[----:B------:R-:W-:-:S03]  /*1060*/  IMAD.WIDE.U32 R130, R96, c[0x0][0x248], R2 ;  /* 0x0000920060827a25 */ /* 0x000fc600078e0002 */
[----:B------:R-:W-:Y:S01]  /*1070*/  ISETP.GE.AND P0, PT, R10, 0x11, PT ;  /* 0x000000110a00780c */ /* 0x000fe20003f06270 */
[----:B------:R-:W-:Y:S01]  /*1080*/  IMAD.SHL.U32 R0, R8, 0x40, RZ ;  /* 0x0000004008007824 */ /* 0x000fe200078e00ff */
[----:B------:R-:W-:Y:S01]  /*1090*/  ISETP.GE.AND P4, PT, R10, 0x21, PT ;  /* 0x000000210a00780c */ /* 0x000fe20003f86270 */
[----:B------:R-:W-:Y:S01]  /*10a0*/  IMAD.MOV.U32 R126, RZ, RZ, R130 ;  /* 0x000000ffff7e7224 */ /* 0x000fe200078e0082 */
[----:B------:R-:W-:Y:S01]  /*10b0*/  IADD3 R127, R131, UR8, RZ ;  /* 0x00000008837f7c10 */ /* 0x000fe2000fffe0ff */
[----:B------:R-:W-:Y:S01]  /*10c0*/  IMAD.MOV.U32 R175, RZ, RZ, c[0x0][0x2b8] ;  /* 0x0000ae00ffaf7624 */ /* 0x000fe200078e00ff */
[----:B------:R-:W-:Y:S01]  /*10d0*/  LOP3.LUT R0, R0, 0x1c0, RZ, 0xc0, !PT ;  /* 0x000001c000007812 */ /* 0x000fe200078ec0ff */
[----:B------:R-:W-:Y:S01]  /*10e0*/  IMAD.MOV.U32 R174, RZ, RZ, c[0x0][0x27c] ;  /* 0x00009f00ffae7624 */ /* 0x000fe200078e00ff */
[----:B------:R-:W-:Y:S01]  /*10f0*/  ISETP.GE.AND P1, PT, R10, 0x1, PT ;  /* 0x000000010a00780c */ /* 0x000fe20003f26270 */
[----:B------:R-:W-:Y:S01]  /*1100*/  IMAD.WIDE.U32 R2, R145, UR6, R126 ;  /* 0x0000000691027c25 */ /* 0x000fe2000f8e007e */
[----:B------:R-:W-:-:S02]  /*1110*/  LOP3.LUT R7, R0, 0x38, R4, 0xf8, !PT ;  /* 0x0000003800077812 */ /* 0x000fc400078ef804 */
[----:B------:R-:W-:Y:S01]  /*1120*/  SHF.R.U32.HI R6, RZ, 0x3, R0 ;  /* 0x00000003ff067819 */ /* 0x000fe20000011600 */
[----:B------:R-:W-:Y:S01]  /*1130*/  IMAD.MOV.U32 R151, RZ, RZ, c[0x0][0x27c] ;  /* 0x00009f00ff977624 */ /* 0x000fe200078e00ff */
[----:B------:R-:W-:Y:S01]  /*1140*/  IADD3 R3, R3, UR9, RZ ;  /* 0x0000000903037c10 */ /* 0x000fe2000fffe0ff */
[----:B------:R-:W-:Y:S01]  /*1150*/  ULDC.64 UR8, c[0x0][0x260] ;  /* 0x0000980000087ab9 */ /* 0x000fe20000000a00 */
[----:B------:R-:W-:Y:S01]  /*1160*/  @P0 LEA R0, P2, R148, R2, 0x4 ;  /* 0x0000000294000211 */ /* 0x000fe200078420ff */
[----:B------:R-:W-:Y:S01]  /*1170*/  UIMAD UR8, UR14, UR8, URZ ;  /* 0x000000080e0872a4 */ /* 0x000fe2000f8e023f */
[----:B------:R-:W-:Y:S01]  /*1180*/  @P4 IADD3 R8, P3, R2, R12, RZ ;  /* 0x0000000c02084210 */ /* 0x000fe20007f7e0ff */
[----:B------:R-:W-:Y:S01]  /*1190*/  IMAD.U32 R12, RZ, RZ, UR15 ;  /* 0x0000000fff0c7e24 */ /* 0x000fe2000f8e00ff */
[----:B------:R-:W-:Y:S01]  /*11a0*/  LOP3.LUT R9, R7, R6, RZ, 0x3c, !PT ;  /* 0x0000000607097212 */ /* 0x000fe200078e3cff */
[----:B------:R-:W-:Y:S01]  /*11b0*/  UIMAD UR8, UR15, UR9, UR8 ;  /* 0x000000090f0872a4 */ /* 0x000fe2000f8e0208 */
[----:B------:R-:W-:Y:S01]  /*11c0*/  @P0 LEA.HI.X R7, R148, R3, R29, 0x4, P2 ;  /* 0x0000000394070211 */ /* 0x000fe200010f241d */
[----:B------:R-:W-:Y:S01]  /*11d0*/  IMAD.SHL.U32 R151, R151, 0x2, RZ ;  /* 0x0000000297977824 */ /* 0x000fe200078e00ff */
[----:B------:R-:W-:-:S02]  /*11e0*/  @P0 LEA R6, P2, R0, c[0x0][0x220], 0x1 ;  /* 0x0000880000060a11 */ /* 0x000fc400078408ff */
[----:B------:R-:W-:Y:S01]  /*11f0*/  @P4 IADD3.X R11, R3, R13, R11, P3, !PT ;  /* 0x0000000d030b4210 */ /* 0x000fe20001ffe40b */
[----:B------:R-:W-:Y:S01]  /*1200*/  IMAD.WIDE.U32 R12, R12, c[0x0][0x260], R4 ;  /* 0x000098000c0c7a25 */ /* 0x000fe200078e0004 */
[----:B------:R-:W-:Y:S02]  /*1210*/  LOP3.LUT R90, R9, 0xfffffe00, R90, 0xf8, !PT ;  /* 0xfffffe00095a7812 */ /* 0x000fe400078ef85a */
[----:B------:R-:W-:Y:S02]  /*1220*/  @P1 LEA R4, P3, R2, c[0x0][0x220], 0x1 ;  /* 0x0000880002041a11 */ /* 0x000fe400078608ff */
[----:B------:R-:W-:Y:S01]  /*1230*/  @P0 LEA.HI.X R7, R0, c[0x0][0x224], R7, 0x1, P2 ;  /* 0x0000890000070a11 */ /* 0x000fe200010f0c07 */
[----:B------:R-:W-:Y:S01]  /*1240*/  IMAD.SHL.U32 R90, R90, 0x2, RZ ;  /* 0x000000025a5a7824 */ /* 0x000fe200078e00ff */
[----:B------:R-:W-:Y:S02]  /*1250*/  LOP3.LUT R0, R22, 0xfffffffc, RZ, 0xc0, !PT ;  /* 0xfffffffc16007812 */ /* 0x000fe400078ec0ff */
[----:B------:R-:W-:-:S02]  /*1260*/  @P1 LEA.HI.X R5, R2, c[0x0][0x224], R3, 0x1, P3 ;  /* 0x0000890002051a11 */ /* 0x000fc400018f0c03 */
[----:B------:R-:W-:Y:S01]  /*1270*/  @P4 LEA R14, P2, R8, c[0x0][0x220], 0x1 ;  /* 0x00008800080e4a11 */ /* 0x000fe200078408ff */
[----:B------:R-:W-:Y:S01]  /*1280*/  IMAD.IADD R0, R247, 0x1, -R0 ;  /* 0x00000001f7007824 */ /* 0x000fe200078e0a00 */
[----:B------:R-:W-:Y:S01]  /*1290*/  ISETP.GE.AND P3, PT, R10, 0x41, PT ;  /* 0x000000410a00780c */ /* 0x000fe20003f66270 */
[----:B------:R-:W-:Y:S01]  /*12a0*/  @!PT LDS RZ, [RZ] ;  /* 0x00000000fffff984 */ /* 0x000fe20000000800 */
[----:B------:R-:W-:Y:S01]  /*12b0*/  @!PT LDS RZ, [RZ] ;  /* 0x00000000fffff984 */ /* 0x000fe20000000800 */
[----:B------:R-:W-:Y:S01]  /*12c0*/  @!PT LDS RZ, [RZ] ;  /* 0x00000000fffff984 */ /* 0x000fe20000000800 */
[----:B------:R1:W-:Y:S01]  /*12d0*/  @P1 LDGSTS.E.BYPASS.LTC128B.128 [R90+0x3900], [R4.64], !P6 ;  /* 0x03900000045a1fae */ /* 0x0003e2000f101d56 */
[----:B------:R-:W-:Y:S01]  /*12e0*/  @P4 LEA.HI.X R15, R8, c[0x0][0x224], R11, 0x1, P2 ;  /* 0x00008900080f4a11 */ /* 0x000fe200010f0c0b */
[----:B------:R-:W-:Y:S01]  /*12f0*/  IMAD.SHL.U32 R36, R0, 0x4, RZ ;  /* 0x0000000400247824 */ /* 0x000fe200078e00ff */
[----:B------:R-:W-:Y:S01]  /*1300*/  ISETP.GE.AND P2, PT, R10, 0x31, PT ;  /* 0x000000310a00780c */ /* 0x000fe20003f46270 */
[----:B------:R-:W-:Y:S01]  /*1310*/  IMAD.SHL.U32 R20, R0, 0x8, RZ ;  /* 0x0000000800147824 */ /* 0x000fe200078e00ff */
[----:B------:R4:W-:Y:S01]  /*1320*/  @P0 LDGSTS.E.BYPASS.LTC128B.128 [R90+0x4100], [R6.64], !P6 ;  /* 0x04100000065a0fae */ /* 0x0009e2000f101d56 */
[----:B------:R-:W-:Y:S01]  /*1330*/  ISETP.GE.AND P1, PT, R10, 0x51, PT ;  /* 0x000000510a00780c */ /* 0x000fe20003f26270 */
[----:B------:R-:W-:Y:S01]  /*1340*/  IMAD R0, R0, 0x20, R38 ;  /* 0x0000002000007824 */ /* 0x000fe200078e0226 */
[----:B------:R-:W-:Y:S01]  /*1350*/  SHF.R.S32.HI R37, RZ, 0x1f, R36 ;  /* 0x0000001fff257819 */ /* 0x000fe20000011424 */
[----:B------:R2:W-:Y:S01]  /*1360*/  @P4 LDGSTS.E.BYPASS.LTC128B.128 [R90+0x4900], [R14.64], !P6 ;  /* 0x049000000e5a4fae */ /* 0x0005e2000f101d56 */
[----:B------:R-:W-:-:S02]  /*1370*/  SHF.R.S32.HI R21, RZ, 0x1f, R20 ;  /* 0x0000001fff157819 */ /* 0x000fc40000011414 */
[----:B------:R-:W-:Y:S01]  /*1380*/  ISETP.GE.AND P4, PT, R20, c[0x0][0x27c], PT ;  /* 0x00009f0014007a0c */ /* 0x000fe20003f86270 */
[----:B------:R-:W-:Y:S01]  /*1390*/  IMAD.WIDE.U32 R8, R38, c[0x0][0x280], R36 ;  /* 0x0000a00026087a25 */ /* 0x000fe200078e0024 */
[----:B------:R-:W-:Y:S02]  /*13a0*/  ISETP.GT.AND P0, PT, R10, 0x60, PT ;  /* 0x000000600a00780c */ /* 0x000fe40003f04270 */
[----:B------:R-:W-:Y:S01]  /*13b0*/  P2R R147, PR, RZ, 0x10 ;  /* 0x00000010ff937803 */ /* 0x000fe20000000000 */
[----:B------:R-:W-:Y:S01]  /*13c0*/  IMAD.MOV.U32 R26, RZ, RZ, R8 ;  /* 0x000000ffff1a7224 */ /* 0x000fe200078e0008 */
[----:B------:R-:W-:Y:S02]  /*13d0*/  SEL R8, RZ, c[0x0][0x27c], !P4 ;  /* 0x00009f00ff087a07 */ /* 0x000fe40006000000 */
[----:B------:R-:W-:Y:S01]  /*13e0*/  IADD3 R13, R13, UR8, RZ ;  /* 0x000000080d0d7c10 */ /* 0x000fe2000fffe0ff */
[----:B------:R-:W-:Y:S01]  /*13f0*/  ULDC.64 UR8, c[0x0][0x210] ;  /* 0x0000840000087ab9 */ /* 0x000fe20000000a00 */
[----:B------:R-:W-:Y:S01]  /*1400*/  IADD3 R94, R20, 0x20, RZ ;  /* 0x00000020145e7810 */ /* 0x000fe20007ffe0ff */
[----:B------:R-:W-:Y:S01]  /*1410*/  UIMAD UR29, UR14, UR8, URZ ;  /* 0x000000080e1d72a4 */ /* 0x000fe2000f8e023f */
[----:B------:R-:W-:Y:S01]  /*1420*/  IADD3 R23, R36, 0x10, RZ ;  /* 0x0000001024177810 */ /* 0x000fe20007ffe0ff */
[----:B------:R-:W-:Y:S01]  /*1430*/  UIMAD.WIDE.U32 UR30, UR15, UR8, URZ ;  /* 0x000000080f1e72a5 */ /* 0x000fe2000f8e003f */
[----:B------:R-:W-:Y:S01]  /*1440*/  SHF.R.S32.HI R83, RZ, 0x1f, R94 ;  /* 0x0000001fff537819 */ /* 0x000fe2000001145e */
[----:B------:R-:W-:Y:S01]  /*1450*/  UIMAD UR29, UR15, UR9, UR29 ;  /* 0x000000090f1d72a4 */ /* 0x000fe2000f8e021d */
[----:B-1----:R-:W-:Y:S01]  /*1460*/  SHF.R.S32.HI R4, RZ, 0x1f, R38 ;  /* 0x0000001fff047819 */ /* 0x002fe20000011426 */
[----:B------:R-:W-:Y:S01]  /*1470*/  IMAD.WIDE.U32 R96, R96, c[0x0][0x268], R12 ;  /* 0x00009a0060607a25 */ /* 0x000fe200078e000c */
[----:B------:R-:W-:Y:S01]  /*1480*/  ULDC.64 UR8, c[0x0][0x1e8] ;  /* 0x00007a0000087ab9 */ /* 0x000fe20000000a00 */
[----:B------:R-:W-:Y:S01]  /*1490*/  LEA.HI R83, R83, R94, RZ, 0x3 ;  /* 0x0000005e53537211 */ /* 0x000fe200078f18ff */
[----:B------:R-:W-:Y:S01]  /*14a0*/  UIMAD UR32, UR14, UR8, URZ ;  /* 0x000000080e2072a4 */ /* 0x000fe2000f8e023f */
[C---:B------:R-:W-:Y:S01]  /*14b0*/  IMAD R11, R4.reuse, c[0x0][0x280], RZ ;  /* 0x0000a000040b7a24 */ /* 0x040fe200078e02ff */
[----:B------:R-:W-:Y:S01]  /*14c0*/  UIMAD.WIDE.U32 UR34, UR15, UR8, URZ ;  /* 0x000000080f2272a5 */ /* 0x000fe2000f8e003f */
[----:B------:R-:W-:Y:S01]  /*14d0*/  IMAD R4, R4, c[0x0][0x290], RZ ;  /* 0x0000a40004047a24 */ /* 0x000fe200078e02ff */
[----:B------:R-:W-:Y:S01]  /*14e0*/  UIMAD UR32, UR15, UR9, UR32 ;  /* 0x000000090f2072a4 */ /* 0x000fe2000f8e0220 */
[C---:B------:R-:W-:Y:S01]  /*14f0*/  IMAD R11, R38.reuse, c[0x0][0x284], R11 ;  /* 0x0000a100260b7a24 */ /* 0x040fe200078e020b */
[----:B------:R-:W-:Y:S01]  /*1500*/  LOP3.LUT R83, R83, 0xfffffff8, RZ, 0xc0, !PT ;  /* 0xfffffff853537812 */ /* 0x000fe200078ec0ff */
[C---:B------:R-:W-:Y:S01]  /*1510*/  IMAD R16, R38.reuse, c[0x0][0x294], R4 ;  /* 0x0000a50026107a24 */ /* 0x040fe200078e0204 */
[----:B------:R-:W-:Y:S01]  /*1520*/  ULDC.64 UR8, c[0x0][0x268] ;  /* 0x00009a0000087ab9 */ /* 0x000fe20000000a00 */
[C---:B----4-:R-:W-:Y:S01]  /*1530*/  IMAD.WIDE.U32 R6, R38.reuse, c[0x0][0x290], R36 ;  /* 0x0000a40026067a25 */ /* 0x050fe200078e0024 */
[----:B------:R-:W-:Y:S01]  /*1540*/  UIMAD UR8, UR26, UR8, URZ ;  /* 0x000000081a0872a4 */ /* 0x000fe2000f8e023f */
[----:B------:R-:W-:Y:S01]  /*1550*/  SHF.R.S32.HI R93, RZ, 0x1f, R83 ;  /* 0x0000001fff5d7819 */ /* 0x000fe20000011453 */
[----:B------:R-:W-:Y:S01]  /*1560*/  UIADD3 UR29, UR31, UR29, URZ ;  /* 0x0000001d1f1d7290 */ /* 0x000fe2000fffe03f */
[----:B------:R-:W-:Y:S01]  /*1570*/  IMAD.WIDE.U32 R4, R38, c[0x0][0x280], R20 ;  /* 0x0000a00026047a25 */ /* 0x000fe200078e0014 */
[----:B------:R-:W-:-:S02]  /*1580*/  UIMAD UR27, UR27, UR9, UR8 ;  /* 0x000000091b1b72a4 */ /* 0x000fc4000f8e0208 */
[----:B------:R-:W-:Y:S01]  /*1590*/  UMOV UR26, 0x60 ;  /* 0x00000060001a7882 */ /* 0x000fe20000000000 */
[----:B------:R-:W-:Y:S01]  /*15a0*/  IMAD.IADD R27, R9, 0x1, R11 ;  /* 0x00000001091b7824 */ /* 0x000fe200078e020b */
[----:B------:R-:W-:Y:S01]  /*15b0*/  ULDC.64 UR8, c[0x0][0x2b0] ;  /* 0x0000ac0000087ab9 */ /* 0x000fe20000000a00 */
[----:B------:R-:W-:Y:S01]  /*15c0*/  IMAD.IADD R25, R7, 0x1, R16 ;  /* 0x0000000107197824 */ /* 0x000fe200078e0210 */
[----:B------:R-:W-:Y:S01]  /*15d0*/  IADD3 R98, R97, UR27, RZ ;  /* 0x0000001b61627c10 */ /* 0x000fe2000fffe0ff */
[----:B------:R-:W-:Y:S01]  /*15e0*/  IMAD.IADD R19, R11, 0x1, R5 ;  /* 0x000000010b137824 */ /* 0x000fe200078e0205 */
[----:B------:R-:W-:Y:S01]  /*15f0*/  UIADD3 UR32, UR35, UR32, URZ ;  /* 0x0000002023207290 */ /* 0x000fe2000fffe03f */
[----:B------:R-:W-:Y:S02]  /*1600*/  IMAD.MOV.U32 R24, RZ, RZ, R6 ;  /* 0x000000ffff187224 */ /* 0x000fe400078e0006 */
[----:B------:R-:W-:Y:S02]  /*1610*/  IMAD.MOV.U32 R18, RZ, RZ, R4 ;  /* 0x000000ffff127224 */ /* 0x000fe400078e0004 */
[----:B------:R-:W-:-:S02]  /*1620*/  @P2 IMAD R9, R29, 0x30, RZ ;  /* 0x000000301d092824 */ /* 0x000fc400078e02ff */
[----:B------:R-:W-:-:S04]  /*1630*/  IMAD.WIDE.U32 R6, R38, c[0x0][0x290], R20 ;  /* 0x0000a40026067a25 */ /* 0x000fc800078e0014 */
[----:B------:R-:W-:-:S04]  /*1640*/  @P2 IMAD.WIDE.U32 R4, R148, 0x30, R2 ;  /* 0x0000003094042825 */ /* 0x000fc800078e0002 */
[----:B------:R-:W-:Y:S01]  /*1650*/  @P2 IMAD.IADD R9, R5, 0x1, R9 ;  /* 0x0000000105092824 */ /* 0x000fe200078e0209 */
[C---:B------:R-:W-:Y:S01]  /*1660*/  @P2 LEA R10, P4, R4.reuse, c[0x0][0x220], 0x1 ;  /* 0x00008800040a2a11 */ /* 0x040fe200078808ff */
[----:B------:R-:W-:Y:S02]  /*1670*/  @P1 IMAD.MOV.U32 R5, RZ, RZ, R3 ;  /* 0x000000ffff051224 */ /* 0x000fe400078e0003 */
[----:B------:R-:W-:Y:S01]  /*1680*/  IMAD.WIDE.U32 R108, R149, c[0x0][0x280], R26 ;  /* 0x0000a000956c7a25 */ /* 0x000fe200078e001a */
[----:B------:R-:W-:-:S03]  /*1690*/  @P2 LEA.HI.X R11, R4, c[0x0][0x224], R9, 0x1, P4 ;  /* 0x00008900040b2a11 */ /* 0x000fc600020f0c09 */
[----:B------:R-:W-:Y:S02]  /*16a0*/  @P1 IMAD.MOV.U32 R4, RZ, RZ, R2 ;  /* 0x000000ffff041224 */ /* 0x000fe400078e0002 */
[----:B------:R1:W-:Y:S01]  /*16b0*/  @P2 LDGSTS.E.BYPASS.LTC128B.128 [R90+0x5100], [R10.64], !P6 ;  /* 0x051000000a5a2fae */ /* 0x0003e2000f101d56 */
[----:B------:R-:W-:-:S04]  /*16c0*/  IMAD.WIDE.U32 R106, R149, c[0x0][0x290], R24 ;  /* 0x0000a400956a7a25 */ /* 0x000fc800078e0018 */
[----:B------:R-:W-:-:S04]  /*16d0*/  @P1 IMAD.WIDE.U32 R4, R148, 0x50, R4 ;  /* 0x0000005094041825 */ /* 0x000fc800078e0004 */
[----:B------:R-:W-:-:S04]  /*16e0*/  IMAD.WIDE.U32 R104, R149, c[0x0][0x280], R18 ;  /* 0x0000a00095687a25 */ /* 0x000fc800078e0012 */
[----:B-1----:R-:W-:-:S05]  /*16f0*/  IMAD.SHL.U32 R10, R156, 0x40, RZ ;  /* 0x000000409c0a7824 */ /* 0x002fca00078e00ff */
[----:B------:R-:W-:-:S04]  /*1700*/  LOP3.LUT R122, R10, 0x1c0, RZ, 0xc0, !PT ;  /* 0x000001c00a7a7812 */ /* 0x000fc800078ec0ff */
[----:B------:R-:W-:Y:S01]  /*1710*/  SHF.R.U32.HI R159, RZ, 0x3, R122 ;  /* 0x00000003ff9f7819 */ /* 0x000fe2000001167a */
[----:B---3--:R1:W3:Y:S02]  /*1720*/  @P5 R2UR UR28, R17 ;  /* 0x00000000111c53c2 */ /* 0x0082e400000e0000 */
[----:B-1----:R-:W-:Y:S01]  /*1730*/  IMAD.IADD R17, R16, 0x1, R7 ;  /* 0x0000000110117824 */ /* 0x002fe200078e0207 */
[----:B---3--:R-:W-:Y:S01]  /*1740*/  @UP0 USHF.R.S32.HI UR39, URZ, 0x1f, UR28 ;  /* 0x0000001f3f270899 */ /* 0x008fe2000801141c */
[----:B------:R-:W-:Y:S01]  /*1750*/  IMAD.IADD R7, R20, 0x1, R8 ;  /* 0x0000000114077824 */ /* 0x000fe200078e0208 */
[----:B------:R-:W-:Y:S01]  /*1760*/  @UP0 UMOV UR38, UR28 ;  /* 0x0000001c00260c82 */ /* 0x000fe20008000000 */
[----:B------:R-:W-:Y:S01]  /*1770*/  IMAD.MOV.U32 R16, RZ, RZ, R6 ;  /* 0x000000ffff107224 */ /* 0x000fe200078e0006 */
[C---:B------:R-:W-:Y:S01]  /*1780*/  @P3 LEA R6, P4, R148.reuse, R2, 0x6 ;  /* 0x0000000294063211 */ /* 0x040fe200078830ff */
[----:B------:R-:W-:Y:S01]  /*1790*/  @!UP0 UMOV UR38, UR20 ;  /* 0x0000001400268c82 */ /* 0x000fe20008000000 */
[----:B--2---:R-:W-:Y:S01]  /*17a0*/  SHF.R.S32.HI R14, RZ, 0x1f, R7 ;  /* 0x0000001fff0e7819 */ /* 0x004fe20000011407 */
[----:B------:R-:W-:Y:S01]  /*17b0*/  @!UP0 UMOV UR39, UR10 ;  /* 0x0000000a00278c82 */ /* 0x000fe20008000000 */
[C---:B------:R-:W-:Y:S01]  /*17c0*/  @P3 LEA.HI.X R9, R148.reuse, R3, R29, 0x6, P4 ;  /* 0x0000000394093211 */ /* 0x040fe200020f341d */
[----:B------:R-:W-:Y:S01]  /*17d0*/  @P0 IMAD.WIDE.U32 R2, R148, 0x60, R2 ;  /* 0x0000006094020825 */ /* 0x000fe200078e0002 */
[----:B------:R-:W-:Y:S01]  /*17e0*/  LEA.HI R14, R14, R7, RZ, 0x3 ;  /* 0x000000070e0e7211 */ /* 0x000fe200078f18ff */
[----:B------:R-:W-:Y:S01]  /*17f0*/  UIMAD UR28, UR39, UR8, URZ ;  /* 0x00000008271c72a4 */ /* 0x000fe2000f8e023f */
[----:B------:R-:W-:Y:S01]  /*1800*/  @P3 LEA R8, P4, R6, c[0x0][0x220], 0x1 ;  /* 0x0000880006083a11 */ /* 0x000fe200078808ff */
[----:B------:R-:W-:Y:S01]  /*1810*/  @P1 IMAD R7, R29, 0x50, RZ ;  /* 0x000000501d071824 */ /* 0x000fe200078e02ff */
[----:B------:R-:W-:Y:S01]  /*1820*/  SHF.L.U64.HI R148, R148, R155, c[0x0][0x23c] ;  /* 0x00008f0094947619 */ /* 0x000fe2000001029b */
[----:B------:R-:W-:Y:S01]  /*1830*/  UIMAD UR28, UR38, UR9, UR28 ;  /* 0x00000009261c72a4 */ /* 0x000fe2000f8e021c */
[----:B------:R-:W-:Y:S01]  /*1840*/  @P3 LEA.HI.X R9, R6, c[0x0][0x224], R9, 0x1, P4 ;  /* 0x0000890006093a11 */ /* 0x000fe200020f0c09 */
[----:B------:R-:W-:Y:S01]  /*1850*/  @P1 IMAD.IADD R7, R5, 0x1, R7 ;  /* 0x0000000105071824 */ /* 0x000fe200078e0207 */
[C---:B------:R-:W-:Y:S01]  /*1860*/  @P1 LEA R6, P4, R4.reuse, c[0x0][0x220], 0x1 ;  /* 0x0000880004061a11 */ /* 0x040fe200078808ff */
[----:B------:R-:W-:Y:S01]  /*1870*/  @P0 IMAD R5, R29, 0x60, RZ ;  /* 0x000000601d050824 */ /* 0x000fe200078e02ff */
[----:B------:R-:W-:Y:S01]  /*1880*/  ULDC UR10, c[0x0][0x284] ;  /* 0x0000a100000a7ab9 */ /* 0x000fe20000000800 */
[----:B------:R1:W-:Y:S01]  /*1890*/  @P3 LDGSTS.E.BYPASS.LTC128B.128 [R90+0x5900], [R8.64], !P6 ;  /* 0x05900000085a3fae */ /* 0x0003e2000f101d56 */
[----:B------:R-:W-:Y:S01]  /*18a0*/  @P1 LEA.HI.X R7, R4, c[0x0][0x224], R7, 0x1, P4 ;  /* 0x0000890004071a11 */ /* 0x000fe200020f0c07 */
[----:B------:R-:W-:Y:S01]  /*18b0*/  @P0 IMAD.IADD R5, R3, 0x1, R5 ;  /* 0x0000000103050824 */ /* 0x000fe200078e0205 */
[----:B------:R-:W-:Y:S01]  /*18c0*/  @P0 LEA R4, P4, R2, c[0x0][0x220], 0x1 ;  /* 0x0000880002040a11 */ /* 0x000fe200078808ff */
[----:B------:R-:W-:Y:S01]  /*18d0*/  ULDC UR9, c[0x0][0x294] ;  /* 0x0000a50000097ab9 */ /* 0x000fe20000000800 */
[----:B------:R-:W-:Y:S01]  /*18e0*/  LEA.HI R3, R28, R247, RZ, 0x5 ;  /* 0x000000f71c037211 */ /* 0x000fe200078f28ff */
[----:B------:R2:W-:Y:S01]  /*18f0*/  @P1 LDGSTS.E.BYPASS.LTC128B.128 [R90+0x6100], [R6.64], !P6 ;  /* 0x06100000065a1fae */ /* 0x0005e2000f101d56 */
[----:B------:R-:W-:Y:S01]  /*1900*/  @P0 LEA.HI.X R5, R2, c[0x0][0x224], R5, 0x1, P4 ;  /* 0x0000890002050a11 */ /* 0x000fe200020f0c05 */
[----:B------:R-:W-:Y:S01]  /*1910*/  UIMAD.WIDE.U32 UR36, UR38, UR8, URZ ;  /* 0x00000008262472a5 */ /* 0x000fe2000f8e003f */
[----:B------:R-:W-:Y:S01]  /*1920*/  SHF.R.S32.HI R2, RZ, 0x1f, R149 ;  /* 0x0000001fff027819 */ /* 0x000fe20000011495 */
[----:B------:R-:W-:Y:S01]  /*1930*/  IMAD.SHL.U32 R3, R3, 0x10, RZ ;  /* 0x0000001003037824 */ /* 0x000fe200078e00ff */
[----:B------:R-:W-:Y:S01]  /*1940*/  ULDC UR8, c[0x0][0x284] ;  /* 0x0000a10000087ab9 */ /* 0x000fe20000000800 */
[----:B------:R3:W-:Y:S01]  /*1950*/  @P0 LDGSTS.E.BYPASS.LTC128B.128 [R90+0x6900], [R4.64], !P6 ;  /* 0x06900000045a0fae */ /* 0x0007e2000f101d56 */
[----:B------:R-:W-:Y:S01]  /*1960*/  ISETP.GE.AND P0, PT, R20, c[0x0][0x1d4], PT ;  /* 0x0000750014007a0c */ /* 0x000fe20003f06270 */
[----:B------:R-:W-:Y:S01]  /*1970*/  UIMAD UR10, UR26, UR10, URZ ;  /* 0x0000000a1a0a72a4 */ /* 0x000fe2000f8e023f */
[----:B------:R-:W-:Y:S01]  /*1980*/  LOP3.LUT R135, R3, 0xfffffe00, RZ, 0xc0, !PT ;  /* 0xfffffe0003877812 */ /* 0x000fe200078ec0ff */
[----:B------:R-:W-:Y:S01]  /*1990*/  IMAD.SHL.U32 R3, R158, 0x40, RZ ;  /* 0x000000409e037824 */ /* 0x000fe200078e00ff */
[----:B------:R-:W-:Y:S01]  /*19a0*/  P2R R101, PR, RZ, 0x1 ;  /* 0x00000001ff657803 */ /* 0x000fe20000000000 */
[----:B------:R-:W0:Y:S01]  /*19b0*/  LDGDEPBAR ;  /* 0x00000000000079af */ /* 0x000e220000000000 */
[----:B------:R-:W-:Y:S01]  /*19c0*/  UIMAD UR9, UR26, UR9, URZ ;  /* 0x000000091a0972a4 */ /* 0x000fe2000f8e023f */
[----:B------:R-:W-:Y:S01]  /*19d0*/  ISETP.GE.AND P1, PT, R94, c[0x0][0x1d4], PT ;  /* 0x000075005e007a0c */ /* 0x000fe20003f26270 */
[----:B------:R-:W-:Y:S01]  /*19e0*/  UIMAD UR8, UR5, UR8, URZ ;  /* 0x00000008050872a4 */ /* 0x000fe2000f8e023f */
[----:B------:R-:W-:Y:S01]  /*19f0*/  LOP3.LUT R124, R3, 0x1c0, RZ, 0xc0, !PT ;  /* 0x000001c0037c7812 */ /* 0x000fe200078ec0ff */
[----:B------:R-:W-:Y:S01]  /*1a00*/  IMAD.WIDE.U32 R102, R149, c[0x0][0x290], R16 ;  /* 0x0000a40095667a25 */ /* 0x000fe200078e0010 */
[----:B------:R-:W-:Y:S01]  /*1a10*/  LOP3.LUT R95, R14, 0xfffffff8, RZ, 0xc0, !PT ;  /* 0xfffffff80e5f7812 */ /* 0x000fe200078ec0ff */
[----:B------:R-:W-:Y:S01]  /*1a20*/  UIADD3 UR28, UR37, UR28, URZ ;  /* 0x0000001c251c7290 */ /* 0x000fe2000fffe03f */
[----:B------:R-:W-:-:S02]  /*1a30*/  SHF.R.U32.HI R161, RZ, 0x3, R124 ;  /* 0x00000003ffa17819 */ /* 0x000fc4000001167c */
[----:B-1----:R-:W-:Y:S02]  /*1a40*/  SHF.R.S32.HI R9, RZ, 0x1f, R156 ;  /* 0x0000001fff097819 */ /* 0x002fe4000001149c */
[----:B------:R-:W-:Y:S02]  /*1a50*/  P2R R116, PR, RZ, 0x2 ;  /* 0x00000002ff747803 */ /* 0x000fe40000000000 */
[----:B------:R-:W-:Y:S01]  /*1a60*/  LEA.HI R3, R9, R156, RZ, 0x3 ;  /* 0x0000009c09037211 */ /* 0x000fe200078f18ff */
[----:B--2---:R-:W-:Y:S01]  /*1a70*/  IMAD.MOV.U32 R6, RZ, RZ, c[0x0][0x280] ;  /* 0x0000a000ff067624 */ /* 0x004fe200078e00ff */
[----:B------:R-:W-:Y:S02]  /*1a80*/  SHF.R.S32.HI R115, RZ, 0x3, R14 ;  /* 0x00000003ff737819 */ /* 0x000fe4000001140e */
[----:B------:R-:W-:Y:S01]  /*1a90*/  SHF.R.S32.HI R110, RZ, 0x1f, R95 ;  /* 0x0000001fff6e7819 */ /* 0x000fe2000001145f */
[C---:B------:R-:W-:Y:S01]  /*1aa0*/  IMAD.SHL.U32 R172, R6.reuse, 0x40, RZ ;  /* 0x0000004006ac7824 */ /* 0x040fe200078e00ff */
[C---:B------:R-:W-:Y:S01]  /*1ab0*/  SHF.L.U64.HI R152, R6.reuse, R153, c[0x0][0x284] ;  /* 0x0000a10006987619 */ /* 0x040fe20000010299 */
[----:B---3--:R-:W-:Y:S01]  /*1ac0*/  IMAD.MOV.U32 R4, RZ, RZ, c[0x0][0x290] ;  /* 0x0000a400ff047624 */ /* 0x008fe200078e00ff */
[----:B------:R-:W-:Y:S01]  /*1ad0*/  SHF.L.U64.HI R154, R6, R155, c[0x0][0x284] ;  /* 0x0000a100069a7619 */ /* 0x000fe2000001029b */
[C---:B------:R-:W-:Y:S01]  /*1ae0*/  IMAD R5, R2.reuse, c[0x0][0x280], RZ ;  /* 0x0000a00002057a24 */ /* 0x040fe200078e02ff */
[----:B------:R-:W-:Y:S01]  /*1af0*/  ISETP.NE.AND P1, PT, R175, 0x1, PT ;  /* 0x00000001af00780c */ /* 0x000fe20003f25270 */
[----:B------:R-:W-:Y:S01]  /*1b00*/  IMAD R2, R2, c[0x0][0x290], RZ ;  /* 0x0000a40002027a24 */ /* 0x000fe200078e02ff */
[C---:B------:R-:W-:Y:S01]  /*1b10*/  SHF.L.U64.HI R153, R4.reuse, R153, c[0x0][0x294] ;  /* 0x0000a50004997619 */ /* 0x040fe20000010299 */
[C---:B------:R-:W-:Y:S01]  /*1b20*/  IMAD.SHL.U32 R170, R4.reuse, 0x40, RZ ;  /* 0x0000004004aa7824 */ /* 0x040fe200078e00ff */
[C---:B------:R-:W-:Y:S01]  /*1b30*/  SHF.L.U64.HI R155, R4.reuse, R155, c[0x0][0x294] ;  /* 0x0000a500049b7619 */ /* 0x040fe2000001029b */
[----:B------:R-:W-:-:S02]  /*1b40*/  IMAD.SHL.U32 R171, R4, 0x20, RZ ;  /* 0x0000002004ab7824 */ /* 0x000fc400078e00ff */
[----:B------:R-:W-:-:S04]  /*1b50*/  IMAD.WIDE.U32 R166, R4, 0x60, RZ ;  /* 0x0000006004a67825 */ /* 0x000fc800078e00ff */
[----:B------:R-:W-:Y:S01]  /*1b60*/  IMAD.WIDE.U32 R162, R4, 0x70, RZ ;  /* 0x0000007004a27825 */ /* 0x000fe200078e00ff */
[----:B------:R-:W-:Y:S02]  /*1b70*/  SHF.R.S32.HI R4, RZ, 0x1f, R22 ;  /* 0x0000001fff047819 */ /* 0x000fe40000011416 */
[----:B------:R-:W-:Y:S01]  /*1b80*/  IADD3 R120, R167, UR9, RZ ;  /* 0x00000009a7787c10 */ /* 0x000fe2000fffe0ff */
[----:B------:R-:W-:Y:S01]  /*1b90*/  IMAD R7, R149, c[0x0][0x294], R2 ;  /* 0x0000a50095077a24 */ /* 0x000fe200078e0202 */
[----:B------:R-:W-:Y:S01]  /*1ba0*/  LEA.HI R2, R4, R38, RZ, 0x3 ;  /* 0x0000002604027211 */ /* 0x000fe200078f18ff */
[C---:B------:R-:W-:Y:S01]  /*1bb0*/  IMAD.SHL.U32 R173, R6.reuse, 0x20, RZ ;  /* 0x0000002006ad7824 */ /* 0x040fe200078e00ff */
[----:B------:R-:W-:Y:S01]  /*1bc0*/  SHF.R.S32.HI R4, RZ, 0x1f, R157 ;  /* 0x0000001fff047819 */ /* 0x000fe2000001149d */
[----:B------:R-:W-:Y:S01]  /*1bd0*/  IMAD.WIDE.U32 R168, R6, 0x60, RZ ;  /* 0x0000006006a87825 */ /* 0x000fe200078e00ff */
[----:B------:R-:W-:Y:S02]  /*1be0*/  LOP3.LUT R2, R2, 0xfffffff8, RZ, 0xc0, !PT ;  /* 0xfffffff802027812 */ /* 0x000fe400078ec0ff */
[----:B------:R-:W-:Y:S01]  /*1bf0*/  LEA.HI R4, R4, R157, RZ, 0x3 ;  /* 0x0000009d04047211 */ /* 0x000fe200078f18ff */
[----:B------:R-:W-:Y:S01]  /*1c00*/  IMAD.WIDE.U32 R164, R6, 0x70, RZ ;  /* 0x0000007006a47825 */ /* 0x000fe200078e00ff */
[----:B------:R-:W-:-:S02]  /*1c10*/  SHF.R.S32.HI R6, RZ, 0x1f, R158 ;  /* 0x0000001fff067819 */ /* 0x000fc4000001149e */
[----:B------:R-:W-:Y:S01]  /*1c20*/  IADD3 R119, R169, UR10, RZ ;  /* 0x0000000aa9777c10 */ /* 0x000fe2000fffe0ff */
[----:B------:R-:W-:Y:S01]  /*1c30*/  IMAD R8, R149, c[0x0][0x284], R5 ;  /* 0x0000a10095087a24 */ /* 0x000fe200078e0205 */
[----:B------:R-:W-:Y:S01]  /*1c40*/  LEA.HI R6, R6, R158, RZ, 0x3 ;  /* 0x0000009e06067211 */ /* 0x000fe200078f18ff */
[----:B------:R-:W-:Y:S01]  /*1c50*/  IMAD.SHL.U32 R5, R157, 0x40, RZ ;  /* 0x000000409d057824 */ /* 0x000fe200078e00ff */
[----:B------:R-:W-:Y:S01]  /*1c60*/  IADD3 R144, R163, UR21, RZ ;  /* 0x00000015a3907c10 */ /* 0x000fe2000fffe0ff */
[----:B------:R-:W-:Y:S01]  /*1c70*/  IMAD.IADD R2, R38, 0x1, -R2 ;  /* 0x0000000126027824 */ /* 0x000fe200078e0a02 */
[----:B------:R-:W-:Y:S01]  /*1c80*/  IADD3 R143, R165, UR8, RZ ;  /* 0x00000008a58f7c10 */ /* 0x000fe2000fffe0ff */
[----:B------:R-:W-:Y:S01]  /*1c90*/  IMAD.SHL.U32 R3, R3, 0x40, RZ ;  /* 0x0000004003037824 */ /* 0x000fe200078e00ff */
[----:B------:R-:W-:Y:S01]  /*1ca0*/  LOP3.LUT R123, R5, 0x1c0, RZ, 0xc0, !PT ;  /* 0x000001c0057b7812 */ /* 0x000fe200078ec0ff */
[C---:B------:R-:W-:Y:S01]  /*1cb0*/  IMAD.SHL.U32 R5, R2.reuse, 0x40, RZ ;  /* 0x0000004002057824 */ /* 0x040fe200078e00ff */
[----:B------:R-:W-:Y:S01]  /*1cc0*/  LOP3.LUT P0, RZ, R2, 0x4, RZ, 0xc0, !PT ;  /* 0x0000000402ff7812 */ /* 0x000fe2000780c0ff */
[----:B------:R-:W-:Y:S01]  /*1cd0*/  IMAD.SHL.U32 R2, R6, 0x40, RZ ;  /* 0x0000004006027824 */ /* 0x000fe200078e00ff */
[----:B------:R-:W-:Y:S01]  /*1ce0*/  LOP3.LUT R136, R3, 0xfffffe00, RZ, 0xc0, !PT ;  /* 0xfffffe0003887812 */ /* 0x000fe200078ec0ff */
[----:B------:R-:W-:Y:S01]  /*1cf0*/  IMAD.SHL.U32 R4, R4, 0x40, RZ ;  /* 0x0000004004047824 */ /* 0x000fe200078e00ff */
[----:B------:R-:W-:Y:S01]  /*1d00*/  LOP3.LUT R133, R5, 0x1c0, RZ, 0xc0, !PT ;  /* 0x000001c005857812 */ /* 0x000fe200078ec0ff */
[----:B------:R-:W-:Y:S01]  /*1d10*/  IMAD.IADD R114, R109, 0x1, R8 ;  /* 0x000000016d727824 */ /* 0x000fe200078e0208 */
[----:B------:R-:W-:Y:S01]  /*1d20*/  LOP3.LUT R138, R2, 0xfffffe00, RZ, 0xc0, !PT ;  /* 0xfffffe00028a7812 */ /* 0x000fe200078ec0ff */
[----:B------:R-:W-:Y:S01]  /*1d30*/  IMAD.IADD R112, R8, 0x1, R105 ;  /* 0x0000000108707824 */ /* 0x000fe200078e0269 */
[----:B------:R-:W-:Y:S01]  /*1d40*/  SHF.R.U32.HI R134, RZ, 0x3, R133 ;  /* 0x00000003ff867819 */ /* 0x000fe20000011685 */
[----:B------:R-:W-:Y:S01]  /*1d50*/  IMAD.IADD R113, R107, 0x1, R7 ;  /* 0x000000016b717824 */ /* 0x000fe200078e0207 */
[----:B------:R-:W-:Y:S01]  /*1d60*/  LOP3.LUT R2, R133, 0x18, R20, 0xf8, !PT ;  /* 0x0000001885027812 */ /* 0x000fe200078ef814 */
[----:B------:R-:W-:Y:S01]  /*1d70*/  IMAD.IADD R111, R7, 0x1, R103 ;  /* 0x00000001076f7824 */ /* 0x000fe200078e0267 */
[----:B------:R-:W-:Y:S01]  /*1d80*/  LOP3.LUT R3, R133, 0x38, R14, 0xf8, !PT ;  /* 0x0000003885037812 */ /* 0x000fe200078ef80e */
[----:B------:R-:W-:Y:S01]  /*1d90*/  ULDC.U8 UR8, c[0x0][0x298] ;  /* 0x0000a60000087ab9 */ /* 0x000fe20000000000 */
[----:B------:R-:W-:-:S02]  /*1da0*/  LOP3.LUT R2, R2, R134, RZ, 0x3c, !PT ;  /* 0x0000008602027212 */ /* 0x000fc400078e3cff */
[----:B------:R-:W-:Y:S02]  /*1db0*/  LOP3.LUT R137, R4, 0xfffffe00, RZ, 0xc0, !PT ;  /* 0xfffffe0004897812 */ /* 0x000fe400078ec0ff */
[----:B------:R-:W-:Y:S01]  /*1dc0*/  SHF.R.U32.HI R160, RZ, 0x3, R123 ;  /* 0x00000003ffa07819 */ /* 0x000fe2000001167b */
[----:B------:R-:W-:Y:S01]  /*1dd0*/  IMAD.IADD R2, R2, 0x1, R135 ;  /* 0x0000000102027824 */ /* 0x000fe200078e0287 */
[--C-:B------:R-:W-:Y:S02]  /*1de0*/  LOP3.LUT R6, R124, 0x38, R14.reuse, 0xf8, !PT ;  /* 0x000000387c067812 */ /* 0x100fe400078ef80e */
[--C-:B------:R-:W-:Y:S02]  /*1df0*/  LOP3.LUT R5, R123, 0x38, R14.reuse, 0xf8, !PT ;  /* 0x000000387b057812 */ /* 0x100fe400078ef80e */
[----:B------:R-:W-:Y:S02]  /*1e00*/  LEA R91, R2, 0x100, 0x1 ;  /* 0x00000100025b7811 */ /* 0x000fe400078e08ff */
[----:B------:R-:W-:-:S02]  /*1e10*/  LOP3.LUT R4, R122, 0x38, R14, 0xf8, !PT ;  /* 0x000000387a047812 */ /* 0x000fc400078ef80e */
[----:B------:R-:W-:Y:S02]  /*1e20*/  LOP3.LUT R2, R3, R134, RZ, 0x3c, !PT ;  /* 0x0000008603027212 */ /* 0x000fe400078e3cff */
[----:B------:R-:W-:Y:S02]  /*1e30*/  LOP3.LUT R6, R138, R6, R161, 0xf6, !PT ;  /* 0x000000068a067212 */ /* 0x000fe400078ef6a1 */
[----:B------:R-:W-:Y:S01]  /*1e40*/  LOP3.LUT R5, R137, R5, R160, 0xf6, !PT ;  /* 0x0000000589057212 */ /* 0x000fe200078ef6a0 */
[----:B------:R-:W-:Y:S01]  /*1e50*/  IMAD.IADD R2, R2, 0x1, R135 ;  /* 0x0000000102027824 */ /* 0x000fe200078e0287 */
[----:B------:R-:W-:Y:S01]  /*1e60*/  LOP3.LUT R3, R136, R4, R159, 0xf6, !PT ;  /* 0x0000000488037212 */ /* 0x000fe200078ef69f */
[----:B------:R-:W-:Y:S01]  /*1e70*/  IMAD.SHL.U32 R142, R6, 0x2, RZ ;  /* 0x00000002068e7824 */ /* 0x000fe200078e00ff */
[----:B------:R-:W-:Y:S01]  /*1e80*/  IADD3 R92, R91, 0x40, RZ ;  /* 0x000000405b5c7810 */ /* 0x000fe20007ffe0ff */
[----:B------:R-:W-:Y:S01]  /*1e90*/  IMAD.SHL.U32 R141, R5, 0x2, RZ ;  /* 0x00000002058d7824 */ /* 0x000fe200078e00ff */
[----:B------:R-:W-:Y:S01]  /*1ea0*/  @P0 IADD3 R92, R91, -0x40, RZ ;  /* 0xffffffc05b5c0810 */ /* 0x000fe20007ffe0ff */
[----:B------:R-:W-:Y:S01]  /*1eb0*/  IMAD.SHL.U32 R140, R3, 0x2, RZ ;  /* 0x00000002038c7824 */ /* 0x000fe200078e00ff */
[----:B------:R-:W-:Y:S01]  /*1ec0*/  BAR.SYNC.DEFER_BLOCKING 0x0 ;  /* 0x0000000000007b1d */ /* 0x000fe20000010000 */
[----:B------:R-:W-:Y:S01]  /*1ed0*/  IMAD.SHL.U32 R139, R2, 0x2, RZ ;  /* 0x00000002028b7824 */ /* 0x000fe200078e00ff */
[----:B------:R-:W-:-:S04]  /*1ee0*/  ISETP.GE.AND P0, PT, R174, 0x1, PT ;  /* 0x00000001ae00780c */ /* 0x000fc80003f06270 */
.L_x_102:
[----:B-1----:R-:W-:Y:S01]  /*1ef0*/  IMAD.U32 R2, RZ, RZ, UR6 ;  /* 0x00000006ff027e24 */ /* 0x002fe2000f8e00ff */
[----:B------:R-:W-:Y:S04]  /*1f00*/  DEPBAR.LE SB0, 0x0 ;  /* 0x000080000000791a */ /* 0x000fe80000000000 */
[----:B------:R-:W-:Y:S01]  /*1f10*/  IMAD R2, R2, 0x70, R0 ;  /* 0x0000007002027824 */ /* 0x000fe200078e0200 */
[----:B------:R-:W-:Y:S01]  /*1f20*/  ISETP.NE.AND P1, PT, R175, 0x1, PT ;  /* 0x00000001af00780c */ /* 0x000fe20003f25270 */
[----:B------:R-:W-:Y:S01]  /*1f30*/  IMAD.MOV.U32 R99, RZ, RZ, RZ ;  /* 0x000000ffff637224 */ /* 0x000fe200078e00ff */
[----:B------:R-:W-:Y:S01]  /*1f40*/  ISETP.GE.AND P2, PT, R174, 0x1, PT ;  /* 0x00000001ae00780c */ /* 0x000fe20003f46270 */
[----:B------:R-:W-:Y:S01]  /*1f50*/  IMAD.IADD R3, R146, 0x1, R2 ;  /* 0x0000000192037824 */ /* 0x000fe200078e0202 */
[----:B------:R-:W-:Y:S01]  /*1f60*/  ISETP.GE.AND P0, PT, R2, UR4, PT ;  /* 0x0000000402007c0c */ /* 0x000fe2000bf06270 */
[----:B------:R-:W-:Y:S02]  /*1f70*/  BSSY B2, `(.L_x_56) ;  /* 0x0000547000027945 */ /* 0x000fe40003800000 */
[--C-:B------:R-:W-:Y:S01]  /*1f80*/  IMAD.MOV.U32 R2, RZ, RZ, R3.reuse ;  /* 0x000000ffff027224 */ /* 0x100fe200078e0003 */
[----:B------:R-:W-:Y:S05]  /*1f90*/  ISETP.GT.OR P0, PT, R0, 0x6f, P0 ;  /* 0x0000006f0000780c */ /* 0x000fea0000704670 */
[----:B------:R-:W-:Y:S05]  /*1fa0*/  @P1 IMAD.HI.U32 R4, R3, c[0x0][0x2bc], RZ ;  /* 0x0000af0003041a27 */ /* 0x000fea00078e00ff */
[----:B------:R-:W-:Y:S04]  /*1fb0*/  @P1 SHF.R.U32.HI R2, RZ, c[0x0][0x2c0], R4 ;  /* 0x0000b000ff021a19 */ /* 0x000fe80000011604 */
[C---:B------:R-:W-:Y:S04]  /*1fc0*/  @!P0 IADD3 R5, P1, R2.reuse, UR36, RZ ;  /* 0x0000002402058c10 */ /* 0x040fe8000ff3e0ff */
[----:B------:R-:W-:Y:S01]  /*1fd0*/  @!P0 LEA.HI.X.SX32 R6, R2, UR28, 0x1, P1 ;  /* 0x0000001c02068c11 */ /* 0x000fe200088f0eff */
[----:B------:R-:W-:Y:S01]  /*1fe0*/  IMAD.MOV R2, RZ, RZ, -R2 ;  /* 0x000000ffff027224 */ /* 0x000fe200078e0a02 */
[C---:B------:R-:W-:Y:S03]  /*1ff0*/  @!P0 LEA R4, P1, R5.reuse, c[0x0][0x2a0], 0x2 ;  /* 0x0000a80005048a11 */ /* 0x040fe600078210ff */
[----:B------:R-:W-:Y:S01]  /*2000*/  IMAD R100, R2, c[0x0][0x2b8], R3 ;  /* 0x0000ae0002647a24 */ /* 0x000fe200078e0203 */
[----:B------:R-:W-:Y:S03]  /*2010*/  @!P0 LEA.HI.X R5, R5, c[0x0][0x2a4], R6, 0x2, P1 ;  /* 0x0000a90005058a11 */ /* 0x000fe600008f1406 */
[C---:B------:R-:W-:Y:S01]  /*2020*/  IMAD.WIDE.U32 R2, R100.reuse, c[0x0][0x1e0], RZ ;  /* 0x0000780064027a25 */ /* 0x040fe200078e00ff */
[----:B------:R-:W-:Y:S01]  /*2030*/  SHF.R.S32.HI R117, RZ, 0x1f, R100 ;  /* 0x0000001fff757819 */ /* 0x000fe20000011464 */
[----:B------:R1:W2:Y:S04]  /*2040*/  @!P0 LDG.E R99, [R4.64] ;  /* 0x0000001604638981 */ /* 0x0002a8000c1e1900 */
[----:B------:R-:W-:Y:S01]  /*2050*/  BAR.SYNC.DEFER_BLOCKING 0x0 ;  /* 0x0000000000007b1d */ /* 0x000fe20000010000 */
[----:B-1----:R-:W-:Y:S04]  /*2060*/  IMAD R4, R117, c[0x0][0x1e0], RZ ;  /* 0x0000780075047a24 */ /* 0x002fe800078e02ff */
[----:B------:R-:W-:Y:S04]  /*2070*/  IMAD R4, R100, c[0x0][0x1e4], R4 ;  /* 0x0000790064047a24 */ /* 0x000fe800078e0204 */
[----:B------:R-:W-:Y:S01]  /*2080*/  IMAD.IADD R3, R3, 0x1, R4 ;  /* 0x0000000103037824 */ /* 0x000fe200078e0204 */
[----:B--2---:R-:W-:Y:S03]  /*2090*/  SHF.R.S32.HI R118, RZ, 0x1f, R99 ;  /* 0x0000001fff767819 */ /* 0x004fe60000011463 */
[C---:B------:R-:W-:Y:S04]  /*20a0*/  IMAD.WIDE.U32 R2, R99.reuse, c[0x0][0x1f0], R2 ;  /* 0x00007c0063027a25 */ /* 0x040fe800078e0002 */
[----:B------:R-:W-:Y:S01]  /*20b0*/  IMAD R4, R118, c[0x0][0x1f0], RZ ;  /* 0x00007c0076047a24 */ /* 0x000fe200078e02ff */
[----:B------:R-:W-:Y:S03]  /*20c0*/  IADD3 R2, P0, R2, UR34, RZ ;  /* 0x0000002202027c10 */ /* 0x000fe6000ff1e0ff */
[----:B------:R-:W-:Y:S05]  /*20d0*/  IMAD R4, R99, c[0x0][0x1f4], R4 ;  /* 0x00007d0063047a24 */ /* 0x000fea00078e0204 */
[----:B------:R-:W-:Y:S02]  /*20e0*/  IADD3.X R3, R3, UR32, R4, P0, !PT ;  /* 0x0000002003037c10 */ /* 0x000fe400087fe404 */
[C---:B------:R-:W-:Y:S04]  /*20f0*/  LEA R89, P0, R2.reuse, c[0x0][0x1c8], 0x1 ;  /* 0x0000720002597a11 */ /* 0x040fe800078008ff */
[----:B------:R-:W-:Y:S01]  /*2100*/  LEA.HI.X R88, R2, c[0x0][0x1cc], R3, 0x1, P0 ;  /* 0x0000730002587a11 */ /* 0x000fe200000f0c03 */
[----:B------:R-:W-:-:S05]  /*2110*/  @!P2 BRA `(.L_x_57) ;  /* 0x00004e100000a947 */ /* 0x000fca0003800000 */
[----:B------:R-:W-:Y:S01]  /*2120*/  IMAD R3, R143, UR6, RZ ;  /* 0x000000068f037c24 */ /* 0x000fe2000f8e02ff */
[----:B------:R-:W-:Y:S01]  /*2130*/  ISETP.NE.AND P0, PT, RZ, UR8, PT ;  /* 0x00000008ff007c0c */ /* 0x000fe2000bf05270 */
[----:B------:R-:W-:Y:S01]  /*2140*/  IMAD R2, R144, UR6, RZ ;  /* 0x0000000690027c24 */ /* 0x000fe2000f8e02ff */
[----:B------:R-:W-:Y:S01]  /*2150*/  USHF.R.S32.HI UR9, URZ, 0x1f, UR6 ;  /* 0x0000001f3f097899 */ /* 0x000fe20008011406 */
[----:B------:R-:W-:Y:S01]  /*2160*/  IMAD.WIDE.U32 R72, R164, UR6, RZ ;  /* 0x00000006a4487c25 */ /* 0x000fe2000f8e00ff */
[----:B------:R-:W-:Y:S03]  /*2170*/  UIMAD UR5, UR6, -0x70, UR4 ;  /* 0xffffff90060578a4 */ /* 0x000fe6000f8e0204 */
[----:B------:R-:W-:Y:S01]  /*2180*/  IMAD.WIDE.U32 R74, R162, UR6, RZ ;  /* 0x00000006a24a7c25 */ /* 0x000fe2000f8e00ff */
[----:B------:R-:W-:Y:S03]  /*2190*/  UISETP.LT.AND UP0, UPT, UR5, 0x70, UPT ;  /* 0x000000700500788c */ /* 0x000fe6000bf01270 */
[----:B------:R-:W-:Y:S02]  /*21a0*/  IMAD R3, R164, UR9, R3 ;  /* 0x00000009a4037c24 */ /* 0x000fe4000f8e0203 */
[----:B------:R-:W-:Y:S01]  /*21b0*/  IMAD R2, R162, UR9, R2 ;  /* 0x00000009a2027c24 */ /* 0x000fe2000f8e0202 */
[----:B------:R-:W-:Y:S02]  /*21c0*/  USEL UR9, UR5, 0x70, UP0 ;  /* 0x0000007005097887 */ /* 0x000fe40008000000 */
[----:B------:R-:W-:Y:S02]  /*21d0*/  IADD3 R39, R73, R3, RZ ;  /* 0x0000000349277210 */ /* 0x000fe40007ffe0ff */
[----:B------:R-:W-:Y:S01]  /*21e0*/  IADD3 R43, R75, R2, RZ ;  /* 0x000000024b2b7210 */ /* 0x000fe20007ffe0ff */
[----:B------:R-:W-:-:S05]  /*21f0*/  @!P0 BRA `(.L_x_58) ;  /* 0x0000284000008947 */ /* 0x000fca0003800000 */
[----:B------:R-:W-:Y:S01]  /*2200*/  ISETP.GE.AND P4, PT, R38, UR9, PT ;  /* 0x0000000926007c0c */ /* 0x000fe2000bf86270 */
[----:B------:R-:W-:Y:S01]  /*2210*/  BSSY B0, `(.L_x_59) ;  /* 0x000001b000007945 */ /* 0x000fe20003800000 */
[----:B------:R-:W-:Y:S01]  /*2220*/  CS2R R50, SRZ ;  /* 0x0000000000327805 */ /* 0x000fe2000001ff00 */
[----:B------:R-:W-:Y:S01]  /*2230*/  CS2R R46, SRZ ;  /* 0x00000000002e7805 */ /* 0x000fe2000001ff00 */
[----:B------:R-:W-:Y:S01]  /*2240*/  CS2R R40, SRZ ;  /* 0x0000000000287805 */ /* 0x000fe2000001ff00 */
[----:B------:R-:W-:Y:S01]  /*2250*/  CS2R R12, SRZ ;  /* 0x00000000000c7805 */ /* 0x000fe2000001ff00 */
[----:B------:R-:W-:Y:S07]  /*2260*/  CS2R R2, SRZ ;  /* 0x0000000000027805 */ /* 0x000fee000001ff00 */
[----:B------:R-:W-:-:S05]  /*2270*/  @P4 BRA `(.L_x_60) ;  /* 0x0000014000004947 */ /* 0x000fca0003800000 */
[----:B------:R-:W-:Y:S01]  /*2280*/  IADD3 R2, P0, R108, R72, RZ ;  /* 0x000000486c027210 */ /* 0x000fe20007f1e0ff */
[----:B------:R-:W-:Y:S01]  /*2290*/  CS2R R40, SRZ ;  /* 0x0000000000287805 */ /* 0x000fe2000001ff00 */
[----:B------:R-:W-:Y:S01]  /*22a0*/  CS2R R46, SRZ ;  /* 0x00000000002e7805 */ /* 0x000fe2000001ff00 */
[----:B------:R-:W-:Y:S02]  /*22b0*/  CS2R R12, SRZ ;  /* 0x00000000000c7805 */ /* 0x000fe4000001ff00 */
[----:B------:R-:W-:Y:S01]  /*22c0*/  IMAD.X R4, R39, 0x1, R114, P0 ;  /* 0x0000000127047824 */ /* 0x000fe200000e0672 */
[----:B------:R-:W-:Y:S05]  /*22d0*/  IADD3 R3, P0, R106, R74, RZ ;  /* 0x0000004a6a037210 */ /* 0x000fea0007f1e0ff */
[----:B------:R-:W-:Y:S01]  /*22e0*/  IMAD.X R5, R43, 0x1, R113, P0 ;  /* 0x000000012b057824 */ /* 0x000fe200000e0671 */
[C---:B------:R-:W-:Y:S04]  /*22f0*/  LEA R6, P0, R2.reuse, c[0x0][0x270], 0x1 ;  /* 0x00009c0002067a11 */ /* 0x040fe800078008ff */
[----:B------:R-:W-:Y:S02]  /*2300*/  LEA.HI.X R7, R2, c[0x0][0x274], R4, 0x1, P0 ;  /* 0x00009d0002077a11 */ /* 0x000fe400000f0c04 */
[C---:B------:R-:W-:Y:S04]  /*2310*/  LEA R4, P0, R3.reuse, c[0x0][0x288], 0x1 ;  /* 0x0000a20003047a11 */ /* 0x040fe800078008ff */
[----:B------:R-:W-:Y:S02]  /*2320*/  LEA.HI.X R5, R3, c[0x0][0x28c], R5, 0x1, P0 ;  /* 0x0000a30003057a11 */ /* 0x000fe400000f0c05 */
[----:B------:R-:W-:Y:S01]  /*2330*/  ISETP.GE.AND P0, PT, R36, c[0x0][0x27c], PT ;  /* 0x00009f0024007a0c */ /* 0x000fe20003f06270 */
[----:B------:R-:W-:Y:S11]  /*2340*/  CS2R R2, SRZ ;  /* 0x0000000000027805 */ /* 0x000ff6000001ff00 */
[----:B------:R-:W-:Y:S01]  /*2350*/  @!UPT UIADD3 URZ, URZ, URZ, URZ ;  /* 0x0000003f3f3ff290 */ /* 0x000fe2000fffe03f */
[----:B------:R1:W5:Y:S04]  /*2360*/  @!P0 LDG.E.64 R40, [R6.64] ;  /* 0x0000001606288981 */ /* 0x000368000c1e1b00 */
[----:B------:R1:W5:Y:S01]  /*2370*/  @!P0 LDG.E.64 R2, [R4.64] ;  /* 0x0000001604028981 */ /* 0x000362000c1e1b00 */
[----:B------:R-:W-:Y:S11]  /*2380*/  ISETP.GE.AND P0, PT, R23, c[0x0][0x27c], PT ;  /* 0x00009f0017007a0c */ /* 0x000ff60003f06270 */
[----:B------:R-:W-:Y:S02]  /*2390*/  @!UPT UIADD3 URZ, URZ, URZ, URZ ;  /* 0x0000003f3f3ff290 */ /* 0x000fe4000fffe03f */
[----:B------:R1:W5:Y:S04]  /*23a0*/  @!P0 LDG.E.64 R46, [R6.64+0x20] ;  /* 0x00002016062e8981 */ /* 0x000368000c1e1b00 */
[----:B------:R1:W5:Y:S02]  /*23b0*/  @!P0 LDG.E.64 R12, [R4.64+0x20] ;  /* 0x00002016040c8981 */ /* 0x000364000c1e1b00 */
.L_x_60:
[----:B------:R-:W-:Y:S05]  /*23c0*/  BSYNC B0 ;  /* 0x0000000000007941 */ /* 0x000fea0003800000 */
.L_x_59:
[----:B------:R-:W-:Y:S01]  /*23d0*/  ISETP.GE.AND P5, PT, R158, UR9, PT ;  /* 0x000000099e007c0c */ /* 0x000fe2000bfa6270 */
[----:B-1---5:R-:W-:Y:S01]  /*23e0*/  IMAD.MOV.U32 R7, RZ, RZ, R46 ;  /* 0x000000ffff077224 */ /* 0x022fe200078e002e */
[----:B------:R-:W-:Y:S01]  /*23f0*/  BSSY B0, `(.L_x_61) ;  /* 0x0000025000007945 */ /* 0x000fe20003800000 */
[----:B------:R-:W-:Y:S01]  /*2400*/  IMAD.MOV.U32 R6, RZ, RZ, R47 ;  /* 0x000000ffff067224 */ /* 0x000fe200078e002f */
[----:B------:R-:W-:Y:S01]  /*2410*/  CS2R R48, SRZ ;  /* 0x0000000000307805 */ /* 0x000fe2000001ff00 */
[----:B------:R-:W-:Y:S01]  /*2420*/  IMAD.MOV.U32 R5, RZ, RZ, R40 ;  /* 0x000000ffff057224 */ /* 0x000fe200078e0028 */
[----:B------:R-:W-:Y:S01]  /*2430*/  CS2R R16, SRZ ;  /* 0x0000000000107805 */ /* 0x000fe2000001ff00 */
[----:B------:R-:W-:Y:S01]  /*2440*/  IMAD.MOV.U32 R4, RZ, RZ, R41 ;  /* 0x000000ffff047224 */ /* 0x000fe200078e0029 */
[----:B------:R-:W-:Y:S01]  /*2450*/  PRMT R60, R7, 0x5410, R6 ;  /* 0x00005410073c7816 */ /* 0x000fe20000000006 */
[----:B------:R-:W-:Y:S01]  /*2460*/  IMAD.MOV.U32 R6, RZ, RZ, R13 ;  /* 0x000000ffff067224 */ /* 0x000fe200078e000d */
[----:B------:R-:W-:Y:S01]  /*2470*/  PRMT R42, R5, 0x7610, R42 ;  /* 0x00007610052a7816 */ /* 0x000fe2000000002a */
[----:B------:R-:W-:Y:S01]  /*2480*/  IMAD.MOV.U32 R5, RZ, RZ, R2 ;  /* 0x000000ffff057224 */ /* 0x000fe200078e0002 */
[----:B------:R-:W-:Y:S01]  /*2490*/  PRMT R44, R4, 0x7610, R44 ;  /* 0x00007610042c7816 */ /* 0x000fe2000000002c */
[----:B------:R-:W-:Y:S01]  /*24a0*/  CS2R R14, SRZ ;  /* 0x00000000000e7805 */ /* 0x000fe2000001ff00 */
[----:B------:R-:W-:Y:S02]  /*24b0*/  MOV R7, R12 ;  /* 0x0000000c00077202 */ /* 0x000fe40000000f00 */
[----:B------:R-:W-:Y:S02]  /*24c0*/  MOV R4, R3 ;  /* 0x0000000300047202 */ /* 0x000fe40000000f00 */
[----:B------:R-:W-:Y:S02]  /*24d0*/  PRMT R30, R7, 0x5410, R6 ;  /* 0x00005410071e7816 */ /* 0x000fe40000000006 */
[----:B------:R-:W-:Y:S01]  /*24e0*/  PRMT R22, R5, 0x5410, R4 ;  /* 0x0000541005167816 */ /* 0x000fe20000000004 */
[----:B------:R-:W-:-:S05]  /*24f0*/  @P5 BRA `(.L_x_62) ;  /* 0x0000014000005947 */ /* 0x000fca0003800000 */
[----:B------:R-:W-:Y:S01]  /*2500*/  IADD3 R4, P1, P0, R108, R72, R173 ;  /* 0x000000486c047210 */ /* 0x000fe2000783e0ad */
[----:B------:R-:W-:Y:S01]  /*2510*/  CS2R R48, SRZ ;  /* 0x0000000000307805 */ /* 0x000fe2000001ff00 */
[----:B------:R-:W-:Y:S01]  /*2520*/  CS2R R14, SRZ ;  /* 0x00000000000e7805 */ /* 0x000fe2000001ff00 */
[----:B------:R-:W-:Y:S01]  /*2530*/  CS2R R50, SRZ ;  /* 0x0000000000327805 */ /* 0x000fe2000001ff00 */
[----:B------:R-:W-:Y:S01]  /*2540*/  IADD3.X R7, R114, R39, R154, P1, P0 ;  /* 0x0000002772077210 */ /* 0x000fe20000fe049a */
[----:B------:R-:W-:Y:S01]  /*2550*/  CS2R R16, SRZ ;  /* 0x0000000000107805 */ /* 0x000fe2000001ff00 */
[----:B------:R-:W-:Y:S04]  /*2560*/  IADD3 R5, P1, P0, R106, R74, R171 ;  /* 0x0000004a6a057210 */ /* 0x000fe8000783e0ab */
[----:B------:R-:W-:Y:S02]  /*2570*/  IADD3.X R8, R113, R43, R155, P1, P0 ;  /* 0x0000002b71087210 */ /* 0x000fe40000fe049b */
[C---:B------:R-:W-:Y:S04]  /*2580*/  LEA R6, P0, R4.reuse, c[0x0][0x270], 0x1 ;  /* 0x00009c0004067a11 */ /* 0x040fe800078008ff */
[----:B------:R-:W-:Y:S02]  /*2590*/  LEA.HI.X R7, R4, c[0x0][0x274], R7, 0x1, P0 ;  /* 0x00009d0004077a11 */ /* 0x000fe400000f0c07 */
[C---:B------:R-:W-:Y:S04]  /*25a0*/  LEA R4, P0, R5.reuse, c[0x0][0x288], 0x1 ;  /* 0x0000a20005047a11 */ /* 0x040fe800078008ff */
[----:B------:R-:W-:Y:S02]  /*25b0*/  LEA.HI.X R5, R5, c[0x0][0x28c], R8, 0x1, P0 ;  /* 0x0000a30005057a11 */ /* 0x000fe400000f0c08 */
[----:B------:R-:W-:Y:S11]  /*25c0*/  ISETP.GE.AND P0, PT, R36, c[0x0][0x27c], PT ;  /* 0x00009f0024007a0c */ /* 0x000ff60003f06270 */
[----:B------:R-:W-:Y:S02]  /*25d0*/  @!UPT UIADD3 URZ, URZ, URZ, URZ ;  /* 0x0000003f3f3ff290 */ /* 0x000fe4000fffe03f */
[----:B------:R1:W5:Y:S04]  /*25e0*/  @!P0 LDG.E.64 R48, [R6.64] ;  /* 0x0000001606308981 */ /* 0x000368000c1e1b00 */
[----:B------:R1:W5:Y:S01]  /*25f0*/  @!P0 LDG.E.64 R14, [R4.64] ;  /* 0x00000016040e8981 */ /* 0x000362000c1e1b00 */
[----:B------:R-:W-:Y:S11]  /*2600*/  ISETP.GE.AND P0, PT, R23, c[0x0][0x27c], PT ;  /* 0x00009f0017007a0c */ /* 0x000ff60003f06270 */
[----:B------:R-:W-:Y:S02]  /*2610*/  @!UPT UIADD3 URZ, URZ, URZ, URZ ;  /* 0x0000003f3f3ff290 */ /* 0x000fe4000fffe03f */
[----:B------:R1:W5:Y:S04]  /*2620*/  @!P0 LDG.E.64 R50, [R6.64+0x20] ;  /* 0x0000201606328981 */ /* 0x000368000c1e1b00 */
[----:B------:R1:W5:Y:S02]  /*2630*/  @!P0 LDG.E.64 R16, [R4.64+0x20] ;  /* 0x0000201604108981 */ /* 0x000364000c1e1b00 */
.L_x_62:
[----:B------:R-:W-:Y:S05]  /*2640*/  BSYNC B0 ;  /* 0x0000000000007941 */ /* 0x000fea0003800000 */
.L_x_61:
[----:B------:R-:W-:Y:S01]  /*2650*/  ISETP.GE.AND P3, PT, R157, UR9, PT ;  /* 0x000000099d007c0c */ /* 0x000fe2000bf66270 */
[----:B-1---5:R-:W-:Y:S01]  /*2660*/  IMAD.MOV.U32 R7, RZ, RZ, R50 ;  /* 0x000000ffff077224 */ /* 0x022fe200078e0032 */
[----:B------:R-:W-:Y:S01]  /*2670*/  MOV R5, R48 ;  /* 0x0000003000057202 */ /* 0x000fe20000000f00 */
[----:B------:R-:W-:Y:S01]  /*2680*/  IMAD.MOV.U32 R6, RZ, RZ, R51 ;  /* 0x000000ffff067224 */ /* 0x000fe200078e0033 */
[----:B------:R-:W-:Y:S01]  /*2690*/  BSSY B0, `(.L_x_63) ;  /* 0x0000024000007945 */ /* 0x000fe20003800000 */
[----:B------:R-:W-:Y:S01]  /*26a0*/  IMAD.MOV.U32 R4, RZ, RZ, R49 ;  /* 0x000000ffff047224 */ /* 0x000fe200078e0031 */
[----:B------:R-:W-:Y:S01]  /*26b0*/  CS2R R58, SRZ ;  /* 0x00000000003a7805 */ /* 0x000fe2000001ff00 */
[----:B------:R-:W-:Y:S01]  /*26c0*/  CS2R R54, SRZ ;  /* 0x0000000000367805 */ /* 0x000fe2000001ff00 */
[----:B------:R-:W-:Y:S01]  /*26d0*/  PRMT R62, R7, 0x5410, R6 ;  /* 0x00005410073e7816 */ /* 0x000fe20000000006 */
[----:B------:R-:W-:Y:S01]  /*26e0*/  IMAD.MOV.U32 R7, RZ, RZ, R16 ;  /* 0x000000ffff077224 */ /* 0x000fe200078e0010 */
[----:B------:R-:W-:Y:S01]  /*26f0*/  PRMT R61, R5, 0x5410, R4 ;  /* 0x00005410053d7816 */ /* 0x000fe20000000004 */
[----:B------:R-:W-:Y:S01]  /*2700*/  IMAD.MOV.U32 R5, RZ, RZ, R14 ;  /* 0x000000ffff057224 */ /* 0x000fe200078e000e */
[----:B------:R-:W-:Y:S01]  /*2710*/  MOV R6, R17 ;  /* 0x0000001100067202 */ /* 0x000fe20000000f00 */
[----:B------:R-:W-:Y:S01]  /*2720*/  CS2R R52, SRZ ;  /* 0x0000000000347805 */ /* 0x000fe2000001ff00 */
[----:B------:R-:W-:Y:S01]  /*2730*/  MOV R4, R15 ;  /* 0x0000000f00047202 */ /* 0x000fe20000000f00 */
[----:B------:R-:W-:Y:S01]  /*2740*/  CS2R R24, SRZ ;  /* 0x0000000000187805 */ /* 0x000fe2000001ff00 */
[----:B------:R-:W-:Y:S01]  /*2750*/  PRMT R32, R7, 0x5410, R6 ;  /* 0x0000541007207816 */ /* 0x000fe20000000006 */
[----:B------:R-:W-:Y:S01]  /*2760*/  CS2R R18, SRZ ;  /* 0x0000000000127805 */ /* 0x000fe2000001ff00 */
        /* <DEDUP_REMOVED lines=22> */
.L_x_64:
[----:B------:R-:W-:Y:S05]  /*28d0*/  BSYNC B0 ;  /* 0x0000000000007941 */ /* 0x000fea0003800000 */
.L_x_63:
        /* <DEDUP_REMOVED lines=38> */
.L_x_66:
[----:B------:R-:W-:Y:S05]  /*2b40*/  BSYNC B0 ;  /* 0x0000000000007941 */ /* 0x000fea0003800000 */
.L_x_65:
[----:B-1---5:R-:W-:Y:S01]  /*2b50*/  MOV R5, R56 ;  /* 0x0000003800057202 */ /* 0x022fe20000000f00 */
[----:B------:R1:W2:Y:S01]  /*2b60*/  SHFL.IDX PT, R70, R88, RZ, 0x1c1f ;  /* 0x001c1fff58467589 */ /* 0x0002a200000e0000 */
[----:B------:R-:W-:Y:S01]  /*2b70*/  IMAD.MOV.U32 R7, RZ, RZ, R58 ;  /* 0x000000ffff077224 */ /* 0x000fe200078e003a */
[----:B------:R-:W-:Y:S01]  /*2b80*/  BSSY B1, `(.L_x_67) ;  /* 0x0000081000017945 */ /* 0x000fe20003800000 */
[----:B------:R-:W-:Y:S02]  /*2b90*/  IMAD.MOV.U32 R6, RZ, RZ, R59 ;  /* 0x000000ffff067224 */ /* 0x000fe400078e003b */
[----:B------:R-:W-:Y:S01]  /*2ba0*/  IMAD.MOV.U32 R4, RZ, RZ, R57 ;  /* 0x000000ffff047224 */ /* 0x000fe200078e0039 */
[----:B------:R1:W3:Y:S02]  /*2bb0*/  SHFL.IDX PT, R67, R89, RZ, 0x1c1f ;  /* 0x001c1fff59437589 */ /* 0x0002e400000e0000 */
[----:B------:R-:W-:Y:S01]  /*2bc0*/  PRMT R66, R7, 0x5410, R6 ;  /* 0x0000541007427816 */ /* 0x000fe20000000006 */
[----:B------:R-:W-:Y:S01]  /*2bd0*/  IMAD.MOV.U32 R7, RZ, RZ, R28 ;  /* 0x000000ffff077224 */ /* 0x000fe200078e001c */
[----:B------:R-:W-:Y:S01]  /*2be0*/  PRMT R65, R5, 0x5410, R4 ;  /* 0x0000541005417816 */ /* 0x000fe20000000004 */
[----:B------:R-:W-:Y:S01]  /*2bf0*/  IMAD.MOV.U32 R5, RZ, RZ, R26 ;  /* 0x000000ffff057224 */ /* 0x000fe200078e001a */
[----:B------:R-:W-:Y:S02]  /*2c00*/  MOV R6, R29 ;  /* 0x0000001d00067202 */ /* 0x000fe40000000f00 */
[----:B------:R-:W-:Y:S02]  /*2c10*/  MOV R4, R27 ;  /* 0x0000001b00047202 */ /* 0x000fe40000000f00 */
[----:B------:R-:W-:Y:S02]  /*2c20*/  PRMT R39, R7, 0x5410, R6 ;  /* 0x0000541007277816 */ /* 0x000fe40000000006 */
[----:B------:R-:W-:Y:S01]  /*2c30*/  PRMT R35, R5, 0x5410, R4 ;  /* 0x0000541005237816 */ /* 0x000fe20000000004 */
[----:B------:R-:W-:-:S05]  /*2c40*/  @P4 BRA `(.L_x_68) ;  /* 0x0000074000004947 */ /* 0x000fca0003800000 */
[----:B------:R-:W-:Y:S01]  /*2c50*/  ISETP.NE.AND P0, PT, R101, RZ, PT ;  /* 0x000000ff6500720c */ /* 0x000fe20003f05270 */
[----:B------:R-:W-:Y:S01]  /*2c60*/  @!UPT UIADD3 URZ, URZ, URZ, URZ ;  /* 0x0000003f3f3ff290 */ /* 0x000fe2000fffe03f */
[----:B------:R-:W-:Y:S11]  /*2c70*/  BSSY B0, `(.L_x_69) ;  /* 0x0000038000007945 */ /* 0x000ff60003800000 */
[----:B------:R-:W-:-:S05]  /*2c80*/  @P0 BRA `(.L_x_70) ;  /* 0x0000036000000947 */ /* 0x000fca0003800000 */
[C---:B---3--:R-:W-:Y:S01]  /*2c90*/  LEA R68, P0, R20.reuse, R67, 0x1 ;  /* 0x0000004314447211 */ /* 0x048fe200078008ff */
[----:B------:R-:W3:Y:S03]  /*2ca0*/  LDS.128 R8, [R91+0x3800] ;  /* 0x003800005b087984 */ /* 0x000ee60000000c00 */
[----:B--2---:R-:W-:Y:S02]  /*2cb0*/  LEA.HI.X R69, R20, R70, R21, 0x1, P0 ;  /* 0x0000004614457211 */ /* 0x004fe400000f0c15 */
[----:B------:R-:W-:Y:S11]  /*2cc0*/  ISETP.GE.AND P0, PT, R36, c[0x0][0x27c], PT ;  /* 0x00009f0024007a0c */ /* 0x000ff60003f06270 */
[----:B------:R-:W-:Y:S02]  /*2cd0*/  @!UPT UIADD3 URZ, URZ, URZ, URZ ;  /* 0x0000003f3f3ff290 */ /* 0x000fe4000fffe03f */
[----:B------:R-:W-:Y:S01]  /*2ce0*/  @!P0 SHF.R.U64 R6, R2, 0x10, R3 ;  /* 0x0000001002068819 */ /* 0x000fe20000001203 */
[----:B------:R-:W-:Y:S01]  /*2cf0*/  @!P0 HADD2.F32 R2, -RZ, R22.H0_H0 ;  /* 0x20000016ff028230 */ /* 0x000fe20000004100 */
[----:B------:R-:W-:Y:S02]  /*2d00*/  @!P0 SHF.R.U64 R43, R40, 0x10, R41 ;  /* 0x00000010282b8819 */ /* 0x000fe40000001229 */
[----:B------:R-:W-:Y:S02]  /*2d10*/  @!P0 SHF.R.U32.HI R7, RZ, 0x10, R3 ;  /* 0x00000010ff078819 */ /* 0x000fe40000011603 */
[----:B------:R-:W-:Y:S01]  /*2d20*/  @!P0 SHF.R.U32.HI R45, RZ, 0x10, R41 ;  /* 0x00000010ff2d8819 */ /* 0x000fe20000011629 */
[----:B------:R-:W-:Y:S02]  /*2d30*/  @!P0 HADD2.F32 R41, -RZ, R42.H0_H0 ;  /* 0x2000002aff298230 */ /* 0x000fe40000004100 */
[----:B------:R-:W-:Y:S02]  /*2d40*/  @!P0 HADD2.F32 R43, -RZ, R43.H0_H0 ;  /* 0x2000002bff2b8230 */ /* 0x000fe40000004100 */
[----:B------:R-:W-:Y:S01]  /*2d50*/  @!P0 HADD2.F32 R45, -RZ, R45.H0_H0 ;  /* 0x2000002dff2d8230 */ /* 0x000fe20000004100 */
[----:B---3--:R-:W-:Y:S02]  /*2d60*/  @!P0 MOV R5, R8 ;  /* 0x0000000800058202 */ /* 0x008fe40000000f00 */
[----:B------:R-:W-:Y:S03]  /*2d70*/  @!P0 MOV R4, R9 ;  /* 0x0000000900048202 */ /* 0x000fe60000000f00 */
[--C-:B------:R-:W-:Y:S02]  /*2d80*/  @!P0 HADD2.F32 R40, -RZ, R5.reuse.H1_H1 ;  /* 0x30000005ff288230 */ /* 0x100fe40000004100 */
[----:B------:R-:W-:Y:S02]  /*2d90*/  @!P0 HADD2.F32 R3, -RZ, R5.H0_H0 ;  /* 0x20000005ff038230 */ /* 0x000fe40000004100 */
[----:B------:R-:W-:Y:S01]  /*2da0*/  @!P0 HADD2.F32 R5, -RZ, R6.H0_H0 ;  /* 0x20000006ff058230 */ /* 0x000fe20000004100 */
[-C--:B------:R-:W-:Y:S01]  /*2db0*/  @!P0 FMUL.FTZ R71, R40, R2.reuse ;  /* 0x0000000228478220 */ /* 0x080fe20000410000 */
[--C-:B------:R-:W-:Y:S01]  /*2dc0*/  @!P0 HADD2.F32 R42, -RZ, R4.reuse.H1_H1 ;  /* 0x30000004ff2a8230 */ /* 0x100fe20000004100 */
[C---:B------:R-:W-:Y:S01]  /*2dd0*/  @!P0 FMUL.FTZ R2, R3.reuse, R2 ;  /* 0x0000000203028220 */ /* 0x040fe20000410000 */
[----:B------:R-:W-:Y:S01]  /*2de0*/  @!P0 HADD2.F32 R4, -RZ, R4.H0_H0 ;  /* 0x20000004ff048230 */ /* 0x000fe20000004100 */
[----:B------:R-:W-:Y:S01]  /*2df0*/  @!P0 FFMA.FTZ R73, R3, R41, -R71 ;  /* 0x0000002903498223 */ /* 0x000fe20000010847 */
[----:B------:R-:W-:Y:S01]  /*2e00*/  @!P0 MOV R6, R10 ;  /* 0x0000000a00068202 */ /* 0x000fe20000000f00 */
[-C--:B------:R-:W-:Y:S02]  /*2e10*/  @!P0 FMUL.FTZ R71, R42, R5.reuse ;  /* 0x000000052a478220 */ /* 0x080fe40000410000 */
[----:B------:R-:W-:Y:S01]  /*2e20*/  @!P0 FMUL.FTZ R3, R4, R5 ;  /* 0x0000000504038220 */ /* 0x000fe20000410000 */
[----:B------:R-:W-:Y:S01]  /*2e30*/  @!P0 MOV R5, R11 ;  /* 0x0000000b00058202 */ /* 0x000fe20000000f00 */
[----:B------:R-:W-:Y:S01]  /*2e40*/  @!P0 FFMA.FTZ R2, R40, R41, R2 ;  /* 0x0000002928028223 */ /* 0x000fe20000010002 */
[----:B------:R-:W-:Y:S01]  /*2e50*/  @!P0 HADD2.F32 R40, -RZ, R6.H1_H1 ;  /* 0x30000006ff288230 */ /* 0x000fe20000004100 */
[-C--:B------:R-:W-:Y:S01]  /*2e60*/  @!P0 FFMA.FTZ R72, R4, R43.reuse, -R71 ;  /* 0x0000002b04488223 */ /* 0x080fe20000010847 */
[----:B------:R-:W-:Y:S01]  /*2e70*/  @!P0 HADD2.F32 R4, -RZ, R22.H1_H1 ;  /* 0x30000016ff048230 */ /* 0x000fe20000004100 */
[----:B------:R-:W-:Y:S01]  /*2e80*/  @!P0 FFMA.FTZ R3, R42, R43, R3 ;  /* 0x0000002b2a038223 */ /* 0x000fe20000010003 */
[----:B------:R-:W-:Y:S01]  /*2e90*/  @!P0 F2FP.PACK_AB R2, R2, R73 ;  /* 0x000000490202823e */ /* 0x000fe200000000ff */
[----:B------:R-:W-:Y:S02]  /*2ea0*/  @!P0 HADD2.F32 R22, -RZ, R7.H0_H0 ;  /* 0x20000007ff168230 */ /* 0x000fe40000004100 */
[----:B------:R-:W-:Y:S01]  /*2eb0*/  @!P0 HADD2.F32 R7, -RZ, R6.H0_H0 ;  /* 0x20000006ff078230 */ /* 0x000fe20000004100 */
[----:B------:R-:W-:Y:S01]  /*2ec0*/  @!P0 F2FP.PACK_AB R3, R3, R72 ;  /* 0x000000480303823e */ /* 0x000fe200000000ff */
[----:B------:R-:W-:Y:S01]  /*2ed0*/  @!P0 HADD2.F32 R41, -RZ, R44.H0_H0 ;  /* 0x2000002cff298230 */ /* 0x000fe20000004100 */
[----:B------:R-:W-:Y:S01]  /*2ee0*/  @!P0 MOV R8, R2 ;  /* 0x0000000200088202 */ /* 0x000fe20000000f00 */
[--C-:B------:R-:W-:Y:S01]  /*2ef0*/  @!P0 HADD2.F32 R44, -RZ, R5.reuse.H1_H1 ;  /* 0x30000005ff2c8230 */ /* 0x100fe20000004100 */
[----:B------:R-:W-:Y:S01]  /*2f00*/  @!P0 MOV R9, R3 ;  /* 0x0000000300098202 */ /* 0x000fe20000000f00 */
[----:B------:R-:W-:Y:S01]  /*2f10*/  @!P0 HADD2.F32 R6, -RZ, R5.H0_H0 ;  /* 0x20000005ff068230 */ /* 0x000fe20000004100 */
[-C--:B------:R-:W-:Y:S02]  /*2f20*/  @!P0 FMUL.FTZ R5, R40, R4.reuse ;  /* 0x0000000428058220 */ /* 0x080fe40000410000 */
[C---:B------:R-:W-:Y:S02]  /*2f30*/  @!P0 FMUL.FTZ R4, R7.reuse, R4 ;  /* 0x0000000407048220 */ /* 0x040fe40000410000 */
[-C--:B------:R-:W-:Y:S02]  /*2f40*/  @!P0 FMUL.FTZ R71, R44, R22.reuse ;  /* 0x000000162c478220 */ /* 0x080fe40000410000 */
[-C--:B------:R-:W-:Y:S02]  /*2f50*/  @!P0 FFMA.FTZ R7, R7, R41.reuse, -R5 ;  /* 0x0000002907078223 */ /* 0x080fe40000010805 */
[----:B------:R-:W-:Y:S02]  /*2f60*/  @!P0 FMUL.FTZ R5, R6, R22 ;  /* 0x0000001606058220 */ /* 0x000fe40000410000 */
[----:B------:R-:W-:Y:S02]  /*2f70*/  @!P0 FFMA.FTZ R4, R40, R41, R4 ;  /* 0x0000002928048223 */ /* 0x000fe40000010004 */
[-C--:B------:R-:W-:Y:S02]  /*2f80*/  @!P0 FFMA.FTZ R71, R6, R45.reuse, -R71 ;  /* 0x0000002d06478223 */ /* 0x080fe40000010847 */
[----:B------:R-:W-:Y:S01]  /*2f90*/  @!P0 FFMA.FTZ R5, R44, R45, R5 ;  /* 0x0000002d2c058223 */ /* 0x000fe20000010005 */
[----:B------:R-:W-:Y:S04]  /*2fa0*/  @!P0 F2FP.PACK_AB R4, R4, R7 ;  /* 0x000000070404823e */ /* 0x000fe800000000ff */
[----:B------:R-:W-:Y:S02]  /*2fb0*/  @!P0 F2FP.PACK_AB R5, R5, R71 ;  /* 0x000000470505823e */ /* 0x000fe400000000ff */
[----:B------:R-:W-:Y:S02]  /*2fc0*/  @!P0 MOV R10, R4 ;  /* 0x00000004000a8202 */ /* 0x000fe40000000f00 */
[----:B------:R-:W-:Y:S05]  /*2fd0*/  @!P0 MOV R11, R5 ;  /* 0x00000005000b8202 */ /* 0x000fea0000000f00 */
[----:B------:R2:W-:Y:S02]  /*2fe0*/  ST.E.128 [R68.64], R8 ;  /* 0x0000000844007985 */ /* 0x0005e4000c101d16 */
.L_x_70:
[----:B------:R-:W-:Y:S05]  /*2ff0*/  BSYNC B0 ;  /* 0x0000000000007941 */ /* 0x000fea0003800000 */
.L_x_69:
[----:B------:R-:W-:Y:S11]  /*3000*/  ISETP.NE.AND P0, PT, R116, RZ, PT ;  /* 0x000000ff7400720c */ /* 0x000ff60003f05270 */
[----:B------:R-:W-:Y:S02]  /*3010*/  @!UPT UIADD3 URZ, URZ, URZ, URZ ;  /* 0x0000003f3f3ff290 */ /* 0x000fe4000fffe03f */
[----:B------:R-:W-:-:S05]  /*3020*/  @P0 BRA `(.L_x_68) ;  /* 0x0000036000000947 */ /* 0x000fca0003800000 */
[C---:B---3--:R-:W-:Y:S01]  /*3030*/  LEA R44, P0, R83.reuse, R67, 0x1 ;  /* 0x00000043532c7211 */ /* 0x048fe200078008ff */
[----:B--2---:R-:W2:Y:S03]  /*3040*/  LDS.128 R8, [R92+0x3800] ;  /* 0x003800005c087984 */ /* 0x004ea60000000c00 */
[----:B------:R-:W-:Y:S02]  /*3050*/  LEA.HI.X R45, R83, R70, R93, 0x1, P0 ;  /* 0x00000046532d7211 */ /* 0x000fe400000f0c5d */
[----:B------:R-:W-:Y:S11]  /*3060*/  ISETP.GE.AND P0, PT, R23, c[0x0][0x27c], PT ;  /* 0x00009f0017007a0c */ /* 0x000ff60003f06270 */
[----:B------:R-:W-:Y:S02]  /*3070*/  @!UPT UIADD3 URZ, URZ, URZ, URZ ;  /* 0x0000003f3f3ff290 */ /* 0x000fe4000fffe03f */
[----:B------:R-:W-:Y:S01]  /*3080*/  @!P0 HADD2.F32 R2, -RZ, R30.H0_H0 ;  /* 0x2000001eff028230 */ /* 0x000fe20000004100 */
[----:B------:R-:W-:Y:S01]  /*3090*/  @!P0 SHF.R.U64 R5, R12, 0x10, R13 ;  /* 0x000000100c058819 */ /* 0x000fe2000000120d */
[----:B------:R-:W-:Y:S01]  /*30a0*/  @!P0 HADD2.F32 R7, -RZ, R60.H0_H0 ;  /* 0x2000003cff078230 */ /* 0x000fe20000004100 */
[----:B------:R-:W-:Y:S02]  /*30b0*/  @!P0 SHF.R.U64 R22, R46, 0x10, R47 ;  /* 0x000000102e168819 */ /* 0x000fe4000000122f */
[----:B------:R-:W-:Y:S01]  /*30c0*/  @!P0 SHF.R.U32.HI R12, RZ, 0x10, R13 ;  /* 0x00000010ff0c8819 */ /* 0x000fe2000001160d */
[----:B------:R-:W-:Y:S01]  /*30d0*/  @!P0 HADD2.F32 R5, -RZ, R5.H0_H0 ;  /* 0x20000005ff058230 */ /* 0x000fe20000004100 */
[----:B------:R-:W-:Y:S01]  /*30e0*/  @!P0 SHF.R.U32.HI R42, RZ, 0x10, R47 ;  /* 0x00000010ff2a8819 */ /* 0x000fe2000001162f */
[----:B------:R-:W-:Y:S02]  /*30f0*/  @!P0 HADD2.F32 R22, -RZ, R22.H0_H0 ;  /* 0x20000016ff168230 */ /* 0x000fe40000004100 */
[----:B------:R-:W-:Y:S02]  /*3100*/  @!P0 HADD2.F32 R12, -RZ, R12.H0_H0 ;  /* 0x2000000cff0c8230 */ /* 0x000fe40000004100 */
[----:B------:R-:W-:Y:S01]  /*3110*/  @!P0 HADD2.F32 R42, -RZ, R42.H0_H0 ;  /* 0x2000002aff2a8230 */ /* 0x000fe20000004100 */
[----:B--2---:R-:W-:Y:S02]  /*3120*/  @!P0 MOV R3, R8 ;  /* 0x0000000800038202 */ /* 0x004fe40000000f00 */
[----:B------:R-:W-:Y:S03]  /*3130*/  @!P0 MOV R4, R9 ;  /* 0x0000000900048202 */ /* 0x000fe60000000f00 */
[--C-:B------:R-:W-:Y:S02]  /*3140*/  @!P0 HADD2.F32 R6, -RZ, R3.reuse.H1_H1 ;  /* 0x30000003ff068230 */ /* 0x100fe40000004100 */
[----:B------:R-:W-:Y:S02]  /*3150*/  @!P0 HADD2.F32 R3, -RZ, R3.H0_H0 ;  /* 0x20000003ff038230 */ /* 0x000fe40000004100 */
[--C-:B------:R-:W-:Y:S01]  /*3160*/  @!P0 HADD2.F32 R13, -RZ, R4.reuse.H1_H1 ;  /* 0x30000004ff0d8230 */ /* 0x100fe20000004100 */
[CC--:B------:R-:W-:Y:S01]  /*3170*/  @!P0 FMUL.FTZ R40, R6.reuse, R2.reuse ;  /* 0x0000000206288220 */ /* 0x0c0fe20000410000 */
[----:B------:R-:W-:Y:S01]  /*3180*/  @!P0 HADD2.F32 R4, -RZ, R4.H0_H0 ;  /* 0x20000004ff048230 */ /* 0x000fe20000004100 */
[C---:B------:R-:W-:Y:S02]  /*3190*/  @!P0 FMUL.FTZ R2, R3.reuse, R2 ;  /* 0x0000000203028220 */ /* 0x040fe40000410000 */
[-C--:B------:R-:W-:Y:S02]  /*31a0*/  @!P0 FFMA.FTZ R47, R3, R7.reuse, -R40 ;  /* 0x00000007032f8223 */ /* 0x080fe40000010828 */
[----:B------:R-:W-:Y:S01]  /*31b0*/  @!P0 FFMA.FTZ R2, R6, R7, R2 ;  /* 0x0000000706028223 */ /* 0x000fe20000010002 */
[----:B------:R-:W-:Y:S01]  /*31c0*/  @!P0 MOV R6, R10 ;  /* 0x0000000a00068202 */ /* 0x000fe20000000f00 */
[CC--:B------:R-:W-:Y:S02]  /*31d0*/  @!P0 FMUL.FTZ R40, R13.reuse, R5.reuse ;  /* 0x000000050d288220 */ /* 0x0c0fe40000410000 */
[C---:B------:R-:W-:Y:S01]  /*31e0*/  @!P0 FMUL.FTZ R3, R4.reuse, R5 ;  /* 0x0000000504038220 */ /* 0x040fe20000410000 */
[----:B------:R-:W-:Y:S01]  /*31f0*/  @!P0 MOV R5, R11 ;  /* 0x0000000b00058202 */ /* 0x000fe20000000f00 */
[-C--:B------:R-:W-:Y:S01]  /*3200*/  @!P0 FFMA.FTZ R46, R4, R22.reuse, -R40 ;  /* 0x00000016042e8223 */ /* 0x080fe20000010828 */
[----:B------:R-:W-:Y:S01]  /*3210*/  @!P0 HADD2.F32 R4, -RZ, R30.H1_H1 ;  /* 0x3000001eff048230 */ /* 0x000fe20000004100 */
[----:B------:R-:W-:Y:S01]  /*3220*/  @!P0 FFMA.FTZ R3, R13, R22, R3 ;  /* 0x000000160d038223 */ /* 0x000fe20000010003 */
[----:B------:R-:W-:Y:S01]  /*3230*/  @!P0 F2FP.PACK_AB R2, R2, R47 ;  /* 0x0000002f0202823e */ /* 0x000fe200000000ff */
[--C-:B------:R-:W-:Y:S02]  /*3240*/  @!P0 HADD2.F32 R30, -RZ, R6.reuse.H1_H1 ;  /* 0x30000006ff1e8230 */ /* 0x100fe40000004100 */
[----:B------:R-:W-:Y:S01]  /*3250*/  @!P0 HADD2.F32 R7, -RZ, R6.H0_H0 ;  /* 0x20000006ff078230 */ /* 0x000fe20000004100 */
[----:B------:R-:W-:Y:S01]  /*3260*/  @!P0 F2FP.PACK_AB R3, R3, R46 ;  /* 0x0000002e0303823e */ /* 0x000fe200000000ff */
[----:B------:R-:W-:Y:S01]  /*3270*/  @!P0 HADD2.F32 R40, -RZ, R60.H1_H1 ;  /* 0x3000003cff288230 */ /* 0x000fe20000004100 */
[----:B------:R-:W-:Y:S01]  /*3280*/  @!P0 MOV R8, R2 ;  /* 0x0000000200088202 */ /* 0x000fe20000000f00 */
[--C-:B------:R-:W-:Y:S01]  /*3290*/  @!P0 HADD2.F32 R41, -RZ, R5.reuse.H1_H1 ;  /* 0x30000005ff298230 */ /* 0x100fe20000004100 */
[----:B------:R-:W-:Y:S01]  /*32a0*/  @!P0 MOV R9, R3 ;  /* 0x0000000300098202 */ /* 0x000fe20000000f00 */
[----:B------:R-:W-:Y:S01]  /*32b0*/  @!P0 HADD2.F32 R6, -RZ, R5.H0_H0 ;  /* 0x20000005ff068230 */ /* 0x000fe20000004100 */
[-C--:B------:R-:W-:Y:S02]  /*32c0*/  @!P0 FMUL.FTZ R5, R30, R4.reuse ;  /* 0x000000041e058220 */ /* 0x080fe40000410000 */
[----:B------:R-:W-:Y:S02]  /*32d0*/  @!P0 FMUL.FTZ R4, R7, R4 ;  /* 0x0000000407048220 */ /* 0x000fe40000410000 */
[----:B------:R-:W-:Y:S02]  /*32e0*/  @!P0 FMUL.FTZ R43, R41, R12 ;  /* 0x0000000c292b8220 */ /* 0x000fe40000410000 */
[----:B------:R-:W-:Y:S02]  /*32f0*/  @!P0 FFMA.FTZ R7, R7, R40, -R5 ;  /* 0x0000002807078223 */ /* 0x000fe40000010805 */
        /* <DEDUP_REMOVED lines=9> */
.L_x_68:
[----:B------:R-:W-:Y:S05]  /*3390*/  BSYNC B1 ;  /* 0x0000000000017941 */ /* 0x000fea0003800000 */
.L_x_67:
[----:B------:R4:W1:Y:S01]  /*33a0*/  SHFL.IDX PT, R43, R88, 0x1, 0x1c1f ;  /* 0x003c1f00582b7f89 */ /* 0x00086200000e0000 */
[----:B------:R-:W-:Y:S03]  /*33b0*/  BSSY B1, `(.L_x_71) ;  /* 0x0000077000017945 */ /* 0x000fe60003800000 */
[----:B------:R4:W3:Y:S01]  /*33c0*/  SHFL.IDX PT, R42, R89, 0x1, 0x1c1f ;  /* 0x003c1f00592a7f89 */ /* 0x0008e200000e0000 */
[----:B------:R-:W-:-:S05]  /*33d0*/  @P5 BRA `(.L_x_72) ;  /* 0x0000074000005947 */ /* 0x000fca0003800000 */
[----:B------:R-:W-:Y:S01]  /*33e0*/  ISETP.NE.AND P0, PT, R101, RZ, PT ;  /* 0x000000ff6500720c */ /* 0x000fe20003f05270 */
[----:B------:R-:W-:Y:S01]  /*33f0*/  @!UPT UIADD3 URZ, URZ, URZ, URZ ;  /* 0x0000003f3f3ff290 */ /* 0x000fe2000fffe03f */
[----:B------:R-:W-:Y:S11]  /*3400*/  BSSY B0, `(.L_x_73) ;  /* 0x0000038000007945 */ /* 0x000ff60003800000 */
[----:B------:R-:W-:-:S05]  /*3410*/  @P0 BRA `(.L_x_74) ;  /* 0x0000036000000947 */ /* 0x000fca0003800000 */
[C---:B---3--:R-:W-:Y:S01]  /*3420*/  LEA R40, P0, R20.reuse, R42, 0x1 ;  /* 0x0000002a14287211 */ /* 0x048fe200078008ff */
[----:B--2---:R-:W2:Y:S03]  /*3430*/  LDS.128 R8, [R91+0x4800] ;  /* 0x004800005b087984 */ /* 0x004ea60000000c00 */
[----:B-1----:R-:W-:Y:S02]  /*3440*/  LEA.HI.X R41, R20, R43, R21, 0x1, P0 ;  /* 0x0000002b14297211 */ /* 0x002fe400000f0c15 */
[----:B------:R-:W-:Y:S11]  /*3450*/  ISETP.GE.AND P0, PT, R36, c[0x0][0x27c], PT ;  /* 0x00009f0024007a0c */ /* 0x000ff60003f06270 */
[----:B------:R-:W-:Y:S02]  /*3460*/  @!UPT UIADD3 URZ, URZ, URZ, URZ ;  /* 0x0000003f3f3ff290 */ /* 0x000fe4000fffe03f */
[----:B------:R-:W-:Y:S01]  /*3470*/  @!P0 HADD2.F32 R2, -RZ, R31.H0_H0 ;  /* 0x2000001fff028230 */ /* 0x000fe20000004100 */
[----:B------:R-:W-:Y:S01]  /*3480*/  @!P0 SHF.R.U64 R5, R14, 0x10, R15 ;  /* 0x000000100e058819 */ /* 0x000fe2000000120f */
[--C-:B------:R-:W-:Y:S01]  /*3490*/  @!P0 HADD2.F32 R7, -RZ, R61.reuse.H0_H0 ;  /* 0x2000003dff078230 */ /* 0x100fe20000004100 */
[----:B------:R-:W-:Y:S01]  /*34a0*/  @!P0 SHF.R.U64 R13, R48, 0x10, R49 ;  /* 0x00000010300d8819 */ /* 0x000fe20000001231 */
[----:B------:R-:W-:Y:S01]  /*34b0*/  @!P0 HADD2.F32 R22, -RZ, R61.H1_H1 ;  /* 0x3000003dff168230 */ /* 0x000fe20000004100 */
[----:B------:R-:W-:Y:S01]  /*34c0*/  @!P0 SHF.R.U32.HI R14, RZ, 0x10, R15 ;  /* 0x00000010ff0e8819 */ /* 0x000fe2000001160f */
[----:B------:R-:W-:Y:S01]  /*34d0*/  @!P0 HADD2.F32 R5, -RZ, R5.H0_H0 ;  /* 0x20000005ff058230 */ /* 0x000fe20000004100 */
[----:B------:R-:W-:Y:S01]  /*34e0*/  @!P0 SHF.R.U32.HI R48, RZ, 0x10, R49 ;  /* 0x00000010ff308819 */ /* 0x000fe20000011631 */
        /* <DEDUP_REMOVED lines=13> */
[-C--:B------:R-:W-:Y:S02]  /*35c0*/  @!P0 FMUL.FTZ R15, R12, R5.reuse ;  /* 0x000000050c0f8220 */ /* 0x080fe40000410000 */
[C---:B------:R-:W-:Y:S01]  /*35d0*/  @!P0 FMUL.FTZ R3, R4.reuse, R5 ;  /* 0x0000000504038220 */ /* 0x040fe20000410000 */
[----:B------:R-:W-:Y:S01]  /*35e0*/  @!P0 MOV R5, R11 ;  /* 0x0000000b00058202 */ /* 0x000fe20000000f00 */
[-C--:B------:R-:W-:Y:S01]  /*35f0*/  @!P0 FFMA.FTZ R45, R4, R13.reuse, -R15 ;  /* 0x0000000d042d8223 */ /* 0x080fe2000001080f */
[--C-:B------:R-:W-:Y:S01]  /*3600*/  @!P0 HADD2.F32 R15, -RZ, R6.reuse.H1_H1 ;  /* 0x30000006ff0f8230 */ /* 0x100fe20000004100 */
[----:B------:R-:W-:Y:S01]  /*3610*/  @!P0 FFMA.FTZ R3, R12, R13, R3 ;  /* 0x0000000d0c038223 */ /* 0x000fe20000010003 */
[----:B------:R-:W-:Y:S01]  /*3620*/  @!P0 F2FP.PACK_AB R2, R2, R46 ;  /* 0x0000002e0202823e */ /* 0x000fe200000000ff */
[----:B------:R-:W-:Y:S02]  /*3630*/  @!P0 HADD2.F32 R4, -RZ, R31.H1_H1 ;  /* 0x3000001fff048230 */ /* 0x000fe40000004100 */
[----:B------:R-:W-:Y:S01]  /*3640*/  @!P0 HADD2.F32 R7, -RZ, R6.H0_H0 ;  /* 0x20000006ff078230 */ /* 0x000fe20000004100 */
[----:B------:R-:W-:Y:S01]  /*3650*/  @!P0 F2FP.PACK_AB R3, R3, R45 ;  /* 0x0000002d0303823e */ /* 0x000fe200000000ff */
[--C-:B------:R-:W-:Y:S01]  /*3660*/  @!P0 HADD2.F32 R30, -RZ, R5.reuse.H1_H1 ;  /* 0x30000005ff1e8230 */ /* 0x100fe20000004100 */
[----:B------:R-:W-:Y:S01]  /*3670*/  @!P0 MOV R8, R2 ;  /* 0x0000000200088202 */ /* 0x000fe20000000f00 */
[----:B------:R-:W-:Y:S01]  /*3680*/  @!P0 HADD2.F32 R6, -RZ, R5.H0_H0 ;  /* 0x20000005ff068230 */ /* 0x000fe20000004100 */
[-C--:B------:R-:W-:Y:S01]  /*3690*/  @!P0 FMUL.FTZ R5, R15, R4.reuse ;  /* 0x000000040f058220 */ /* 0x080fe20000410000 */
[----:B------:R-:W-:Y:S01]  /*36a0*/  @!P0 MOV R9, R3 ;  /* 0x0000000300098202 */ /* 0x000fe20000000f00 */
[C---:B------:R-:W-:Y:S01]  /*36b0*/  @!P0 FMUL.FTZ R4, R7.reuse, R4 ;  /* 0x0000000407048220 */ /* 0x040fe20000410000 */
[----:B------:R-:W-:Y:S01]  /*36c0*/  @!P0 HADD2.F32 R31, -RZ, R48.H0_H0 ;  /* 0x20000030ff1f8230 */ /* 0x000fe20000004100 */
[----:B------:R-:W-:Y:S02]  /*36d0*/  @!P0 FMUL.FTZ R44, R30, R14 ;  /* 0x0000000e1e2c8220 */ /* 0x000fe40000410000 */
[----:B------:R-:W-:Y:S02]  /*36e0*/  @!P0 FFMA.FTZ R7, R7, R22, -R5 ;  /* 0x0000001607078223 */ /* 0x000fe40000010805 */
[C---:B------:R-:W-:Y:S02]  /*36f0*/  @!P0 FMUL.FTZ R5, R6.reuse, R14 ;  /* 0x0000000e06058220 */ /* 0x040fe40000410000 */
        /* <DEDUP_REMOVED lines=8> */
.L_x_74:
[----:B------:R-:W-:Y:S05]  /*3780*/  BSYNC B0 ;  /* 0x0000000000007941 */ /* 0x000fea0003800000 */
.L_x_73:
[----:B------:R-:W-:Y:S11]  /*3790*/  ISETP.NE.AND P0, PT, R116, RZ, PT ;  /* 0x000000ff7400720c */ /* 0x000ff60003f05270 */
[----:B------:R-:W-:Y:S02]  /*37a0*/  @!UPT UIADD3 URZ, URZ, URZ, URZ ;  /* 0x0000003f3f3ff290 */ /* 0x000fe4000fffe03f */
[----:B------:R-:W-:-:S05]  /*37b0*/  @P0 BRA `(.L_x_72) ;  /* 0x0000036000000947 */ /* 0x000fca0003800000 */
[C---:B---3--:R-:W-:Y:S01]  /*37c0*/  LEA R30, P0, R83.reuse, R42, 0x1 ;  /* 0x0000002a531e7211 */ /* 0x048fe200078008ff */
[----:B-12---:R-:W1:Y:S03]  /*37d0*/  LDS.128 R8, [R92+0x4800] ;  /* 0x004800005c087984 */ /* 0x006e660000000c00 */
[----:B------:R-:W-:Y:S02]  /*37e0*/  LEA.HI.X R31, R83, R43, R93, 0x1, P0 ;  /* 0x0000002b531f7211 */ /* 0x000fe400000f0c5d */
        /* <DEDUP_REMOVED lines=11> */
[----:B------:R-:W-:Y:S02]  /*38a0*/  @!P0 HADD2.F32 R12, -RZ, R12.H0_H0 ;  /* 0x2000000cff0c8230 */ /* 0x000fe40000004100 */
[----:B------:R-:W-:Y:S01]  /*38b0*/  @!P0 HADD2.F32 R22, -RZ, R22.H0_H0 ;  /* 0x20000016ff168230 */ /* 0x000fe20000004100 */
[----:B-1----:R-:W-:Y:S02]  /*38c0*/  @!P0 MOV R3, R8 ;  /* 0x0000000800038202 */ /* 0x002fe40000000f00 */
        /* <DEDUP_REMOVED lines=25> */
[----:B------:R-:W-:Y:S02]  /*3a60*/  @!P0 FMUL.FTZ R4, R7, R4 ;  /* 0x0000000407048220 */ /* 0x000fe40000410000 */
        /* <DEDUP_REMOVED lines=11> */
.L_x_72:
[----:B------:R-:W-:Y:S05]  /*3b20*/  BSYNC B1 ;  /* 0x0000000000017941 */ /* 0x000fea0003800000 */
.L_x_71:
[----:B------:R4:W3:Y:S01]  /*3b30*/  SHFL.IDX PT, R32, R88, 0x2, 0x1c1f ;  /* 0x005c1f0058207f89 */ /* 0x0008e200000e0000 */
[----:B------:R-:W-:Y:S03]  /*3b40*/  BSSY B1, `(.L_x_75) ;  /* 0x0000077000017945 */ /* 0x000fe60003800000 */
[----:B------:R4:W2:Y:S01]  /*3b50*/  SHFL.IDX PT, R22, R89, 0x2, 0x1c1f ;  /* 0x005c1f0059167f89 */ /* 0x0008a200000e0000 */
[----:B------:R-:W-:-:S05]  /*3b60*/  @P3 BRA `(.L_x_76) ;  /* 0x0000074000003947 */ /* 0x000fca0003800000 */
[----:B------:R-:W-:Y:S01]  /*3b70*/  ISETP.NE.AND P0, PT, R101, RZ, PT ;  /* 0x000000ff6500720c */ /* 0x000fe20003f05270 */
[----:B------:R-:W-:Y:S01]  /*3b80*/  @!UPT UIADD3 URZ, URZ, URZ, URZ ;  /* 0x0000003f3f3ff290 */ /* 0x000fe2000fffe03f */
[----:B------:R-:W-:Y:S11]  /*3b90*/  BSSY B0, `(.L_x_77) ;  /* 0x0000038000007945 */ /* 0x000ff60003800000 */
[----:B------:R-:W-:-:S05]  /*3ba0*/  @P0 BRA `(.L_x_78) ;  /* 0x0000036000000947 */ /* 0x000fca0003800000 */
[C---:B-12---:R-:W-:Y:S01]  /*3bb0*/  LEA R30, P0, R20.reuse, R22, 0x1 ;  /* 0x00000016141e7211 */ /* 0x046fe200078008ff */
[----:B------:R-:W1:Y:S03]  /*3bc0*/  LDS.128 R8, [R91+0x5800] ;  /* 0x005800005b087984 */ /* 0x000e660000000c00 */
[----:B---3--:R-:W-:Y:S02]  /*3bd0*/  LEA.HI.X R31, R20, R32, R21, 0x1, P0 ;  /* 0x00000020141f7211 */ /* 0x008fe400000f0c15 */
        /* <DEDUP_REMOVED lines=51> */
.L_x_78:
[----:B------:R-:W-:Y:S05]  /*3f10*/  BSYNC B0 ;  /* 0x0000000000007941 */ /* 0x000fea0003800000 */
.L_x_77:
[----:B------:R-:W-:Y:S11]  /*3f20*/  ISETP.NE.AND P0, PT, R116, RZ, PT ;  /* 0x000000ff7400720c */ /* 0x000ff60003f05270 */
[----:B------:R-:W-:Y:S02]  /*3f30*/  @!UPT UIADD3 URZ, URZ, URZ, URZ ;  /* 0x0000003f3f3ff290 */ /* 0x000fe4000fffe03f */
        /* <DEDUP_REMOVED lines=55> */
.L_x_76:
[----:B------:R-:W-:Y:S05]  /*42b0*/  BSYNC B1 ;  /* 0x0000000000017941 */ /* 0x000fea0003800000 */
.L_x_75:
[----:B-1----:R1:W4:Y:S04]  /*42c0*/  SHFL.IDX PT, R31, R88, 0x3, 0x1c1f ;  /* 0x007c1f00581f7f89 */ /* 0x00232800000e0000 */
        /* <DEDUP_REMOVED lines=8> */
[----:B----4-:R-:W-:Y:S02]  /*4350*/  LEA.HI.X R25, R20, R31, R21, 0x1, P0 ;  /* 0x0000001f14197211 */ /* 0x010fe400000f0c15 */
        /* <DEDUP_REMOVED lines=51> */
.L_x_81:
[----:B------:R-:W-:Y:S05]  /*4690*/  BSYNC B0 ;  /* 0x0000000000007941 */ /* 0x000fea0003800000 */
.L_x_80:
[----:B------:R-:W-:Y:S11]  /*46a0*/  ISETP.NE.AND P0, PT, R116, RZ, PT ;  /* 0x000000ff7400720c */ /* 0x000ff60003f05270 */
[----:B------:R-:W-:Y:S02]  /*46b0*/  @!UPT UIADD3 URZ, URZ, URZ, URZ ;  /* 0x0000003f3f3ff290 */ /* 0x000fe4000fffe03f */
[----:B------:R-:W-:-:S05]  /*46c0*/  @P0 BRA `(.L_x_79) ;  /* 0x00002d1000000947 */ /* 0x000fca0003800000 */
[C---:B--23--:R-:W-:Y:S01]  /*46d0*/  LEA R24, P0, R83.reuse, R30, 0x1 ;  /* 0x0000001e53187211 */ /* 0x04cfe200078008ff */
[----:B------:R-:W2:Y:S03]  /*46e0*/  LDS.128 R8, [R92+0x6800] ;  /* 0x006800005c087984 */ /* 0x000ea60000000c00 */
        /* <DEDUP_REMOVED lines=51> */
[----:B------:R2:W-:Y:S01]  /*4a20*/  ST.E.128 [R24.64], R8 ;  /* 0x0000000818007985 */ /* 0x0005e2000c101d16 */
[----:B------:R-:W-:-:S05]  /*4a30*/  BRA `(.L_x_79) ;  /* 0x000029a000007947 */ /* 0x000fca0003800000 */
.L_x_58:
[----:B------:R-:W-:Y:S01]  /*4a40*/  ISETP.GE.AND P0, PT, R158, UR9, PT ;  /* 0x000000099e007c0c */ /* 0x000fe2000bf06270 */
[----:B------:R-:W-:Y:S01]  /*4a50*/  CS2R R66, SRZ ;  /* 0x0000000000427805 */ /* 0x000fe2000001ff00 */
[----:B------:R-:W-:Y:S01]  /*4a60*/  ISETP.NE.AND P6, PT, R101, RZ, PT ;  /* 0x000000ff6500720c */ /* 0x000fe20003fc5270 */
[----:B------:R-:W-:Y:S01]  /*4a70*/  CS2R R64, SRZ ;  /* 0x0000000000407805 */ /* 0x000fe2000001ff00 */
[----:B------:R-:W-:Y:S01]  /*4a80*/  ISETP.GE.OR P4, PT, R20, c[0x0][0x27c], P0 ;  /* 0x00009f0014007a0c */ /* 0x000fe20000786670 */
[----:B------:R-:W-:Y:S01]  /*4a90*/  CS2R R26, SRZ ;  /* 0x00000000001a7805 */ /* 0x000fe2000001ff00 */
[----:B------:R-:W-:Y:S01]  /*4aa0*/  ISETP.NE.AND P5, PT, R147, RZ, PT ;  /* 0x000000ff9300720c */ /* 0x000fe20003fa5270 */
[----:B------:R-:W-:Y:S01]  /*4ab0*/  CS2R R24, SRZ ;  /* 0x0000000000187805 */ /* 0x000fe2000001ff00 */
[----:B------:R-:W-:Y:S01]  /*4ac0*/  IADD3 R132, -R151, c[0x0][0x1d4], RZ ;  /* 0x0000750097847a10 */ /* 0x000fe20007ffe1ff */
[----:B------:R-:W-:Y:S01]  /*4ad0*/  CS2R R62, SRZ ;  /* 0x00000000003e7805 */ /* 0x000fe2000001ff00 */
[----:B------:R-:W-:Y:S01]  /*4ae0*/  CS2R R60, SRZ ;  /* 0x00000000003c7805 */ /* 0x000fe2000001ff00 */
[----:B------:R-:W-:Y:S01]  /*4af0*/  CS2R R30, SRZ ;  /* 0x00000000001e7805 */ /* 0x000fe2000001ff00 */
[----:B------:R-:W-:Y:S01]  /*4b00*/  CS2R R28, SRZ ;  /* 0x00000000001c7805 */ /* 0x000fe2000001ff00 */
[----:B------:R-:W-:Y:S01]  /*4b10*/  CS2R R70, SRZ ;  /* 0x0000000000467805 */ /* 0x000fe2000001ff00 */
[----:B------:R-:W-:Y:S01]  /*4b20*/  CS2R R68, SRZ ;  /* 0x0000000000447805 */ /* 0x000fe2000001ff00 */
[----:B------:R-:W-:Y:S01]  /*4b30*/  CS2R R34, SRZ ;  /* 0x0000000000227805 */ /* 0x000fe2000001ff00 */
[----:B------:R-:W-:Y:S01]  /*4b40*/  CS2R R32, SRZ ;  /* 0x0000000000207805 */ /* 0x000fe2000001ff00 */
[----:B------:R-:W-:Y:S01]  /*4b50*/  @!P4 IADD3 R2, P1, P0, R104, R72, R173 ;  /* 0x000000486802c210 */ /* 0x000fe2000783e0ad */
[----:B------:R-:W-:Y:S01]  /*4b60*/  CS2R R46, SRZ ;  /* 0x00000000002e7805 */ /* 0x000fe2000001ff00 */
[----:B------:R-:W-:Y:S01]  /*4b70*/  CS2R R44, SRZ ;  /* 0x00000000002c7805 */ /* 0x000fe2000001ff00 */
[----:B------:R1:W2:Y:S01]  /*4b80*/  SHFL.IDX PT, R77, R88, RZ, 0x1c1f ;  /* 0x001c1fff584d7589 */ /* 0x0002a200000e0000 */
[----:B------:R-:W-:Y:S01]  /*4b90*/  @!P4 IADD3.X R5, R112, R39, R154, P1, P0 ;  /* 0x000000277005c210 */ /* 0x000fe20000fe049a */
[----:B------:R-:W-:Y:S01]  /*4ba0*/  BSSY B0, `(.L_x_82) ;  /* 0x00000d2000007945 */ /* 0x000fe20003800000 */
[----:B------:R-:W-:Y:S04]  /*4bb0*/  @!P4 IADD3 R3, P1, P0, R102, R74, R171 ;  /* 0x0000004a6603c210 */ /* 0x000fe8000783e0ab */
[----:B------:R-:W-:Y:S01]  /*4bc0*/  @!P4 IADD3.X R8, R111, R43, R155, P1, P0 ;  /* 0x0000002b6f08c210 */ /* 0x000fe20000fe049b */
[----:B------:R1:W3:Y:S01]  /*4bd0*/  SHFL.IDX PT, R76, R89, RZ, 0x1c1f ;  /* 0x001c1fff594c7589 */ /* 0x0002e200000e0000 */
[----:B------:R-:W-:Y:S04]  /*4be0*/  ISETP.GE.AND P0, PT, R157, UR9, PT ;  /* 0x000000099d007c0c */ /* 0x000fe8000bf06270 */
[----:B------:R-:W-:Y:S11]  /*4bf0*/  ISETP.GE.OR P2, PT, R20, c[0x0][0x27c], P0 ;  /* 0x00009f0014007a0c */ /* 0x000ff60000746670 */
[----:B------:R-:W-:Y:S02]  /*4c00*/  @!UPT UIADD3 URZ, URZ, URZ, URZ ;  /* 0x0000003f3f3ff290 */ /* 0x000fe4000fffe03f */
[----:B------:R-:W-:Y:S04]  /*4c10*/  @!P2 IADD3 R6, P1, P0, R104, R172, R72 ;  /* 0x000000ac6806a210 */ /* 0x000fe8000783e048 */
[----:B------:R-:W-:Y:S02]  /*4c20*/  @!P2 IADD3.X R9, R112, R152, R39, P1, P0 ;  /* 0x000000987009a210 */ /* 0x000fe40000fe0427 */
[----:B------:R-:W-:Y:S04]  /*4c30*/  @!P2 IADD3 R7, P1, P0, R102, R170, R74 ;  /* 0x000000aa6607a210 */ /* 0x000fe8000783e04a */
[C---:B------:R-:W-:Y:S02]  /*4c40*/  @!P2 IADD3.X R12, R111.reuse, R153, R43, P1, P0 ;  /* 0x000000996f0ca210 */ /* 0x040fe40000fe042b */
[----:B------:R-:W-:Y:S04]  /*4c50*/  ISETP.GE.AND P0, PT, R156, UR9, PT ;  /* 0x000000099c007c0c */ /* 0x000fe8000bf06270 */
[----:B------:R-:W-:Y:S11]  /*4c60*/  ISETP.GE.OR P1, PT, R20, c[0x0][0x27c], P0 ;  /* 0x00009f0014007a0c */ /* 0x000ff60000726670 */
[----:B------:R-:W-:Y:S02]  /*4c70*/  @!UPT UIADD3 URZ, URZ, URZ, URZ ;  /* 0x0000003f3f3ff290 */ /* 0x000fe4000fffe03f */
[----:B------:R-:W-:Y:S04]  /*4c80*/  @!P1 IADD3 R10, P3, P0, R104, R168, R72 ;  /* 0x000000a8680a9210 */ /* 0x000fe8000787e048 */
[----:B------:R-:W-:Y:S02]  /*4c90*/  @!P1 IADD3.X R13, R112, R119, R39, P3, P0 ;  /* 0x00000077700d9210 */ /* 0x000fe40001fe0427 */
[----:B------:R-:W-:Y:S04]  /*4ca0*/  @!P1 IADD3 R11, P3, P0, R102, R166, R74 ;  /* 0x000000a6660b9210 */ /* 0x000fe8000787e04a */
[----:B------:R-:W-:Y:S02]  /*4cb0*/  @!P1 IADD3.X R14, R111, R120, R43, P3, P0 ;  /* 0x000000786f0e9210 */ /* 0x000fe40001fe042b */
[C---:B------:R-:W-:Y:S04]  /*4cc0*/  @!P4 LEA R4, P0, R2.reuse, c[0x0][0x270], 0x1 ;  /* 0x00009c000204ca11 */ /* 0x040fe800078008ff */
[----:B------:R-:W-:Y:S02]  /*4cd0*/  @!P4 LEA.HI.X R5, R2, c[0x0][0x274], R5, 0x1, P0 ;  /* 0x00009d000205ca11 */ /* 0x000fe400000f0c05 */
[C---:B------:R-:W-:Y:S03]  /*4ce0*/  @!P4 LEA R2, P0, R3.reuse, c[0x0][0x288], 0x1 ;  /* 0x0000a2000302ca11 */ /* 0x040fe600078008ff */
[----:B------:R4:W2:Y:S01]  /*4cf0*/  @!P4 LDG.E.128 R60, [R4.64] ;  /* 0x00000016043cc981 */ /* 0x0008a2000c1e1d00 */
[----:B------:R-:W-:Y:S02]  /*4d00*/  @!P4 LEA.HI.X R3, R3, c[0x0][0x28c], R8, 0x1, P0 ;  /* 0x0000a3000303ca11 */ /* 0x000fe400000f0c08 */
[C---:B------:R-:W-:Y:S04]  /*4d10*/  @!P2 LEA R8, P0, R6.reuse, c[0x0][0x270], 0x1 ;  /* 0x00009c000608aa11 */ /* 0x040fe800078008ff */
[----:B------:R-:W-:Y:S01]  /*4d20*/  @!P2 LEA.HI.X R9, R6, c[0x0][0x274], R9, 0x1, P0 ;  /* 0x00009d000609aa11 */ /* 0x000fe200000f0c09 */
[----:B------:R1:W3:Y:S01]  /*4d30*/  @!P4 LDG.E.128 R24, [R2.64] ;  /* 0x000000160218c981 */ /* 0x0002e2000c1e1d00 */
[C---:B------:R-:W-:Y:S04]  /*4d40*/  @!P2 LEA R6, P0, R7.reuse, c[0x0][0x288], 0x1 ;  /* 0x0000a2000706aa11 */ /* 0x040fe800078008ff */
[----:B------:R-:W-:Y:S02]  /*4d50*/  @!P2 LEA.HI.X R7, R7, c[0x0][0x28c], R12, 0x1, P0 ;  /* 0x0000a3000707aa11 */ /* 0x000fe400000f0c0c */
[C---:B------:R-:W-:Y:S01]  /*4d60*/  @!P1 LEA R12, P0, R10.reuse, c[0x0][0x270], 0x1 ;  /* 0x00009c000a0c9a11 */ /* 0x040fe200078008ff */
[----:B------:R1:W3:Y:S03]  /*4d70*/  @!P2 LDG.E.128 R64, [R8.64] ;  /* 0x000000160840a981 */ /* 0x0002e6000c1e1d00 */
[----:B------:R-:W-:Y:S02]  /*4d80*/  @!P1 LEA.HI.X R13, R10, c[0x0][0x274], R13, 0x1, P0 ;  /* 0x00009d000a0d9a11 */ /* 0x000fe400000f0c0d */
[C---:B------:R-:W-:Y:S03]  /*4d90*/  @!P1 LEA R10, P0, R11.reuse, c[0x0][0x288], 0x1 ;  /* 0x0000a2000b0a9a11 */ /* 0x040fe600078008ff */
[----:B------:R1:W3:Y:S01]  /*4da0*/  @!P2 LDG.E.128 R28, [R6.64] ;  /* 0x00000016061ca981 */ /* 0x0002e2000c1e1d00 */
[----:B------:R-:W-:Y:S01]  /*4db0*/  @!P1 LEA.HI.X R11, R11, c[0x0][0x28c], R14, 0x1, P0 ;  /* 0x0000a3000b0b9a11 */ /* 0x000fe200000f0c0e */
[----:B----4-:R-:W-:Y:S01]  /*4dc0*/  CS2R R4, SRZ ;  /* 0x0000000000047805 */ /* 0x010fe2000001ff00 */
[----:B------:R-:W-:Y:S04]  /*4dd0*/  ISETP.GE.AND P0, PT, R38, UR9, PT ;  /* 0x0000000926007c0c */ /* 0x000fe8000bf06270 */
[----:B------:R-:W-:Y:S01]  /*4de0*/  ISETP.GE.OR P0, PT, R20, c[0x0][0x27c], P0 ;  /* 0x00009f0014007a0c */ /* 0x000fe20000706670 */
[----:B------:R-:W4:Y:S08]  /*4df0*/  @!P1 LDG.E.128 R68, [R12.64] ;  /* 0x000000160c449981 */ /* 0x000f30000c1e1d00 */
[----:B------:R-:W4:Y:S04]  /*4e00*/  @!P1 LDG.E.128 R32, [R10.64] ;  /* 0x000000160a209981 */ /* 0x000f28000c1e1d00 */
[----:B------:R-:W-:Y:S05]  /*4e10*/  @!P0 IADD3 R72, P1, R104, R72, RZ ;  /* 0x0000004868488210 */ /* 0x000fea0007f3e0ff */
[----:B------:R-:W-:Y:S01]  /*4e20*/  @!P0 IMAD.X R39, R112, 0x1, R39, P1 ;  /* 0x0000000170278824 */ /* 0x000fe200008e0627 */
[C---:B-1----:R-:W-:Y:S01]  /*4e30*/  @!P0 LEA R8, P1, R72.reuse, c[0x0][0x270], 0x1 ;  /* 0x00009c0048088a11 */ /* 0x042fe200078208ff */
[----:B------:R-:W-:Y:S03]  /*4e40*/  CS2R R6, SRZ ;  /* 0x0000000000067805 */ /* 0x000fe6000001ff00 */
[----:B------:R-:W-:Y:S02]  /*4e50*/  @!P0 LEA.HI.X R9, R72, c[0x0][0x274], R39, 0x1, P1 ;  /* 0x00009d0048098a11 */ /* 0x000fe400008f0c27 */
[----:B------:R-:W-:Y:S03]  /*4e60*/  @!P0 IADD3 R74, P1, R102, R74, RZ ;  /* 0x0000004a664a8210 */ /* 0x000fe60007f3e0ff */
[----:B------:R2:W5:Y:S02]  /*4e70*/  @!P0 LDG.E.128 R44, [R8.64] ;  /* 0x00000016082c8981 */ /* 0x000564000c1e1d00 */
[----:B------:R-:W-:Y:S01]  /*4e80*/  @!P0 IMAD.X R3, R111, 0x1, R43, P1 ;  /* 0x000000016f038824 */ /* 0x000fe200008e062b */
[C---:B------:R-:W-:Y:S04]  /*4e90*/  @!P0 LEA R2, P1, R74.reuse, c[0x0][0x288], 0x1 ;  /* 0x0000a2004a028a11 */ /* 0x040fe800078208ff */
[----:B------:R-:W-:Y:S02]  /*4ea0*/  @!P0 LEA.HI.X R3, R74, c[0x0][0x28c], R3, 0x1, P1 ;  /* 0x0000a3004a038a11 */ /* 0x000fe400008f0c03 */
[----:B------:R-:W-:Y:S03]  /*4eb0*/  ISETP.GE.AND P1, PT, R20, c[0x0][0x27c], PT ;  /* 0x00009f0014007a0c */ /* 0x000fe60003f26270 */
[----:B------:R1:W5:Y:S01]  /*4ec0*/  @!P0 LDG.E.128 R4, [R2.64] ;  /* 0x0000001602048981 */ /* 0x000362000c1e1d00 */
[----:B------:R-:W-:Y:S01]  /*4ed0*/  ISETP.GE.OR P0, PT, R38, UR9, P6 ;  /* 0x0000000926007c0c */ /* 0x000fe2000b706670 */
[----:B--2---:R-:W-:Y:S02]  /*4ee0*/  IMAD.MOV.U32 R9, RZ, RZ, R62 ;  /* 0x000000ffff097224 */ /* 0x004fe400078e003e */
[----:B------:R-:W-:Y:S02]  /*4ef0*/  IMAD.MOV.U32 R8, RZ, RZ, R63 ;  /* 0x000000ffff087224 */ /* 0x000fe400078e003f */
[----:B-1----:R-:W-:Y:S02]  /*4f00*/  IMAD.MOV.U32 R3, RZ, RZ, R60 ;  /* 0x000000ffff037224 */ /* 0x002fe400078e003c */
[----:B------:R-:W-:Y:S01]  /*4f10*/  IMAD.MOV.U32 R2, RZ, RZ, R61 ;  /* 0x000000ffff027224 */ /* 0x000fe200078e003d */
[----:B------:R-:W-:Y:S01]  /*4f20*/  PRMT R55, R8, 0x5410, R9 ;  /* 0x0000541008377816 */ /* 0x000fe20000000009 */
[----:B---3--:R-:W-:Y:S02]  /*4f30*/  IMAD.MOV.U32 R9, RZ, RZ, R26 ;  /* 0x000000ffff097224 */ /* 0x008fe400078e001a */
[----:B------:R-:W-:Y:S01]  /*4f40*/  IMAD.MOV.U32 R8, RZ, RZ, R27 ;  /* 0x000000ffff087224 */ /* 0x000fe200078e001b */
[----:B------:R-:W-:Y:S01]  /*4f50*/  PRMT R54, R3, 0x5410, R2 ;  /* 0x0000541003367816 */ /* 0x000fe20000000002 */
[----:B------:R-:W-:Y:S02]  /*4f60*/  IMAD.MOV.U32 R3, RZ, RZ, R24 ;  /* 0x000000ffff037224 */ /* 0x000fe400078e0018 */
        /* <DEDUP_REMOVED lines=14> */
[----:B----4-:R-:W-:Y:S02]  /*5050*/  IMAD.MOV.U32 R9, RZ, RZ, R70 ;  /* 0x000000ffff097224 */ /* 0x010fe400078e0046 */
        /* <DEDUP_REMOVED lines=10> */
[----:B------:R-:W-:Y:S04]  /*5100*/  PRMT R42, R8, 0x5410, R9 ;  /* 0x00005410082a7816 */ /* 0x000fe80000000009 */
[----:B------:R-:W-:Y:S01]  /*5110*/  PRMT R41, R2, 0x5410, R3 ;  /* 0x0000541002297816 */ /* 0x000fe20000000003 */
[----:B------:R-:W-:-:S05]  /*5120*/  @P0 BRA `(.L_x_83) ;  /* 0x0000079000000947 */ /* 0x000fca0003800000 */
[----:B-----5:R-:W-:Y:S01]  /*5130*/  IMAD.MOV.U32 R10, RZ, RZ, R5 ;  /* 0x000000ffff0a7224 */ /* 0x020fe200078e0005 */
[----:B------:R-:W-:Y:S01]  /*5140*/  SEL R2, R151, R132, !P5 ;  /* 0x0000008497027207 */ /* 0x000fe20006800000 */
[----:B------:R-:W-:Y:S01]  /*5150*/  LDS.128 R16, [R139+0x3900] ;  /* 0x003900008b107984 */ /* 0x000fe20000000c00 */
[----:B------:R-:W-:Y:S01]  /*5160*/  MOV R3, R4 ;  /* 0x0000000400037202 */ /* 0x000fe20000000f00 */
[----:B------:R-:W-:Y:S01]  /*5170*/  IMAD.MOV.U32 R48, RZ, RZ, R45 ;  /* 0x000000ffff307224 */ /* 0x000fe200078e002d */
[----:B------:R-:W-:Y:S01]  /*5180*/  SHF.R.S32.HI R78, RZ, 0x1f, R2 ;  /* 0x0000001fff4e7819 */ /* 0x000fe20000011402 */
[----:B------:R-:W-:Y:S01]  /*5190*/  IMAD.MOV.U32 R50, RZ, RZ, R46 ;  /* 0x000000ffff327224 */ /* 0x000fe200078e002e */
[--C-:B------:R-:W-:Y:S01]  /*51a0*/  @!P1 SHF.R.U64 R8, R4, 0x10, R5.reuse ;  /* 0x0000001004089819 */ /* 0x100fe20000001205 */
[----:B------:R-:W-:Y:S01]  /*51b0*/  @!P1 HADD2.F32 R4, -RZ, R3.H0_H0 ;  /* 0x20000003ff049230 */ /* 0x000fe20000004100 */
[----:B------:R-:W-:Y:S02]  /*51c0*/  LEA.HI R78, R78, R2, RZ, 0x4 ;  /* 0x000000024e4e7211 */ /* 0x000fe400078f20ff */
[----:B------:R-:W-:Y:S01]  /*51d0*/  @!P1 SHF.R.U32.HI R9, RZ, 0x10, R5 ;  /* 0x00000010ff099819 */ /* 0x000fe20000011605 */
[----:B------:R-:W-:Y:S01]  /*51e0*/  @!P1 HADD2.F32 R3, -RZ, R8.H0_H0 ;  /* 0x20000008ff039230 */ /* 0x000fe20000004100 */
[----:B------:R-:W-:Y:S02]  /*51f0*/  LEA.HI.SX32 R78, R78, R115, 0x1c ;  /* 0x000000734e4e7211 */ /* 0x000fe400078fe2ff */
[----:B------:R-:W-:Y:S02]  /*5200*/  MOV R43, R44 ;  /* 0x0000002c002b7202 */ /* 0x000fe40000000f00 */
[----:B------:R-:W-:Y:S02]  /*5210*/  SHF.L.U32 R78, R78, 0x3, RZ ;  /* 0x000000034e4e7819 */ /* 0x000fe400000006ff */
[----:B------:R-:W-:Y:S01]  /*5220*/  MOV R11, R6 ;  /* 0x00000006000b7202 */ /* 0x000fe20000000f00 */
[----:B------:R-:W-:Y:S01]  /*5230*/  @!P1 HADD2.F32 R8, -RZ, R43.H0_H0 ;  /* 0x2000002bff089230 */ /* 0x000fe20000004100 */
[----:B------:R-:W-:Y:S02]  /*5240*/  LOP3.LUT R56, R133, 0x38, R78, 0xf8, !PT ;  /* 0x0000003885387812 */ /* 0x000fe400078ef84e */
[----:B------:R-:W-:Y:S02]  /*5250*/  @!P1 SHF.R.U64 R12, R6, 0x10, R7 ;  /* 0x00000010060c9819 */ /* 0x000fe40000001207 */
[----:B------:R-:W-:Y:S02]  /*5260*/  LOP3.LUT R56, R56, R134, RZ, 0x3c, !PT ;  /* 0x0000008638387212 */ /* 0x000fe400078e3cff */
[----:B------:R-:W-:Y:S02]  /*5270*/  @!P1 SHF.R.U64 R44, R44, 0x10, R45 ;  /* 0x000000102c2c9819 */ /* 0x000fe4000000122d */
[----:B------:R-:W-:Y:S02]  /*5280*/  IADD3 R56, R56, R135, RZ ;  /* 0x0000008738387210 */ /* 0x000fe40007ffe0ff */
[C---:B------:R-:W-:Y:S01]  /*5290*/  LEA R80, P0, R95.reuse, R76, 0x1 ;  /* 0x0000004c5f507211 */ /* 0x040fe200078008ff */
[----:B------:R-:W-:Y:S01]  /*52a0*/  @!P1 HADD2.F32 R44, -RZ, R44.H0_H0 ;  /* 0x2000002cff2c9230 */ /* 0x000fe20000004100 */
[----:B------:R-:W-:Y:S01]  /*52b0*/  MOV R13, R7 ;  /* 0x00000007000d7202 */ /* 0x000fe20000000f00 */
[----:B------:R-:W-:Y:S01]  /*52c0*/  IMAD.SHL.U32 R56, R56, 0x2, RZ ;  /* 0x0000000238387824 */ /* 0x000fe200078e00ff */
[----:B------:R-:W-:Y:S02]  /*52d0*/  @!P1 SHF.R.U32.HI R14, RZ, 0x10, R7 ;  /* 0x00000010ff0e9819 */ /* 0x000fe40000011607 */
[----:B------:R-:W-:Y:S02]  /*52e0*/  @!P1 SHF.R.U32.HI R49, RZ, 0x10, R45 ;  /* 0x00000010ff319819 */ /* 0x000fe4000001162d */
[----:B------:R-:W-:Y:S01]  /*52f0*/  LEA.HI.X R81, R95, R77, R110, 0x1, P0 ;  /* 0x0000004d5f517211 */ /* 0x000fe200000f0c6e */
[----:B------:R-:W1:Y:S01]  /*5300*/  LDS.128 R56, [R56+0x3900] ;  /* 0x0039000038387984 */ /* 0x000e620000000c00 */
[----:B------:R-:W-:Y:S02]  /*5310*/  ISETP.GE.AND P0, PT, R78, c[0x0][0x1d4], PT ;  /* 0x000075004e007a0c */ /* 0x000fe40003f06270 */
[--C-:B------:R-:W-:Y:S02]  /*5320*/  @!P1 SHF.R.U32.HI R53, RZ, 0x10, R47.reuse ;  /* 0x00000010ff359819 */ /* 0x100fe4000001162f */
[----:B------:R-:W-:Y:S01]  /*5330*/  @!P1 SHF.R.U64 R51, R46, 0x10, R47 ;  /* 0x000000102e339819 */ /* 0x000fe2000000122f */
[----:B------:R-:W-:Y:S01]  /*5340*/  @!P1 HADD2.F32 R46, -RZ, R49.H0_H0 ;  /* 0x20000031ff2e9230 */ /* 0x000fe20000004100 */
[----:B------:R-:W-:Y:S07]  /*5350*/  MOV R52, R47 ;  /* 0x0000002f00347202 */ /* 0x000fee0000000f00 */
[----:B------:R-:W-:Y:S04]  /*5360*/  @!P0 IMAD.WIDE R76, R78, 0x2, R76 ;  /* 0x000000024e4c8825 */ /* 0x000fe800078e024c */
[----:B-1----:R-:W-:Y:S01]  /*5370*/  @!P1 IMAD.MOV.U32 R5, RZ, RZ, R56 ;  /* 0x000000ffff059224 */ /* 0x002fe200078e0038 */
[----:B------:R-:W-:Y:S04]  /*5380*/  @!P1 MOV R2, R16 ;  /* 0x0000001000029202 */ /* 0x000fe80000000f00 */
[--C-:B------:R-:W-:Y:S02]  /*5390*/  @!P1 HADD2.F32 R7, -RZ, R5.reuse.H0_H0 ;  /* 0x20000005ff079230 */ /* 0x100fe40000004100 */
[--C-:B------:R-:W-:Y:S02]  /*53a0*/  @!P1 HADD2.F32 R6, -RZ, R2.reuse.H0_H0 ;  /* 0x20000002ff069230 */ /* 0x100fe40000004100 */
[----:B------:R-:W-:Y:S01]  /*53b0*/  @!P1 HADD2.F32 R43, -RZ, R5.H1_H1 ;  /* 0x30000005ff2b9230 */ /* 0x000fe20000004100 */
[-C--:B------:R-:W-:Y:S01]  /*53c0*/  @!P1 FMUL.FTZ R45, R7, R4.reuse ;  /* 0x00000004072d9220 */ /* 0x080fe20000410000 */
[----:B------:R-:W-:Y:S01]  /*53d0*/  @!P1 HADD2.F32 R5, -RZ, R2.H1_H1 ;  /* 0x30000002ff059230 */ /* 0x000fe20000004100 */
[C---:B------:R-:W-:Y:S02]  /*53e0*/  @!P1 FMUL.FTZ R2, R6.reuse, R4 ;  /* 0x0000000406029220 */ /* 0x040fe40000410000 */
[----:B------:R-:W-:Y:S02]  /*53f0*/  @!P1 FMUL.FTZ R4, R43, R3 ;  /* 0x000000032b049220 */ /* 0x000fe40000410000 */
[----:B------:R-:W-:Y:S01]  /*5400*/  @!P1 FFMA.FTZ R2, R7, R8, R2 ;  /* 0x0000000807029223 */ /* 0x000fe20000010002 */
[----:B------:R-:W-:Y:S01]  /*5410*/  @!P1 MOV R7, R57 ;  /* 0x0000003900079202 */ /* 0x000fe20000000f00 */
[C---:B------:R-:W-:Y:S02]  /*5420*/  @!P1 FMUL.FTZ R3, R5.reuse, R3 ;  /* 0x0000000305039220 */ /* 0x040fe40000410000 */
[----:B------:R-:W-:Y:S01]  /*5430*/  @!P1 FFMA.FTZ R86, R5, R44, -R4 ;  /* 0x0000002c05569223 */ /* 0x000fe20000010804 */
[----:B------:R-:W-:Y:S01]  /*5440*/  @!P1 MOV R5, R17 ;  /* 0x0000001100059202 */ /* 0x000fe20000000f00 */
[----:B------:R-:W-:Y:S01]  /*5450*/  @!P1 FFMA.FTZ R87, R6, R8, -R45 ;  /* 0x0000000806579223 */ /* 0x000fe2000001082d */
[----:B------:R-:W-:Y:S01]  /*5460*/  @!P1 HADD2.F32 R6, -RZ, R9.H0_H0 ;  /* 0x20000009ff069230 */ /* 0x000fe20000004100 */
[----:B------:R-:W-:Y:S01]  /*5470*/  @!P1 FFMA.FTZ R3, R43, R44, R3 ;  /* 0x0000002c2b039223 */ /* 0x000fe20000010003 */
[--C-:B------:R-:W-:Y:S01]  /*5480*/  @!P1 HADD2.F32 R43, -RZ, R7.reuse.H0_H0 ;  /* 0x20000007ff2b9230 */ /* 0x100fe20000004100 */
[----:B------:R-:W-:Y:S01]  /*5490*/  @!P1 IMAD.MOV.U32 R9, RZ, RZ, R58 ;  /* 0x000000ffff099224 */ /* 0x000fe200078e003a */
[----:B------:R-:W-:Y:S02]  /*54a0*/  @!P1 HADD2.F32 R4, -RZ, R10.H0_H0 ;  /* 0x2000000aff049230 */ /* 0x000fe40000004100 */
[----:B------:R-:W-:Y:S01]  /*54b0*/  @!P1 HADD2.F32 R45, -RZ, R7.H1_H1 ;  /* 0x30000007ff2d9230 */ /* 0x000fe20000004100 */
[----:B------:R-:W-:Y:S01]  /*54c0*/  @!P1 F2FP.PACK_AB R2, R3, R2 ;  /* 0x000000020302923e */ /* 0x000fe200000000ff */
[--C-:B------:R-:W-:Y:S02]  /*54d0*/  @!P1 HADD2.F32 R7, -RZ, R5.reuse.H1_H1 ;  /* 0x30000005ff079230 */ /* 0x100fe40000004100 */
[----:B------:R-:W-:Y:S01]  /*54e0*/  @!P1 HADD2.F32 R44, -RZ, R48.H0_H0 ;  /* 0x20000030ff2c9230 */ /* 0x000fe20000004100 */
[----:B------:R-:W-:Y:S01]  /*54f0*/  @!P1 FMUL.FTZ R10, R45, R6 ;  /* 0x000000062d0a9220 */ /* 0x000fe20000410000 */
[----:B------:R-:W-:Y:S01]  /*5500*/  @!P1 HADD2.F32 R8, -RZ, R5.H0_H0 ;  /* 0x20000005ff089230 */ /* 0x000fe20000004100 */
[----:B------:R-:W-:Y:S01]  /*5510*/  @!P1 FMUL.FTZ R5, R43, R4 ;  /* 0x000000042b059220 */ /* 0x000fe20000410000 */
[----:B------:R-:W-:Y:S01]  /*5520*/  @!P1 MOV R56, R2 ;  /* 0x0000000200389202 */ /* 0x000fe20000000f00 */
[C---:B------:R-:W-:Y:S01]  /*5530*/  @!P1 FFMA.FTZ R84, R7.reuse, R46, -R10 ;  /* 0x0000002e07549223 */ /* 0x040fe2000001080a */
[--C-:B------:R-:W-:Y:S01]  /*5540*/  @!P1 HADD2.F32 R47, -RZ, R9.reuse.H0_H0 ;  /* 0x20000009ff2f9230 */ /* 0x100fe20000004100 */
[C---:B------:R-:W-:Y:S01]  /*5550*/  @!P1 FFMA.FTZ R85, R8.reuse, R44, -R5 ;  /* 0x0000002c08559223 */ /* 0x040fe20000010805 */
[----:B------:R-:W-:Y:S01]  /*5560*/  @!P1 HADD2.F32 R49, -RZ, R9.H1_H1 ;  /* 0x30000009ff319230 */ /* 0x000fe20000004100 */
[----:B------:R-:W-:Y:S01]  /*5570*/  @!P1 FMUL.FTZ R5, R7, R6 ;  /* 0x0000000607059220 */ /* 0x000fe20000410000 */
[----:B------:R-:W-:Y:S01]  /*5580*/  @!P1 MOV R7, R18 ;  /* 0x0000001200079202 */ /* 0x000fe20000000f00 */
[----:B------:R-:W-:Y:S01]  /*5590*/  @!P1 FMUL.FTZ R4, R8, R4 ;  /* 0x0000000408049220 */ /* 0x000fe20000410000 */
[----:B------:R-:W-:Y:S01]  /*55a0*/  @!P1 HADD2.F32 R6, -RZ, R11.H0_H0 ;  /* 0x2000000bff069230 */ /* 0x000fe20000004100 */
[----:B------:R-:W-:Y:S01]  /*55b0*/  @!P1 MOV R11, R59 ;  /* 0x0000003b000b9202 */ /* 0x000fe20000000f00 */
[----:B------:R-:W-:Y:S01]  /*55c0*/  @!P1 HADD2.F32 R8, -RZ, R12.H0_H0 ;  /* 0x2000000cff089230 */ /* 0x000fe20000004100 */
[----:B------:R-:W-:Y:S01]  /*55d0*/  @!P1 FFMA.FTZ R4, R43, R44, R4 ;  /* 0x0000002c2b049223 */ /* 0x000fe20000010004 */
[--C-:B------:R-:W-:Y:S01]  /*55e0*/  @!P1 HADD2.F32 R9, -RZ, R7.reuse.H1_H1 ;  /* 0x30000007ff099230 */ /* 0x100fe20000004100 */
[----:B------:R-:W-:Y:S01]  /*55f0*/  @!P1 FFMA.FTZ R5, R45, R46, R5 ;  /* 0x0000002e2d059223 */ /* 0x000fe20000010005 */
[----:B------:R-:W-:Y:S01]  /*5600*/  @!P1 HADD2.F32 R48, -RZ, R50.H0_H0 ;  /* 0x20000032ff309230 */ /* 0x000fe20000004100 */
[----:B------:R-:W-:Y:S01]  /*5610*/  @!P1 FMUL.FTZ R12, R49, R8 ;  /* 0x00000008310c9220 */ /* 0x000fe20000410000 */
[----:B------:R-:W-:Y:S01]  /*5620*/  @!P1 HADD2.F32 R10, -RZ, R7.H0_H0 ;  /* 0x20000007ff0a9230 */ /* 0x000fe20000004100 */
[----:B------:R-:W-:Y:S01]  /*5630*/  @!P1 FMUL.FTZ R7, R47, R6 ;  /* 0x000000062f079220 */ /* 0x000fe20000410000 */
[----:B------:R-:W-:Y:S01]  /*5640*/  @!P1 HADD2.F32 R50, -RZ, R51.H0_H0 ;  /* 0x20000033ff329230 */ /* 0x000fe20000004100 */
[----:B------:R-:W-:Y:S01]  /*5650*/  @!P1 F2FP.PACK_AB R4, R5, R4 ;  /* 0x000000040504923e */ /* 0x000fe200000000ff */
[----:B------:R-:W-:Y:S01]  /*5660*/  @!P1 HADD2.F32 R51, -RZ, R11.H1_H1 ;  /* 0x3000000bff339230 */ /* 0x000fe20000004100 */
[C---:B------:R-:W-:Y:S02]  /*5670*/  @!P1 FFMA.FTZ R82, R10.reuse, R48, -R7 ;  /* 0x000000300a529223 */ /* 0x040fe40000010807 */
[C---:B------:R-:W-:Y:S01]  /*5680*/  @!P1 FMUL.FTZ R7, R9.reuse, R8 ;  /* 0x0000000809079220 */ /* 0x040fe20000410000 */
[----:B------:R-:W-:Y:S01]  /*5690*/  @!P1 HADD2.F32 R8, -RZ, R13.H0_H0 ;  /* 0x2000000dff089230 */ /* 0x000fe20000004100 */
[----:B------:R-:W-:Y:S01]  /*56a0*/  @!P1 FFMA.FTZ R79, R9, R50, -R12 ;  /* 0x00000032094f9223 */ /* 0x000fe2000001080c */
[----:B------:R-:W-:Y:S01]  /*56b0*/  @!P1 HADD2.F32 R13, -RZ, R11.H0_H0 ;  /* 0x2000000bff0d9230 */ /* 0x000fe20000004100 */
[----:B------:R-:W-:Y:S02]  /*56c0*/  @!P1 IMAD.MOV.U32 R9, RZ, RZ, R19 ;  /* 0x000000ffff099224 */ /* 0x000fe400078e0013 */
[----:B------:R-:W-:Y:S01]  /*56d0*/  @!P1 FMUL.FTZ R6, R10, R6 ;  /* 0x000000060a069220 */ /* 0x000fe20000410000 */
[----:B------:R-:W-:Y:S01]  /*56e0*/  @!P1 HADD2.F32 R10, -RZ, R14.H0_H0 ;  /* 0x2000000eff0a9230 */ /* 0x000fe20000004100 */
[----:B------:R-:W-:Y:S01]  /*56f0*/  @!P1 IMAD.MOV.U32 R57, RZ, RZ, R4 ;  /* 0x000000ffff399224 */ /* 0x000fe200078e0004 */
[--C-:B------:R-:W-:Y:S01]  /*5700*/  @!P1 HADD2.F32 R12, -RZ, R9.reuse.H0_H0 ;  /* 0x20000009ff0c9230 */ /* 0x100fe20000004100 */
[----:B------:R-:W-:Y:S01]  /*5710*/  @!P1 FFMA.FTZ R6, R47, R48, R6 ;  /* 0x000000302f069223 */ /* 0x000fe20000010006 */
[----:B------:R-:W-:Y:S01]  /*5720*/  @!P1 HADD2.F32 R11, -RZ, R9.H1_H1 ;  /* 0x30000009ff0b9230 */ /* 0x000fe20000004100 */
[-C--:B------:R-:W-:Y:S01]  /*5730*/  @!P1 FMUL.FTZ R9, R13, R8.reuse ;  /* 0x000000080d099220 */ /* 0x080fe20000410000 */
[----:B------:R-:W-:Y:S01]  /*5740*/  @!P1 HADD2.F32 R14, -RZ, R52.H0_H0 ;  /* 0x20000034ff0e9230 */ /* 0x000fe20000004100 */
[C---:B------:R-:W-:Y:S01]  /*5750*/  @!P1 FMUL.FTZ R8, R12.reuse, R8 ;  /* 0x000000080c089220 */ /* 0x040fe20000410000 */
[----:B------:R-:W-:Y:S01]  /*5760*/  @!P1 HADD2.F32 R52, -RZ, R53.H0_H0 ;  /* 0x20000035ff349230 */ /* 0x000fe20000004100 */
[----:B------:R-:W-:Y:S02]  /*5770*/  @!P1 FMUL.FTZ R53, R51, R10 ;  /* 0x0000000a33359220 */ /* 0x000fe40000410000 */
[----:B------:R-:W-:Y:S01]  /*5780*/  @!P1 FFMA.FTZ R78, R12, R14, -R9 ;  /* 0x0000000e0c4e9223 */ /* 0x000fe20000010809 */
[----:B------:R-:W-:Y:S01]  /*5790*/  @!P1 F2FP.PACK_AB R12, R79, R82 ;  /* 0x000000524f0c923e */ /* 0x000fe200000000ff */
[C---:B------:R-:W-:Y:S02]  /*57a0*/  @!P1 FFMA.FTZ R53, R11.reuse, R52, -R53 ;  /* 0x000000340b359223 */ /* 0x040fe40000010835 */
[----:B------:R-:W-:Y:S01]  /*57b0*/  @!P1 FMUL.FTZ R9, R11, R10 ;  /* 0x0000000a0b099220 */ /* 0x000fe20000410000 */
[----:B------:R-:W-:Y:S01]  /*57c0*/  @!P1 F2FP.PACK_AB R11, R84, R85 ;  /* 0x00000055540b923e */ /* 0x000fe200000000ff */
[----:B------:R-:W-:Y:S01]  /*57d0*/  @!P1 FFMA.FTZ R7, R49, R50, R7 ;  /* 0x0000003231079223 */ /* 0x000fe20000010007 */
[----:B------:R-:W-:Y:S01]  /*57e0*/  @!P1 F2FP.PACK_AB R10, R86, R87 ;  /* 0x00000057560a923e */ /* 0x000fe200000000ff */
[----:B------:R-:W-:Y:S01]  /*57f0*/  @!P1 FFMA.FTZ R8, R13, R14, R8 ;  /* 0x0000000e0d089223 */ /* 0x000fe20000010008 */
[----:B------:R-:W-:Y:S01]  /*5800*/  @!P1 F2FP.PACK_AB R43, R53, R78 ;  /* 0x0000004e352b923e */ /* 0x000fe200000000ff */
[----:B------:R-:W-:Y:S01]  /*5810*/  @!P1 FFMA.FTZ R9, R51, R52, R9 ;  /* 0x0000003433099223 */ /* 0x000fe20000010009 */
[----:B------:R-:W-:Y:S01]  /*5820*/  @!P1 MOV R16, R10 ;  /* 0x0000000a00109202 */ /* 0x000fe20000000f00 */
[----:B------:R-:W-:Y:S01]  /*5830*/  @!P1 IMAD.MOV.U32 R18, RZ, RZ, R12 ;  /* 0x000000ffff129224 */ /* 0x000fe200078e000c */
[----:B------:R-:W-:Y:S02]  /*5840*/  @!P1 MOV R17, R11 ;  /* 0x0000000b00119202 */ /* 0x000fe40000000f00 */
[----:B------:R-:W-:Y:S02]  /*5850*/  @!P1 MOV R19, R43 ;  /* 0x0000002b00139202 */ /* 0x000fe40000000f00 */
[----:B------:R-:W-:Y:S02]  /*5860*/  @!P1 F2FP.PACK_AB R6, R7, R6 ;  /* 0x000000060706923e */ /* 0x000fe400000000ff */
[----:B------:R-:W-:Y:S01]  /*5870*/  @!P1 F2FP.PACK_AB R8, R9, R8 ;  /* 0x000000080908923e */ /* 0x000fe200000000ff */
[----:B------:R1:W-:Y:S01]  /*5880*/  ST.E.128 [R80.64], R16 ;  /* 0x0000001050007985 */ /* 0x0003e2000c101d16 */
[----:B------:R-:W-:Y:S02]  /*5890*/  @!P1 MOV R58, R6 ;  /* 0x00000006003a9202 */ /* 0x000fe40000000f00 */
[----:B------:R-:W-:Y:S05]  /*58a0*/  @!P1 MOV R59, R8 ;  /* 0x00000008003b9202 */ /* 0x000fea0000000f00 */
[----:B------:R1:W-:Y:S02]  /*58b0*/  @!P0 ST.E.128 [R76.64], R56 ;  /* 0x000000384c008985 */ /* 0x0003e4000c101d16 */
.L_x_83:
[----:B------:R-:W-:Y:S05]  /*58c0*/  BSYNC B0 ;  /* 0x0000000000007941 */ /* 0x000fea0003800000 */
.L_x_82:
[----:B-----5:R2:W3:Y:S01]  /*58d0*/  SHFL.IDX PT, R5, R88, 0x1, 0x1c1f ;  /* 0x003c1f0058057f89 */ /* 0x0204e200000e0000 */
[----:B------:R-:W-:Y:S01]  /*58e0*/  ISETP.GE.OR P0, PT, R158, UR9, P6 ;  /* 0x000000099e007c0c */ /* 0x000fe2000b706670 */
[----:B------:R-:W-:Y:S02]  /*58f0*/  BSSY B0, `(.L_x_84) ;  /* 0x0000074000007945 */ /* 0x000fe40003800000 */
[----:B------:R2:W4:Y:S10]  /*5900*/  SHFL.IDX PT, R4, R89, 0x1, 0x1c1f ;  /* 0x003c1f0059047f89 */ /* 0x00053400000e0000 */
[----:B------:R-:W-:-:S05]  /*5910*/  @P0 BRA `(.L_x_85) ;  /* 0x0000071000000947 */ /* 0x000fca0003800000 */
[----:B------:R-:W-:Y:S01]  /*5920*/  SEL R2, R151, R132, !P5 ;  /* 0x0000008497027207 */ /* 0x000fe20006800000 */
[----:B-1----:R-:W-:Y:S01]  /*5930*/  LDS.128 R16, [R142+0x3900] ;  /* 0x003900008e107984 */ /* 0x002fe20000000c00 */
[C---:B----4-:R-:W-:Y:S01]  /*5940*/  LEA R56, P0, R95.reuse, R4, 0x1 ;  /* 0x000000045f387211 */ /* 0x050fe200078008ff */
[----:B------:R-:W-:Y:S01]  /*5950*/  @!P1 HADD2.F32 R10, -RZ, R54.H0_H0 ;  /* 0x20000036ff0a9230 */ /* 0x000fe20000004100 */
[----:B------:R-:W-:Y:S01]  /*5960*/  SHF.R.S32.HI R6, RZ, 0x1f, R2 ;  /* 0x0000001fff067819 */ /* 0x000fe20000011402 */
[----:B------:R-:W-:Y:S01]  /*5970*/  @!P1 HADD2.F32 R44, -RZ, R55.H0_H0 ;  /* 0x20000037ff2c9230 */ /* 0x000fe20000004100 */
[----:B---3--:R-:W-:Y:S02]  /*5980*/  LEA.HI.X R57, R95, R5, R110, 0x1, P0 ;  /* 0x000000055f397211 */ /* 0x008fe400000f0c6e */
[----:B------:R-:W-:Y:S02]  /*5990*/  LEA.HI R6, R6, R2, RZ, 0x4 ;  /* 0x0000000206067211 */ /* 0x000fe400078f20ff */
[--C-:B------:R-:W-:Y:S02]  /*59a0*/  @!P1 SHF.R.U64 R3, R24, 0x10, R25.reuse ;  /* 0x0000001018039819 */ /* 0x100fe40000001219 */
[----:B------:R-:W-:Y:S02]  /*59b0*/  LEA.HI.SX32 R6, R6, R115, 0x1c ;  /* 0x0000007306067211 */ /* 0x000fe400078fe2ff */
[----:B------:R-:W-:Y:S01]  /*59c0*/  @!P1 SHF.R.U32.HI R7, RZ, 0x10, R25 ;  /* 0x00000010ff079819 */ /* 0x000fe20000011619 */
[----:B------:R-:W-:Y:S01]  /*59d0*/  @!P1 HADD2.F32 R3, -RZ, R3.H0_H0 ;  /* 0x20000003ff039230 */ /* 0x000fe20000004100 */
[----:B------:R-:W-:Y:S02]  /*59e0*/  SHF.L.U32 R6, R6, 0x3, RZ ;  /* 0x0000000306067819 */ /* 0x000fe400000006ff */
[----:B------:R-:W-:Y:S02]  /*59f0*/  @!P1 SHF.R.U32.HI R25, RZ, 0x10, R63 ;  /* 0x00000010ff199819 */ /* 0x000fe4000001163f */
[----:B------:R-:W-:Y:S02]  /*5a00*/  LOP3.LUT R48, R124, 0x38, R6, 0xf8, !PT ;  /* 0x000000387c307812 */ /* 0x000fe400078ef806 */
[----:B------:R-:W-:Y:S01]  /*5a10*/  ISETP.GE.AND P0, PT, R6, c[0x0][0x1d4], PT ;  /* 0x0000750006007a0c */ /* 0x000fe20003f06270 */
[----:B------:R-:W-:Y:S01]  /*5a20*/  @!P1 HADD2.F32 R46, -RZ, R25.H0_H0 ;  /* 0x20000019ff2e9230 */ /* 0x000fe20000004100 */
[----:B------:R-:W-:Y:S01]  /*5a30*/  LOP3.LUT R48, R48, R161, RZ, 0x3c, !PT ;  /* 0x000000a130307212 */ /* 0x000fe200078e3cff */
[----:B------:R-:W-:Y:S01]  /*5a40*/  @!P1 HADD2.F32 R25, -RZ, R55.H1_H1 ;  /* 0x30000037ff199230 */ /* 0x000fe20000004100 */
[--C-:B------:R-:W-:Y:S02]  /*5a50*/  @!P1 SHF.R.U32.HI R9, RZ, 0x10, R27.reuse ;  /* 0x00000010ff099819 */ /* 0x100fe4000001161b */
[----:B------:R-:W-:Y:S02]  /*5a60*/  IADD3 R48, R138, R48, RZ ;  /* 0x000000308a307210 */ /* 0x000fe40007ffe0ff */
[----:B------:R-:W-:Y:S01]  /*5a70*/  @!P1 SHF.R.U64 R11, R26, 0x10, R27 ;  /* 0x000000101a0b9819 */ /* 0x000fe2000000121b */
[----:B------:R-:W-:Y:S01]  /*5a80*/  @!P1 HADD2.F32 R9, -RZ, R9.H0_H0 ;  /* 0x20000009ff099230 */ /* 0x000fe20000004100 */
[----:B------:R-:W-:Y:S01]  /*5a90*/  @!P1 SHF.R.U64 R27, R62, 0x10, R63 ;  /* 0x000000103e1b9819 */ /* 0x000fe2000000123f */
[----:B------:R-:W-:Y:S01]  /*5aa0*/  IMAD.SHL.U32 R48, R48, 0x2, RZ ;  /* 0x0000000230307824 */ /* 0x000fe200078e00ff */
[----:B------:R-:W-:Y:S01]  /*5ab0*/  @!P1 SHF.R.U64 R13, R60, 0x10, R61 ;  /* 0x000000103c0d9819 */ /* 0x000fe2000000123d */
[----:B------:R-:W-:Y:S01]  /*5ac0*/  @!P0 IMAD.WIDE R62, R6, 0x2, R4 ;  /* 0x00000002063e8825 */ /* 0x000fe200078e0204 */
[----:B------:R-:W-:Y:S01]  /*5ad0*/  @!P1 HADD2.F32 R5, -RZ, R15.H0_H0 ;  /* 0x2000000fff059230 */ /* 0x000fe20000004100 */
[----:B------:R-:W-:Y:S01]  /*5ae0*/  @!P1 SHF.R.U32.HI R24, RZ, 0x10, R61 ;  /* 0x00000010ff189819 */ /* 0x000fe2000001163d */
[----:B------:R-:W-:Y:S01]  /*5af0*/  @!P1 HADD2.F32 R27, -RZ, R27.H0_H0 ;  /* 0x2000001bff1b9230 */ /* 0x000fe20000004100 */
[----:B------:R-:W1:Y:S01]  /*5b00*/  LDS.128 R48, [R48+0x3900] ;  /* 0x0039000030307984 */ /* 0x000e620000000c00 */
[----:B------:R-:W-:Y:S02]  /*5b10*/  @!P1 HADD2.F32 R13, -RZ, R13.H0_H0 ;  /* 0x2000000dff0d9230 */ /* 0x000fe40000004100 */
[----:B------:R-:W-:Y:S01]  /*5b20*/  @!P1 HADD2.F32 R24, -RZ, R24.H0_H0 ;  /* 0x20000018ff189230 */ /* 0x000fe20000004100 */
[----:B-1----:R-:W-:Y:S02]  /*5b30*/  @!P1 MOV R4, R48 ;  /* 0x0000003000049202 */ /* 0x002fe40000000f00 */
[----:B------:R-:W-:Y:S03]  /*5b40*/  @!P1 MOV R2, R16 ;  /* 0x0000001000029202 */ /* 0x000fe60000000f00 */
[----:B------:R-:W-:Y:S02]  /*5b50*/  @!P1 HADD2.F32 R8, -RZ, R4.H0_H0 ;  /* 0x20000004ff089230 */ /* 0x000fe40000004100 */
[----:B------:R-:W-:Y:S02]  /*5b60*/  @!P1 HADD2.F32 R6, -RZ, R2.H0_H0 ;  /* 0x20000002ff069230 */ /* 0x000fe40000004100 */
[----:B------:R-:W-:Y:S01]  /*5b70*/  @!P1 HADD2.F32 R12, -RZ, R4.H1_H1 ;  /* 0x30000004ff0c9230 */ /* 0x000fe20000004100 */
[-C--:B------:R-:W-:Y:S01]  /*5b80*/  @!P1 FMUL.FTZ R14, R8, R5.reuse ;  /* 0x00000005080e9220 */ /* 0x080fe20000410000 */
[----:B------:R-:W-:Y:S01]  /*5b90*/  @!P1 HADD2.F32 R4, -RZ, R2.H1_H1 ;  /* 0x30000002ff049230 */ /* 0x000fe20000004100 */
[----:B------:R-:W-:Y:S02]  /*5ba0*/  @!P1 FMUL.FTZ R2, R6, R5 ;  /* 0x0000000506029220 */ /* 0x000fe40000410000 */
[-C--:B------:R-:W-:Y:S02]  /*5bb0*/  @!P1 FMUL.FTZ R5, R12, R3.reuse ;  /* 0x000000030c059220 */ /* 0x080fe40000410000 */
[-C--:B------:R-:W-:Y:S02]  /*5bc0*/  @!P1 FFMA.FTZ R2, R8, R10.reuse, R2 ;  /* 0x0000000a08029223 */ /* 0x080fe40000010002 */
[----:B------:R-:W-:Y:S01]  /*5bd0*/  @!P1 FFMA.FTZ R61, R6, R10, -R14 ;  /* 0x0000000a063d9223 */ /* 0x000fe2000001080e */
[----:B------:R-:W-:Y:S01]  /*5be0*/  @!P1 HADD2.F32 R6, -RZ, R7.H0_H0 ;  /* 0x20000007ff069230 */ /* 0x000fe20000004100 */
[----:B------:R-:W-:Y:S01]  /*5bf0*/  @!P1 IMAD.MOV.U32 R10, RZ, RZ, R49 ;  /* 0x000000ffff0a9224 */ /* 0x000fe200078e0031 */
[----:B------:R-:W-:Y:S01]  /*5c00*/  @!P1 HADD2.F32 R14, -RZ, R54.H1_H1 ;  /* 0x30000036ff0e9230 */ /* 0x000fe20000004100 */
[C---:B------:R-:W-:Y:S02]  /*5c10*/  @!P1 FMUL.FTZ R3, R4.reuse, R3 ;  /* 0x0000000304039220 */ /* 0x040fe40000410000 */
[----:B------:R-:W-:Y:S01]  /*5c20*/  @!P1 FFMA.FTZ R60, R4, R13, -R5 ;  /* 0x0000000d043c9223 */ /* 0x000fe20000010805 */
[----:B------:R-:W-:Y:S01]  /*5c30*/  @!P1 MOV R5, R17 ;  /* 0x0000001100059202 */ /* 0x000fe20000000f00 */
[----:B------:R-:W-:Y:S01]  /*5c40*/  @!P1 FFMA.FTZ R3, R12, R13, R3 ;  /* 0x0000000d0c039223 */ /* 0x000fe20000010003 */
[--C-:B------:R-:W-:Y:S02]  /*5c50*/  @!P1 HADD2.F32 R13, -RZ, R10.reuse.H0_H0 ;  /* 0x2000000aff0d9230 */ /* 0x100fe40000004100 */
[----:B------:R-:W-:Y:S02]  /*5c60*/  @!P1 HADD2.F32 R4, -RZ, R15.H1_H1 ;  /* 0x3000000fff049230 */ /* 0x000fe40000004100 */
[----:B------:R-:W-:Y:S01]  /*5c70*/  @!P1 HADD2.F32 R15, -RZ, R10.H1_H1 ;  /* 0x3000000aff0f9230 */ /* 0x000fe20000004100 */
[----:B------:R-:W-:Y:S01]  /*5c80*/  @!P1 F2FP.PACK_AB R2, R3, R2 ;  /* 0x000000020302923e */ /* 0x000fe200000000ff */
[--C-:B------:R-:W-:Y:S02]  /*5c90*/  @!P1 HADD2.F32 R8, -RZ, R5.reuse.H0_H0 ;  /* 0x20000005ff089230 */ /* 0x100fe40000004100 */
[----:B------:R-:W-:Y:S01]  /*5ca0*/  @!P1 HADD2.F32 R7, -RZ, R5.H1_H1 ;  /* 0x30000005ff079230 */ /* 0x000fe20000004100 */
[----:B------:R-:W-:Y:S02]  /*5cb0*/  @!P1 FMUL.FTZ R5, R13, R4 ;  /* 0x000000040d059220 */ /* 0x000fe40000410000 */
[----:B------:R-:W-:Y:S02]  /*5cc0*/  @!P1 FMUL.FTZ R10, R15, R6 ;  /* 0x000000060f0a9220 */ /* 0x000fe40000410000 */
[C---:B------:R-:W-:Y:S02]  /*5cd0*/  @!P1 FMUL.FTZ R4, R8.reuse, R4 ;  /* 0x0000000408049220 */ /* 0x040fe40000410000 */
[----:B------:R-:W-:Y:S01]  /*5ce0*/  @!P1 FFMA.FTZ R59, R8, R14, -R5 ;  /* 0x0000000e083b9223 */ /* 0x000fe20000010805 */
[----:B------:R-:W-:Y:S01]  /*5cf0*/  @!P1 MOV R8, R51 ;  /* 0x0000003300089202 */ /* 0x000fe20000000f00 */
[C---:B------:R-:W-:Y:S01]  /*5d00*/  @!P1 FMUL.FTZ R5, R7.reuse, R6 ;  /* 0x0000000607059220 */ /* 0x040fe20000410000 */
[----:B------:R-:W-:Y:S01]  /*5d10*/  @!P1 HADD2.F32 R6, -RZ, R22.H0_H0 ;  /* 0x20000016ff069230 */ /* 0x000fe20000004100 */
[----:B------:R-:W-:Y:S02]  /*5d20*/  @!P1 FFMA.FTZ R58, R7, R24, -R10 ;  /* 0x00000018073a9223 */ /* 0x000fe4000001080a */
[----:B------:R-:W-:Y:S01]  /*5d30*/  @!P1 IMAD.MOV.U32 R7, RZ, RZ, R19 ;  /* 0x000000ffff079224 */ /* 0x000fe200078e0013 */
[--C-:B------:R-:W-:Y:S01]  /*5d40*/  @!P1 HADD2.F32 R43, -RZ, R8.reuse.H0_H0 ;  /* 0x20000008ff2b9230 */ /* 0x100fe20000004100 */
[----:B------:R-:W-:Y:S01]  /*5d50*/  @!P1 FFMA.FTZ R4, R13, R14, R4 ;  /* 0x0000000e0d049223 */ /* 0x000fe20000010004 */
[----:B------:R-:W-:Y:S01]  /*5d60*/  @!P1 HADD2.F32 R45, -RZ, R8.H1_H1 ;  /* 0x30000008ff2d9230 */ /* 0x000fe20000004100 */
[----:B------:R-:W-:Y:S01]  /*5d70*/  @!P1 FFMA.FTZ R5, R15, R24, R5 ;  /* 0x000000180f059223 */ /* 0x000fe20000010005 */
[--C-:B------:R-:W-:Y:S01]  /*5d80*/  @!P1 HADD2.F32 R10, -RZ, R7.reuse.H0_H0 ;  /* 0x20000007ff0a9230 */ /* 0x100fe20000004100 */
[----:B------:R-:W-:Y:S01]  /*5d90*/  @!P1 FMUL.FTZ R12, R43, R6 ;  /* 0x000000062b0c9220 */ /* 0x000fe20000410000 */
[----:B------:R-:W-:Y:S01]  /*5da0*/  @!P1 HADD2.F32 R7, -RZ, R7.H1_H1 ;  /* 0x30000007ff079230 */ /* 0x000fe20000004100 */
[----:B------:R-:W-:Y:S01]  /*5db0*/  @!P1 IMAD.MOV.U32 R48, RZ, RZ, R2 ;  /* 0x000000ffff309224 */ /* 0x000fe200078e0002 */
[----:B------:R-:W-:Y:S01]  /*5dc0*/  @!P1 F2FP.PACK_AB R4, R5, R4 ;  /* 0x000000040504923e */ /* 0x000fe200000000ff */
[C---:B------:R-:W-:Y:S02]  /*5dd0*/  @!P1 FMUL.FTZ R8, R10.reuse, R6 ;  /* 0x000000060a089220 */ /* 0x040fe40000410000 */
[-C--:B------:R-:W-:Y:S01]  /*5de0*/  @!P1 FMUL.FTZ R6, R45, R9.reuse ;  /* 0x000000092d069220 */ /* 0x080fe20000410000 */
[----:B------:R-:W-:Y:S01]  /*5df0*/  @!P1 MOV R49, R4 ;  /* 0x0000000400319202 */ /* 0x000fe20000000f00 */
[----:B------:R-:W-:Y:S01]  /*5e00*/  @!P1 FFMA.FTZ R54, R10, R44, -R12 ;  /* 0x0000002c0a369223 */ /* 0x000fe2000001080c */
[----:B------:R-:W-:Y:S01]  /*5e10*/  @!P1 MOV R12, R50 ;  /* 0x00000032000c9202 */ /* 0x000fe20000000f00 */
[C---:B------:R-:W-:Y:S01]  /*5e20*/  @!P1 FMUL.FTZ R9, R7.reuse, R9 ;  /* 0x0000000907099220 */ /* 0x040fe20000410000 */
[----:B------:R-:W-:Y:S01]  /*5e30*/  @!P1 HADD2.F32 R10, -RZ, R11.H0_H0 ;  /* 0x2000000bff0a9230 */ /* 0x000fe20000004100 */
[----:B------:R-:W-:Y:S01]  /*5e40*/  @!P1 FFMA.FTZ R53, R7, R46, -R6 ;  /* 0x0000002e07359223 */ /* 0x000fe20000010806 */
[----:B------:R-:W-:Y:S01]  /*5e50*/  @!P1 MOV R7, R18 ;  /* 0x0000001200079202 */ /* 0x000fe20000000f00 */
[----:B------:R-:W-:Y:S02]  /*5e60*/  @!P1 HADD2.F32 R26, -RZ, R12.H1_H1 ;  /* 0x3000000cff1a9230 */ /* 0x000fe40000004100 */
[----:B------:R-:W-:Y:S01]  /*5e70*/  @!P1 HADD2.F32 R6, -RZ, R22.H1_H1 ;  /* 0x30000016ff069230 */ /* 0x000fe20000004100 */
[----:B------:R-:W-:Y:S01]  /*5e80*/  @!P1 F2FP.PACK_AB R13, R53, R54 ;  /* 0x00000036350d923e */ /* 0x000fe200000000ff */
[----:B------:R-:W-:Y:S01]  /*5e90*/  @!P1 HADD2.F32 R22, -RZ, R12.H0_H0 ;  /* 0x2000000cff169230 */ /* 0x000fe20000004100 */
[----:B------:R-:W-:Y:S01]  /*5ea0*/  @!P1 FMUL.FTZ R47, R26, R10 ;  /* 0x0000000a1a2f9220 */ /* 0x000fe20000410000 */
[--C-:B------:R-:W-:Y:S01]  /*5eb0*/  @!P1 HADD2.F32 R12, -RZ, R7.reuse.H0_H0 ;  /* 0x20000007ff0c9230 */ /* 0x100fe20000004100 */
[----:B------:R-:W-:Y:S01]  /*5ec0*/  @!P1 MOV R19, R13 ;  /* 0x0000000d00139202 */ /* 0x000fe20000000f00 */
[----:B------:R-:W-:Y:S01]  /*5ed0*/  @!P1 HADD2.F32 R11, -RZ, R7.H1_H1 ;  /* 0x30000007ff0b9230 */ /* 0x000fe20000004100 */
[-C--:B------:R-:W-:Y:S02]  /*5ee0*/  @!P1 FMUL.FTZ R7, R22, R6.reuse ;  /* 0x0000000616079220 */ /* 0x080fe40000410000 */
[C---:B------:R-:W-:Y:S02]  /*5ef0*/  @!P1 FMUL.FTZ R6, R12.reuse, R6 ;  /* 0x000000060c069220 */ /* 0x040fe40000410000 */
[----:B------:R-:W-:Y:S02]  /*5f00*/  @!P1 FFMA.FTZ R52, R12, R25, -R7 ;  /* 0x000000190c349223 */ /* 0x000fe40000010807 */
[C---:B------:R-:W-:Y:S01]  /*5f10*/  @!P1 FMUL.FTZ R7, R11.reuse, R10 ;  /* 0x0000000a0b079220 */ /* 0x040fe20000410000 */
[----:B------:R-:W-:Y:S01]  /*5f20*/  @!P1 F2FP.PACK_AB R10, R60, R61 ;  /* 0x0000003d3c0a923e */ /* 0x000fe200000000ff */
[----:B------:R-:W-:Y:S01]  /*5f30*/  @!P1 FFMA.FTZ R12, R11, R27, -R47 ;  /* 0x0000001b0b0c9223 */ /* 0x000fe2000001082f */
[----:B------:R-:W-:Y:S01]  /*5f40*/  @!P1 F2FP.PACK_AB R11, R58, R59 ;  /* 0x0000003b3a0b923e */ /* 0x000fe200000000ff */
[----:B------:R-:W-:Y:S02]  /*5f50*/  @!P1 FFMA.FTZ R6, R22, R25, R6 ;  /* 0x0000001916069223 */ /* 0x000fe40000010006 */
[----:B------:R-:W-:Y:S01]  /*5f60*/  @!P1 FFMA.FTZ R7, R26, R27, R7 ;  /* 0x0000001b1a079223 */ /* 0x000fe20000010007 */
[----:B------:R-:W-:Y:S01]  /*5f70*/  @!P1 F2FP.PACK_AB R12, R12, R52 ;  /* 0x000000340c0c923e */ /* 0x000fe200000000ff */
[----:B------:R-:W-:Y:S01]  /*5f80*/  @!P1 FFMA.FTZ R8, R43, R44, R8 ;  /* 0x0000002c2b089223 */ /* 0x000fe20000010008 */
[----:B------:R-:W-:Y:S01]  /*5f90*/  @!P1 MOV R17, R11 ;  /* 0x0000000b00119202 */ /* 0x000fe20000000f00 */
[----:B------:R-:W-:Y:S01]  /*5fa0*/  @!P1 FFMA.FTZ R9, R45, R46, R9 ;  /* 0x0000002e2d099223 */ /* 0x000fe20000010009 */
[----:B------:R-:W-:Y:S01]  /*5fb0*/  @!P1 MOV R18, R12 ;  /* 0x0000000c00129202 */ /* 0x000fe20000000f00 */
[----:B------:R-:W-:Y:S01]  /*5fc0*/  @!P1 IMAD.MOV.U32 R16, RZ, RZ, R10 ;  /* 0x000000ffff109224 */ /* 0x000fe200078e000a */
[----:B------:R-:W-:Y:S02]  /*5fd0*/  @!P1 F2FP.PACK_AB R6, R7, R6 ;  /* 0x000000060706923e */ /* 0x000fe400000000ff */
[----:B------:R-:W-:Y:S02]  /*5fe0*/  @!P1 F2FP.PACK_AB R8, R9, R8 ;  /* 0x000000080908923e */ /* 0x000fe400000000ff */
[----:B------:R1:W-:Y:S01]  /*5ff0*/  ST.E.128 [R56.64], R16 ;  /* 0x0000001038007985 */ /* 0x0003e2000c101d16 */
[----:B------:R-:W-:Y:S02]  /*6000*/  @!P1 MOV R50, R6 ;  /* 0x0000000600329202 */ /* 0x000fe40000000f00 */
[----:B------:R-:W-:Y:S05]  /*6010*/  @!P1 MOV R51, R8 ;  /* 0x0000000800339202 */ /* 0x000fea0000000f00 */
[----:B------:R1:W-:Y:S02]  /*6020*/  @!P0 ST.E.128 [R62.64], R48 ;  /* 0x000000303e008985 */ /* 0x0003e4000c101d16 */
.L_x_85:
[----:B------:R-:W-:Y:S05]  /*6030*/  BSYNC B0 ;  /* 0x0000000000007941 */ /* 0x000fea0003800000 */
.L_x_84:
[----:B---3--:R3:W1:Y:S01]  /*6040*/  SHFL.IDX PT, R5, R88, 0x2, 0x1c1f ;  /* 0x005c1f0058057f89 */ /* 0x00866200000e0000 */
[----:B------:R-:W-:Y:S01]  /*6050*/  ISETP.GE.OR P0, PT, R157, UR9, P6 ;  /* 0x000000099d007c0c */ /* 0x000fe2000b706670 */
[----:B------:R-:W-:Y:S02]  /*6060*/  BSSY B0, `(.L_x_86) ;  /* 0x0000074000007945 */ /* 0x000fe40003800000 */
[----:B----4-:R3:W4:Y:S10]  /*6070*/  SHFL.IDX PT, R4, R89, 0x2, 0x1c1f ;  /* 0x005c1f0059047f89 */ /* 0x01073400000e0000 */
[----:B------:R-:W-:-:S05]  /*6080*/  @P0 BRA `(.L_x_87) ;  /* 0x0000071000000947 */ /* 0x000fca0003800000 */
[----:B------:R-:W-:Y:S01]  /*6090*/  SEL R2, R151, R132, !P5 ;  /* 0x0000008497027207 */ /* 0x000fe20006800000 */
[----:B-1----:R-:W-:Y:S01]  /*60a0*/  LDS.128 R16, [R141+0x3900] ;  /* 0x003900008d107984 */ /* 0x002fe20000000c00 */
[C---:B----4-:R-:W-:Y:S01]  /*60b0*/  LEA R50, P0, R95.reuse, R4, 0x1 ;  /* 0x000000045f327211 */ /* 0x050fe200078008ff */
[----:B------:R-:W-:Y:S01]  /*60c0*/  @!P1 HADD2.F32 R10, -RZ, R72.H0_H0 ;  /* 0x20000048ff0a9230 */ /* 0x000fe20000004100 */
[----:B------:R-:W-:Y:S01]  /*60d0*/  SHF.R.S32.HI R6, RZ, 0x1f, R2 ;  /* 0x0000001fff067819 */ /* 0x000fe20000011402 */
[----:B------:R-:W-:Y:S01]  /*60e0*/  @!P1 HADD2.F32 R25, -RZ, R73.H1_H1 ;  /* 0x30000049ff199230 */ /* 0x000fe20000004100 */
[----:B------:R-:W-:Y:S02]  /*60f0*/  LEA.HI.X R51, R95, R5, R110, 0x1, P0 ;  /* 0x000000055f337211 */ /* 0x000fe400000f0c6e */
[----:B------:R-:W-:Y:S02]  /*6100*/  LEA.HI R6, R6, R2, RZ, 0x4 ;  /* 0x0000000206067211 */ /* 0x000fe400078f20ff */
[----:B------:R-:W-:Y:S02]  /*6110*/  @!P1 SHF.R.U64 R3, R28, 0x10, R29 ;  /* 0x000000101c039819 */ /* 0x000fe4000000121d */
[----:B------:R-:W-:Y:S02]  /*6120*/  LEA.HI.SX32 R6, R6, R115, 0x1c ;  /* 0x0000007306067211 */ /* 0x000fe400078fe2ff */
[----:B------:R-:W-:Y:S01]  /*6130*/  @!P1 SHF.R.U64 R13, R64, 0x10, R65 ;  /* 0x00000010400d9819 */ /* 0x000fe20000001241 */
[----:B------:R-:W-:Y:S01]  /*6140*/  @!P1 HADD2.F32 R3, -RZ, R3.H0_H0 ;  /* 0x20000003ff039230 */ /* 0x000fe20000004100 */
[----:B------:R-:W-:Y:S02]  /*6150*/  SHF.L.U32 R6, R6, 0x3, RZ ;  /* 0x0000000306067819 */ /* 0x000fe400000006ff */
[----:B------:R-:W-:Y:S01]  /*6160*/  @!P1 SHF.R.U32.HI R7, RZ, 0x10, R29 ;  /* 0x00000010ff079819 */ /* 0x000fe2000001161d */
[----:B------:R-:W-:Y:S01]  /*6170*/  @!P1 HADD2.F32 R13, -RZ, R13.H0_H0 ;  /* 0x2000000dff0d9230 */ /* 0x000fe20000004100 */
[----:B------:R-:W-:Y:S01]  /*6180*/  LOP3.LUT R44, R123, 0x38, R6, 0xf8, !PT ;  /* 0x000000387b2c7812 */ /* 0x000fe200078ef806 */
[----:B------:R-:W-:Y:S01]  /*6190*/  @!P1 HADD2.F32 R29, -RZ, R73.H0_H0 ;  /* 0x20000049ff1d9230 */ /* 0x000fe20000004100 */
[----:B------:R-:W-:Y:S02]  /*61a0*/  ISETP.GE.AND P0, PT, R6, c[0x0][0x1d4], PT ;  /* 0x0000750006007a0c */ /* 0x000fe40003f06270 */
[----:B------:R-:W-:Y:S02]  /*61b0*/  LOP3.LUT R44, R44, R160, RZ, 0x3c, !PT ;  /* 0x000000a02c2c7212 */ /* 0x000fe400078e3cff */
[----:B------:R-:W-:Y:S02]  /*61c0*/  @!P1 SHF.R.U64 R11, R30, 0x10, R31 ;  /* 0x000000101e0b9819 */ /* 0x000fe4000000121f */
[----:B------:R-:W-:Y:S02]  /*61d0*/  IADD3 R44, R137, R44, RZ ;  /* 0x0000002c892c7210 */ /* 0x000fe40007ffe0ff */
[----:B------:R-:W-:Y:S02]  /*61e0*/  @!P1 SHF.R.U32.HI R22, RZ, 0x10, R65 ;  /* 0x00000010ff169819 */ /* 0x000fe40000011641 */
[----:B------:R-:W-:Y:S01]  /*61f0*/  @!P1 SHF.R.U32.HI R9, RZ, 0x10, R31 ;  /* 0x00000010ff099819 */ /* 0x000fe2000001161f */
[----:B------:R-:W-:Y:S01]  /*6200*/  IMAD.SHL.U32 R44, R44, 0x2, RZ ;  /* 0x000000022c2c7824 */ /* 0x000fe200078e00ff */
[----:B------:R-:W-:Y:S01]  /*6210*/  @!P1 SHF.R.U32.HI R24, RZ, 0x10, R67 ;  /* 0x00000010ff189819 */ /* 0x000fe20000011643 */
[----:B------:R-:W-:Y:S01]  /*6220*/  @!P0 IMAD.WIDE R56, R6, 0x2, R4 ;  /* 0x0000000206388825 */ /* 0x000fe200078e0204 */
[----:B------:R-:W-:Y:S01]  /*6230*/  @!P1 HADD2.F32 R5, -RZ, R39.H0_H0 ;  /* 0x20000027ff059230 */ /* 0x000fe20000004100 */
[----:B------:R-:W-:Y:S01]  /*6240*/  @!P1 SHF.R.U64 R27, R66, 0x10, R67 ;  /* 0x00000010421b9819 */ /* 0x000fe20000001243 */
[----:B------:R-:W-:Y:S01]  /*6250*/  @!P1 HADD2.F32 R22, -RZ, R22.H0_H0 ;  /* 0x20000016ff169230 */ /* 0x000fe20000004100 */
[----:B------:R-:W1:Y:S01]  /*6260*/  LDS.128 R44, [R44+0x3900] ;  /* 0x003900002c2c7984 */ /* 0x000e620000000c00 */
[----:B------:R-:W-:Y:S02]  /*6270*/  @!P1 HADD2.F32 R9, -RZ, R9.H0_H0 ;  /* 0x20000009ff099230 */ /* 0x000fe40000004100 */
        /* <DEDUP_REMOVED lines=44> */
[----:B------:R-:W-:Y:S02]  /*6540*/  @!P1 FMUL.FTZ R8, R10, R6 ;  /* 0x000000060a089220 */ /* 0x000fe40000410000 */
[----:B------:R-:W-:Y:S01]  /*6550*/  @!P1 FMUL.FTZ R6, R30, R9 ;  /* 0x000000091e069220 */ /* 0x000fe20000410000 */
        /* <DEDUP_REMOVED lines=8> */
[--C-:B------:R-:W-:Y:S01]  /*65e0*/  @!P1 HADD2.F32 R24, -RZ, R12.reuse.H0_H0 ;  /* 0x2000000cff189230 */ /* 0x100fe20000004100 */
[----:B------:R-:W-:Y:S01]  /*65f0*/  @!P1 F2FP.PACK_AB R13, R43, R48 ;  /* 0x000000302b0d923e */ /* 0x000fe200000000ff */
[----:B------:R-:W-:Y:S02]  /*6600*/  @!P1 HADD2.F32 R26, -RZ, R12.H1_H1 ;  /* 0x3000000cff1a9230 */ /* 0x000fe40000004100 */
[--C-:B------:R-:W-:Y:S01]  /*6610*/  @!P1 HADD2.F32 R12, -RZ, R7.reuse.H0_H0 ;  /* 0x20000007ff0c9230 */ /* 0x100fe20000004100 */
[----:B------:R-:W-:Y:S01]  /*6620*/  @!P1 MOV R19, R13 ;  /* 0x0000000d00139202 */ /* 0x000fe20000000f00 */
[----:B------:R-:W-:Y:S01]  /*6630*/  @!P1 HADD2.F32 R11, -RZ, R7.H1_H1 ;  /* 0x30000007ff0b9230 */ /* 0x000fe20000004100 */
[----:B------:R-:W-:Y:S02]  /*6640*/  @!P1 FMUL.FTZ R7, R24, R6 ;  /* 0x0000000618079220 */ /* 0x000fe40000410000 */
[----:B------:R-:W-:Y:S02]  /*6650*/  @!P1 FMUL.FTZ R39, R26, R10 ;  /* 0x0000000a1a279220 */ /* 0x000fe40000410000 */
[C---:B------:R-:W-:Y:S02]  /*6660*/  @!P1 FMUL.FTZ R6, R12.reuse, R6 ;  /* 0x000000060c069220 */ /* 0x040fe40000410000 */
[----:B------:R-:W-:Y:S02]  /*6670*/  @!P1 FFMA.FTZ R40, R12, R25, -R7 ;  /* 0x000000190c289223 */ /* 0x000fe40000010807 */
[----:B------:R-:W-:Y:S01]  /*6680*/  @!P1 FMUL.FTZ R7, R11, R10 ;  /* 0x0000000a0b079220 */ /* 0x000fe20000410000 */
        /* <DEDUP_REMOVED lines=17> */
.L_x_87:
[----:B------:R-:W-:Y:S05]  /*67a0*/  BSYNC B0 ;  /* 0x0000000000007941 */ /* 0x000fea0003800000 */
.L_x_86:
[----:B-1----:R1:W2:Y:S01]  /*67b0*/  SHFL.IDX PT, R49, R88, 0x3, 0x1c1f ;  /* 0x007c1f0058317f89 */ /* 0x0022a200000e0000 */
[----:B------:R-:W-:Y:S03]  /*67c0*/  ISETP.GE.OR P0, PT, R156, UR9, P6 ;  /* 0x000000099c007c0c */ /* 0x000fe6000b706670 */
[----:B------:R1:W3:Y:S10]  /*67d0*/  SHFL.IDX PT, R48, R89, 0x3, 0x1c1f ;  /* 0x007c1f0059307f89 */ /* 0x0002f400000e0000 */
[----:B------:R-:W-:-:S05]  /*67e0*/  @P0 BRA `(.L_x_79) ;  /* 0x00000bf000000947 */ /* 0x000fca0003800000 */
[----:B------:R-:W-:Y:S01]  /*67f0*/  SEL R2, R151, R132, !P5 ;  /* 0x0000008497027207 */ /* 0x000fe20006800000 */
[----:B------:R-:W5:Y:S01]  /*6800*/  LDS.128 R16, [R140+0x3900] ;  /* 0x003900008c107984 */ /* 0x000f620000000c00 */
[C---:B---3--:R-:W-:Y:S01]  /*6810*/  LEA R52, P0, R95.reuse, R48, 0x1 ;  /* 0x000000305f347211 */ /* 0x048fe200078008ff */
[--C-:B------:R-:W-:Y:S01]  /*6820*/  @!P1 HADD2.F32 R26, -RZ, R74.reuse.H0_H0 ;  /* 0x2000004aff1a9230 */ /* 0x100fe20000004100 */
[----:B------:R-:W-:Y:S01]  /*6830*/  SHF.R.S32.HI R3, RZ, 0x1f, R2 ;  /* 0x0000001fff037819 */ /* 0x000fe20000011402 */
[----:B------:R-:W-:Y:S01]  /*6840*/  @!P1 HADD2.F32 R15, -RZ, R74.H1_H1 ;  /* 0x3000004aff0f9230 */ /* 0x000fe20000004100 */
[----:B--2---:R-:W-:Y:S01]  /*6850*/  LEA.HI.X R53, R95, R49, R110, 0x1, P0 ;  /* 0x000000315f357211 */ /* 0x004fe200000f0c6e */
[----:B------:R-:W-:Y:S01]  /*6860*/  @!P1 HADD2.F32 R30, -RZ, R75.H1_H1 ;  /* 0x3000004bff1e9230 */ /* 0x000fe20000004100 */
[----:B------:R-:W-:Y:S02]  /*6870*/  LEA.HI R2, R3, R2, RZ, 0x4 ;  /* 0x0000000203027211 */ /* 0x000fe400078f20ff */
[----:B------:R-:W-:Y:S02]  /*6880*/  @!P1 SHF.R.U32.HI R10, RZ, 0x10, R69 ;  /* 0x00000010ff0a9819 */ /* 0x000fe40000011645 */
[----:B------:R-:W-:Y:S02]  /*6890*/  LEA.HI.SX32 R2, R2, R115, 0x1c ;  /* 0x0000007302027211 */ /* 0x000fe400078fe2ff */
[--C-:B------:R-:W-:Y:S01]  /*68a0*/  @!P1 SHF.R.U32.HI R11, RZ, 0x10, R35.reuse ;  /* 0x00000010ff0b9819 */ /* 0x100fe20000011623 */
[----:B------:R-:W-:Y:S01]  /*68b0*/  @!P1 HADD2.F32 R28, -RZ, R10.H0_H0 ;  /* 0x2000000aff1c9230 */ /* 0x000fe20000004100 */
[----:B------:R-:W-:Y:S01]  /*68c0*/  SHF.L.U32 R43, R2, 0x3, RZ ;  /* 0x00000003022b7819 */ /* 0x000fe200000006ff */
[----:B------:R-:W-:Y:S01]  /*68d0*/  @!P1 HADD2.F32 R2, -RZ, R41.H0_H0 ;  /* 0x20000029ff029230 */ /* 0x000fe20000004100 */
[----:B------:R-:W-:Y:S01]  /*68e0*/  @!P1 SHF.R.U64 R12, R34, 0x10, R35 ;  /* 0x00000010220c9819 */ /* 0x000fe20000001223 */
[----:B------:R-:W-:Y:S01]  /*68f0*/  @!P1 HADD2.F32 R34, -RZ, R75.H0_H0 ;  /* 0x2000004bff229230 */ /* 0x000fe20000004100 */
[----:B------:R-:W-:Y:S02]  /*6900*/  LOP3.LUT R44, R122, 0x38, R43, 0xf8, !PT ;  /* 0x000000387a2c7812 */ /* 0x000fe400078ef82b */
[--C-:B------:R-:W-:Y:S02]  /*6910*/  @!P1 SHF.R.U32.HI R6, RZ, 0x10, R33.reuse ;  /* 0x00000010ff069819 */ /* 0x100fe40000011621 */
[----:B------:R-:W-:Y:S02]  /*6920*/  LOP3.LUT R44, R44, R159, RZ, 0x3c, !PT ;  /* 0x0000009f2c2c7212 */ /* 0x000fe400078e3cff */
[----:B------:R-:W-:Y:S02]  /*6930*/  @!P1 SHF.R.U64 R9, R32, 0x10, R33 ;  /* 0x0000001020099819 */ /* 0x000fe40000001221 */
[----:B------:R-:W-:Y:S02]  /*6940*/  IADD3 R44, R136, R44, RZ ;  /* 0x0000002c882c7210 */ /* 0x000fe40007ffe0ff */
[----:B------:R-:W-:Y:S02]  /*6950*/  @!P1 SHF.R.U64 R24, R68, 0x10, R69 ;  /* 0x0000001044189819 */ /* 0x000fe40000001245 */
[--C-:B------:R-:W-:Y:S01]  /*6960*/  @!P1 SHF.R.U64 R32, R70, 0x10, R71.reuse ;  /* 0x0000001046209819 */ /* 0x100fe20000001247 */
[----:B------:R-:W-:Y:S01]  /*6970*/  IMAD.SHL.U32 R44, R44, 0x2, RZ ;  /* 0x000000022c2c7824 */ /* 0x000fe200078e00ff */
[----:B------:R-:W-:Y:S01]  /*6980*/  @!P1 SHF.R.U32.HI R39, RZ, 0x10, R71 ;  /* 0x00000010ff279819 */ /* 0x000fe20000011647 */
[----:B------:R-:W-:Y:S01]  /*6990*/  @!P1 HADD2.F32 R24, -RZ, R24.H0_H0 ;  /* 0x20000018ff189230 */ /* 0x000fe20000004100 */
[----:B------:R-:W-:Y:S01]  /*69a0*/  ISETP.GE.AND P0, PT, R43, c[0x0][0x1d4], PT ;  /* 0x000075002b007a0c */ /* 0x000fe20003f06270 */
[----:B------:R-:W-:Y:S02]  /*69b0*/  @!P1 HADD2.F32 R32, -RZ, R32.H0_H0 ;  /* 0x20000020ff209230 */ /* 0x000fe40000004100 */
[----:B------:R-:W2:Y:S01]  /*69c0*/  LDS.128 R44, [R44+0x3900] ;  /* 0x003900002c2c7984 */ /* 0x000ea20000000c00 */
[----:B------:R-:W-:Y:S01]  /*69d0*/  @!P1 HADD2.F32 R39, -RZ, R39.H0_H0 ;  /* 0x20000027ff279230 */ /* 0x000fe20000004100 */
[----:B-----5:R-:W-:Y:S05]  /*69e0*/  @!P1 IMAD.MOV.U32 R5, RZ, RZ, R17 ;  /* 0x000000ffff059224 */ /* 0x020fea00078e0011 */
[----:B------:R-:W-:Y:S05]  /*69f0*/  @!P1 HADD2.F32 R3, -RZ, R5.H0_H0 ;  /* 0x20000005ff039230 */ /* 0x000fea0000004100 */
[----:B----4-:R-:W-:Y:S02]  /*6a00*/  @!P1 FMUL.FTZ R4, R3, R2 ;  /* 0x0000000203049220 */ /* 0x010fe40000410000 */
[----:B--2---:R-:W-:Y:S01]  /*6a10*/  @!P1 IMAD.MOV.U32 R35, RZ, RZ, R47 ;  /* 0x000000ffff239224 */ /* 0x004fe200078e002f */
[----:B------:R-:W-:Y:S01]  /*6a20*/  @!P1 MOV R7, R45 ;  /* 0x0000002d00079202 */ /* 0x000fe20000000f00 */
[----:B------:R-:W-:Y:S01]  /*6a30*/  @!P1 IMAD.MOV.U32 R31, RZ, RZ, R46 ;  /* 0x000000ffff1f9224 */ /* 0x000fe200078e002e */
[----:B------:R-:W-:Y:S02]  /*6a40*/  @!P1 MOV R13, R44 ;  /* 0x0000002c000d9202 */ /* 0x000fe40000000f00 */
[----:B------:R-:W-:Y:S02]  /*6a50*/  @!P1 HADD2.F32 R33, -RZ, R35.H0_H0 ;  /* 0x20000023ff219230 */ /* 0x000fe40000004100 */
[--C-:B------:R-:W-:Y:S02]  /*6a60*/  @!P1 HADD2.F32 R25, -RZ, R7.reuse.H0_H0 ;  /* 0x20000007ff199230 */ /* 0x100fe40000004100 */
[----:B------:R-:W-:Y:S02]  /*6a70*/  @!P1 HADD2.F32 R27, -RZ, R7.H1_H1 ;  /* 0x30000007ff1b9230 */ /* 0x000fe40000004100 */
[----:B------:R-:W-:Y:S01]  /*6a80*/  @!P1 HADD2.F32 R35, -RZ, R35.H1_H1 ;  /* 0x30000023ff239230 */ /* 0x000fe20000004100 */
[----:B------:R-:W-:Y:S01]  /*6a90*/  @!P1 FMUL.FTZ R8, R25, R2 ;  /* 0x0000000219089220 */ /* 0x000fe20000410000 */
[----:B------:R-:W-:Y:S02]  /*6aa0*/  @!P1 HADD2.F32 R2, -RZ, R6.H0_H0 ;  /* 0x20000006ff029230 */ /* 0x000fe40000004100 */
[----:B------:R-:W-:Y:S01]  /*6ab0*/  @!P1 HADD2.F32 R6, -RZ, R5.H1_H1 ;  /* 0x30000005ff069230 */ /* 0x000fe20000004100 */
[----:B------:R-:W-:Y:S01]  /*6ac0*/  @!P1 FFMA.FTZ R56, R3, R26, -R8 ;  /* 0x0000001a03389223 */ /* 0x000fe20000010808 */
[----:B------:R-:W-:Y:S01]  /*6ad0*/  @!P1 MOV R8, R16 ;  /* 0x0000001000089202 */ /* 0x000fe20000000f00 */
[-C--:B------:R-:W-:Y:S01]  /*6ae0*/  @!P1 FMUL.FTZ R10, R27, R2.reuse ;  /* 0x000000021b0a9220 */ /* 0x080fe20000410000 */
[----:B------:R-:W-:Y:S01]  /*6af0*/  @!P1 HADD2.F32 R3, -RZ, R41.H1_H1 ;  /* 0x30000029ff039230 */ /* 0x000fe20000004100 */
[C---:B------:R-:W-:Y:S01]  /*6b00*/  @!P1 FMUL.FTZ R5, R6.reuse, R2 ;  /* 0x0000000206059220 */ /* 0x040fe20000410000 */
[----:B------:R-:W-:Y:S01]  /*6b10*/  @!P1 HADD2.F32 R14, -RZ, R13.H0_H0 ;  /* 0x2000000dff0e9230 */ /* 0x000fe20000004100 */
[----:B------:R-:W-:Y:S01]  /*6b20*/  @!P1 FFMA.FTZ R55, R6, R28, -R10 ;  /* 0x0000001c06379223 */ /* 0x000fe2000001080a */
[----:B------:R-:W-:Y:S01]  /*6b30*/  @!P1 HADD2.F32 R7, -RZ, R8.H0_H0 ;  /* 0x20000008ff079230 */ /* 0x000fe20000004100 */
[----:B------:R-:W-:Y:S01]  /*6b40*/  @!P1 MOV R10, R19 ;  /* 0x00000013000a9202 */ /* 0x000fe20000000f00 */
[----:B------:R-:W-:Y:S01]  /*6b50*/  @!P1 HADD2.F32 R6, -RZ, R42.H0_H0 ;  /* 0x2000002aff069230 */ /* 0x000fe20000004100 */
[CC--:B------:R-:W-:Y:S01]  /*6b60*/  @!P1 FMUL.FTZ R22, R14.reuse, R3.reuse ;  /* 0x000000030e169220 */ /* 0x0c0fe20000410000 */
[----:B------:R-:W-:Y:S01]  /*6b70*/  @!P1 HADD2.F32 R29, -RZ, R31.H0_H0 ;  /* 0x2000001fff1d9230 */ /* 0x000fe20000004100 */
[C---:B------:R-:W-:Y:S01]  /*6b80*/  @!P1 FMUL.FTZ R2, R7.reuse, R3 ;  /* 0x0000000307029220 */ /* 0x040fe20000410000 */
[----:B------:R-:W-:Y:S01]  /*6b90*/  @!P1 HADD2.F32 R3, -RZ, R9.H0_H0 ;  /* 0x20000009ff039230 */ /* 0x000fe20000004100 */
[-C--:B------:R-:W-:Y:S01]  /*6ba0*/  @!P1 FFMA.FTZ R54, R7, R15.reuse, -R22 ;  /* 0x0000000f07369223 */ /* 0x080fe20000010816 */
[----:B------:R-:W-:Y:S01]  /*6bb0*/  @!P1 HADD2.F32 R22, -RZ, R13.H1_H1 ;  /* 0x3000000dff169230 */ /* 0x000fe20000004100 */
[----:B------:R-:W-:Y:S01]  /*6bc0*/  @!P1 FMUL.FTZ R13, R33, R6 ;  /* 0x00000006210d9220 */ /* 0x000fe20000410000 */
[----:B------:R-:W-:Y:S01]  /*6bd0*/  @!P1 HADD2.F32 R7, -RZ, R8.H1_H1 ;  /* 0x30000008ff079230 */ /* 0x000fe20000004100 */
[----:B------:R-:W-:Y:S01]  /*6be0*/  @!P1 FFMA.FTZ R2, R14, R15, R2 ;  /* 0x0000000f0e029223 */ /* 0x000fe20000010002 */
[--C-:B------:R-:W-:Y:S01]  /*6bf0*/  @!P1 HADD2.F32 R9, -RZ, R10.reuse.H0_H0 ;  /* 0x2000000aff099230 */ /* 0x100fe20000004100 */
[CC--:B------:R-:W-:Y:S01]  /*6c00*/  @!P1 FMUL.FTZ R8, R22.reuse, R3.reuse ;  /* 0x0000000316089220 */ /* 0x0c0fe20000410000 */
[----:B------:R-:W-:Y:S01]  /*6c10*/  @!P1 HADD2.F32 R10, -RZ, R10.H1_H1 ;  /* 0x3000000aff0a9230 */ /* 0x000fe20000004100 */
[C---:B------:R-:W-:Y:S01]  /*6c20*/  @!P1 FMUL.FTZ R3, R7.reuse, R3 ;  /* 0x0000000307039220 */ /* 0x040fe20000410000 */
[----:B------:R-:W-:Y:S01]  /*6c30*/  @!P1 HADD2.F32 R31, -RZ, R31.H1_H1 ;  /* 0x3000001fff1f9230 */ /* 0x000fe20000004100 */
[----:B------:R-:W-:Y:S01]  /*6c40*/  @!P1 FFMA.FTZ R51, R7, R24, -R8 ;  /* 0x0000001807339223 */ /* 0x000fe20000010808 */
[----:B------:R-:W-:Y:S01]  /*6c50*/  @!P1 MOV R7, R18 ;  /* 0x0000001200079202 */ /* 0x000fe20000000f00 */
[C---:B------:R-:W-:Y:S01]  /*6c60*/  @!P1 FMUL.FTZ R8, R9.reuse, R6 ;  /* 0x0000000609089220 */ /* 0x040fe20000410000 */
[----:B------:R-:W-:Y:S01]  /*6c70*/  @!P1 HADD2.F32 R6, -RZ, R42.H1_H1 ;  /* 0x3000002aff069230 */ /* 0x000fe20000004100 */
[----:B------:R-:W-:Y:S01]  /*6c80*/  @!P1 FFMA.FTZ R50, R9, R34, -R13 ;  /* 0x0000002209329223 */ /* 0x000fe2000001080d */
[----:B------:R-:W-:Y:S01]  /*6c90*/  @!P1 HADD2.F32 R9, -RZ, R12.H0_H0 ;  /* 0x2000000cff099230 */ /* 0x000fe20000004100 */
[----:B------:R-:W-:Y:S01]  /*6ca0*/  @!P1 FFMA.FTZ R3, R22, R24, R3 ;  /* 0x0000001816039223 */ /* 0x000fe20000010003 */
[----:B------:R-:W-:Y:S01]  /*6cb0*/  @!P1 HADD2.F32 R13, -RZ, R11.H0_H0 ;  /* 0x2000000bff0d9230 */ /* 0x000fe20000004100 */
[----:B------:R-:W-:Y:S01]  /*6cc0*/  @!P1 FFMA.FTZ R4, R25, R26, R4 ;  /* 0x0000001a19049223 */ /* 0x000fe20000010004 */
[--C-:B------:R-:W-:Y:S01]  /*6cd0*/  @!P1 HADD2.F32 R12, -RZ, R7.reuse.H0_H0 ;  /* 0x20000007ff0c9230 */ /* 0x100fe20000004100 */
[----:B------:R-:W-:Y:S01]  /*6ce0*/  @!P1 FMUL.FTZ R41, R31, R9 ;  /* 0x000000091f299220 */ /* 0x000fe20000410000 */
[----:B------:R-:W-:Y:S01]  /*6cf0*/  @!P1 HADD2.F32 R11, -RZ, R7.H1_H1 ;  /* 0x30000007ff0b9230 */ /* 0x000fe20000004100 */
[----:B------:R-:W-:Y:S01]  /*6d00*/  @!P1 FMUL.FTZ R7, R29, R6 ;  /* 0x000000061d079220 */ /* 0x000fe20000410000 */
[----:B------:R-:W-:Y:S01]  /*6d10*/  @!P1 F2FP.PACK_AB R2, R3, R2 ;  /* 0x000000020302923e */ /* 0x000fe200000000ff */
[----:B------:R-:W-:Y:S02]  /*6d20*/  @!P1 FMUL.FTZ R40, R35, R13 ;  /* 0x0000000d23289220 */ /* 0x000fe40000410000 */
[----:B------:R-:W-:Y:S01]  /*6d30*/  @!P1 FFMA.FTZ R42, R12, R30, -R7 ;  /* 0x0000001e0c2a9223 */ /* 0x000fe20000010807 */
[----:B------:R-:W-:Y:S01]  /*6d40*/  @!P1 MOV R44, R2 ;  /* 0x00000002002c9202 */ /* 0x000fe20000000f00 */
[C---:B------:R-:W-:Y:S02]  /*6d50*/  @!P1 FFMA.FTZ R41, R11.reuse, R32, -R41 ;  /* 0x000000200b299223 */ /* 0x040fe40000010829 */
[C---:B------:R-:W-:Y:S02]  /*6d60*/  @!P1 FFMA.FTZ R40, R10.reuse, R39, -R40 ;  /* 0x000000270a289223 */ /* 0x040fe40000010828 */
[----:B------:R-:W-:Y:S02]  /*6d70*/  @!P1 FMUL.FTZ R7, R11, R9 ;  /* 0x000000090b079220 */ /* 0x000fe40000410000 */
[----:B------:R-:W-:Y:S01]  /*6d80*/  @!P1 FMUL.FTZ R9, R10, R13 ;  /* 0x0000000d0a099220 */ /* 0x000fe20000410000 */
[----:B------:R-:W-:Y:S01]  /*6d90*/  @!P1 F2FP.PACK_AB R10, R41, R42 ;  /* 0x0000002a290a923e */ /* 0x000fe200000000ff */
[----:B------:R-:W-:Y:S01]  /*6da0*/  @!P1 FMUL.FTZ R6, R12, R6 ;  /* 0x000000060c069220 */ /* 0x000fe20000410000 */
[----:B------:R-:W-:Y:S01]  /*6db0*/  @!P1 F2FP.PACK_AB R13, R55, R56 ;  /* 0x00000038370d923e */ /* 0x000fe200000000ff */
[----:B------:R-:W-:Y:S01]  /*6dc0*/  @!P1 FFMA.FTZ R5, R27, R28, R5 ;  /* 0x0000001c1b059223 */ /* 0x000fe20000010005 */
[----:B------:R-:W-:Y:S01]  /*6dd0*/  @!P1 F2FP.PACK_AB R12, R51, R54 ;  /* 0x00000036330c923e */ /* 0x000fe200000000ff */
[----:B------:R-:W-:Y:S01]  /*6de0*/  @!P1 IMAD.MOV.U32 R18, RZ, RZ, R10 ;  /* 0x000000ffff129224 */ /* 0x000fe200078e000a */
[----:B------:R-:W-:Y:S01]  /*6df0*/  @!P1 F2FP.PACK_AB R11, R40, R50 ;  /* 0x00000032280b923e */ /* 0x000fe200000000ff */
[----:B------:R-:W-:Y:S01]  /*6e00*/  @!P1 FFMA.FTZ R6, R29, R30, R6 ;  /* 0x0000001e1d069223 */ /* 0x000fe20000010006 */
[----:B------:R-:W-:Y:S01]  /*6e10*/  @!P1 MOV R16, R12 ;  /* 0x0000000c00109202 */ /* 0x000fe20000000f00 */
[----:B------:R-:W-:Y:S01]  /*6e20*/  @!P1 FFMA.FTZ R7, R31, R32, R7 ;  /* 0x000000201f079223 */ /* 0x000fe20000010007 */
[----:B------:R-:W-:Y:S01]  /*6e30*/  @!P1 MOV R17, R13 ;  /* 0x0000000d00119202 */ /* 0x000fe20000000f00 */
[----:B------:R-:W-:Y:S01]  /*6e40*/  @!P1 FFMA.FTZ R8, R33, R34, R8 ;  /* 0x0000002221089223 */ /* 0x000fe20000010008 */
[----:B------:R-:W-:Y:S01]  /*6e50*/  @!P1 MOV R19, R11 ;  /* 0x0000000b00139202 */ /* 0x000fe20000000f00 */
[----:B------:R-:W-:Y:S01]  /*6e60*/  @!P1 FFMA.FTZ R9, R35, R39, R9 ;  /* 0x0000002723099223 */ /* 0x000fe20000010009 */
[----:B------:R-:W-:Y:S02]  /*6e70*/  @!P1 F2FP.PACK_AB R4, R5, R4 ;  /* 0x000000040504923e */ /* 0x000fe400000000ff */
[----:B------:R-:W-:Y:S01]  /*6e80*/  @!P1 F2FP.PACK_AB R6, R7, R6 ;  /* 0x000000060706923e */ /* 0x000fe200000000ff */
[----:B------:R2:W-:Y:S01]  /*6e90*/  ST.E.128 [R52.64], R16 ;  /* 0x0000001034007985 */ /* 0x0005e2000c101d16 */
[----:B------:R-:W-:Y:S01]  /*6ea0*/  @!P1 F2FP.PACK_AB R8, R9, R8 ;  /* 0x000000080908923e */ /* 0x000fe200000000ff */
[----:B------:R-:W-:Y:S01]  /*6eb0*/  @!P1 IMAD.MOV.U32 R45, RZ, RZ, R4 ;  /* 0x000000ffff2d9224 */ /* 0x000fe200078e0004 */
[----:B------:R-:W-:Y:S02]  /*6ec0*/  @!P1 MOV R46, R6 ;  /* 0x00000006002e9202 */ /* 0x000fe40000000f00 */
[----:B------:R-:W-:Y:S01]  /*6ed0*/  @!P1 MOV R47, R8 ;  /* 0x00000008002f9202 */ /* 0x000fe20000000f00 */
[----:B------:R-:W-:-:S05]  /*6ee0*/  @P0 BRA `(.L_x_79) ;  /* 0x000004f000000947 */ /* 0x000fca0003800000 */
[C---:B------:R-:W-:Y:S04]  /*6ef0*/  LEA R2, P0, R43.reuse, R48, 0x1 ;  /* 0x000000302b027211 */ /* 0x040fe800078008ff */
[----:B------:R-:W-:Y:S05]  /*6f00*/  LEA.HI.X.SX32 R3, R43, R49, 0x1, P0 ;  /* 0x000000312b037211 */ /* 0x000fea00000f0eff */
[----:B------:R3:W-:Y:S01]  /*6f10*/  ST.E.128 [R2.64], R44 ;  /* 0x0000002c02007985 */ /* 0x0007e2000c101d16 */
[----:B------:R-:W-:-:S05]  /*6f20*/  BRA `(.L_x_79) ;  /* 0x000004b000007947 */ /* 0x000fca0003800000 */
.L_x_57:
[----:B------:R1:W2:Y:S01]  /*6f30*/  SHFL.IDX PT, R5, R88, RZ, 0x1c1f ;  /* 0x001c1fff58057589 */ /* 0x0002a200000e0000 */
[----:B------:R-:W-:Y:S01]  /*6f40*/  UIMAD UR5, UR6, -0x70, UR4 ;  /* 0xffffff90060578a4 */ /* 0x000fe2000f8e0204 */
[----:B------:R-:W-:Y:S02]  /*6f50*/  BSSY B0, `(.L_x_88) ;  /* 0x0000014000007945 */ /* 0x000fe40003800000 */
[----:B------:R1:W3:Y:S01]  /*6f60*/  SHFL.IDX PT, R4, R89, RZ, 0x1c1f ;  /* 0x001c1fff59047589 */ /* 0x0002e200000e0000 */
[----:B------:R-:W-:Y:S04]  /*6f70*/  UISETP.LT.AND UP0, UPT, UR5, 0x70, UPT ;  /* 0x000000700500788c */ /* 0x000fe8000bf01270 */
[----:B------:R-:W-:Y:S06]  /*6f80*/  USEL UR9, UR5, 0x70, UP0 ;  /* 0x0000007005097887 */ /* 0x000fec0008000000 */
[----:B------:R-:W-:Y:S04]  /*6f90*/  IADD3 R12, -R38, UR9, RZ ;  /* 0x00000009260c7c10 */ /* 0x000fe8000fffe1ff */
[----:B------:R-:W-:Y:S11]  /*6fa0*/  ISETP.GE.AND P0, PT, R12, 0x1, PT ;  /* 0x000000010c00780c */ /* 0x000ff60003f06270 */
[----:B------:R-:W-:Y:S02]  /*6fb0*/  @!UPT UIADD3 URZ, URZ, URZ, URZ ;  /* 0x0000003f3f3ff290 */ /* 0x000fe4000fffe03f */
[----:B------:R-:W-:-:S05]  /*6fc0*/  @!P0 BRA `(.L_x_89) ;  /* 0x000000c000008947 */ /* 0x000fca0003800000 */
[C---:B-123--:R-:W-:Y:S11]  /*6fd0*/  ISETP.GE.AND P1, PT, R20.reuse, c[0x0][0x1d4], PT ;  /* 0x0000750014007a0c */ /* 0x04eff60003f26270 */
[----:B------:R-:W-:Y:S02]  /*6fe0*/  @!UPT UIADD3 URZ, URZ, URZ, URZ ;  /* 0x0000003f3f3ff290 */ /* 0x000fe4000fffe03f */
[----:B------:R-:W1:Y:S01]  /*6ff0*/  @!P1 LDS.128 R8, [R91+0x3800] ;  /* 0x003800005b089984 */ /* 0x000e620000000c00 */
[CC--:B------:R-:W-:Y:S04]  /*7000*/  @!P1 LEA R2, P0, R20.reuse, R4.reuse, 0x1 ;  /* 0x0000000414029211 */ /* 0x0c0fe800078008ff */
[-C--:B------:R-:W-:Y:S02]  /*7010*/  @!P1 LEA.HI.X R3, R20, R5.reuse, R21, 0x1, P0 ;  /* 0x0000000514039211 */ /* 0x080fe400000f0c15 */
[----:B------:R-:W-:Y:S11]  /*7020*/  ISETP.GE.AND P0, PT, R94, c[0x0][0x1d4], PT ;  /* 0x000075005e007a0c */ /* 0x000ff60003f06270 */
[----:B------:R-:W-:Y:S02]  /*7030*/  @!UPT UIADD3 URZ, URZ, URZ, URZ ;  /* 0x0000003f3f3ff290 */ /* 0x000fe4000fffe03f */
[C---:B------:R-:W-:Y:S04]  /*7040*/  @!P0 LEA R4, P2, R83.reuse, R4, 0x1 ;  /* 0x0000000453048211 */ /* 0x040fe800078408ff */
[----:B------:R-:W-:Y:S01]  /*7050*/  @!P0 LEA.HI.X R5, R83, R5, R93, 0x1, P2 ;  /* 0x0000000553058211 */ /* 0x000fe200010f0c5d */
[----:B-1----:R-:W-:Y:S04]  /*7060*/  @!P1 ST.E.128 [R2.64], R8 ;  /* 0x0000000802009985 */ /* 0x002fe8000c101d16 */
[----:B------:R-:W1:Y:S04]  /*7070*/  @!P0 LDS.128 R8, [R92+0x3800] ;  /* 0x003800005c088984 */ /* 0x000e680000000c00 */
[----:B-1----:R1:W-:Y:S02]  /*7080*/  @!P0 ST.E.128 [R4.64], R8 ;  /* 0x0000000804008985 */ /* 0x0023e4000c101d16 */
.L_x_89:
[----:B-123--:R-:W-:Y:S05]  /*7090*/  BSYNC B0 ;  /* 0x0000000000007941 */ /* 0x00efea0003800000 */
.L_x_88:
[----:B------:R1:W2:Y:S01]  /*70a0*/  SHFL.IDX PT, R5, R88, 0x1, 0x1c1f ;  /* 0x003c1f0058057f89 */ /* 0x0002a200000e0000 */
[----:B------:R-:W-:Y:S01]  /*70b0*/  ISETP.GE.AND P0, PT, R12, 0x21, PT ;  /* 0x000000210c00780c */ /* 0x000fe20003f06270 */
[----:B------:R-:W-:Y:S02]  /*70c0*/  BSSY B0, `(.L_x_90) ;  /* 0x000000f000007945 */ /* 0x000fe40003800000 */
[----:B------:R1:W3:Y:S10]  /*70d0*/  SHFL.IDX PT, R4, R89, 0x1, 0x1c1f ;  /* 0x003c1f0059047f89 */ /* 0x0002f400000e0000 */
[----:B------:R-:W-:-:S05]  /*70e0*/  @!P0 BRA `(.L_x_91) ;  /* 0x000000c000008947 */ /* 0x000fca0003800000 */
[C---:B------:R-:W-:Y:S11]  /*70f0*/  ISETP.GE.AND P1, PT, R20.reuse, c[0x0][0x1d4], PT ;  /* 0x0000750014007a0c */ /* 0x040ff60003f26270 */
[----:B------:R-:W-:Y:S02]  /*7100*/  @!UPT UIADD3 URZ, URZ, URZ, URZ ;  /* 0x0000003f3f3ff290 */ /* 0x000fe4000fffe03f */
[----:B------:R-:W4:Y:S01]  /*7110*/  @!P1 LDS.128 R8, [R91+0x4800] ;  /* 0x004800005b089984 */ /* 0x000f220000000c00 */
[CC--:B---3--:R-:W-:Y:S04]  /*7120*/  @!P1 LEA R2, P0, R20.reuse, R4.reuse, 0x1 ;  /* 0x0000000414029211 */ /* 0x0c8fe800078008ff */
[-C--:B--2---:R-:W-:Y:S02]  /*7130*/  @!P1 LEA.HI.X R3, R20, R5.reuse, R21, 0x1, P0 ;  /* 0x0000000514039211 */ /* 0x084fe400000f0c15 */
[----:B------:R-:W-:Y:S11]  /*7140*/  ISETP.GE.AND P0, PT, R94, c[0x0][0x1d4], PT ;  /* 0x000075005e007a0c */ /* 0x000ff60003f06270 */
[----:B------:R-:W-:Y:S02]  /*7150*/  @!UPT UIADD3 URZ, URZ, URZ, URZ ;  /* 0x0000003f3f3ff290 */ /* 0x000fe4000fffe03f */
[C---:B------:R-:W-:Y:S04]  /*7160*/  @!P0 LEA R4, P2, R83.reuse, R4, 0x1 ;  /* 0x0000000453048211 */ /* 0x040fe800078408ff */
[----:B------:R-:W-:Y:S01]  /*7170*/  @!P0 LEA.HI.X R5, R83, R5, R93, 0x1, P2 ;  /* 0x0000000553058211 */ /* 0x000fe200010f0c5d */
[----:B----4-:R-:W-:Y:S04]  /*7180*/  @!P1 ST.E.128 [R2.64], R8 ;  /* 0x0000000802009985 */ /* 0x010fe8000c101d16 */
[----:B------:R-:W2:Y:S04]  /*7190*/  @!P0 LDS.128 R8, [R92+0x4800] ;  /* 0x004800005c088984 */ /* 0x000ea80000000c00 */
[----:B--2---:R2:W-:Y:S02]  /*71a0*/  @!P0 ST.E.128 [R4.64], R8 ;  /* 0x0000000804008985 */ /* 0x0045e4000c101d16 */
.L_x_91:
[----:B------:R-:W-:Y:S05]  /*71b0*/  BSYNC B0 ;  /* 0x0000000000007941 */ /* 0x000fea0003800000 */
.L_x_90:
[----:B------:R4:W1:Y:S01]  /*71c0*/  SHFL.IDX PT, R3, R88, 0x2, 0x1c1f ;  /* 0x005c1f0058037f89 */ /* 0x00086200000e0000 */
[----:B------:R-:W-:Y:S01]  /*71d0*/  ISETP.GE.AND P0, PT, R12, 0x41, PT ;  /* 0x000000410c00780c */ /* 0x000fe20003f06270 */
[----:B------:R-:W-:Y:S02]  /*71e0*/  BSSY B0, `(.L_x_92) ;  /* 0x000000f000007945 */ /* 0x000fe40003800000 */
[----:B------:R4:W3:Y:S10]  /*71f0*/  SHFL.IDX PT, R2, R89, 0x2, 0x1c1f ;  /* 0x005c1f0059027f89 */ /* 0x0008f400000e0000 */
[----:B------:R-:W-:-:S05]  /*7200*/  @!P0 BRA `(.L_x_93) ;  /* 0x000000c000008947 */ /* 0x000fca0003800000 */
[C---:B------:R-:W-:Y:S11]  /*7210*/  ISETP.GE.AND P1, PT, R20.reuse, c[0x0][0x1d4], PT ;  /* 0x0000750014007a0c */ /* 0x040ff60003f26270 */
[----:B------:R-:W-:Y:S02]  /*7220*/  @!UPT UIADD3 URZ, URZ, URZ, URZ ;  /* 0x0000003f3f3ff290 */ /* 0x000fe4000fffe03f */
[----:B--2---:R-:W2:Y:S01]  /*7230*/  @!P1 LDS.128 R8, [R91+0x5800] ;  /* 0x005800005b089984 */ /* 0x004ea20000000c00 */
[CC--:B---3--:R-:W-:Y:S04]  /*7240*/  @!P1 LEA R4, P0, R20.reuse, R2.reuse, 0x1 ;  /* 0x0000000214049211 */ /* 0x0c8fe800078008ff */
[-C--:B-1----:R-:W-:Y:S02]  /*7250*/  @!P1 LEA.HI.X R5, R20, R3.reuse, R21, 0x1, P0 ;  /* 0x0000000314059211 */ /* 0x082fe400000f0c15 */
[----:B------:R-:W-:Y:S11]  /*7260*/  ISETP.GE.AND P0, PT, R94, c[0x0][0x1d4], PT ;  /* 0x000075005e007a0c */ /* 0x000ff60003f06270 */
[----:B------:R-:W-:Y:S02]  /*7270*/  @!UPT UIADD3 URZ, URZ, URZ, URZ ;  /* 0x0000003f3f3ff290 */ /* 0x000fe4000fffe03f */
[C---:B------:R-:W-:Y:S04]  /*7280*/  @!P0 LEA R2, P2, R83.reuse, R2, 0x1 ;  /* 0x0000000253028211 */ /* 0x040fe800078408ff */
[----:B------:R-:W-:Y:S01]  /*7290*/  @!P0 LEA.HI.X R3, R83, R3, R93, 0x1, P2 ;  /* 0x0000000353038211 */ /* 0x000fe200010f0c5d */
[----:B--2---:R-:W-:Y:S04]  /*72a0*/  @!P1 ST.E.128 [R4.64], R8 ;  /* 0x0000000804009985 */ /* 0x004fe8000c101d16 */
[----:B------:R-:W1:Y:S04]  /*72b0*/  @!P0 LDS.128 R4, [R92+0x5800] ;  /* 0x005800005c048984 */ /* 0x000e680000000c00 */
[----:B-1----:R1:W-:Y:S02]  /*72c0*/  @!P0 ST.E.128 [R2.64], R4 ;  /* 0x0000000402008985 */ /* 0x0023e4000c101d16 */
.L_x_93:
[----:B------:R-:W-:Y:S05]  /*72d0*/  BSYNC B0 ;  /* 0x0000000000007941 */ /* 0x000fea0003800000 */
.L_x_92:
[----:B-1----:R1:W4:Y:S01]  /*72e0*/  SHFL.IDX PT, R3, R88, 0x3, 0x1c1f ;  /* 0x007c1f0058037f89 */ /* 0x00232200000e0000 */
[----:B------:R-:W-:Y:S03]  /*72f0*/  ISETP.GE.AND P0, PT, R12, 0x61, PT ;  /* 0x000000610c00780c */ /* 0x000fe60003f06270 */
[----:B---3--:R1:W3:Y:S10]  /*7300*/  SHFL.IDX PT, R2, R89, 0x3, 0x1c1f ;  /* 0x007c1f0059027f89 */ /* 0x0082f400000e0000 */
[----:B------:R-:W-:-:S05]  /*7310*/  @!P0 BRA `(.L_x_79) ;  /* 0x000000c000008947 */ /* 0x000fca0003800000 */
[C---:B------:R-:W-:Y:S11]  /*7320*/  ISETP.GE.AND P1, PT, R20.reuse, c[0x0][0x1d4], PT ;  /* 0x0000750014007a0c */ /* 0x040ff60003f26270 */
[----:B------:R-:W-:Y:S02]  /*7330*/  @!UPT UIADD3 URZ, URZ, URZ, URZ ;  /* 0x0000003f3f3ff290 */ /* 0x000fe4000fffe03f */
[----:B--2---:R-:W2:Y:S01]  /*7340*/  @!P1 LDS.128 R8, [R91+0x6800] ;  /* 0x006800005b089984 */ /* 0x004ea20000000c00 */
[CC--:B---3--:R-:W-:Y:S04]  /*7350*/  @!P1 LEA R4, P0, R20.reuse, R2.reuse, 0x1 ;  /* 0x0000000214049211 */ /* 0x0c8fe800078008ff */
[-C--:B----4-:R-:W-:Y:S02]  /*7360*/  @!P1 LEA.HI.X R5, R20, R3.reuse, R21, 0x1, P0 ;  /* 0x0000000314059211 */ /* 0x090fe400000f0c15 */
[----:B------:R-:W-:Y:S11]  /*7370*/  ISETP.GE.AND P0, PT, R94, c[0x0][0x1d4], PT ;  /* 0x000075005e007a0c */ /* 0x000ff60003f06270 */
[----:B------:R-:W-:Y:S02]  /*7380*/  @!UPT UIADD3 URZ, URZ, URZ, URZ ;  /* 0x0000003f3f3ff290 */ /* 0x000fe4000fffe03f */
[C---:B------:R-:W-:Y:S04]  /*7390*/  @!P0 LEA R2, P2, R83.reuse, R2, 0x1 ;  /* 0x0000000253028211 */ /* 0x040fe800078408ff */
[----:B------:R-:W-:Y:S01]  /*73a0*/  @!P0 LEA.HI.X R3, R83, R3, R93, 0x1, P2 ;  /* 0x0000000353038211 */ /* 0x000fe200010f0c5d */
[----:B--2---:R-:W-:Y:S04]  /*73b0*/  @!P1 ST.E.128 [R4.64], R8 ;  /* 0x0000000804009985 */ /* 0x004fe8000c101d16 */
[----:B------:R-:W2:Y:S04]  /*73c0*/  @!P0 LDS.128 R4, [R92+0x6800] ;  /* 0x006800005c048984 */ /* 0x000ea80000000c00 */
[----:B--2---:R2:W-:Y:S02]  /*73d0*/  @!P0 ST.E.128 [R2.64], R4 ;  /* 0x0000000402008985 */ /* 0x0045e4000c101d16 */
.L_x_79:
[----:B------:R-:W-:Y:S05]  /*73e0*/  BSYNC B2 ;  /* 0x0000000000027941 */ /* 0x000fea0003800000 */
.L_x_56:
[----:B--23--:R-:W-:Y:S01]  /*73f0*/  IMAD.U32 R2, RZ, RZ, UR6 ;  /* 0x00000006ff027e24 */ /* 0x00cfe2000f8e00ff */
[----:B------:R-:W-:Y:S01]  /*7400*/  UIMAD UR5, UR6, -0x70, URZ ;  /* 0xffffff90060578a4 */ /* 0x000fe2000f8e023f */
[----:B------:R-:W-:Y:S02]  /*7410*/  BSSY B0, `(.L_x_94) ;  /* 0x0000085000007945 */ /* 0x000fe40003800000 */
[----:B----4-:R-:W-:Y:S03]  /*7420*/  IMAD.WIDE R2, R2, 0x70, R128 ;  /* 0x0000007002027825 */ /* 0x010fe600078e0280 */
[----:B------:R-:W-:Y:S01]  /*7430*/  IADD3 R4, R125, UR5, RZ ;  /* 0x000000057d047c10 */ /* 0x000fe2000fffe0ff */
[----:B------:R-:W-:Y:S03]  /*7440*/  UIADD3 UR5, UR5, UR4, URZ ;  /* 0x0000000405057290 */ /* 0x000fe6000fffe03f */
[C---:B------:R-:W-:Y:S01]  /*7450*/  ISETP.GE.AND P5, PT, R4.reuse, 0x11, PT ;  /* 0x000000110400780c */ /* 0x040fe20003fa6270 */
[----:B------:R-:W-:Y:S01]  /*7460*/  UISETP.LT.AND UP0, UPT, UR5, 0x70, UPT ;  /* 0x000000700500788c */ /* 0x000fe2000bf01270 */
[C---:B------:R-:W-:Y:S02]  /*7470*/  ISETP.GE.AND P4, PT, R4.reuse, 0x21, PT ;  /* 0x000000210400780c */ /* 0x040fe40003f86270 */
[C---:B------:R-:W-:Y:S01]  /*7480*/  ISETP.GE.AND P3, PT, R4.reuse, 0x31, PT ;  /* 0x000000310400780c */ /* 0x040fe20003f66270 */
[----:B------:R-:W-:Y:S01]  /*7490*/  USEL UR5, UR5, 0x70, UP0 ;  /* 0x0000007005057887 */ /* 0x000fe20008000000 */
[C---:B------:R-:W-:Y:S02]  /*74a0*/  ISETP.GE.AND P2, PT, R4.reuse, 0x41, PT ;  /* 0x000000410400780c */ /* 0x040fe40003f46270 */
[----:B------:R-:W-:Y:S02]  /*74b0*/  ISETP.GE.AND P1, PT, R4, 0x51, PT ;  /* 0x000000510400780c */ /* 0x000fe40003f26270 */
[----:B------:R-:W-:Y:S03]  /*74c0*/  P2R R8, PR, RZ, 0x20 ;  /* 0x00000020ff087803 */ /* 0x000fe60000000000 */
[C---:B------:R-:W-:Y:S05]  /*74d0*/  @P5 IADD3 R6, P0, R2.reuse, 0x10, RZ ;  /* 0x0000001002065810 */ /* 0x040fea0007f1e0ff */
[--C-:B------:R-:W-:Y:S01]  /*74e0*/  @P5 IMAD.X R7, RZ, RZ, R3.reuse, P0 ;  /* 0x000000ffff075224 */ /* 0x100fe200000e0603 */
[C---:B------:R-:W-:Y:S05]  /*74f0*/  @P4 IADD3 R9, P0, R2.reuse, 0x20, RZ ;  /* 0x0000002002094810 */ /* 0x040fea0007f1e0ff */
[--C-:B------:R-:W-:Y:S01]  /*7500*/  @P4 IMAD.X R11, RZ, RZ, R3.reuse, P0 ;  /* 0x000000ffff0b4224 */ /* 0x100fe200000e0603 */
[C---:B------:R-:W-:Y:S04]  /*7510*/  @P3 IADD3 R10, P0, R2.reuse, 0x30, RZ ;  /* 0x00000030020a3810 */ /* 0x040fe80007f1e0ff */
[-C--:B------:R-:W-:Y:S02]  /*7520*/  @P3 IADD3.X R19, RZ, R3.reuse, RZ, P0, !PT ;  /* 0x00000003ff133210 */ /* 0x080fe400007fe4ff */
[C---:B------:R-:W-:Y:S05]  /*7530*/  @P2 IADD3 R18, P0, R2.reuse, 0x40, RZ ;  /* 0x0000004002122810 */ /* 0x040fea0007f1e0ff */
[--C-:B------:R-:W-:Y:S01]  /*7540*/  @P2 IMAD.X R25, RZ, RZ, R3.reuse, P0 ;  /* 0x000000ffff192224 */ /* 0x100fe200000e0603 */
[----:B------:R-:W-:Y:S05]  /*7550*/  @P1 IADD3 R22, P0, R2, 0x50, RZ ;  /* 0x0000005002161810 */ /* 0x000fea0007f1e0ff */
[----:B------:R-:W-:Y:S01]  /*7560*/  @P1 IMAD.X R27, RZ, RZ, R3, P0 ;  /* 0x000000ffff1b1224 */ /* 0x000fe200000e0603 */
[----:B------:R-:W-:Y:S11]  /*7570*/  ISETP.GE.AND P0, PT, R4, 0x61, PT ;  /* 0x000000610400780c */ /* 0x000ff60003f06270 */
[----:B------:R-:W-:Y:S02]  /*7580*/  @!UPT UIADD3 URZ, URZ, URZ, URZ ;  /* 0x0000003f3f3ff290 */ /* 0x000fe4000fffe03f */
[----:B------:R-:W-:Y:S04]  /*7590*/  @P0 IADD3 R24, P6, R2, 0x60, RZ ;  /* 0x0000006002180810 */ /* 0x000fe80007fde0ff */
[----:B------:R-:W-:Y:S02]  /*75a0*/  @P0 IADD3.X R29, RZ, R3, RZ, P6, !PT ;  /* 0x00000003ff1d0210 */ /* 0x000fe400037fe4ff */
[----:B------:R-:W-:Y:S04]  /*75b0*/  ISETP.GE.AND P6, PT, R4, 0x1, PT ;  /* 0x000000010400780c */ /* 0x000fe80003fc6270 */
[----:B------:R-:W-:Y:S09]  /*75c0*/  P2R R28, PR, RZ, 0x40 ;  /* 0x00000040ff1c7803 */ /* 0x000ff20000000000 */
[----:B------:R-:W-:Y:S02]  /*75d0*/  @P6 IMAD R3, R3, c[0x0][0x258], RZ ;  /* 0x0000960003036a24 */ /* 0x000fe400078e02ff */
[----:B------:R-:W-:Y:S02]  /*75e0*/  @P6 IMAD.MOV.U32 R4, RZ, RZ, R96 ;  /* 0x000000ffff046224 */ /* 0x000fe400078e0060 */
[----:B------:R-:W-:Y:S04]  /*75f0*/  @P6 IMAD.MOV.U32 R5, RZ, RZ, R98 ;  /* 0x000000ffff056224 */ /* 0x000fe800078e0062 */
[C---:B------:R-:W-:Y:S04]  /*7600*/  @P6 IMAD.WIDE.U32 R4, R2.reuse, c[0x0][0x258], R4 ;  /* 0x0000960002046a25 */ /* 0x040fe800078e0004 */
[----:B------:R-:W-:Y:S01]  /*7610*/  @P6 IMAD R2, R2, c[0x0][0x25c], R3 ;  /* 0x0000970002026a24 */ /* 0x000fe200078e0203 */
[C---:B------:R-:W-:Y:S04]  /*7620*/  @P6 LEA R16, P5, R4.reuse, c[0x0][0x250], 0x1 ;  /* 0x0000940004106a11 */ /* 0x040fe800078a08ff */
[----:B------:R-:W-:Y:S04]  /*7630*/  @P6 IADD3 R2, R5, R2, RZ ;  /* 0x0000000205026210 */ /* 0x000fe80007ffe0ff */
[----:B------:R-:W-:Y:S02]  /*7640*/  @P6 LEA.HI.X R17, R4, c[0x0][0x254], R2, 0x1, P5 ;  /* 0x0000950004116a11 */ /* 0x000fe400028f0c02 */
[----:B------:R-:W-:Y:S04]  /*7650*/  ISETP.NE.AND P5, PT, R8, RZ, PT ;  /* 0x000000ff0800720c */ /* 0x000fe80003fa5270 */
[----:B------:R-:W-:Y:S09]  /*7660*/  P2R R26, PR, RZ, 0x20 ;  /* 0x00000020ff1a7803 */ /* 0x000ff20000000000 */
[----:B------:R-:W-:Y:S02]  /*7670*/  @P5 IMAD R4, R7, c[0x0][0x258], RZ ;  /* 0x0000960007045a24 */ /* 0x000fe400078e02ff */
[----:B------:R-:W-:Y:S02]  /*7680*/  @P5 IMAD.MOV.U32 R2, RZ, RZ, R96 ;  /* 0x000000ffff025224 */ /* 0x000fe400078e0060 */
[----:B------:R-:W-:Y:S02]  /*7690*/  @P5 IMAD.MOV.U32 R3, RZ, RZ, R98 ;  /* 0x000000ffff035224 */ /* 0x000fe400078e0062 */
[C---:B------:R-:W-:Y:S02]  /*76a0*/  @P5 IMAD R4, R6.reuse, c[0x0][0x25c], R4 ;  /* 0x0000970006045a24 */ /* 0x040fe400078e0204 */
[----:B------:R-:W-:Y:S04]  /*76b0*/  @P5 IMAD.WIDE.U32 R2, R6, c[0x0][0x258], R2 ;  /* 0x0000960006025a25 */ /* 0x000fe800078e0002 */
[----:B------:R-:W-:Y:S01]  /*76c0*/  @P0 IMAD R6, R29, c[0x0][0x258], RZ ;  /* 0x000096001d060a24 */ /* 0x000fe200078e02ff */
[----:B------:R-:W-:Y:S02]  /*76d0*/  @P5 LEA R14, P6, R2, c[0x0][0x250], 0x1 ;  /* 0x00009400020e5a11 */ /* 0x000fe400078c08ff */
[----:B------:R-:W-:Y:S01]  /*76e0*/  @P5 IADD3 R4, R3, R4, RZ ;  /* 0x0000000403045210 */ /* 0x000fe20007ffe0ff */
[----:B------:R-:W-:Y:S02]  /*76f0*/  @P4 IMAD.MOV.U32 R3, RZ, RZ, R98 ;  /* 0x000000ffff034224 */ /* 0x000fe400078e0062 */
[----:B------:R-:W-:Y:S01]  /*7700*/  @P0 IMAD R6, R24, c[0x0][0x25c], R6 ;  /* 0x0000970018060a24 */ /* 0x000fe200078e0206 */
[----:B------:R-:W-:Y:S01]  /*7710*/  @P5 LEA.HI.X R15, R2, c[0x0][0x254], R4, 0x1, P6 ;  /* 0x00009500020f5a11 */ /* 0x000fe200030f0c04 */
[----:B------:R-:W-:Y:S02]  /*7720*/  @P4 IMAD R4, R11, c[0x0][0x258], RZ ;  /* 0x000096000b044a24 */ /* 0x000fe400078e02ff */
[----:B------:R-:W-:Y:S02]  /*7730*/  @P4 IMAD.MOV.U32 R2, RZ, RZ, R96 ;  /* 0x000000ffff024224 */ /* 0x000fe400078e0060 */
[C---:B------:R-:W-:Y:S02]  /*7740*/  @P4 IMAD R4, R9.reuse, c[0x0][0x25c], R4 ;  /* 0x0000970009044a24 */ /* 0x040fe400078e0204 */
[----:B------:R-:W-:Y:S05]  /*7750*/  @P4 IMAD.WIDE.U32 R2, R9, c[0x0][0x258], R2 ;  /* 0x0000960009024a25 */ /* 0x000fea00078e0002 */
[C---:B------:R-:W-:Y:S02]  /*7760*/  @P4 LEA R12, P6, R2.reuse, c[0x0][0x250], 0x1 ;  /* 0x00009400020c4a11 */ /* 0x040fe400078c08ff */
[----:B------:R-:W-:Y:S01]  /*7770*/  @P4 IADD3 R4, R3, R4, RZ ;  /* 0x0000000403044210 */ /* 0x000fe20007ffe0ff */
[----:B------:R-:W-:Y:S03]  /*7780*/  @P3 IMAD.MOV.U32 R3, RZ, RZ, R98 ;  /* 0x000000ffff033224 */ /* 0x000fe600078e0062 */
        /* <DEDUP_REMOVED lines=9> */
[----:B------:R-:W-:Y:S01]  /*7820*/  @P2 IMAD.MOV.U32 R2, RZ, RZ, R96 ;  /* 0x000000ffff022224 */ /* 0x000fe200078e0060 */
[----:B------:R-:W-:Y:S01]  /*7830*/  ISETP.NE.AND P5, PT, R121, RZ, PT ;  /* 0x000000ff7900720c */ /* 0x000fe20003fa5270 */
[----:B------:R-:W-:Y:S02]  /*7840*/  @P2 IMAD R4, R25, c[0x0][0x258], RZ ;  /* 0x0000960019042a24 */ /* 0x000fe400078e02ff */
[C---:B------:R-:W-:Y:S04]  /*7850*/  @P2 IMAD.WIDE.U32 R2, R18.reuse, c[0x0][0x258], R2 ;  /* 0x0000960012022a25 */ /* 0x040fe800078e0002 */
[----:B------:R-:W-:Y:S01]  /*7860*/  @P2 IMAD R4, R18, c[0x0][0x25c], R4 ;  /* 0x0000970012042a24 */ /* 0x000fe200078e0204 */
[C---:B------:R-:W-:Y:S04]  /*7870*/  @P2 LEA R8, P6, R2.reuse, c[0x0][0x250], 0x1 ;  /* 0x0000940002082a11 */ /* 0x040fe800078c08ff */
[----:B------:R-:W-:Y:S01]  /*7880*/  @P2 IADD3 R4, R3, R4, RZ ;  /* 0x0000000403042210 */ /* 0x000fe20007ffe0ff */
[----:B------:R-:W-:Y:S03]  /*7890*/  @P1 IMAD.MOV.U32 R3, RZ, RZ, R98 ;  /* 0x000000ffff031224 */ /* 0x000fe600078e0062 */
[----:B------:R-:W-:Y:S01]  /*78a0*/  @P2 LEA.HI.X R9, R2, c[0x0][0x254], R4, 0x1, P6 ;  /* 0x0000950002092a11 */ /* 0x000fe200030f0c04 */
[----:B------:R-:W-:Y:S02]  /*78b0*/  @P1 IMAD R4, R27, c[0x0][0x258], RZ ;  /* 0x000096001b041a24 */ /* 0x000fe400078e02ff */
[----:B------:R-:W-:Y:S02]  /*78c0*/  @P1 IMAD.MOV.U32 R2, RZ, RZ, R96 ;  /* 0x000000ffff021224 */ /* 0x000fe400078e0060 */
[C---:B------:R-:W-:Y:S02]  /*78d0*/  @P1 IMAD R4, R22.reuse, c[0x0][0x25c], R4 ;  /* 0x0000970016041a24 */ /* 0x040fe400078e0204 */
[----:B------:R-:W-:Y:S05]  /*78e0*/  @P1 IMAD.WIDE.U32 R2, R22, c[0x0][0x258], R2 ;  /* 0x0000960016021a25 */ /* 0x000fea00078e0002 */
[----:B------:R-:W-:Y:S02]  /*78f0*/  @P1 IADD3 R3, R3, R4, RZ ;  /* 0x0000000403031210 */ /* 0x000fe40007ffe0ff */
[C---:B------:R-:W-:Y:S04]  /*7900*/  @P1 LEA R4, P6, R2.reuse, c[0x0][0x250], 0x1 ;  /* 0x0000940002041a11 */ /* 0x040fe800078c08ff */
[----:B------:R-:W-:Y:S01]  /*7910*/  @P1 LEA.HI.X R5, R2, c[0x0][0x254], R3, 0x1, P6 ;  /* 0x0000950002051a11 */ /* 0x000fe200030f0c03 */
[----:B------:R-:W-:Y:S02]  /*7920*/  @P0 IMAD.MOV.U32 R2, RZ, RZ, R96 ;  /* 0x000000ffff020224 */ /* 0x000fe400078e0060 */
[----:B------:R-:W-:Y:S04]  /*7930*/  @P0 IMAD.MOV.U32 R3, RZ, RZ, R98 ;  /* 0x000000ffff030224 */ /* 0x000fe800078e0062 */
[----:B------:R-:W-:Y:S05]  /*7940*/  @P0 IMAD.WIDE.U32 R2, R24, c[0x0][0x258], R2 ;  /* 0x0000960018020a25 */ /* 0x000fea00078e0002 */
[----:B------:R-:W-:Y:S02]  /*7950*/  @P0 IADD3 R3, R3, R6, RZ ;  /* 0x0000000603030210 */ /* 0x000fe40007ffe0ff */
[C---:B------:R-:W-:Y:S04]  /*7960*/  @P0 LEA R6, P6, R2.reuse, c[0x0][0x250], 0x1 ;  /* 0x0000940002060a11 */ /* 0x040fe800078c08ff */
[----:B------:R-:W-:Y:S01]  /*7970*/  @P0 LEA.HI.X R7, R2, c[0x0][0x254], R3, 0x1, P6 ;  /* 0x0000950002070a11 */ /* 0x000fe200030f0c03 */
[----:B------:R-:W-:Y:S01]  /*7980*/  IMAD R2, R117, c[0x0][0x208], RZ ;  /* 0x0000820075027a24 */ /* 0x000fe200078e02ff */
[----:B------:R-:W-:Y:S11]  /*7990*/  ISETP.NE.AND P6, PT, R28, RZ, PT ;  /* 0x000000ff1c00720c */ /* 0x000ff60003fc5270 */
[----:B------:R-:W-:Y:S02]  /*79a0*/  @!UPT UIADD3 URZ, URZ, URZ, URZ ;  /* 0x0000003f3f3ff290 */ /* 0x000fe4000fffe03f */
[----:B------:R-:W-:Y:S01]  /*79b0*/  @!PT LDS RZ, [RZ] ;  /* 0x00000000fffff984 */ /* 0x000fe20000000800 */
[----:B------:R-:W-:Y:S01]  /*79c0*/  @!PT LDS RZ, [RZ] ;  /* 0x00000000fffff984 */ /* 0x000fe20000000800 */
[----:B------:R-:W-:Y:S01]  /*79d0*/  @!PT LDS RZ, [RZ] ;  /* 0x00000000fffff984 */ /* 0x000fe20000000800 */
[----:B------:R2:W-:Y:S01]  /*79e0*/  @P6 LDGSTS.E.BYPASS.LTC128B.128 [R90+0x100], [R16.64], !P5 ;  /* 0x00100000105a6fae */ /* 0x0005e2000e901d56 */
[----:B------:R-:W-:Y:S02]  /*79f0*/  ISETP.NE.AND P5, PT, R26, RZ, PT ;  /* 0x000000ff1a00720c */ /* 0x000fe40003fa5270 */
[----:B------:R-:W-:Y:S11]  /*7a00*/  ISETP.NE.AND P6, PT, R121, RZ, PT ;  /* 0x000000ff7900720c */ /* 0x000ff60003fc5270 */
[----:B------:R-:W-:Y:S02]  /*7a10*/  @!UPT UIADD3 URZ, URZ, URZ, URZ ;  /* 0x0000003f3f3ff290 */ /* 0x000fe4000fffe03f */
[----:B------:R3:W-:Y:S08]  /*7a20*/  @P5 LDGSTS.E.BYPASS.LTC128B.128 [R90+0x900], [R14.64], !P6 ;  /* 0x009000000e5a5fae */ /* 0x0007f0000f101d56 */
[----:B------:R4:W-:Y:S08]  /*7a30*/  @P4 LDGSTS.E.BYPASS.LTC128B.128 [R90+0x1100], [R12.64], !P6 ;  /* 0x011000000c5a4fae */ /* 0x0009f0000f101d56 */
[----:B------:R2:W-:Y:S08]  /*7a40*/  @P3 LDGSTS.E.BYPASS.LTC128B.128 [R90+0x1900], [R10.64], !P6 ;  /* 0x019000000a5a3fae */ /* 0x0005f0000f101d56 */
[----:B------:R2:W-:Y:S08]  /*7a50*/  @P2 LDGSTS.E.BYPASS.LTC128B.128 [R90+0x2100], [R8.64], !P6 ;  /* 0x02100000085a2fae */ /* 0x0005f0000f101d56 */
[----:B------:R5:W-:Y:S01]  /*7a60*/  @P1 LDGSTS.E.BYPASS.LTC128B.128 [R90+0x2900], [R4.64], !P6 ;  /* 0x02900000045a1fae */ /* 0x000be2000f101d56 */
[----:B----4-:R-:W-:Y:S07]  /*7a70*/  IADD3 R12, -R38, UR5, RZ ;  /* 0x00000005260c7c10 */ /* 0x010fee000fffe1ff */
[----:B------:R2:W-:Y:S08]  /*7a80*/  @P0 LDGSTS.E.BYPASS.LTC128B.128 [R90+0x3100], [R6.64], !P6 ;  /* 0x03100000065a0fae */ /* 0x0005f0000f101d56 */
[----:B------:R-:W0:Y:S01]  /*7a90*/  LDGDEPBAR ;  /* 0x00000000000079af */ /* 0x000e220000000000 */
[C---:B-----5:R-:W-:Y:S02]  /*7aa0*/  IMAD R4, R100.reuse, c[0x0][0x20c], R2 ;  /* 0x0000830064047a24 */ /* 0x060fe400078e0202 */
[----:B------:R-:W-:Y:S04]  /*7ab0*/  IMAD.WIDE.U32 R2, R100, c[0x0][0x208], RZ ;  /* 0x0000820064027a25 */ /* 0x000fe800078e00ff */
[----:B------:R-:W-:Y:S02]  /*7ac0*/  IMAD.IADD R3, R3, 0x1, R4 ;  /* 0x0000000103037824 */ /* 0x000fe400078e0204 */
[----:B------:R-:W-:Y:S02]  /*7ad0*/  IMAD R4, R118, c[0x0][0x218], RZ ;  /* 0x0000860076047a24 */ /* 0x000fe400078e02ff */
[C---:B------:R-:W-:Y:S01]  /*7ae0*/  IMAD.WIDE.U32 R2, R99.reuse, c[0x0][0x218], R2 ;  /* 0x0000860063027a25 */ /* 0x040fe200078e0002 */
[----:B------:R-:W-:Y:S04]  /*7af0*/  DEPBAR.LE SB0, 0x0 ;  /* 0x000080000000791a */ /* 0x000fe80000000000 */
[----:B------:R-:W-:Y:S01]  /*7b00*/  BAR.SYNC.DEFER_BLOCKING 0x0 ;  /* 0x0000000000007b1d */ /* 0x000fe20000010000 */
[----:B------:R-:W-:Y:S01]  /*7b10*/  IMAD R4, R99, c[0x0][0x21c], R4 ;  /* 0x0000870063047a24 */ /* 0x000fe200078e0204 */
[----:B------:R-:W-:Y:S04]  /*7b20*/  IADD3 R2, P0, R2, UR30, RZ ;  /* 0x0000001e02027c10 */ /* 0x000fe8000ff1e0ff */
[----:B------:R-:W-:Y:S02]  /*7b30*/  IADD3.X R3, R3, UR29, R4, P0, !PT ;  /* 0x0000001d03037c10 */ /* 0x000fe400087fe404 */
[C---:B---3--:R-:W-:Y:S04]  /*7b40*/  LEA R14, P0, R2.reuse, c[0x0][0x1f8], 0x1 ;  /* 0x00007e00020e7a11 */ /* 0x048fe800078008ff */
[----:B------:R-:W-:Y:S02]  /*7b50*/  LEA.HI.X R13, R2, c[0x0][0x1fc], R3, 0x1, P0 ;  /* 0x00007f00020d7a11 */ /* 0x000fe400000f0c03 */
[----:B------:R2:W3:Y:S01]  /*7b60*/  SHFL.IDX PT, R2, R14, RZ, 0x1c1f ;  /* 0x001c1fff0e027589 */ /* 0x0004e200000e0000 */
[----:B------:R-:W-:Y:S07]  /*7b70*/  ISETP.GE.AND P0, PT, R12, 0x1, PT ;  /* 0x000000010c00780c */ /* 0x000fee0003f06270 */
[----:B------:R2:W4:Y:S06]  /*7b80*/  SHFL.IDX PT, R3, R13, RZ, 0x1c1f ;  /* 0x001c1fff0d037589 */ /* 0x00052c00000e0000 */
[----:B------:R-:W-:-:S05]  /*7b90*/  @!P0 BRA `(.L_x_95) ;  /* 0x000000c000008947 */ /* 0x000fca0003800000 */
[C---:B------:R-:W-:Y:S11]  /*7ba0*/  ISETP.GE.AND P1, PT, R20.reuse, c[0x0][0x1d4], PT ;  /* 0x0000750014007a0c */ /* 0x040ff60003f26270 */
[----:B------:R-:W-:Y:S02]  /*7bb0*/  @!UPT UIADD3 URZ, URZ, URZ, URZ ;  /* 0x0000003f3f3ff290 */ /* 0x000fe4000fffe03f */
[----:B--2---:R-:W2:Y:S01]  /*7bc0*/  @!P1 LDS.128 R8, [R91] ;  /* 0x000000005b089984 */ /* 0x004ea20000000c00 */
[CC--:B---3--:R-:W-:Y:S04]  /*7bd0*/  @!P1 LEA R4, P0, R20.reuse, R2.reuse, 0x1 ;  /* 0x0000000214049211 */ /* 0x0c8fe800078008ff */
[-C--:B----4-:R-:W-:Y:S02]  /*7be0*/  @!P1 LEA.HI.X R5, R20, R3.reuse, R21, 0x1, P0 ;  /* 0x0000000314059211 */ /* 0x090fe400000f0c15 */
[----:B------:R-:W-:Y:S11]  /*7bf0*/  ISETP.GE.AND P0, PT, R94, c[0x0][0x1d4], PT ;  /* 0x000075005e007a0c */ /* 0x000ff60003f06270 */
[----:B------:R-:W-:Y:S02]  /*7c00*/  @!UPT UIADD3 URZ, URZ, URZ, URZ ;  /* 0x0000003f3f3ff290 */ /* 0x000fe4000fffe03f */
[C---:B------:R-:W-:Y:S04]  /*7c10*/  @!P0 LEA R2, P2, R83.reuse, R2, 0x1 ;  /* 0x0000000253028211 */ /* 0x040fe800078408ff */
[----:B------:R-:W-:Y:S01]  /*7c20*/  @!P0 LEA.HI.X R3, R83, R3, R93, 0x1, P2 ;  /* 0x0000000353038211 */ /* 0x000fe200010f0c5d */
[----:B--2---:R-:W-:Y:S04]  /*7c30*/  @!P1 ST.E.128 [R4.64], R8 ;  /* 0x0000000804009985 */ /* 0x004fe8000c101d16 */
[----:B------:R-:W2:Y:S04]  /*7c40*/  @!P0 LDS.128 R4, [R92] ;  /* 0x000000005c048984 */ /* 0x000ea80000000c00 */
[----:B--2---:R2:W-:Y:S02]  /*7c50*/  @!P0 ST.E.128 [R2.64], R4 ;  /* 0x0000000402008985 */ /* 0x0045e4000c101d16 */
.L_x_95:
[----:B------:R-:W-:Y:S05]  /*7c60*/  BSYNC B0 ;  /* 0x0000000000007941 */ /* 0x000fea0003800000 */
.L_x_94:
[----:B--2-4-:R2:W4:Y:S01]  /*7c70*/  SHFL.IDX PT, R3, R13, 0x1, 0x1c1f ;  /* 0x003c1f000d037f89 */ /* 0x01452200000e0000 */
[----:B------:R-:W-:Y:S01]  /*7c80*/  ISETP.GE.AND P0, PT, R12, 0x21, PT ;  /* 0x000000210c00780c */ /* 0x000fe20003f06270 */
[----:B------:R-:W-:Y:S02]  /*7c90*/  BSSY B0, `(.L_x_96) ;  /* 0x000000f000007945 */ /* 0x000fe40003800000 */
[----:B---3--:R2:W3:Y:S10]  /*7ca0*/  SHFL.IDX PT, R2, R14, 0x1, 0x1c1f ;  /* 0x003c1f000e027f89 */ /* 0x0084f400000e0000 */
[----:B------:R-:W-:-:S05]  /*7cb0*/  @!P0 BRA `(.L_x_97) ;  /* 0x000000c000008947 */ /* 0x000fca0003800000 */
[C---:B------:R-:W-:Y:S11]  /*7cc0*/  ISETP.GE.AND P1, PT, R20.reuse, c[0x0][0x1d4], PT ;  /* 0x0000750014007a0c */ /* 0x040ff60003f26270 */
[----:B------:R-:W-:Y:S02]  /*7cd0*/  @!UPT UIADD3 URZ, URZ, URZ, URZ ;  /* 0x0000003f3f3ff290 */ /* 0x000fe4000fffe03f */
[----:B------:R-:W5:Y:S01]  /*7ce0*/  @!P1 LDS.128 R8, [R91+0x1000] ;  /* 0x001000005b089984 */ /* 0x000f620000000c00 */
[CC--:B---3--:R-:W-:Y:S04]  /*7cf0*/  @!P1 LEA R4, P0, R20.reuse, R2.reuse, 0x1 ;  /* 0x0000000214049211 */ /* 0x0c8fe800078008ff */
[-C--:B----4-:R-:W-:Y:S02]  /*7d00*/  @!P1 LEA.HI.X R5, R20, R3.reuse, R21, 0x1, P0 ;  /* 0x0000000314059211 */ /* 0x090fe400000f0c15 */
[----:B------:R-:W-:Y:S11]  /*7d10*/  ISETP.GE.AND P0, PT, R94, c[0x0][0x1d4], PT ;  /* 0x000075005e007a0c */ /* 0x000ff60003f06270 */
[----:B------:R-:W-:Y:S02]  /*7d20*/  @!UPT UIADD3 URZ, URZ, URZ, URZ ;  /* 0x0000003f3f3ff290 */ /* 0x000fe4000fffe03f */
[C---:B------:R-:W-:Y:S04]  /*7d30*/  @!P0 LEA R2, P2, R83.reuse, R2, 0x1 ;  /* 0x0000000253028211 */ /* 0x040fe800078408ff */
[----:B------:R-:W-:Y:S01]  /*7d40*/  @!P0 LEA.HI.X R3, R83, R3, R93, 0x1, P2 ;  /* 0x0000000353038211 */ /* 0x000fe200010f0c5d */
[----:B-----5:R-:W-:Y:S04]  /*7d50*/  @!P1 ST.E.128 [R4.64], R8 ;  /* 0x0000000804009985 */ /* 0x020fe8000c101d16 */
[----:B------:R-:W3:Y:S04]  /*7d60*/  @!P0 LDS.128 R4, [R92+0x1000] ;  /* 0x001000005c048984 */ /* 0x000ee80000000c00 */
[----:B---3--:R3:W-:Y:S02]  /*7d70*/  @!P0 ST.E.128 [R2.64], R4 ;  /* 0x0000000402008985 */ /* 0x0087e4000c101d16 */
.L_x_97:
[----:B------:R-:W-:Y:S05]  /*7d80*/  BSYNC B0 ;  /* 0x0000000000007941 */ /* 0x000fea0003800000 */
.L_x_96:
[----:B---34-:R3:W4:Y:S01]  /*7d90*/  SHFL.IDX PT, R3, R13, 0x2, 0x1c1f ;  /* 0x005c1f000d037f89 */ /* 0x01872200000e0000 */
[----:B------:R-:W-:Y:S01]  /*7da0*/  ISETP.GE.AND P0, PT, R12, 0x41, PT ;  /* 0x000000410c00780c */ /* 0x000fe20003f06270 */
[----:B------:R-:W-:Y:S02]  /*7db0*/  BSSY B0, `(.L_x_98) ;  /* 0x000000f000007945 */ /* 0x000fe40003800000 */
[----:B------:R3:W1:Y:S10]  /*7dc0*/  SHFL.IDX PT, R2, R14, 0x2, 0x1c1f ;  /* 0x005c1f000e027f89 */ /* 0x00067400000e0000 */
[----:B------:R-:W-:-:S05]  /*7dd0*/  @!P0 BRA `(.L_x_99) ;  /* 0x000000c000008947 */ /* 0x000fca0003800000 */
[C---:B------:R-:W-:Y:S11]  /*7de0*/  ISETP.GE.AND P1, PT, R20.reuse, c[0x0][0x1d4], PT ;  /* 0x0000750014007a0c */ /* 0x040ff60003f26270 */
[----:B------:R-:W-:Y:S02]  /*7df0*/  @!UPT UIADD3 URZ, URZ, URZ, URZ ;  /* 0x0000003f3f3ff290 */ /* 0x000fe4000fffe03f */
[----:B------:R-:W5:Y:S01]  /*7e00*/  @!P1 LDS.128 R8, [R91+0x2000] ;  /* 0x002000005b089984 */ /* 0x000f620000000c00 */
[CC--:B-1----:R-:W-:Y:S04]  /*7e10*/  @!P1 LEA R4, P0, R20.reuse, R2.reuse, 0x1 ;  /* 0x0000000214049211 */ /* 0x0c2fe800078008ff */
[-C--:B----4-:R-:W-:Y:S02]  /*7e20*/  @!P1 LEA.HI.X R5, R20, R3.reuse, R21, 0x1, P0 ;  /* 0x0000000314059211 */ /* 0x090fe400000f0c15 */
[----:B------:R-:W-:Y:S11]  /*7e30*/  ISETP.GE.AND P0, PT, R94, c[0x0][0x1d4], PT ;  /* 0x000075005e007a0c */ /* 0x000ff60003f06270 */
[----:B------:R-:W-:Y:S02]  /*7e40*/  @!UPT UIADD3 URZ, URZ, URZ, URZ ;  /* 0x0000003f3f3ff290 */ /* 0x000fe4000fffe03f */
[C---:B------:R-:W-:Y:S04]  /*7e50*/  @!P0 LEA R2, P2, R83.reuse, R2, 0x1 ;  /* 0x0000000253028211 */ /* 0x040fe800078408ff */
[----:B------:R-:W-:Y:S01]  /*7e60*/  @!P0 LEA.HI.X R3, R83, R3, R93, 0x1, P2 ;  /* 0x0000000353038211 */ /* 0x000fe200010f0c5d */
[----:B-----5:R-:W-:Y:S04]  /*7e70*/  @!P1 ST.E.128 [R4.64], R8 ;  /* 0x0000000804009985 */ /* 0x020fe8000c101d16 */
[----:B------:R-:W1:Y:S04]  /*7e80*/  @!P0 LDS.128 R4, [R92+0x2000] ;  /* 0x002000005c048984 */ /* 0x000e680000000c00 */
[----:B-1----:R1:W-:Y:S02]  /*7e90*/  @!P0 ST.E.128 [R2.64], R4 ;  /* 0x0000000402008985 */ /* 0x0023e4000c101d16 */
.L_x_99:
[----:B------:R-:W-:Y:S05]  /*7ea0*/  BSYNC B0 ;  /* 0x0000000000007941 */ /* 0x000fea0003800000 */
.L_x_98:
[----:B-1--4-:R1:W4:Y:S01]  /*7eb0*/  SHFL.IDX PT, R3, R13, 0x3, 0x1c1f ;  /* 0x007c1f000d037f89 */ /* 0x01232200000e0000 */
[----:B------:R-:W-:Y:S01]  /*7ec0*/  ISETP.GE.AND P0, PT, R12, 0x61, PT ;  /* 0x000000610c00780c */ /* 0x000fe20003f06270 */
[----:B------:R-:W-:Y:S02]  /*7ed0*/  BSSY B0, `(.L_x_100) ;  /* 0x000000f000007945 */ /* 0x000fe40003800000 */
[----:B------:R1:W2:Y:S10]  /*7ee0*/  SHFL.IDX PT, R2, R14, 0x3, 0x1c1f ;  /* 0x007c1f000e027f89 */ /* 0x0002b400000e0000 */
[----:B------:R-:W-:-:S05]  /*7ef0*/  @!P0 BRA `(.L_x_101) ;  /* 0x000000c000008947 */ /* 0x000fca0003800000 */
[C---:B------:R-:W-:Y:S11]  /*7f00*/  ISETP.GE.AND P1, PT, R20.reuse, c[0x0][0x1d4], PT ;  /* 0x0000750014007a0c */ /* 0x040ff60003f26270 */
[----:B------:R-:W-:Y:S02]  /*7f10*/  @!UPT UIADD3 URZ, URZ, URZ, URZ ;  /* 0x0000003f3f3ff290 */ /* 0x000fe4000fffe03f */
[----:B------:R-:W5:Y:S01]  /*7f20*/  @!P1 LDS.128 R8, [R91+0x3000] ;  /* 0x003000005b089984 */ /* 0x000f620000000c00 */
[CC--:B--2---:R-:W-:Y:S04]  /*7f30*/  @!P1 LEA R4, P0, R20.reuse, R2.reuse, 0x1 ;  /* 0x0000000214049211 */ /* 0x0c4fe800078008ff */
[-C--:B----4-:R-:W-:Y:S02]  /*7f40*/  @!P1 LEA.HI.X R5, R20, R3.reuse, R21, 0x1, P0 ;  /* 0x0000000314059211 */ /* 0x090fe400000f0c15 */
[----:B------:R-:W-:Y:S11]  /*7f50*/  ISETP.GE.AND P0, PT, R94, c[0x0][0x1d4], PT ;  /* 0x000075005e007a0c */ /* 0x000ff60003f06270 */
[----:B------:R-:W-:Y:S02]  /*7f60*/  @!UPT UIADD3 URZ, URZ, URZ, URZ ;  /* 0x0000003f3f3ff290 */ /* 0x000fe4000fffe03f */
[C---:B------:R-:W-:Y:S04]  /*7f70*/  @!P0 LEA R2, P2, R83.reuse, R2, 0x1 ;  /* 0x0000000253028211 */ /* 0x040fe800078408ff */
[----:B------:R-:W-:Y:S01]  /*7f80*/  @!P0 LEA.HI.X R3, R83, R3, R93, 0x1, P2 ;  /* 0x0000000353038211 */ /* 0x000fe200010f0c5d */
[----:B-----5:R-:W-:Y:S04]  /*7f90*/  @!P1 ST.E.128 [R4.64], R8 ;  /* 0x0000000804009985 */ /* 0x020fe8000c101d16 */
[----:B------:R-:W2:Y:S04]  /*7fa0*/  @!P0 LDS.128 R4, [R92+0x3000] ;  /* 0x003000005c048984 */ /* 0x000ea80000000c00 */
[----:B--2---:R2:W-:Y:S02]  /*7fb0*/  @!P0 ST.E.128 [R2.64], R4 ;  /* 0x0000000402008985 */ /* 0x0045e4000c101d16 */
.L_x_101:
[----:B------:R-:W-:Y:S05]  /*7fc0*/  BSYNC B0 ;  /* 0x0000000000007941 */ /* 0x000fea0003800000 */
.L_x_100:
[----:B------:R-:W-:Y:S02]  /*7fd0*/  UISETP.GT.AND UP0, UPT, UR6, UR7, UPT ;  /* 0x000000070600728c */ /* 0x000fe4000bf04270 */
[----:B------:R-:W-:Y:S04]  /*7fe0*/  UIADD3 UR6, UR6, -0x1, URZ ;  /* 0xffffffff06067890 */ /* 0x000fe8000fffe03f */
[----:B------:R-:W-:Y:S05]  /*7ff0*/  PLOP3.LUT P0, PT, PT, PT, UP0, 0x80, 0x0 ;  /* 0x000000000000781c */ /* 0x000fea0003f0f008 */
[----:B------:R-:W-:Y:S02]  /*8000*/  @UP0 USHF.R.S32.HI UR9, URZ, 0x1f, UR6 ;  /* 0x0000001f3f090899 */ /* 0x000fe40008011406 */
[----:B------:R-:W-:Y:S04]  /*8010*/  @UP0 UIMAD UR5, UR11, UR6, URZ ;  /* 0x000000060b0502a4 */ /* 0x000fe8000f8e023f */
[----:B------:R-:W-:Y:S02]  /*8020*/  @UP0 UIMAD UR5, UR9, UR24, UR5 ;  /* 0x00000018090502a4 */ /* 0x000fe4000f8e0205 */
[----:B--2---:R-:W-:Y:S02]  /*8030*/  @P0 IMAD.MOV.U32 R2, RZ, RZ, R130 ;  /* 0x000000ffff020224 */ /* 0x004fe400078e0082 */
[----:B----4-:R-:W-:Y:S04]  /*8040*/  @P0 IMAD.MOV.U32 R3, RZ, RZ, R127 ;  /* 0x000000ffff030224 */ /* 0x010fe800078e007f */
[----:B------:R-:W-:Y:S05]  /*8050*/  @P0 IMAD.WIDE.U32 R2, R145, UR6, R2 ;  /* 0x0000000691020c25 */ /* 0x000fea000f8e0002 */
[C---:B------:R-:W-:Y:S02]  /*8060*/  @P0 LEA R12, P1, R2.reuse, c[0x0][0x220], 0x1 ;  /* 0x00008800020c0a11 */ /* 0x040fe400078208ff */
[----:B------:R-:W-:Y:S04]  /*8070*/  @P0 IADD3 R3, R3, UR5, RZ ;  /* 0x0000000503030c10 */ /* 0x000fe8000fffe0ff */
[----:B-1-3--:R-:W-:Y:S02]  /*8080*/  @P0 LEA.HI.X R13, R2, c[0x0][0x224], R3, 0x1, P1 ;  /* 0x00008900020d0a11 */ /* 0x00afe400008f0c03 */
[-C--:B------:R-:W-:Y:S03]  /*8090*/  @P0 IADD3 R10, P1, R12, R150.reuse, RZ ;  /* 0x000000960c0a0210 */ /* 0x080fe60007f3e0ff */
[----:B------:R-:W-:Y:S01]  /*80a0*/  @!PT LDS RZ, [RZ] ;  /* 0x00000000fffff984 */ /* 0x000fe20000000800 */
[----:B------:R-:W-:Y:S01]  /*80b0*/  @!PT LDS RZ, [RZ] ;  /* 0x00000000fffff984 */ /* 0x000fe20000000800 */
[----:B------:R-:W-:Y:S01]  /*80c0*/  @!PT LDS RZ, [RZ] ;  /* 0x00000000fffff984 */ /* 0x000fe20000000800 */
[----:B------:R1:W-:Y:S02]  /*80d0*/  @P0 LDGSTS.E.BYPASS.LTC128B.128 [R90+0x3900], [R12.64], !P6 ;  /* 0x039000000c5a0fae */ /* 0x0003e4000f101d56 */
[--C-:B------:R-:W-:Y:S01]  /*80e0*/  @P0 IMAD.X R11, R13, 0x1, R148.reuse, P1 ;  /* 0x000000010d0b0824 */ /* 0x100fe200008e0694 */
[-C--:B------:R-:W-:Y:S04]  /*80f0*/  @P0 IADD3 R8, P1, R10, R150.reuse, RZ ;  /* 0x000000960a080210 */ /* 0x080fe80007f3e0ff */
[----:B------:R1:W-:Y:S01]  /*8100*/  @P0 LDGSTS.E.BYPASS.LTC128B.128 [R90+0x4100], [R10.64], !P6 ;  /* 0x041000000a5a0fae */ /* 0x0003e2000f101d56 */
        /* <DEDUP_REMOVED lines=10> */
[----:B------:R-:W-:Y:S04]  /*81b0*/  @P0 IADD3 R14, P1, R2, R150, RZ ;  /* 0x00000096020e0210 */ /* 0x000fe80007f3e0ff */
[----:B------:R1:W-:Y:S01]  /*81c0*/  @P0 LDGSTS.E.BYPASS.LTC128B.128 [R90+0x6100], [R2.64], !P6 ;  /* 0x06100000025a0fae */ /* 0x0003e2000f101d56 */
[----:B------:R-:W-:Y:S05]  /*81d0*/  @P0 IMAD.X R15, R3, 0x1, R148, P1 ;  /* 0x00000001030f0824 */ /* 0x000fea00008e0694 */
[----:B------:R1:W-:Y:S04]  /*81e0*/  @P0 LDGSTS.E.BYPASS.LTC128B.128 [R90+0x6900], [R14.64], !P6 ;  /* 0x069000000e5a0fae */ /* 0x0003e8000f101d56 */
[----:B------:R-:W0:Y:S01]  /*81f0*/  LDGDEPBAR ;  /* 0x00000000000079af */ /* 0x000e220000000000 */
[----:B------:R-:W-:-:S05]  /*8200*/  @P0 BRA `(.L_x_102) ;  /* 0xffff9ce000000947 */ /* 0x000fca000383ffff */
[----:B------:R-:W-:Y:S06]  /*8210*/  BAR.SYNC.DEFER_BLOCKING 0x0 ;  /* 0x0000000000007b1d */ /* 0x000fec0000010000 */
.L_x_55:
[----:B------:R-:W-:Y:S01]  /*8220*/  UISETP.GE.AND UP0, UPT, UR13, 0x1, UPT ;  /* 0x000000010d00788c */ /* 0x000fe2000bf06270 */
[----:B------:R-:W-:Y:S01]  /*8230*/  PLOP3.LUT P4, PT, PT, PT, PT, 0x80, 0x0 ;  /* 0x000000000000781c */ /* 0x000fe20003f8f070 */
[----:B------:R-:W-:Y:S01]  /*8240*/  CS2R R186, SRZ ;  /* 0x0000000000ba7805 */ /* 0x000fe2000001ff00 */
[----:B------:R-:W-:Y:S01]  /*8250*/  CS2R R184, SRZ ;  /* 0x0000000000b87805 */ /* 0x000fe2000001ff00 */
[----:B------:R-:W-:Y:S01]  /*8260*/  CS2R R130, SRZ ;  /* 0x0000000000827805 */ /* 0x000fe2000001ff00 */
[----:B------:R-:W-:Y:S01]  /*8270*/  CS2R R128, SRZ ;  /* 0x0000000000807805 */ /* 0x000fe2000001ff00 */
[----:B------:R-:W-:Y:S01]  /*8280*/  PLOP3.LUT P0, PT, PT, PT, UP0, 0x80, 0x0 ;  /* 0x000000000000781c */ /* 0x000fe20003f0f008 */
[----:B-1----:R-:W-:Y:S01]  /*8290*/  IMAD.MOV.U32 R15, RZ, RZ, RZ ;  /* 0x000000ffff0f7224 */ /* 0x002fe200078e00ff */
[----:B------:R-:W-:Y:S01]  /*82a0*/  CS2R R124, SRZ ;  /* 0x00000000007c7805 */ /* 0x000fe2000001ff00 */
[----:B------:R-:W-:Y:S01]  /*82b0*/  IMAD.MOV.U32 R126, RZ, RZ, RZ ;  /* 0x000000ffff7e7224 */ /* 0x000fe200078e00ff */
        /* <DEDUP_REMOVED lines=10> */
[----:B-----5:R-:W-:Y:S01]  /*8360*/  CS2R R22, SRZ ;  /* 0x0000000000167805 */ /* 0x020fe2000001ff00 */
[----:B------:R-:W-:Y:S01]  /*8370*/  MOV R176, RZ ;  /* 0x000000ff00b07202 */ /* 0x000fe20000000f00 */
[----:B------:R-:W-:Y:S01]  /*8380*/  IMAD.MOV.U32 R174, RZ, RZ, RZ ;  /* 0x000000ffffae7224 */ /* 0x000fe200078e00ff */
[----:B------:R-:W-:Y:S01]  /*8390*/  CS2R R24, SRZ ;  /* 0x0000000000187805 */ /* 0x000fe2000001ff00 */
        /* <DEDUP_REMOVED lines=26> */
[----:B------:R-:W-:-:S02]  /*8540*/  UISETP.NE.U32.AND UP1, UPT, URZ, UR4, UPT ;  /* 0x000000043f00728c */ /* 0x000fc4000bf25070 */
[----:B------:R-:W-:Y:S02]  /*8550*/  ULDC.64 UR6, c[0x0][0x340] ;  /* 0x0000d00000067ab9 */ /* 0x000fe40000000a00 */
[----:B------:R-:W-:-:S06]  /*8560*/  UISETP.NE.AND.EX UP1, UPT, URZ, UR5, UPT, UP1 ;  /* 0x000000053f00728c */ /* 0x000fcc000bf25310 */
[----:B------:R-:W-:-:S05]  /*8570*/  PLOP3.LUT P6, PT, PT, PT, UP1, 0x80, 0x0 ;  /* 0x000000000000781c */ /* 0x000fca0003fcf018 */
[----:B------:R-:W-:Y:S02]  /*8580*/  @UP1 UMOV UR4, 0x4 ;  /* 0x0000000400041882 */ /* 0x000fe40000000000 */
[----:B------:R-:W-:-:S06]  /*8590*/  @UP1 UIMAD.WIDE UR4, UR20, UR4, UR6 ;  /* 0x00000004140412a5 */ /* 0x000fcc000f8e0206 */
[----:B------:R-:W-:Y:S02]  /*85a0*/  IMAD.U32 R2, RZ, RZ, UR4 ;  /* 0x00000004ff027e24 */ /* 0x000fe4000f8e00ff */
[----:B------:R-:W-:Y:S01]  /*85b0*/  IMAD.U32 R3, RZ, RZ, UR5 ;  /* 0x00000005ff037e24 */ /* 0x000fe2000f8e00ff */
[----:B------:R-:W1:Y:S01]  /*85c0*/  S2R R20, SR_CTAID.X ;  /* 0x0000000000147919 */ /* 0x000e620000002500 */
[----:B------:R-:W-:Y:S01]  /*85d0*/  SHF.R.S32.HI R17, RZ, 0x1f, R247 ;  /* 0x0000001fff117819 */ /* 0x000fe200000114f7 */
[----:B------:R-:W-:Y:S02]  /*85e0*/  USHF.R.S32.HI UR6, URZ, 0x1f, UR18 ;  /* 0x0000001f3f067899 */ /* 0x000fe40008011412 */
[----:B------:R3:W4:Y:S01]  /*85f0*/  @P6 LDG.E R16, [R2.64] ;  /* 0x0000001602106981 */ /* 0x000722000c1e1900 */
[----:B------:R-:W-:Y:S01]  /*8600*/  ULDC.64 UR4, c[0x0][0x178] ;  /* 0x00005e0000047ab9 */ /* 0x000fe20000000a00 */
[----:B------:R-:W-:Y:S01]  /*8610*/  LEA.HI R9, R17, R247, RZ, 0x6 ;  /* 0x000000f711097211 */ /* 0x000fe200078f30ff */
[----:B------:R-:W-:Y:S01]  /*8620*/  UIMAD UR6, UR6, UR4, URZ ;  /* 0x00000004060672a4 */ /* 0x000fe2000f8e023f */
[----:B------:R-:W-:Y:S01]  /*8630*/  IMAD.MOV.U32 R252, RZ, RZ, c[0x0][0x2b8] ;  /* 0x0000ae00fffc7624 */ /* 0x000fe200078e00ff */
[----:B------:R-:W-:Y:S01]  /*8640*/  UIMAD.WIDE.U32 UR8, UR18, UR4, URZ ;  /* 0x00000004120872a5 */ /* 0x000fe2000f8e003f */
[----:B------:R-:W-:Y:S01]  /*8650*/  IMAD.MOV.U32 R249, RZ, RZ, RZ ;  /* 0x000000fffff97224 */ /* 0x000fe200078e00ff */
[----:B------:R-:W-:-:S03]  /*8660*/  UIMAD UR18, UR18, UR5, UR6 ;  /* 0x00000005121272a4 */ /* 0x000fc6000f8e0206 */
[----:B------:R-:W-:Y:S02]  /*8670*/  ULDC.64 UR6, c[0x0][0x348] ;  /* 0x0000d20000067ab9 */ /* 0x000fe40000000a00 */
[----:B------:R-:W-:Y:S02]  /*8680*/  UISETP.NE.U32.AND UP0, UPT, URZ, UR6, UPT ;  /* 0x000000063f00728c */ /* 0x000fe4000bf05070 */
[----:B------:R-:W-:Y:S02]  /*8690*/  ULDC.64 UR4, c[0x0][0x1b8] ;  /* 0x00006e0000047ab9 */ /* 0x000fe40000000a00 */
[----:B------:R-:W-:Y:S02]  /*86a0*/  UISETP.NE.AND.EX UP0, UPT, URZ, UR7, UPT, UP0 ;  /* 0x000000073f00728c */ /* 0x000fe4000bf05300 */
[----:B------:R-:W-:Y:S02]  /*86b0*/  USHF.R.S32.HI UR7, URZ, 0x1f, UR20 ;  /* 0x0000001f3f077899 */ /* 0x000fe40008011414 */
[----:B------:R-:W-:-:S02]  /*86c0*/  UIMAD UR6, UR14, UR4, URZ ;  /* 0x000000040e0672a4 */ /* 0x000fc4000f8e023f */
[----:B------:R-:W-:Y:S02]  /*86d0*/  UIADD3 UR9, UR9, UR18, URZ ;  /* 0x0000001209097290 */ /* 0x000fe4000fffe03f */
[----:B------:R-:W-:Y:S01]  /*86e0*/  USEL UR7, UR7, URZ, !UP0 ;  /* 0x0000003f07077287 */ /* 0x000fe2000c000000 */
[----:B---3--:R-:W-:Y:S01]  /*86f0*/  LEA.HI R2, R17, R247, RZ, 0x3 ;  /* 0x000000f711027211 */ /* 0x008fe200078f18ff */
[----:B------:R-:W-:Y:S01]  /*8700*/  IMAD.MOV.U32 R3, RZ, RZ, c[0x0][0x2c4] ;  /* 0x0000b100ff037624 */ /* 0x000fe200078e00ff */
[----:B------:R-:W-:Y:S02]  /*8710*/  UIMAD UR6, UR15, UR5, UR6 ;  /* 0x000000050f0672a4 */ /* 0x000fe4000f8e0206 */
[----:B------:R-:W-:Y:S01]  /*8720*/  LOP3.LUT R0, R2, 0xfffffff8, RZ, 0xc0, !PT ;  /* 0xfffffff802007812 */ /* 0x000fe200078ec0ff */
[----:B------:R-:W-:Y:S01]  /*8730*/  UIMAD.WIDE.U32 UR10, UR15, UR4, UR8 ;  /* 0x000000040f0a72a5 */ /* 0x000fe2000f8e0008 */
[----:B------:R-:W-:Y:S01]  /*8740*/  ISETP.NE.AND P0, PT, R3, 0x1, PT ;  /* 0x000000010300780c */ /* 0x000fe20003f05270 */
[----:B------:R-:W-:Y:S01]  /*8750*/  USEL UR8, UR20, URZ, !UP0 ;  /* 0x0000003f14087287 */ /* 0x000fe2000c000000 */
[----:B------:R-:W-:Y:S01]  /*8760*/  SHF.R.S32.HI R40, RZ, 0x3, R2 ;  /* 0x00000003ff287819 */ /* 0x000fe20000011402 */
[----:B------:R-:W-:Y:S01]  /*8770*/  IMAD.IADD R70, R247, 0x1, -R0 ;  /* 0x00000001f7467824 */ /* 0x000fe200078e0a00 */
[----:B------:R-:W-:-:S02]  /*8780*/  ULDC.64 UR4, c[0x0][0x1c0] ;  /* 0x0000700000047ab9 */ /* 0x000fc40000000a00 */
[----:B------:R-:W-:Y:S01]  /*8790*/  UIMAD UR7, UR7, UR4, URZ ;  /* 0x00000004070772a4 */ /* 0x000fe2000f8e023f */
[--C-:B------:R-:W-:Y:S01]  /*87a0*/  IMAD R251, R70, 0x10, R40.reuse ;  /* 0x0000001046fb7824 */ /* 0x100fe200078e0228 */
[----:B------:R-:W-:Y:S01]  /*87b0*/  UIADD3 UR11, UR11, UR6, URZ ;  /* 0x000000060b0b7290 */ /* 0x000fe2000fffe03f */
[C---:B-1----:R-:W-:Y:S01]  /*87c0*/  IMAD R15, R20.reuse, 0x80, R40 ;  /* 0x00000080140f7824 */ /* 0x042fe200078e0228 */
[----:B------:R-:W-:Y:S01]  /*87d0*/  UIMAD UR5, UR8, UR5, UR7 ;  /* 0x00000005080572a4 */ /* 0x000fe2000f8e0207 */
[----:B------:R-:W-:Y:S01]  /*87e0*/  IMAD R4, R20, 0x80, R251 ;  /* 0x0000008014047824 */ /* 0x000fe200078e02fb */
[----:B------:R-:W-:Y:S01]  /*87f0*/  UIMAD.WIDE.U32 UR8, UR8, UR4, UR10 ;  /* 0x00000004080872a5 */ /* 0x000fe2000f8e000a */
[----:B------:R-:W-:Y:S01]  /*8800*/  IMAD.SHL.U32 R44, R70, 0x8, RZ ;  /* 0x00000008462c7824 */ /* 0x000fe200078e00ff */
[----:B------:R-:W-:Y:S01]  /*8810*/  UMOV UR6, 0x70 ;  /* 0x0000007000067882 */ /* 0x000fe20000000000 */
[----:B------:R-:W-:Y:S01]  /*8820*/  @P0 IMAD.HI.U32 R2, R4, c[0x0][0x2c8], RZ ;  /* 0x0000b20004020a27 */ /* 0x000fe200078e00ff */
[----:B------:R-:W-:Y:S01]  /*8830*/  UIADD3 UR5, UR9, UR5, URZ ;  /* 0x0000000509057290 */ /* 0x000fe2000fffe03f */
[----:B------:R-:W-:Y:S01]  /*8840*/  LEA.HI R43, R17, R247, RZ, 0x4 ;  /* 0x000000f7112b7211 */ /* 0x000fe200078f20ff */
[----:B------:R-:W-:Y:S01]  /*8850*/  ULDC UR4, c[0x0][0x2c4] ;  /* 0x0000b10000047ab9 */ /* 0x000fe20000000800 */
[----:B------:R-:W-:Y:S01]  /*8860*/  IMAD.MOV.U32 R0, RZ, RZ, R4 ;  /* 0x000000ffff007224 */ /* 0x000fe200078e0004 */
[----:B------:R-:W-:Y:S01]  /*8870*/  @P0 SHF.R.U32.HI R0, RZ, c[0x0][0x2cc], R2 ;  /* 0x0000b300ff000a19 */ /* 0x000fe20000011602 */
[----:B------:R-:W-:Y:S01]  /*8880*/  IMAD.U32 R3, RZ, RZ, UR9 ;  /* 0x00000009ff037e24 */ /* 0x000fe2000f8e00ff */
[----:B--2---:R-:W-:Y:S01]  /*8890*/  UIMAD UR19, UR19, UR4, URZ ;  /* 0x00000004131372a4 */ /* 0x004fe2000f8e023f */
[----:B------:R-:W-:Y:S01]  /*88a0*/  IMAD.U32 R2, RZ, RZ, UR8 ;  /* 0x00000008ff027e24 */ /* 0x000fe2000f8e00ff */
[--C-:B------:R-:W-:Y:S01]  /*88b0*/  SHF.R.S32.HI R6, RZ, 0x1f, R0.reuse ;  /* 0x0000001fff067819 */ /* 0x100fe20000011400 */
[----:B------:R-:W-:Y:S01]  /*88c0*/  IMAD.MOV R5, RZ, RZ, -R0 ;  /* 0x000000ffff057224 */ /* 0x000fe200078e0a00 */
[----:B------:R-:W-:Y:S01]  /*88d0*/  ISETP.GE.AND P4, PT, R44, c[0x0][0x198], PT ;  /* 0x000066002c007a0c */ /* 0x000fe20003f86270 */
[----:B------:R-:W-:Y:S01]  /*88e0*/  IMAD.U32 R3, RZ, RZ, UR5 ;  /* 0x00000005ff037e24 */ /* 0x000fe2000f8e00ff */
[----:B------:R-:W-:Y:S01]  /*88f0*/  ISETP.GE.AND P2, PT, R15, UR19, PT ;  /* 0x000000130f007c0c */ /* 0x000fe2000bf46270 */
[----:B------:R-:W-:Y:S01]  /*8900*/  IMAD R4, R5, c[0x0][0x2c4], R4 ;  /* 0x0000b10005047a24 */ /* 0x000fe200078e0204 */
[----:B------:R-:W-:Y:S01]  /*8910*/  SHF.R.S32.HI R245, RZ, 0x1f, R44 ;  /* 0x0000001ffff57819 */ /* 0x000fe2000001142c */
[----:B------:R-:W-:Y:S01]  /*8920*/  IMAD R5, R6, c[0x0][0x1b0], RZ ;  /* 0x00006c0006057a24 */ /* 0x000fe200078e02ff */
[----:B------:R-:W-:Y:S01]  /*8930*/  UIMAD UR6, UR12, UR6, -0x70 ;  /* 0xffffff900c0674a4 */ /* 0x000fe2000f8e0206 */
[C---:B------:R-:W-:Y:S01]  /*8940*/  IMAD.WIDE.U32 R2, R0.reuse, c[0x0][0x1b0], R2 ;  /* 0x00006c0000027a25 */ /* 0x040fe200078e0002 */
[----:B------:R-:W-:Y:S01]  /*8950*/  ULDC.64 UR4, c[0x0][0x2b0] ;  /* 0x0000ac0000047ab9 */ /* 0x000fe20000000a00 */
[----:B------:R-:W-:Y:S02]  /*8960*/  STL [R1+0x8], R251 ;  /* 0x000008fb01007387 */ /* 0x000fe40000100800 */
[----:B------:R-:W-:Y:S01]  /*8970*/  IMAD R6, R0, c[0x0][0x1b4], R5 ;  /* 0x00006d0000067a24 */ /* 0x000fe200078e0205 */
[----:B------:R-:W-:-:S03]  /*8980*/  SHF.R.S32.HI R5, RZ, 0x1f, R4 ;  /* 0x0000001fff057819 */ /* 0x000fc60000011404 */
[----:B------:R-:W-:Y:S02]  /*8990*/  IMAD.IADD R3, R3, 0x1, R6 ;  /* 0x0000000103037824 */ /* 0x000fe400078e0206 */
[----:B------:R-:W-:Y:S02]  /*89a0*/  IMAD R0, R5, c[0x0][0x1a8], RZ ;  /* 0x00006a0005007a24 */ /* 0x000fe400078e02ff */
[----:B------:R-:W-:-:S04]  /*89b0*/  IMAD.WIDE.U32 R2, R4, c[0x0][0x1a8], R2 ;  /* 0x00006a0004027a25 */ /* 0x000fc800078e0002 */
[----:B------:R-:W-:Y:S01]  /*89c0*/  IMAD R0, R4, c[0x0][0x1ac], R0 ;  /* 0x00006b0004007a24 */ /* 0x000fe200078e0200 */
[----:B------:R-:W-:-:S03]  /*89d0*/  LEA R7, P0, R2, c[0x0][0x160], 0x1 ;  /* 0x0000580002077a11 */ /* 0x000fc600078008ff */
[----:B------:R-:W-:Y:S01]  /*89e0*/  IMAD.IADD R6, R3, 0x1, R0 ;  /* 0x0000000103067824 */ /* 0x000fe200078e0200 */
[----:B------:R-:W-:Y:S01]  /*89f0*/  IADD3 R3, R15, 0x10, RZ ;  /* 0x000000100f037810 */ /* 0x000fe20007ffe0ff */
[----:B------:R-:W1:Y:S01]  /*8a00*/  SHFL.IDX PT, R4, R7, RZ, 0x181f ;  /* 0x00181fff07047589 */ /* 0x000e6200000e0000 */
[----:B------:R-:W-:Y:S02]  /*8a10*/  IMAD.SHL.U32 R0, R40, 0x40, RZ ;  /* 0x0000004028007824 */ /* 0x000fe400078e00ff */
[----:B------:R-:W-:Y:S01]  /*8a20*/  LEA.HI.X R6, R2, c[0x0][0x164], R6, 0x1, P0 ;  /* 0x0000590002067a11 */ /* 0x000fe200000f0c06 */
[----:B------:R-:W-:Y:S01]  /*8a30*/  SHFL.IDX PT, R5, R7, 0x1, 0x181f ;  /* 0x00381f0007057f89 */ /* 0x000fe200000e0000 */
[----:B------:R-:W-:Y:S02]  /*8a40*/  ISETP.GE.AND P1, PT, R3, UR19, PT ;  /* 0x0000001303007c0c */ /* 0x000fe4000bf26270 */
[----:B------:R-:W-:Y:S01]  /*8a50*/  LOP3.LUT R0, R0, 0x1c0, RZ, 0xc0, !PT ;  /* 0x000001c000007812 */ /* 0x000fe200078ec0ff */
[----:B------:R-:W2:Y:S03]  /*8a60*/  SHFL.IDX PT, R8, R6, RZ, 0x181f ;  /* 0x00181fff06087589 */ /* 0x000ea600000e0000 */
[----:B------:R-:W-:Y:S01]  /*8a70*/  SHF.R.U32.HI R2, RZ, 0x3, R0 ;  /* 0x00000003ff027819 */ /* 0x000fe20000011600 */
[----:B------:R-:W3:Y:S01]  /*8a80*/  SHFL.IDX PT, R11, R6, 0x1, 0x181f ;  /* 0x00381f00060b7f89 */ /* 0x000ee200000e0000 */
[----:B------:R-:W-:-:S03]  /*8a90*/  LOP3.LUT R0, R0, 0x38, R44, 0xf8, !PT ;  /* 0x0000003800007812 */ /* 0x000fc600078ef82c */
[----:B------:R-:W5:Y:S01]  /*8aa0*/  SHFL.IDX PT, R12, R7, 0x2, 0x181f ;  /* 0x00581f00070c7f89 */ /* 0x000f6200000e0000 */
[----:B------:R-:W-:Y:S01]  /*8ab0*/  LOP3.LUT R3, R0, R2, RZ, 0x3c, !PT ;  /* 0x0000000200037212 */ /* 0x000fe200078e3cff */
[----:B------:R-:W-:Y:S01]  /*8ac0*/  IMAD.SHL.U32 R0, R9, 0x8, RZ ;  /* 0x0000000809007824 */ /* 0x000fe200078e00ff */
[----:B------:R-:W-:Y:S01]  /*8ad0*/  IADD3 R9, R15, 0x20, RZ ;  /* 0x000000200f097810 */ /* 0x000fe20007ffe0ff */
[----:B------:R-:W3:Y:S03]  /*8ae0*/  SHFL.IDX PT, R13, R6, 0x2, 0x181f ;  /* 0x00581f00060d7f89 */ /* 0x000ee600000e0000 */
[----:B------:R-:W-:Y:S01]  /*8af0*/  LOP3.LUT R69, R3, 0xfffffe00, R0, 0xf8, !PT ;  /* 0xfffffe0003457812 */ /* 0x000fe200078ef800 */
[----:B------:R-:W5:Y:S01]  /*8b00*/  SHFL.IDX PT, R10, R7, 0x3, 0x181f ;  /* 0x00781f00070a7f89 */ /* 0x000f6200000e0000 */
[----:B-1----:R-:W-:Y:S02]  /*8b10*/  @!P2 LEA R2, P0, R44, R4, 0x1 ;  /* 0x000000042c02a211 */ /* 0x002fe400078008ff */
[----:B------:R-:W-:Y:S01]  /*8b20*/  IADD3 R4, R15, 0x30, RZ ;  /* 0x000000300f047810 */ /* 0x000fe20007ffe0ff */
[----:B------:R-:W-:Y:S01]  /*8b30*/  @!P2 IMAD.SHL.U32 R0, R69, 0x2, RZ ;  /* 0x000000024500a824 */ /* 0x000fe200078e00ff */
[----:B------:R-:W-:Y:S02]  /*8b40*/  SHFL.IDX PT, R14, R6, 0x5, 0x181f ;  /* 0x00b81f00060e7f89 */ /* 0x000fe400000e0000 */
[----:B------:R-:W-:-:S02]  /*8b50*/  ISETP.GE.AND P3, PT, R4, UR19, PT ;  /* 0x0000001304007c0c */ /* 0x000fc4000bf66270 */
[C---:B--2---:R-:W-:Y:S02]  /*8b60*/  @!P2 LEA.HI.X R3, R44.reuse, R8, R245, 0x1, P0 ;  /* 0x000000082c03a211 */ /* 0x044fe400000f0cf5 */
[----:B------:R-:W-:Y:S01]  /*8b70*/  ISETP.GE.AND P0, PT, R9, UR19, PT ;  /* 0x0000001309007c0c */ /* 0x000fe2000bf06270 */
[----:B------:R-:W-:Y:S04]  /*8b80*/  SHFL.IDX PT, R8, R7, 0x4, 0x181f ;  /* 0x00981f0007087f89 */ /* 0x000fe800000e0000 */
[----:B------:R1:W-:Y:S01]  /*8b90*/  @!P2 LDGSTS.E.BYPASS.LTC128B.128 [R0+0x7100], [R2.64], !P4 ;  /* 0x071000000200afae */ /* 0x0003e2000e101d56 */
[----:B------:R-:W-:-:S03]  /*8ba0*/  @!P1 LEA R4, P2, R44, R5, 0x1 ;  /* 0x000000052c049211 */ /* 0x000fc600078408ff */
[----:B------:R-:W2:Y:S01]  /*8bb0*/  SHFL.IDX PT, R9, R6, 0x3, 0x181f ;  /* 0x00781f0006097f89 */ /* 0x000ea200000e0000 */
[----:B---3--:R-:W-:-:S03]  /*8bc0*/  @!P1 LEA.HI.X R5, R44, R11, R245, 0x1, P2 ;  /* 0x0000000b2c059211 */ /* 0x008fc600010f0cf5 */
[----:B------:R-:W-:Y:S01]  /*8bd0*/  SHFL.IDX PT, R11, R6, 0x4, 0x181f ;  /* 0x00981f00060b7f89 */ /* 0x000fe200000e0000 */
[----:B-1----:R-:W-:Y:S01]  /*8be0*/  IADD3 R2, R15, 0x40, RZ ;  /* 0x000000400f027810 */ /* 0x002fe20007ffe0ff */
[----:B------:R-:W-:-:S03]  /*8bf0*/  @!P1 IMAD.SHL.U32 R0, R69, 0x2, RZ ;  /* 0x0000000245009824 */ /* 0x000fc600078e00ff */
[----:B------:R-:W-:Y:S02]  /*8c00*/  ISETP.GE.AND P2, PT, R2, UR19, PT ;  /* 0x0000001302007c0c */ /* 0x000fe4000bf46270 */
[----:B-----5:R-:W-:Y:S01]  /*8c10*/  @!P0 LEA R2, P5, R44, R12, 0x1 ;  /* 0x0000000c2c028211 */ /* 0x020fe200078a08ff */
[----:B------:R1:W-:Y:S01]  /*8c20*/  @!P1 LDGSTS.E.BYPASS.LTC128B.128 [R0+0x7900], [R4.64], !P4 ;  /* 0x0790000004009fae */ /* 0x0003e2000e101d56 */
[----:B------:R-:W-:Y:S02]  /*8c30*/  ISETP.NE.AND P1, PT, R252, 0x1, PT ;  /* 0x00000001fc00780c */ /* 0x000fe40003f25270 */
[----:B------:R-:W-:Y:S01]  /*8c40*/  @!P0 LEA.HI.X R3, R44, R13, R245, 0x1, P5 ;  /* 0x0000000d2c038211 */ /* 0x000fe200028f0cf5 */
[----:B------:R-:W-:Y:S04]  /*8c50*/  SHFL.IDX PT, R12, R7, 0x7, 0x181f ;  /* 0x00f81f00070c7f89 */ /* 0x000fe800000e0000 */
[----:B------:R-:W3:Y:S01]  /*8c60*/  SHFL.IDX PT, R13, R7, 0x5, 0x181f ;  /* 0x00b81f00070d7f89 */ /* 0x000ee200000e0000 */
[----:B-1----:R-:W-:Y:S01]  /*8c70*/  @!P0 IMAD.SHL.U32 R0, R69, 0x2, RZ ;  /* 0x0000000245008824 */ /* 0x002fe200078e00ff */
[----:B------:R-:W-:-:S04]  /*8c80*/  IADD3 R4, R15, 0x50, RZ ;  /* 0x000000500f047810 */ /* 0x000fc80007ffe0ff */
[----:B------:R1:W-:Y:S01]  /*8c90*/  @!P0 LDGSTS.E.BYPASS.LTC128B.128 [R0+0x8100], [R2.64], !P4 ;  /* 0x0810000002008fae */ /* 0x0003e2000e101d56 */
[----:B------:R-:W-:Y:S02]  /*8ca0*/  ISETP.GE.AND P5, PT, R4, UR19, PT ;  /* 0x0000001304007c0c */ /* 0x000fe4000bfa6270 */
[----:B------:R-:W-:Y:S02]  /*8cb0*/  IADD3 R4, R15, 0x60, RZ ;  /* 0x000000600f047810 */ /* 0x000fe40007ffe0ff */
[C---:B-1----:R-:W-:Y:S01]  /*8cc0*/  @!P3 LEA R2, P0, R44.reuse, R10, 0x1 ;  /* 0x0000000a2c02b211 */ /* 0x042fe200078008ff */
[----:B------:R-:W-:Y:S01]  /*8cd0*/  @!P3 IMAD.SHL.U32 R0, R69, 0x2, RZ ;  /* 0x000000024500b824 */ /* 0x000fe200078e00ff */
[----:B------:R-:W1:Y:S02]  /*8ce0*/  SHFL.IDX PT, R10, R7, 0x6, 0x181f ;  /* 0x00d81f00070a7f89 */ /* 0x000e6400000e0000 */
[----:B--2---:R-:W-:-:S05]  /*8cf0*/  @!P3 LEA.HI.X R3, R44, R9, R245, 0x1, P0 ;  /* 0x000000092c03b211 */ /* 0x004fca00000f0cf5 */
[----:B------:R2:W-:Y:S01]  /*8d00*/  @!P3 LDGSTS.E.BYPASS.LTC128B.128 [R0+0x8900], [R2.64], !P4 ;  /* 0x089000000200bfae */ /* 0x0005e2000e101d56 */
[----:B------:R-:W-:Y:S02]  /*8d10*/  ISETP.NE.AND P3, PT, R252, 0x1, PT ;  /* 0x00000001fc00780c */ /* 0x000fe40003f65270 */
[----:B--2---:R-:W-:Y:S02]  /*8d20*/  IADD3 R0, R251, UR6, RZ ;  /* 0x00000006fb007c10 */ /* 0x004fe4000fffe0ff */
[----:B---3--:R-:W-:Y:S02]  /*8d30*/  @!P5 LEA R2, P1, R44, R13, 0x1 ;  /* 0x0000000d2c02d211 */ /* 0x008fe400078208ff */
[----:B------:R-:W-:Y:S01]  /*8d40*/  SHFL.IDX PT, R13, R6, 0x7, 0x181f ;  /* 0x00f81f00060d7f89 */ /* 0x000fe200000e0000 */
[----:B------:R-:W-:Y:S02]  /*8d50*/  IADD3 R9, R0, UR17, RZ ;  /* 0x0000001100097c10 */ /* 0x000fe4000fffe0ff */
[----:B------:R-:W-:Y:S01]  /*8d60*/  @!P5 LEA.HI.X R3, R44, R14, R245, 0x1, P1 ;  /* 0x0000000e2c03d211 */ /* 0x000fe200008f0cf5 */
[----:B----4-:R2:W3:Y:S01]  /*8d70*/  @P6 R2UR UR10, R16 ;  /* 0x00000000100a63c2 */ /* 0x0104e200000e0000 */
[----:B------:R-:W-:Y:S01]  /*8d80*/  ISETP.GE.AND P6, PT, R4, UR19, PT ;  /* 0x0000001304007c0c */ /* 0x000fe2000bfc6270 */
[----:B---3--:R-:W-:Y:S01]  /*8d90*/  @!UP1 UMOV UR10, UR20 ;  /* 0x00000014000a9c82 */ /* 0x008fe20008000000 */
[----:B------:R-:W-:Y:S01]  /*8da0*/  @!P2 LEA R4, P0, R44, R8, 0x1 ;  /* 0x000000082c04a211 */ /* 0x000fe200078008ff */
[----:B------:R-:W-:Y:S01]  /*8db0*/  @!P2 IMAD.SHL.U32 R8, R69, 0x2, RZ ;  /* 0x000000024508a824 */ /* 0x000fe200078e00ff */
[----:B------:R-:W-:-:S02]  /*8dc0*/  USHF.R.S32.HI UR7, URZ, 0x1f, UR10 ;  /* 0x0000001f3f077899 */ /* 0x000fc4000801140a */
[----:B------:R-:W-:Y:S01]  /*8dd0*/  @!P2 LEA.HI.X R5, R44, R11, R245, 0x1, P0 ;  /* 0x0000000b2c05a211 */ /* 0x000fe200000f0cf5 */
[----:B------:R-:W-:Y:S01]  /*8de0*/  UIMAD.WIDE.U32 UR8, UR10, UR4, URZ ;  /* 0x000000040a0872a5 */ /* 0x000fe2000f8e003f */
[----:B------:R1:W3:Y:S01]  /*8df0*/  SHFL.IDX PT, R11, R6, 0x6, 0x181f ;  /* 0x00d81f00060b7f89 */ /* 0x0002e200000e0000 */
[----:B------:R-:W-:Y:S01]  /*8e00*/  ISETP.GE.AND P0, PT, R0, UR13, PT ;  /* 0x0000000d00007c0c */ /* 0x000fe2000bf06270 */
[----:B------:R-:W-:Y:S01]  /*8e10*/  UIMAD UR7, UR7, UR4, URZ ;  /* 0x00000004070772a4 */ /* 0x000fe2000f8e023f */
[----:B------:R-:W-:Y:S01]  /*8e20*/  @!P5 IMAD.SHL.U32 R0, R69, 0x2, RZ ;  /* 0x000000024500d824 */ /* 0x000fe200078e00ff */
[----:B------:R4:W-:Y:S01]  /*8e30*/  @!P2 LDGSTS.E.BYPASS.LTC128B.128 [R8+0x9100], [R4.64], !P4 ;  /* 0x091000000408afae */ /* 0x0009e2000e101d56 */
[----:B------:R-:W-:Y:S01]  /*8e40*/  ISETP.GT.OR P0, PT, R251, 0x6f, P0 ;  /* 0x0000006ffb00780c */ /* 0x000fe20000704670 */
[----:B------:R-:W-:Y:S02]  /*8e50*/  UIMAD UR7, UR10, UR5, UR7 ;  /* 0x000000050a0772a4 */ /* 0x000fe4000f8e0207 */
[----:B------:R5:W-:Y:S01]  /*8e60*/  @!P5 LDGSTS.E.BYPASS.LTC128B.128 [R0+0x9900], [R2.64], !P4 ;  /* 0x099000000200dfae */ /* 0x000be2000e101d56 */
[----:B------:R-:W-:-:S02]  /*8e70*/  ULDC.64 UR4, c[0x0][0x1e8] ;  /* 0x00007a0000047ab9 */ /* 0x000fc40000000a00 */
[----:B------:R-:W-:Y:S01]  /*8e80*/  UIADD3 UR7, UR9, UR7, URZ ;  /* 0x0000000709077290 */ /* 0x000fe2000fffe03f */
[----:B-1----:R-:W-:Y:S01]  /*8e90*/  @!P6 LEA R6, P2, R44, R10, 0x1 ;  /* 0x0000000a2c06e211 */ /* 0x002fe200078408ff */
[----:B------:R-:W-:-:S03]  /*8ea0*/  @!P6 IMAD.SHL.U32 R10, R69, 0x2, RZ ;  /* 0x00000002450ae824 */ /* 0x000fc600078e00ff */
[----:B---3--:R-:W-:Y:S02]  /*8eb0*/  @!P6 LEA.HI.X R7, R44, R11, R245, 0x1, P2 ;  /* 0x0000000b2c07e211 */ /* 0x008fe400010f0cf5 */
[----:B----4-:R-:W-:Y:S01]  /*8ec0*/  IADD3 R5, R15, 0x70, RZ ;  /* 0x000000700f057810 */ /* 0x010fe20007ffe0ff */
[----:B------:R-:W-:Y:S02]  /*8ed0*/  @P3 IMAD.HI.U32 R4, R9, c[0x0][0x2bc], RZ ;  /* 0x0000af0009043a27 */ /* 0x000fe400078e00ff */
[----:B------:R1:W-:Y:S01]  /*8ee0*/  @!P6 LDGSTS.E.BYPASS.LTC128B.128 [R10+0xa100], [R6.64], !P4 ;  /* 0x0a100000060aefae */ /* 0x0003e2000e101d56 */
[----:B------:R-:W-:Y:S01]  /*8ef0*/  ISETP.GE.AND P1, PT, R5, UR19, PT ;  /* 0x0000001305007c0c */ /* 0x000fe2000bf26270 */
[----:B------:R-:W-:Y:S01]  /*8f00*/  IMAD.MOV.U32 R8, RZ, RZ, R9 ;  /* 0x000000ffff087224 */ /* 0x000fe200078e0009 */
[----:B------:R-:W-:-:S04]  /*8f10*/  @P3 SHF.R.U32.HI R8, RZ, c[0x0][0x2c0], R4 ;  /* 0x0000b000ff083a19 */ /* 0x000fc80000011604 */
[----:B-----5:R-:W-:-:S04]  /*8f20*/  @!P0 IADD3 R0, P3, R8, UR8, RZ ;  /* 0x0000000808008c10 */ /* 0x020fc8000ff7e0ff */
[----:B------:R-:W-:Y:S02]  /*8f30*/  @!P0 LEA R2, P2, R0, c[0x0][0x2a0], 0x2 ;  /* 0x0000a80000028a11 */ /* 0x000fe400078410ff */
[----:B------:R-:W-:Y:S02]  /*8f40*/  @!P0 LEA.HI.X.SX32 R3, R8, UR7, 0x1, P3 ;  /* 0x0000000708038c11 */ /* 0x000fe400098f0eff */
[----:B------:R-:W-:Y:S02]  /*8f50*/  @!P1 LEA R4, P3, R44, R12, 0x1 ;  /* 0x0000000c2c049211 */ /* 0x000fe400078608ff */
[----:B------:R-:W-:Y:S01]  /*8f60*/  @!P0 LEA.HI.X R3, R0, c[0x0][0x2a4], R3, 0x2, P2 ;  /* 0x0000a90000038a11 */ /* 0x000fe200010f1403 */
[----:B------:R-:W-:Y:S01]  /*8f70*/  @!P1 IMAD.SHL.U32 R0, R69, 0x2, RZ ;  /* 0x0000000245009824 */ /* 0x000fe200078e00ff */
[----:B------:R-:W-:-:S05]  /*8f80*/  @!P1 LEA.HI.X R5, R44, R13, R245, 0x1, P3 ;  /* 0x0000000d2c059211 */ /* 0x000fca00018f0cf5 */
[----:B------:R3:W-:Y:S04]  /*8f90*/  @!P1 LDGSTS.E.BYPASS.LTC128B.128 [R0+0xa900], [R4.64], !P4 ;  /* 0x0a90000004009fae */ /* 0x0007e8000e101d56 */
[----:B------:R-:W0:Y:S04]  /*8fa0*/  LDGDEPBAR ;  /* 0x00000000000079af */ /* 0x000e280000000000 */
[----:B------:R-:W-:Y:S06]  /*8fb0*/  BAR.SYNC.DEFER_BLOCKING 0x0 ;  /* 0x0000000000007b1d */ /* 0x000fec0000010000 */
[----:B------:R4:W5:Y:S01]  /*8fc0*/  @!P0 LDG.E R249, [R2.64] ;  /* 0x0000001602f98981 */ /* 0x000962000c1e1900 */
[----:B---3--:R-:W-:Y:S01]  /*8fd0*/  IMAD.MOV R0, RZ, RZ, -R8 ;  /* 0x000000ffff007224 */ /* 0x008fe200078e0a08 */
[----:B------:R-:W-:Y:S01]  /*8fe0*/  UIMAD UR10, UR14, UR4, URZ ;  /* 0x000000040e0a72a4 */ /* 0x000fe2000f8e023f */
[----:B------:R-:W-:Y:S01]  /*8ff0*/  ISETP.GE.AND P3, PT, R44, c[0x0][0x1d4], PT ;  /* 0x000075002c007a0c */ /* 0x000fe20003f66270 */
[----:B------:R-:W-:Y:S01]  /*9000*/  UIMAD.WIDE.U32 UR24, UR15, UR4, URZ ;  /* 0x000000040f1872a5 */ /* 0x000fe2000f8e003f */
[----:B------:R-:W-:Y:S01]  /*9010*/  IMAD R250, R0, c[0x0][0x2b8], R9 ;  /* 0x0000ae0000fa7a24 */ /* 0x000fe200078e0209 */
[----:B------:R-:W-:Y:S01]  /*9020*/  UIMAD UR10, UR15, UR5, UR10 ;  /* 0x000000050f0a72a4 */ /* 0x000fe2000f8e020a */
[----:B------:R-:W-:Y:S01]  /*9030*/  IMAD.U32 R9, RZ, RZ, UR15 ;  /* 0x0000000fff097e24 */ /* 0x000fe2000f8e00ff */
[----:B------:R-:W-:Y:S01]  /*9040*/  UIADD3 UR11, UR12, -0x1, URZ ;  /* 0xffffffff0c0b7890 */ /* 0x000fe2000fffe03f */
[----:B------:R-:W-:Y:S01]  /*9050*/  LEA.HI R138, R17, R247, RZ, 0x5 ;  /* 0x000000f7118a7211 */ /* 0x000fe200078f28ff */
[----:B------:R-:W-:Y:S01]  /*9060*/  UIADD3 UR10, UR25, UR10, URZ ;  /* 0x0000000a190a7290 */ /* 0x000fe2000fffe03f */
[----:B------:R-:W-:Y:S01]  /*9070*/  SHF.R.S32.HI R45, RZ, 0x1f, R250 ;  /* 0x0000001fff2d7819 */ /* 0x000fe200000114fa */
[----:B------:R-:W-:Y:S01]  /*9080*/  UIMAD UR11, UR11, -0x70, UR13 ;  /* 0xffffff900b0b78a4 */ /* 0x000fe2000f8e020d */
[----:B------:R-:W-:Y:S01]  /*9090*/  SHF.R.S32.HI R47, RZ, 0x5, R138 ;  /* 0x00000005ff2f7819 */ /* 0x000fe2000001148a */
[----:B------:R-:W-:-:S02]  /*90a0*/  ULDC.64 UR4, c[0x0][0x210] ;  /* 0x0000840000047ab9 */ /* 0x000fc40000000a00 */
[----:B------:R-:W-:Y:S01]  /*90b0*/  IMAD R0, R45, c[0x0][0x1e0], RZ ;  /* 0x000078002d007a24 */ /* 0x000fe200078e02ff */
[----:B------:R-:W-:Y:S01]  /*90c0*/  UIMAD UR14, UR14, UR4, URZ ;  /* 0x000000040e0e72a4 */ /* 0x000fe2000f8e023f */
[----:B------:R-:W-:Y:S01]  /*90d0*/  IADD3 R68, -R40, UR11, RZ ;  /* 0x0000000b28447c10 */ /* 0x000fe2000fffe1ff */
[----:B------:R-:W-:Y:S01]  /*90e0*/  UIMAD.WIDE.U32 UR26, UR15, UR4, URZ ;  /* 0x000000040f1a72a5 */ /* 0x000fe2000f8e003f */
[----:B------:R-:W-:Y:S01]  /*90f0*/  IMAD R0, R250, c[0x0][0x1e4], R0 ;  /* 0x00007900fa007a24 */ /* 0x000fe200078e0200 */
[----:B------:R-:W-:Y:S01]  /*9100*/  UIMAD UR5, UR15, UR5, UR14 ;  /* 0x000000050f0572a4 */ /* 0x000fe2000f8e020e */
[C---:B------:R-:W-:Y:S02]  /*9110*/  ISETP.GE.AND P4, PT, R68.reuse, 0x11, PT ;  /* 0x000000114400780c */ /* 0x040fe40003f86270 */
[----:B------:R-:W-:Y:S01]  /*9120*/  ISETP.GE.AND P2, PT, R68, 0x21, PT ;  /* 0x000000214400780c */ /* 0x000fe20003f46270 */
[----:B----4-:R-:W-:Y:S01]  /*9130*/  IMAD.WIDE.U32 R2, R250, c[0x0][0x1e0], RZ ;  /* 0x00007800fa027a25 */ /* 0x010fe200078e00ff */
[C---:B------:R-:W-:Y:S01]  /*9140*/  ISETP.GE.AND P5, PT, R68.reuse, 0x31, PT ;  /* 0x000000314400780c */ /* 0x040fe20003fa6270 */
[----:B------:R-:W-:Y:S01]  /*9150*/  UIADD3 UR5, UR27, UR5, URZ ;  /* 0x000000051b057290 */ /* 0x000fe2000fffe03f */
[----:B------:R-:W-:Y:S01]  /*9160*/  ISETP.GE.AND P6, PT, R68, 0x41, PT ;  /* 0x000000414400780c */ /* 0x000fe20003fc6270 */
[----:B------:R-:W-:Y:S01]  /*9170*/  IMAD.IADD R3, R3, 0x1, R0 ;  /* 0x0000000103037824 */ /* 0x000fe200078e0200 */
[----:B-----5:R-:W-:-:S03]  /*9180*/  SHF.R.S32.HI R46, RZ, 0x1f, R249 ;  /* 0x0000001fff2e7819 */ /* 0x020fc600000114f9 */
[----:B------:R-:W-:-:S04]  /*9190*/  IMAD.WIDE.U32 R2, R249, c[0x0][0x1f0], R2 ;  /* 0x00007c00f9027a25 */ /* 0x000fc800078e0002 */
[----:B------:R-:W-:Y:S01]  /*91a0*/  IMAD R0, R46, c[0x0][0x1f0], RZ ;  /* 0x00007c002e007a24 */ /* 0x000fe200078e02ff */
[----:B------:R-:W-:-:S03]  /*91b0*/  IADD3 R4, P1, R2, UR24, RZ ;  /* 0x0000001802047c10 */ /* 0x000fc6000ff3e0ff */
[----:B------:R-:W-:Y:S01]  /*91c0*/  IMAD R0, R249, c[0x0][0x1f4], R0 ;  /* 0x00007d00f9007a24 */ /* 0x000fe200078e0200 */
[----:B------:R-:W-:-:S04]  /*91d0*/  LEA R2, P0, R4, c[0x0][0x1c8], 0x1 ;  /* 0x0000720004027a11 */ /* 0x000fc800078008ff */
[----:B------:R-:W-:Y:S01]  /*91e0*/  IADD3.X R0, R3, UR10, R0, P1, !PT ;  /* 0x0000000a03007c10 */ /* 0x000fe20008ffe400 */
[----:B------:R-:W3:Y:S01]  /*91f0*/  SHFL.IDX PT, R5, R2, RZ, 0x181f ;  /* 0x00181fff02057589 */ /* 0x000ee200000e0000 */
[----:B------:R-:W-:Y:S02]  /*9200*/  IMAD R3, R250, c[0x0][0x1e0], RZ ;  /* 0x00007800fa037a24 */ /* 0x000fe400078e02ff */
[----:B------:R-:W-:Y:S01]  /*9210*/  LEA.HI.X R0, R4, c[0x0][0x1cc], R0, 0x1, P0 ;  /* 0x0000730004007a11 */ /* 0x000fe200000f0c00 */
[----:B-1----:R-:W-:Y:S01]  /*9220*/  SHFL.IDX PT, R7, R2, 0x1, 0x181f ;  /* 0x00381f0002077f89 */ /* 0x002fe200000e0000 */
[----:B------:R-:W-:Y:S01]  /*9230*/  ISETP.GE.AND P0, PT, R68, 0x1, PT ;  /* 0x000000014400780c */ /* 0x000fe20003f06270 */
[----:B------:R-:W-:Y:S02]  /*9240*/  IMAD R3, R249, c[0x0][0x1f0], R3 ;  /* 0x00007c00f9037a24 */ /* 0x000fe400078e0203 */
[----:B------:R-:W1:Y:S02]  /*9250*/  SHFL.IDX PT, R6, R0, RZ, 0x181f ;  /* 0x00181fff00067589 */ /* 0x000e6400000e0000 */
[----:B------:R-:W-:-:S02]  /*9260*/  IMAD R12, R9, c[0x0][0x1e8], R3 ;  /* 0x00007a00090c7a24 */ /* 0x000fc400078e0203 */
[----:B------:R-:W4:Y:S04]  /*9270*/  SHFL.IDX PT, R8, R0, 0x1, 0x181f ;  /* 0x00381f0000087f89 */ /* 0x000f2800000e0000 */
[----:B------:R-:W5:Y:S02]  /*9280*/  SHFL.IDX PT, R10, R2, 0x2, 0x181f ;  /* 0x00581f00020a7f89 */ /* 0x000f6400000e0000 */
[----:B------:R-:W-:Y:S02]  /*9290*/  @P0 IMAD.SHL.U32 R3, R69, 0x2, RZ ;  /* 0x0000000245030824 */ /* 0x000fe400078e00ff */
[----:B------:R-:W2:Y:S04]  /*92a0*/  SHFL.IDX PT, R11, R0, 0x2, 0x181f ;  /* 0x00581f00000b7f89 */ /* 0x000ea800000e0000 */
[----:B------:R-:W5:Y:S01]  /*92b0*/  SHFL.IDX PT, R9, R2, 0x3, 0x181f ;  /* 0x00781f0002097f89 */ /* 0x000f6200000e0000 */
[----:B---3--:R-:W-:-:S03]  /*92c0*/  @P0 LEA R4, P1, R44, R5, 0x1 ;  /* 0x000000052c040211 */ /* 0x008fc600078208ff */
[----:B------:R-:W-:Y:S04]  /*92d0*/  SHFL.IDX PT, R15, R0, 0x3, 0x181f ;  /* 0x00781f00000f7f89 */ /* 0x000fe800000e0000 */
[----:B------:R-:W3:Y:S01]  /*92e0*/  SHFL.IDX PT, R13, R2, 0x4, 0x181f ;  /* 0x00981f00020d7f89 */ /* 0x000ee200000e0000 */
[----:B-1----:R-:W-:Y:S02]  /*92f0*/  @P0 LEA.HI.X R5, R44, R6, R245, 0x1, P1 ;  /* 0x000000062c050211 */ /* 0x002fe400008f0cf5 */
[----:B------:R-:W-:Y:S01]  /*9300*/  ISETP.GE.AND P1, PT, R68, 0x51, PT ;  /* 0x000000514400780c */ /* 0x000fe20003f26270 */
[----:B------:R-:W1:Y:S04]  /*9310*/  SHFL.IDX PT, R14, R0, 0x4, 0x181f ;  /* 0x00981f00000e7f89 */ /* 0x000e6800000e0000 */
[----:B------:R1:W-:Y:S01]  /*9320*/  @P0 LDGSTS.E.BYPASS.LTC128B.128 [R3+0x3900], [R4.64], !P3 ;  /* 0x0390000004030fae */ /* 0x0003e2000d901d56 */
[----:B------:R-:W-:-:S03]  /*9330*/  @P4 LEA R6, P0, R44, R7, 0x1 ;  /* 0x000000072c064211 */ /* 0x000fc600078008ff */
[----:B--2---:R-:W-:Y:S01]  /*9340*/  SHFL.IDX PT, R16, R0, 0x5, 0x181f ;  /* 0x00b81f0000107f89 */ /* 0x004fe200000e0000 */
[----:B----4-:R-:W-:Y:S02]  /*9350*/  @P4 LEA.HI.X R7, R44, R8, R245, 0x1, P0 ;  /* 0x000000082c074211 */ /* 0x010fe400000f0cf5 */
[----:B-1----:R-:W-:Y:S02]  /*9360*/  LEA R3, R12, c[0x0][0x1c8], 0x1 ;  /* 0x000072000c037a11 */ /* 0x002fe400078e08ff */
[----:B------:R1:W2:Y:S01]  /*9370*/  SHFL.IDX PT, R12, R2, 0x5, 0x181f ;  /* 0x00b81f00020c7f89 */ /* 0x0002a200000e0000 */
[----:B-----5:R-:W-:-:S03]  /*9380*/  @P2 LEA R4, P0, R44, R10, 0x1 ;  /* 0x0000000a2c042211 */ /* 0x020fc600078008ff */
[----:B------:R4:W5:Y:S01]  /*9390*/  SHFL.IDX PT, R8, R3, 0x6, 0x181f ;  /* 0x00d81f0003087f89 */ /* 0x00096200000e0000 */
[----:B------:R-:W-:Y:S02]  /*93a0*/  @P2 LEA.HI.X R5, R44, R11, R245, 0x1, P0 ;  /* 0x0000000b2c052211 */ /* 0x000fe400000f0cf5 */
[----:B------:R-:W-:Y:S01]  /*93b0*/  ISETP.GE.AND P0, PT, R68, 0x61, PT ;  /* 0x000000614400780c */ /* 0x000fe20003f06270 */
[----:B------:R2:W3:Y:S01]  /*93c0*/  SHFL.IDX PT, R10, R0, 0x6, 0x181f ;  /* 0x00d81f00000a7f89 */ /* 0x0004e200000e0000 */
[C---:B-1----:R-:W-:Y:S02]  /*93d0*/  @P4 IMAD.SHL.U32 R2, R69.reuse, 0x2, RZ ;  /* 0x0000000245024824 */ /* 0x042fe400078e00ff */
[----:B----4-:R-:W-:-:S03]  /*93e0*/  @P2 IMAD.SHL.U32 R3, R69, 0x2, RZ ;  /* 0x0000000245032824 */ /* 0x010fc600078e00ff */
[----:B------:R1:W-:Y:S01]  /*93f0*/  @P4 LDGSTS.E.BYPASS.LTC128B.128 [R2+0x4100], [R6.64], !P3 ;  /* 0x0410000006024fae */ /* 0x0003e2000d901d56 */
[----:B--2---:R-:W-:-:S03]  /*9400*/  @P5 IMAD.SHL.U32 R0, R69, 0x2, RZ ;  /* 0x0000000245005824 */ /* 0x004fc600078e00ff */
[----:B------:R2:W-:Y:S01]  /*9410*/  @P2 LDGSTS.E.BYPASS.LTC128B.128 [R3+0x4900], [R4.64], !P3 ;  /* 0x0490000004032fae */ /* 0x0005e2000d901d56 */
[C---:B-1----:R-:W-:Y:S02]  /*9420*/  @P5 LEA R2, P4, R44.reuse, R9, 0x1 ;  /* 0x000000092c025211 */ /* 0x042fe400078808ff */
[C---:B---3--:R-:W-:Y:S02]  /*9430*/  @P6 LEA R6, P2, R44.reuse, R13, 0x1 ;  /* 0x0000000d2c066211 */ /* 0x048fe400078408ff */
[C-C-:B--2---:R-:W-:Y:S01]  /*9440*/  @P5 LEA.HI.X R3, R44.reuse, R15, R245.reuse, 0x1, P4 ;  /* 0x0000000f2c035211 */ /* 0x144fe200020f0cf5 */
[----:B------:R-:W-:Y:S01]  /*9450*/  @P6 IMAD.SHL.U32 R5, R69, 0x2, RZ ;  /* 0x0000000245056824 */ /* 0x000fe200078e00ff */
[C---:B------:R-:W-:Y:S02]  /*9460*/  @P6 LEA.HI.X R7, R44.reuse, R14, R245, 0x1, P2 ;  /* 0x0000000e2c076211 */ /* 0x040fe400010f0cf5 */
[----:B------:R-:W-:Y:S01]  /*9470*/  @P1 LEA R4, P4, R44, R12, 0x1 ;  /* 0x0000000c2c041211 */ /* 0x000fe200078808ff */
[----:B------:R1:W-:Y:S01]  /*9480*/  @P5 LDGSTS.E.BYPASS.LTC128B.128 [R0+0x5100], [R2.64], !P3 ;  /* 0x0510000002005fae */ /* 0x0003e2000d901d56 */
[----:B------:R-:W-:-:S03]  /*9490*/  ISETP.GT.AND P5, PT, R251, 0x6f, PT ;  /* 0x0000006ffb00780c */ /* 0x000fc60003fa4270 */
[----:B------:R2:W-:Y:S01]  /*94a0*/  @P6 LDGSTS.E.BYPASS.LTC128B.128 [R5+0x5900], [R6.64], !P3 ;  /* 0x0590000006056fae */ /* 0x0005e2000d901d56 */
[----:B-1----:R-:W-:Y:S02]  /*94b0*/  LOP3.LUT R0, R43, 0xfffffff0, RZ, 0xc0, !PT ;  /* 0xfffffff02b007812 */ /* 0x002fe400078ec0ff */
[C---:B-----5:R-:W-:Y:S02]  /*94c0*/  @P0 LEA R2, P2, R44.reuse, R8, 0x1 ;  /* 0x000000082c020211 */ /* 0x060fe400078408ff */
[C-C-:B--2---:R-:W-:Y:S01]  /*94d0*/  @P1 LEA.HI.X R5, R44.reuse, R16, R245.reuse, 0x1, P4 ;  /* 0x000000102c051211 */ /* 0x144fe200020f0cf5 */
[----:B------:R-:W-:Y:S01]  /*94e0*/  IMAD.IADD R6, R247, 0x1, -R0 ;  /* 0x00000001f7067824 */ /* 0x000fe200078e0a00 */
[----:B------:R-:W-:Y:S01]  /*94f0*/  @P0 LEA.HI.X R3, R44, R10, R245, 0x1, P2 ;  /* 0x0000000a2c030211 */ /* 0x000fe200010f0cf5 */
[C---:B------:R-:W-:Y:S02]  /*9500*/  @P1 IMAD.SHL.U32 R7, R69.reuse, 0x2, RZ ;  /* 0x0000000245071824 */ /* 0x040fe400078e00ff */
[----:B------:R-:W-:Y:S01]  /*9510*/  @P0 IMAD.SHL.U32 R0, R69, 0x2, RZ ;  /* 0x0000000245000824 */ /* 0x000fe200078e00ff */
[----:B------:R-:W-:-:S02]  /*9520*/  SHF.R.S32.HI R8, RZ, 0x1f, R6 ;  /* 0x0000001fff087819 */ /* 0x000fc40000011406 */
[----:B------:R1:W-:Y:S02]  /*9530*/  @P1 LDGSTS.E.BYPASS.LTC128B.128 [R7+0x6100], [R4.64], !P3 ;  /* 0x0610000004071fae */ /* 0x0003e4000d901d56 */
[----:B------:R-:W-:Y:S02]  /*9540*/  LEA.HI R42, R8, R6, RZ, 0x3 ;  /* 0x00000006082a7211 */ /* 0x000fe400078f18ff */
[----:B------:R2:W-:Y:S01]  /*9550*/  @P0 LDGSTS.E.BYPASS.LTC128B.128 [R0+0x6900], [R2.64], !P3 ;  /* 0x0690000002000fae */ /* 0x0005e2000d901d56 */
[----:B------:R-:W-:-:S03]  /*9560*/  ISETP.LT.AND P0, PT, RZ, c[0x0][0x27c], PT ;  /* 0x00009f00ff007a0c */ /* 0x000fc60003f01270 */
[----:B------:R-:W0:Y:S01]  /*9570*/  LDGDEPBAR ;  /* 0x00000000000079af */ /* 0x000e220000000000 */
[----:B-1----:R-:W-:Y:S01]  /*9580*/  IMAD.MOV.U32 R4, RZ, RZ, 0x20 ;  /* 0x00000020ff047424 */ /* 0x002fe200078e00ff */
[----:B--2---:R-:W-:Y:S01]  /*9590*/  LOP3.LUT R0, R42, 0xfffffff8, RZ, 0xc0, !PT ;  /* 0xfffffff82a007812 */ /* 0x004fe200078ec0ff */
[----:B------:R-:W-:-:S04]  /*95a0*/  IMAD.MOV.U32 R3, RZ, RZ, 0x10 ;  /* 0x00000010ff037424 */ /* 0x000fc800078e00ff */
[----:B------:R-:W-:-:S05]  /*95b0*/  IMAD.IADD R41, R6, 0x1, -R0 ;  /* 0x0000000106297824 */ /* 0x000fca00078e0a00 */
[----:B------:R-:W-:-:S05]  /*95c0*/  R2P PR, R41, 0x6 ;  /* 0x0000000629007804 */ /* 0x000fca0000000000 */
[----:B------:R-:W-:Y:S02]  /*95d0*/  SEL R3, R3, 0xfffffff0, !P1 ;  /* 0xfffffff003037807 */ /* 0x000fe40004800000 */
[----:B------:R-:W-:Y:S01]  /*95e0*/  SEL R4, R4, 0xffffffe0, !P2 ;  /* 0xffffffe004047807 */ /* 0x000fe20005000000 */
[----:B------:R-:W-:Y:S05]  /*95f0*/  @P0 BRA `(.L_x_104) ;  /* 0x0000002000000947 */ /* 0x000fea0003800000 */
[----:B------:R-:W-:-:S04]  /*9600*/  DEPBAR.LE SB0, 0x1 ;  /* 0x000080400000791a */ /* 0x000fc80000000000 */
[----:B------:R-:W-:Y:S05]  /*9610*/  BRA `(.L_x_105) ;  /* 0x000035e000007947 */ /* 0x000fea0003800000 */
.L_x_104:
[----:B------:R-:W-:Y:S01]  /*9620*/  SHF.R.S32.HI R0, RZ, 0x1f, R149 ;  /* 0x0000001fff007819 */ /* 0x000fe20000011495 */
[----:B------:R-:W-:Y:S01]  /*9630*/  ULDC.U8 UR4, c[0x0][0x298] ;  /* 0x0000a60000047ab9 */ /* 0x000fe20000000000 */
[----:B------:R-:W-:Y:S01]  /*9640*/  LEA.HI R10, R17, R247, RZ, 0x2 ;  /* 0x000000f7110a7211 */ /* 0x000fe200078f10ff */
[C---:B------:R-:W-:Y:S01]  /*9650*/  IMAD.WIDE.U32 R6, R149.reuse, c[0x0][0x290], RZ ;  /* 0x0000a40095067a25 */ /* 0x040fe200078e00ff */
[----:B------:R-:W-:Y:S01]  /*9660*/  ISETP.NE.AND P2, PT, RZ, UR4, PT ;  /* 0x00000004ff007c0c */ /* 0x000fe2000bf45270 */
[----:B------:R-:W-:Y:S01]  /*9670*/  BSSY B2, `(.L_x_105) ;  /* 0x0000358000027945 */ /* 0x000fe20003800000 */
[----:B------:R-:W-:Y:S01]  /*9680*/  SHF.R.S32.HI R31, RZ, 0x2, R10 ;  /* 0x00000002ff1f7819 */ /* 0x000fe2000001140a */
[----:B------:R-:W-:Y:S01]  /*9690*/  IMAD R2, R0, c[0x0][0x280], RZ ;  /* 0x0000a00000027a24 */ /* 0x000fe200078e02ff */
[----:B------:R-:W-:Y:S01]  /*96a0*/  LEA R16, P0, R6, c[0x0][0x288], 0x1 ;  /* 0x0000a20006107a11 */ /* 0x000fe200078008ff */
[----:B------:R-:W-:Y:S02]  /*96b0*/  IMAD R0, R0, c[0x0][0x290], RZ ;  /* 0x0000a40000007a24 */ /* 0x000fe400078e02ff */
[----:B------:R-:W-:-:S02]  /*96c0*/  IMAD R5, R149, c[0x0][0x284], R2 ;  /* 0x0000a10095057a24 */ /* 0x000fc400078e0202 */
[C---:B------:R-:W-:Y:S01]  /*96d0*/  IMAD R2, R149.reuse, c[0x0][0x294], R0 ;  /* 0x0000a50095027a24 */ /* 0x040fe200078e0200 */
[----:B------:R-:W-:Y:S01]  /*96e0*/  LOP3.LUT R0, R10, 0xfffffffc, RZ, 0xc0, !PT ;  /* 0xfffffffc0a007812 */ /* 0x000fe200078ec0ff */
[----:B------:R-:W-:-:S03]  /*96f0*/  IMAD.WIDE.U32 R8, R149, c[0x0][0x280], RZ ;  /* 0x0000a00095087a25 */ /* 0x000fc600078e00ff */
[----:B------:R-:W-:Y:S01]  /*9700*/  IADD3 R0, -R0, R247, RZ ;  /* 0x000000f700007210 */ /* 0x000fe20007ffe1ff */
[----:B------:R-:W-:Y:S01]  /*9710*/  IMAD.IADD R2, R2, 0x1, R7 ;  /* 0x0000000102027824 */ /* 0x000fe200078e0207 */
[----:B------:R-:W-:Y:S01]  /*9720*/  LEA R18, P1, R8, c[0x0][0x270], 0x1 ;  /* 0x00009c0008127a11 */ /* 0x000fe200078208ff */
[----:B------:R-:W-:Y:S01]  /*9730*/  IMAD.IADD R5, R5, 0x1, R9 ;  /* 0x0000000105057824 */ /* 0x000fe200078e0209 */
[----:B------:R-:W-:Y:S02]  /*9740*/  SHF.L.U32 R24, R0, 0x3, RZ ;  /* 0x0000000300187819 */ /* 0x000fe400000006ff */
[----:B------:R-:W-:Y:S01]  /*9750*/  LEA.HI.X R17, R6, c[0x0][0x28c], R2, 0x1, P0 ;  /* 0x0000a30006117a11 */ /* 0x000fe200000f0c02 */
[----:B------:R-:W-:Y:S01]  /*9760*/  IMAD R2, R20, 0x80, R31 ;  /* 0x0000008014027824 */ /* 0x000fe200078e021f */
[----:B------:R-:W-:Y:S01]  /*9770*/  LEA.HI.X R19, R8, c[0x0][0x274], R5, 0x1, P1 ;  /* 0x00009d0008137a11 */ /* 0x000fe200008f0c05 */
[----:B------:R-:W-:Y:S05]  /*9780*/  @!P2 BRA `(.L_x_106) ;  /* 0x00001a300000a947 */ /* 0x000fea0003800000 */
[----:B------:R-:W-:Y:S01]  /*9790*/  ISETP.GE.AND P0, PT, R2, UR19, PT ;  /* 0x0000001302007c0c */ /* 0x000fe2000bf06270 */
[----:B------:R-:W-:Y:S01]  /*97a0*/  BSSY B0, `(.L_x_107) ;  /* 0x0000017000007945 */ /* 0x000fe20003800000 */
[----:B------:R-:W-:Y:S01]  /*97b0*/  SHF.L.U32 R22, R0, 0x2, RZ ;  /* 0x0000000200167819 */ /* 0x000fe200000006ff */
[----:B------:R-:W-:Y:S01]  /*97c0*/  CS2R R8, SRZ ;  /* 0x0000000000087805 */ /* 0x000fe2000001ff00 */
[----:B------:R-:W-:Y:S01]  /*97d0*/  CS2R R12, SRZ ;  /* 0x00000000000c7805 */ /* 0x000fe2000001ff00 */
[----:B------:R-:W-:Y:S01]  /*97e0*/  CS2R R6, SRZ ;  /* 0x0000000000067805 */ /* 0x000fe2000001ff00 */
[----:B------:R-:W-:-:S07]  /*97f0*/  CS2R R10, SRZ ;  /* 0x00000000000a7805 */ /* 0x000fce000001ff00 */
[----:B------:R-:W-:Y:S05]  /*9800*/  @P0 BRA `(.L_x_108) ;  /* 0x0000010000000947 */ /* 0x000fea0003800000 */
[C---:B------:R-:W-:Y:S01]  /*9810*/  IADD3 R2, R22.reuse, 0x10, RZ ;  /* 0x0000001016027810 */ /* 0x040fe20007ffe0ff */
[----:B------:R-:W-:Y:S01]  /*9820*/  CS2R R8, SRZ ;  /* 0x0000000000087805 */ /* 0x000fe2000001ff00 */
[----:B------:R-:W-:Y:S01]  /*9830*/  ISETP.GE.AND P1, PT, R22, c[0x0][0x27c], PT ;  /* 0x00009f0016007a0c */ /* 0x000fe20003f26270 */
[----:B------:R-:W-:Y:S01]  /*9840*/  CS2R R6, SRZ ;  /* 0x0000000000067805 */ /* 0x000fe2000001ff00 */
[----:B------:R-:W-:-:S11]  /*9850*/  ISETP.GE.AND P0, PT, R2, c[0x0][0x27c], PT ;  /* 0x00009f0002007a0c */ /* 0x000fd60003f06270 */
[----:B------:R-:W-:Y:S02]  /*9860*/  @!P1 IMAD.WIDE R20, R22, 0x2, R18 ;  /* 0x0000000216149825 */ /* 0x000fe400078e0212 */
[----:B------:R-:W-:-:S03]  /*9870*/  @!P0 SHF.R.S32.HI R0, RZ, 0x1f, R2 ;  /* 0x0000001fff008819 */ /* 0x000fc60000011402 */
[----:B------:R1:W5:Y:S01]  /*9880*/  @!P1 LD.E.64 R12, [R20.64] ;  /* 0x00000016140c9980 */ /* 0x000362000c101b00 */
[----:B------:R-:W-:-:S04]  /*9890*/  @!P0 LEA.HI R0, R0, R2, RZ, 0x2 ;  /* 0x0000000200008211 */ /* 0x000fc800078f10ff */
[----:B------:R-:W-:-:S05]  /*98a0*/  @!P0 LOP3.LUT R0, R0, 0xfffffffc, RZ, 0xc0, !PT ;  /* 0xfffffffc00008812 */ /* 0x000fca00078ec0ff */
[----:B------:R-:W-:-:S04]  /*98b0*/  @!P0 IMAD.WIDE R14, R0, 0x2, R16 ;  /* 0x00000002000e8825 */ /* 0x000fc800078e0210 */
[----:B------:R-:W-:Y:S01]  /*98c0*/  @!P0 IMAD.WIDE R18, R0, 0x2, R18 ;  /* 0x0000000200128825 */ /* 0x000fe200078e0212 */
[----:B------:R1:W5:Y:S03]  /*98d0*/  @!P0 LD.E.64 R6, [R14.64] ;  /* 0x000000160e068980 */ /* 0x000366000c101b00 */
[----:B------:R-:W-:Y:S01]  /*98e0*/  @!P1 IMAD.WIDE R16, R22, 0x2, R16 ;  /* 0x0000000216109825 */ /* 0x000fe200078e0210 */
[----:B------:R1:W5:Y:S04]  /*98f0*/  @!P0 LD.E.64 R8, [R18.64] ;  /* 0x0000001612088980 */ /* 0x000368000c101b00 */
[----:B------:R1:W5:Y:S02]  /*9900*/  @!P1 LD.E.64 R10, [R16.64] ;  /* 0x00000016100a9980 */ /* 0x000364000c101b00 */
.L_x_108:
[----:B------:R-:W-:Y:S05]  /*9910*/  BSYNC B0 ;  /* 0x0000000000007941 */ /* 0x000fea0003800000 */
.L_x_107:
[----:B------:R-:W-:Y:S01]  /*9920*/  SHF.R.S32.HI R2, RZ, 0x1f, R31 ;  /* 0x0000001fff027819 */ /* 0x000fe2000001141f */
[----:B-1---5:R-:W-:Y:S01]  /*9930*/  IMAD.MOV.U32 R17, RZ, RZ, R12 ;  /* 0x000000ffff117224 */ /* 0x022fe200078e000c */
[--C-:B------:R-:W-:Y:S01]  /*9940*/  SHF.R.U64 R0, R12, 0x10, R13.reuse ;  /* 0x000000100c007819 */ /* 0x100fe2000000120d */
[----:B------:R-:W-:Y:S01]  /*9950*/  UIMAD UR4, UR16, -0x80, UR19 ;  /* 0xffffff80100478a4 */ /* 0x000fe2000f8e0213 */
[----:B------:R-:W-:Y:S01]  /*9960*/  LEA.HI R2, R2, R31, RZ, 0x3 ;  /* 0x0000001f02027211 */ /* 0x000fe200078f18ff */
[----:B------:R-:W-:Y:S01]  /*9970*/  IMAD.MOV.U32 R16, RZ, RZ, R13 ;  /* 0x000000ffff107224 */ /* 0x000fe200078e000d */
[----:B------:R-:W-:Y:S01]  /*9980*/  PRMT R23, R0, 0x5410, R17 ;  /* 0x0000541000177816 */ /* 0x000fe20000000011 */
[----:B------:R-:W-:Y:S01]  /*9990*/  UISETP.LT.AND UP0, UPT, UR4, 0x80, UPT ;  /* 0x000000800400788c */ /* 0x000fe2000bf01270 */
[----:B------:R-:W-:Y:S01]  /*99a0*/  LOP3.LUT R2, R2, 0xfffffff8, RZ, 0xc0, !PT ;  /* 0xfffffff802027812 */ /* 0x000fe200078ec0ff */
[----:B------:R-:W-:Y:S01]  /*99b0*/  IMAD.MOV.U32 R19, RZ, RZ, R10 ;  /* 0x000000ffff137224 */ /* 0x000fe200078e000a */
[----:B------:R-:W-:Y:S01]  /*99c0*/  SHF.R.U32.HI R12, RZ, 0x10, R13 ;  /* 0x00000010ff0c7819 */ /* 0x000fe2000001160d */
[----:B------:R-:W-:Y:S01]  /*99d0*/  USEL UR4, UR4, 0x80, UP0 ;  /* 0x0000008004047887 */ /* 0x000fe20008000000 */
[--C-:B------:R-:W-:Y:S01]  /*99e0*/  IMAD.MOV.U32 R13, RZ, RZ, R9.reuse ;  /* 0x000000ffff0d7224 */ /* 0x100fe200078e0009 */
[--C-:B------:R-:W-:Y:S01]  /*99f0*/  SHF.R.U64 R15, R8, 0x10, R9.reuse ;  /* 0x00000010080f7819 */ /* 0x100fe20000001209 */
[C---:B------:R-:W-:Y:S01]  /*9a00*/  IMAD.IADD R2, R31.reuse, 0x1, -R2 ;  /* 0x000000011f027824 */ /* 0x040fe200078e0a02 */
[----:B------:R-:W-:Y:S01]  /*9a10*/  SHF.R.U32.HI R18, RZ, 0x10, R9 ;  /* 0x00000010ff127819 */ /* 0x000fe20000011609 */
[----:B------:R-:W-:Y:S01]  /*9a20*/  IMAD.MOV.U32 R14, RZ, RZ, R8 ;  /* 0x000000ffff0e7224 */ /* 0x000fe200078e0008 */
[----:B------:R-:W-:Y:S01]  /*9a30*/  ISETP.GE.AND P0, PT, R31, UR4, PT ;  /* 0x000000041f007c0c */ /* 0x000fe2000bf06270 */
[C---:B------:R-:W-:Y:S01]  /*9a40*/  IMAD.SHL.U32 R0, R2.reuse, 0x40, RZ ;  /* 0x0000004002007824 */ /* 0x040fe200078e00ff */
[----:B------:R-:W-:Y:S01]  /*9a50*/  LOP3.LUT P1, RZ, R2, 0x4, RZ, 0xc0, !PT ;  /* 0x0000000402ff7812 */ /* 0x000fe2000782c0ff */
[--C-:B------:R-:W-:Y:S01]  /*9a60*/  IMAD.MOV.U32 R21, RZ, RZ, R11.reuse ;  /* 0x000000ffff157224 */ /* 0x100fe200078e000b */
[----:B------:R-:W-:Y:S01]  /*9a70*/  SHF.R.U64 R20, R10, 0x10, R11 ;  /* 0x000000100a147819 */ /* 0x000fe2000000120b */
[----:B------:R-:W-:Y:S01]  /*9a80*/  IMAD.MOV.U32 R10, RZ, RZ, R6 ;  /* 0x000000ffff0a7224 */ /* 0x000fe200078e0006 */
[----:B------:R-:W-:Y:S01]  /*9a90*/  LOP3.LUT R0, R0, 0x1c0, RZ, 0xc0, !PT ;  /* 0x000001c000007812 */ /* 0x000fe200078ec0ff */
[----:B------:R-:W-:Y:S01]  /*9aa0*/  IMAD.MOV.U32 R9, RZ, RZ, R7 ;  /* 0x000000ffff097224 */ /* 0x000fe200078e0007 */
[----:B------:R-:W-:Y:S01]  /*9ab0*/  SHF.R.U32.HI R8, RZ, 0x10, R11 ;  /* 0x00000010ff087819 */ /* 0x000fe2000001160b */
[----:B------:R-:W-:-:S04]  /*9ac0*/  DEPBAR.LE SB0, 0x1 ;  /* 0x000080400000791a */ /* 0x000fc80000000000 */
[----:B------:R-:W-:Y:S01]  /*9ad0*/  LOP3.LUT R2, R0, 0x18, R24, 0xf8, !PT ;  /* 0x0000001800027812 */ /* 0x000fe200078ef818 */
[----:B------:R-:W-:Y:S01]  /*9ae0*/  BSSY B1, `(.L_x_109) ;  /* 0x0000066000017945 */ /* 0x000fe20003800000 */
[----:B------:R-:W-:Y:S02]  /*9af0*/  SHF.R.U32.HI R0, RZ, 0x3, R0 ;  /* 0x00000003ff007819 */ /* 0x000fe40000011600 */
[--C-:B------:R-:W-:Y:S02]  /*9b00*/  SHF.R.U64 R6, R6, 0x10, R7.reuse ;  /* 0x0000001006067819 */ /* 0x100fe40000001207 */
[----:B------:R-:W-:Y:S02]  /*9b10*/  LOP3.LUT R0, R2, R0, RZ, 0x3c, !PT ;  /* 0x0000000002007212 */ /* 0x000fe400078e3cff */
[----:B------:R-:W-:Y:S02]  /*9b20*/  SHF.R.U32.HI R5, RZ, 0x10, R7 ;  /* 0x00000010ff057819 */ /* 0x000fe40000011607 */
[----:B------:R-:W-:Y:S01]  /*9b30*/  PRMT R28, R18, 0x5410, R13 ;  /* 0x00005410121c7816 */ /* 0x000fe2000000000d */
[----:B------:R-:W-:Y:S01]  /*9b40*/  IMAD R0, R47, 0x200, R0 ;  /* 0x000002002f007824 */ /* 0x000fe200078e0200 */
[----:B------:R-:W-:-:S02]  /*9b50*/  PRMT R20, R20, 0x5410, R19 ;  /* 0x0000541014147816 */ /* 0x000fc40000000013 */
[----:B------:R-:W-:Y:S02]  /*9b60*/  PRMT R25, R12, 0x5410, R16 ;  /* 0x000054100c197816 */ /* 0x000fe40000000010 */
[C---:B------:R-:W-:Y:S02]  /*9b70*/  IADD3 R2, R0.reuse, 0x20, RZ ;  /* 0x0000002000027810 */ /* 0x040fe40007ffe0ff */
[----:B------:R-:W-:Y:S02]  /*9b80*/  @P1 IADD3 R2, R0, -0x20, RZ ;  /* 0xffffffe000021810 */ /* 0x000fe40007ffe0ff */
[----:B------:R-:W-:Y:S02]  /*9b90*/  PRMT R27, R15, 0x5410, R14 ;  /* 0x000054100f1b7816 */ /* 0x000fe4000000000e */
[----:B------:R-:W-:Y:S02]  /*9ba0*/  PRMT R21, R8, 0x5410, R21 ;  /* 0x0000541008157816 */ /* 0x000fe40000000015 */
[----:B------:R-:W-:-:S02]  /*9bb0*/  PRMT R24, R10, 0x5410, R6 ;  /* 0x000054100a187816 */ /* 0x000fc40000000006 */
[----:B------:R-:W-:Y:S02]  /*9bc0*/  PRMT R26, R5, 0x5410, R9 ;  /* 0x00005410051a7816 */ /* 0x000fe40000000009 */
[----:B------:R-:W-:Y:S02]  /*9bd0*/  LEA R18, R0, 0x7100, 0x1 ;  /* 0x0000710000127811 */ /* 0x000fe400078e08ff */
[----:B------:R-:W-:Y:S01]  /*9be0*/  LEA R19, R2, 0x7100, 0x1 ;  /* 0x0000710002137811 */ /* 0x000fe200078e08ff */
[----:B------:R-:W-:Y:S06]  /*9bf0*/  BAR.SYNC.DEFER_BLOCKING 0x0 ;  /* 0x0000000000007b1d */ /* 0x000fec0000010000 */
[----:B------:R-:W-:Y:S05]  /*9c00*/  @P0 BRA `(.L_x_110) ;  /* 0x0000053000000947 */ /* 0x000fea0003800000 */
[----:B------:R-:W-:Y:S01]  /*9c10*/  ISETP.GE.AND P0, PT, R22, c[0x0][0x27c], PT ;  /* 0x00009f0016007a0c */ /* 0x000fe20003f06270 */
[----:B------:R-:W-:-:S12]  /*9c20*/  BSSY B0, `(.L_x_111) ;  /* 0x0000028000007945 */ /* 0x000fd80003800000 */
[----:B------:R-:W-:Y:S05]  /*9c30*/  @P0 BRA `(.L_x_112) ;  /* 0x0000026000000947 */ /* 0x000fea0003800000 */
[----:B------:R-:W1:Y:S01]  /*9c40*/  LDS.128 R8, [R18] ;  /* 0x0000000012087984 */ /* 0x000e620000000c00 */
[--C-:B------:R-:W-:Y:S02]  /*9c50*/  HADD2.F32 R7, -RZ, R20.reuse.H1_H1 ;  /* 0x30000014ff077230 */ /* 0x100fe40000004100 */
[----:B------:R-:W-:Y:S02]  /*9c60*/  HADD2.F32 R0, -RZ, R20.H0_H0 ;  /* 0x20000014ff007230 */ /* 0x000fe40000004100 */
[--C-:B------:R-:W-:Y:S02]  /*9c70*/  HADD2.F32 R5, -RZ, R23.reuse.H1_H1 ;  /* 0x30000017ff057230 */ /* 0x100fe40000004100 */
[----:B------:R-:W-:Y:S02]  /*9c80*/  HADD2.F32 R2, -RZ, R23.H0_H0 ;  /* 0x20000017ff027230 */ /* 0x000fe40000004100 */
[--C-:B-1----:R-:W-:Y:S02]  /*9c90*/  HADD2.F32 R12, -RZ, R8.reuse.H0_H0 ;  /* 0x20000008ff0c7230 */ /* 0x102fe40000004100 */
[----:B------:R-:W-:-:S02]  /*9ca0*/  HADD2.F32 R8, -RZ, R8.H1_H1 ;  /* 0x30000008ff087230 */ /* 0x000fc40000004100 */
[--C-:B------:R-:W-:Y:S02]  /*9cb0*/  HADD2.F32 R6, -RZ, R9.reuse.H0_H0 ;  /* 0x20000009ff067230 */ /* 0x100fe40000004100 */
[----:B------:R-:W-:Y:S02]  /*9cc0*/  HADD2.F32 R9, -RZ, R9.H1_H1 ;  /* 0x30000009ff097230 */ /* 0x000fe40000004100 */
[--C-:B------:R-:W-:Y:S02]  /*9cd0*/  HADD2.F32 R14, -RZ, R10.reuse.H0_H0 ;  /* 0x2000000aff0e7230 */ /* 0x100fe40000004100 */
[----:B------:R-:W-:Y:S01]  /*9ce0*/  HADD2.F32 R13, -RZ, R10.H1_H1 ;  /* 0x3000000aff0d7230 */ /* 0x000fe20000004100 */
[-C--:B------:R-:W-:Y:S01]  /*9cf0*/  FMUL.FTZ R10, R12, R7.reuse ;  /* 0x000000070c0a7220 */ /* 0x080fe20000410000 */
[--C-:B------:R-:W-:Y:S02]  /*9d00*/  HADD2.F32 R16, -RZ, R11.reuse.H0_H0 ;  /* 0x2000000bff107230 */ /* 0x100fe40000004100 */
[----:B------:R-:W-:Y:S01]  /*9d10*/  HADD2.F32 R15, -RZ, R11.H1_H1 ;  /* 0x3000000bff0f7230 */ /* 0x000fe20000004100 */
[----:B------:R-:W-:-:S02]  /*9d20*/  FMUL.FTZ R11, R8, R7 ;  /* 0x00000007080b7220 */ /* 0x000fc40000410000 */
[CC--:B------:R-:W-:Y:S02]  /*9d30*/  FMUL.FTZ R7, R9.reuse, R0.reuse ;  /* 0x0000000009077220 */ /* 0x0c0fe40000410000 */
[----:B------:R-:W-:Y:S02]  /*9d40*/  FMUL.FTZ R0, R6, R0 ;  /* 0x0000000006007220 */ /* 0x000fe40000410000 */
[-C--:B------:R-:W-:Y:S02]  /*9d50*/  FFMA.FTZ R17, R12, R5.reuse, -R11 ;  /* 0x000000050c117223 */ /* 0x080fe4000001080b */
[-C--:B------:R-:W-:Y:S01]  /*9d60*/  FFMA.FTZ R11, R6, R2.reuse, -R7 ;  /* 0x00000002060b7223 */ /* 0x080fe20000010807 */
[--C-:B------:R-:W-:Y:S01]  /*9d70*/  HADD2.F32 R6, -RZ, R21.reuse.H1_H1 ;  /* 0x30000015ff067230 */ /* 0x100fe20000004100 */
[----:B------:R-:W-:Y:S01]  /*9d80*/  FFMA.FTZ R9, R9, R2, R0 ;  /* 0x0000000209097223 */ /* 0x000fe20000010000 */
[----:B------:R-:W-:Y:S01]  /*9d90*/  HADD2.F32 R0, -RZ, R21.H0_H0 ;  /* 0x20000015ff007230 */ /* 0x000fe20000004100 */
[----:B------:R-:W-:Y:S01]  /*9da0*/  FFMA.FTZ R12, R8, R5, R10 ;  /* 0x00000005080c7223 */ /* 0x000fe2000001000a */
[--C-:B------:R-:W-:Y:S01]  /*9db0*/  HADD2.F32 R5, -RZ, R25.reuse.H1_H1 ;  /* 0x30000019ff057230 */ /* 0x100fe20000004100 */
[-C--:B------:R-:W-:Y:S01]  /*9dc0*/  FMUL.FTZ R8, R13, R6.reuse ;  /* 0x000000060d087220 */ /* 0x080fe20000410000 */
[----:B------:R-:W-:Y:S01]  /*9dd0*/  HADD2.F32 R2, -RZ, R25.H0_H0 ;  /* 0x20000019ff027230 */ /* 0x000fe20000004100 */
[----:B------:R-:W-:Y:S01]  /*9de0*/  FMUL.FTZ R7, R14, R6 ;  /* 0x000000060e077220 */ /* 0x000fe20000410000 */
[----:B------:R-:W-:Y:S01]  /*9df0*/  F2FP.PACK_AB R9, R9, R11 ;  /* 0x0000000b0909723e */ /* 0x000fe200000000ff */
[----:B------:R-:W-:-:S02]  /*9e00*/  FMUL.FTZ R6, R15, R0 ;  /* 0x000000000f067220 */ /* 0x000fc40000410000 */
[----:B------:R-:W-:Y:S02]  /*9e10*/  FMUL.FTZ R0, R16, R0 ;  /* 0x0000000010007220 */ /* 0x000fe40000410000 */
[----:B------:R-:W-:Y:S01]  /*9e20*/  FFMA.FTZ R10, R14, R5, -R8 ;  /* 0x000000050e0a7223 */ /* 0x000fe20000010808 */
[----:B------:R-:W-:Y:S01]  /*9e30*/  F2FP.PACK_AB R8, R12, R17 ;  /* 0x000000110c08723e */ /* 0x000fe200000000ff */
[----:B------:R-:W-:Y:S02]  /*9e40*/  FFMA.FTZ R7, R13, R5, R7 ;  /* 0x000000050d077223 */ /* 0x000fe40000010007 */
[-C--:B------:R-:W-:Y:S02]  /*9e50*/  FFMA.FTZ R6, R16, R2.reuse, -R6 ;  /* 0x0000000210067223 */ /* 0x080fe40000010806 */
[----:B------:R-:W-:Y:S01]  /*9e60*/  FFMA.FTZ R0, R15, R2, R0 ;  /* 0x000000020f007223 */ /* 0x000fe20000010000 */
[----:B------:R-:W-:-:S04]  /*9e70*/  F2FP.PACK_AB R10, R7, R10 ;  /* 0x0000000a070a723e */ /* 0x000fc800000000ff */
[----:B------:R-:W-:-:S05]  /*9e80*/  F2FP.PACK_AB R11, R0, R6 ;  /* 0x00000006000b723e */ /* 0x000fca00000000ff */
[----:B------:R1:W-:Y:S02]  /*9e90*/  STS.128 [R18], R8 ;  /* 0x0000000812007388 */ /* 0x0003e40000000c00 */
.L_x_112:
[----:B------:R-:W-:Y:S05]  /*9ea0*/  BSYNC B0 ;  /* 0x0000000000007941 */ /* 0x000fea0003800000 */
.L_x_111:
[----:B------:R-:W-:-:S04]  /*9eb0*/  IADD3 R0, R22, 0x10, RZ ;  /* 0x0000001016007810 */ /* 0x000fc80007ffe0ff */
[----:B------:R-:W-:-:S13]  /*9ec0*/  ISETP.GE.AND P0, PT, R0, c[0x0][0x27c], PT ;  /* 0x00009f0000007a0c */ /* 0x000fda0003f06270 */
[----:B------:R-:W-:Y:S05]  /*9ed0*/  @P0 BRA `(.L_x_110) ;  /* 0x0000026000000947 */ /* 0x000fea0003800000 */
[----:B-1----:R-:W1:Y:S01]  /*9ee0*/  LDS.128 R8, [R19] ;  /* 0x0000000013087984 */ /* 0x002e620000000c00 */
[--C-:B------:R-:W-:Y:S02]  /*9ef0*/  HADD2.F32 R7, -RZ, R24.reuse.H0_H0 ;  /* 0x20000018ff077230 */ /* 0x100fe40000004100 */
[----:B------:R-:W-:Y:S02]  /*9f00*/  HADD2.F32 R0, -RZ, R24.H1_H1 ;  /* 0x30000018ff007230 */ /* 0x000fe40000004100 */
        /* <DEDUP_REMOVED lines=35> */
.L_x_110:
[----:B------:R-:W-:Y:S05]  /*a140*/  BSYNC B1 ;  /* 0x0000000000017941 */ /* 0x000fea0003800000 */
.L_x_109:
[----:B------:R-:W-:Y:S01]  /*a150*/  IADD3 R0, R31, 0x20, RZ ;  /* 0x000000201f007810 */ /* 0x000fe20007ffe0ff */
[----:B------:R-:W-:Y:S03]  /*a160*/  BSSY B1, `(.L_x_113) ;  /* 0x0000056000017945 */ /* 0x000fe60003800000 */
[----:B------:R-:W-:-:S13]  /*a170*/  ISETP.GE.AND P0, PT, R0, UR4, PT ;  /* 0x0000000400007c0c */ /* 0x000fda000bf06270 */
[----:B------:R-:W-:Y:S05]  /*a180*/  @P0 BRA `(.L_x_114) ;  /* 0x0000053000000947 */ /* 0x000fea0003800000 */
[----:B------:R-:W-:Y:S01]  /*a190*/  ISETP.GE.AND P0, PT, R22, c[0x0][0x27c], PT ;  /* 0x00009f0016007a0c */ /* 0x000fe20003f06270 */
[----:B------:R-:W-:-:S12]  /*a1a0*/  BSSY B0, `(.L_x_115) ;  /* 0x0000028000007945 */ /* 0x000fd80003800000 */
[----:B------:R-:W-:Y:S05]  /*a1b0*/  @P0 BRA `(.L_x_116) ;  /* 0x0000026000000947 */ /* 0x000fea0003800000 */
[----:B-1----:R-:W1:Y:S01]  /*a1c0*/  LDS.128 R8, [R18+0x1000] ;  /* 0x0010000012087984 */ /* 0x002e620000000c00 */
        /* <DEDUP_REMOVED lines=10> */
[C---:B------:R-:W-:Y:S01]  /*a270*/  FMUL.FTZ R10, R7.reuse, R12 ;  /* 0x0000000c070a7220 */ /* 0x040fe20000410000 */
[--C-:B------:R-:W-:Y:S02]  /*a280*/  HADD2.F32 R16, -RZ, R11.reuse.H0_H0 ;  /* 0x2000000bff107230 */ /* 0x100fe40000004100 */
[----:B------:R-:W-:Y:S01]  /*a290*/  HADD2.F32 R15, -RZ, R11.H1_H1 ;  /* 0x3000000bff0f7230 */ /* 0x000fe20000004100 */
[----:B------:R-:W-:-:S02]  /*a2a0*/  FMUL.FTZ R11, R7, R8 ;  /* 0x00000008070b7220 */ /* 0x000fc40000410000 */
[CC--:B------:R-:W-:Y:S02]  /*a2b0*/  FMUL.FTZ R7, R0.reuse, R9.reuse ;  /* 0x0000000900077220 */ /* 0x0c0fe40000410000 */
[----:B------:R-:W-:Y:S02]  /*a2c0*/  FMUL.FTZ R0, R0, R6 ;  /* 0x0000000600007220 */ /* 0x000fe40000410000 */
[C---:B------:R-:W-:Y:S02]  /*a2d0*/  FFMA.FTZ R17, R5.reuse, R12, -R11 ;  /* 0x0000000c05117223 */ /* 0x040fe4000001080b */
[C---:B------:R-:W-:Y:S01]  /*a2e0*/  FFMA.FTZ R11, R2.reuse, R6, -R7 ;  /* 0x00000006020b7223 */ /* 0x040fe20000010807 */
[--C-:B------:R-:W-:Y:S01]  /*a2f0*/  HADD2.F32 R6, -RZ, R21.reuse.H1_H1 ;  /* 0x30000015ff067230 */ /* 0x100fe20000004100 */
[----:B------:R-:W-:Y:S01]  /*a300*/  FFMA.FTZ R9, R2, R9, R0 ;  /* 0x0000000902097223 */ /* 0x000fe20000010000 */
[----:B------:R-:W-:Y:S01]  /*a310*/  HADD2.F32 R0, -RZ, R21.H0_H0 ;  /* 0x20000015ff007230 */ /* 0x000fe20000004100 */
[----:B------:R-:W-:Y:S01]  /*a320*/  FFMA.FTZ R12, R5, R8, R10 ;  /* 0x00000008050c7223 */ /* 0x000fe2000001000a */
[--C-:B------:R-:W-:Y:S01]  /*a330*/  HADD2.F32 R5, -RZ, R25.reuse.H1_H1 ;  /* 0x30000019ff057230 */ /* 0x100fe20000004100 */
[C---:B------:R-:W-:Y:S01]  /*a340*/  FMUL.FTZ R8, R6.reuse, R13 ;  /* 0x0000000d06087220 */ /* 0x040fe20000410000 */
[----:B------:R-:W-:Y:S01]  /*a350*/  HADD2.F32 R2, -RZ, R25.H0_H0 ;  /* 0x20000019ff027230 */ /* 0x000fe20000004100 */
[----:B------:R-:W-:Y:S01]  /*a360*/  FMUL.FTZ R7, R6, R14 ;  /* 0x0000000e06077220 */ /* 0x000fe20000410000 */
[----:B------:R-:W-:Y:S01]  /*a370*/  F2FP.PACK_AB R9, R9, R11 ;  /* 0x0000000b0909723e */ /* 0x000fe200000000ff */
[----:B------:R-:W-:-:S02]  /*a380*/  FMUL.FTZ R6, R0, R15 ;  /* 0x0000000f00067220 */ /* 0x000fc40000410000 */
[----:B------:R-:W-:Y:S02]  /*a390*/  FMUL.FTZ R0, R0, R16 ;  /* 0x0000001000007220 */ /* 0x000fe40000410000 */
[C---:B------:R-:W-:Y:S01]  /*a3a0*/  FFMA.FTZ R10, R5.reuse, R14, -R8 ;  /* 0x0000000e050a7223 */ /* 0x040fe20000010808 */
[----:B------:R-:W-:Y:S01]  /*a3b0*/  F2FP.PACK_AB R8, R12, R17 ;  /* 0x000000110c08723e */ /* 0x000fe200000000ff */
[----:B------:R-:W-:Y:S02]  /*a3c0*/  FFMA.FTZ R7, R5, R13, R7 ;  /* 0x0000000d05077223 */ /* 0x000fe40000010007 */
[C---:B------:R-:W-:Y:S02]  /*a3d0*/  FFMA.FTZ R6, R2.reuse, R16, -R6 ;  /* 0x0000001002067223 */ /* 0x040fe40000010806 */
[----:B------:R-:W-:Y:S01]  /*a3e0*/  FFMA.FTZ R0, R2, R15, R0 ;  /* 0x0000000f02007223 */ /* 0x000fe20000010000 */
[----:B------:R-:W-:-:S04]  /*a3f0*/  F2FP.PACK_AB R10, R7, R10 ;  /* 0x0000000a070a723e */ /* 0x000fc800000000ff */
[----:B------:R-:W-:-:S05]  /*a400*/  F2FP.PACK_AB R11, R0, R6 ;  /* 0x00000006000b723e */ /* 0x000fca00000000ff */
[----:B------:R1:W-:Y:S02]  /*a410*/  STS.128 [R18+0x1000], R8 ;  /* 0x0010000812007388 */ /* 0x0003e40000000c00 */
.L_x_116:
[----:B------:R-:W-:Y:S05]  /*a420*/  BSYNC B0 ;  /* 0x0000000000007941 */ /* 0x000fea0003800000 */
.L_x_115:
[----:B------:R-:W-:-:S04]  /*a430*/  IADD3 R0, R22, 0x10, RZ ;  /* 0x0000001016007810 */ /* 0x000fc80007ffe0ff */
[----:B------:R-:W-:-:S13]  /*a440*/  ISETP.GE.AND P0, PT, R0, c[0x0][0x27c], PT ;  /* 0x00009f0000007a0c */ /* 0x000fda0003f06270 */
[----:B------:R-:W-:Y:S05]  /*a450*/  @P0 BRA `(.L_x_114) ;  /* 0x0000026000000947 */ /* 0x000fea0003800000 */
[----:B-1----:R-:W1:Y:S01]  /*a460*/  LDS.128 R8, [R19+0x1000] ;  /* 0x0010000013087984 */ /* 0x002e620000000c00 */
        /* <DEDUP_REMOVED lines=37> */
.L_x_114:
[----:B------:R-:W-:Y:S05]  /*a6c0*/  BSYNC B1 ;  /* 0x0000000000017941 */ /* 0x000fea0003800000 */
.L_x_113:
        /* <DEDUP_REMOVED lines=45> */
.L_x_120:
[----:B------:R-:W-:Y:S05]  /*a9a0*/  BSYNC B0 ;  /* 0x0000000000007941 */ /* 0x000fea0003800000 */
.L_x_119:
        /* <DEDUP_REMOVED lines=41> */
.L_x_118:
[----:B------:R-:W-:Y:S05]  /*ac40*/  BSYNC B1 ;  /* 0x0000000000017941 */ /* 0x000fea0003800000 */
.L_x_117:
[----:B------:R-:W-:-:S04]  /*ac50*/  IADD3 R0, R31, 0x60, RZ ;  /* 0x000000601f007810 */ /* 0x000fc80007ffe0ff */
        /* <DEDUP_REMOVED lines=43> */
.L_x_123:
[----:B------:R-:W-:Y:S05]  /*af10*/  BSYNC B0 ;  /* 0x0000000000007941 */ /* 0x000fea0003800000 */
.L_x_122:
        /* <DEDUP_REMOVED lines=40> */
[----:B------:R1:W-:Y:S01]  /*b1a0*/  STS.128 [R19+0x3000], R8 ;  /* 0x0030000813007388 */ /* 0x0003e20000000c00 */
[----:B------:R-:W-:Y:S05]  /*b1b0*/  BRA `(.L_x_121) ;  /* 0x00001a3000007947 */ /* 0x000fea0003800000 */
.L_x_106:
[----:B------:R-:W-:Y:S01]  /*b1c0*/  ISETP.GE.AND P0, PT, R2, UR19, PT ;  /* 0x0000001302007c0c */ /* 0x000fe2000bf06270 */
[----:B------:R-:W-:Y:S01]  /*b1d0*/  BSSY B0, `(.L_x_124) ;  /* 0x000000d000007945 */ /* 0x000fe20003800000 */
[----:B------:R-:W-:Y:S01]  /*b1e0*/  CS2R R10, SRZ ;  /* 0x00000000000a7805 */ /* 0x000fe2000001ff00 */
[----:B------:R-:W-:Y:S01]  /*b1f0*/  CS2R R8, SRZ ;  /* 0x0000000000087805 */ /* 0x000fe2000001ff00 */
[----:B------:R-:W-:Y:S01]  /*b200*/  CS2R R14, SRZ ;  /* 0x00000000000e7805 */ /* 0x000fe2000001ff00 */
[----:B------:R-:W-:-:S08]  /*b210*/  CS2R R12, SRZ ;  /* 0x00000000000c7805 */ /* 0x000fd0000001ff00 */
[----:B------:R-:W-:Y:S05]  /*b220*/  @P0 BRA `(.L_x_125) ;  /* 0x0000007000000947 */ /* 0x000fea0003800000 */
[----:B------:R-:W-:Y:S01]  /*b230*/  ISETP.GE.AND P0, PT, R24, c[0x0][0x27c], PT ;  /* 0x00009f0018007a0c */ /* 0x000fe20003f06270 */
[----:B------:R-:W-:-:S12]  /*b240*/  CS2R R10, SRZ ;  /* 0x00000000000a7805 */ /* 0x000fd8000001ff00 */
[----:B------:R-:W-:Y:S05]  /*b250*/  @P0 BRA `(.L_x_125) ;  /* 0x0000004000000947 */ /* 0x000fea0003800000 */
[----:B------:R-:W-:-:S04]  /*b260*/  IMAD.WIDE R12, R24, 0x2, R18 ;  /* 0x00000002180c7825 */ /* 0x000fc800078e0212 */
[----:B------:R-:W-:Y:S02]  /*b270*/  IMAD.WIDE R8, R24, 0x2, R16 ;  /* 0x0000000218087825 */ /* 0x000fe400078e0210 */
[----:B------:R-:W5:Y:S04]  /*b280*/  LD.E.128 R12, [R12.64] ;  /* 0x000000160c0c7980 */ /* 0x000f68000c101d00 */
[----:B------:R-:W5:Y:S02]  /*b290*/  LD.E.128 R8, [R8.64] ;  /* 0x0000001608087980 */ /* 0x000f64000c101d00 */
.L_x_125:
[----:B------:R-:W-:Y:S05]  /*b2a0*/  BSYNC B0 ;  /* 0x0000000000007941 */ /* 0x000fea0003800000 */
.L_x_124:
[----:B------:R-:W-:Y:S01]  /*b2b0*/  UIMAD UR4, UR16, -0x80, UR19 ;  /* 0xffffff80100478a4 */ /* 0x000fe2000f8e0213 */
[----:B------:R-:W-:Y:S01]  /*b2c0*/  ISETP.GE.AND P0, PT, R24, c[0x0][0x27c], PT ;  /* 0x00009f0018007a0c */ /* 0x000fe20003f06270 */
[--C-:B-----5:R-:W-:Y:S01]  /*b2d0*/  IMAD.MOV.U32 R21, RZ, RZ, R13.reuse ;  /* 0x000000ffff157224 */ /* 0x120fe200078e000d */
[--C-:B------:R-:W-:Y:S01]  /*b2e0*/  SHF.R.U64 R20, R12, 0x10, R13.reuse ;  /* 0x000000100c147819 */ /* 0x100fe2000000120d */
[----:B------:R-:W-:Y:S01]  /*b2f0*/  UISETP.LT.AND UP0, UPT, UR4, 0x80, UPT ;  /* 0x000000800400788c */ /* 0x000fe2000bf01270 */
[----:B------:R-:W-:Y:S01]  /*b300*/  SHF.R.U32.HI R17, RZ, 0x10, R13 ;  /* 0x00000010ff117819 */ /* 0x000fe2000001160d */
[----:B------:R-:W-:Y:S01]  /*b310*/  IMAD.MOV.U32 R19, RZ, RZ, R14 ;  /* 0x000000ffff137224 */ /* 0x000fe200078e000e */
[--C-:B------:R-:W-:Y:S01]  /*b320*/  SHF.R.U64 R16, R14, 0x10, R15.reuse ;  /* 0x000000100e107819 */ /* 0x100fe2000000120f */
[----:B------:R-:W-:Y:S01]  /*b330*/  USEL UR4, UR4, 0x80, UP0 ;  /* 0x0000008004047887 */ /* 0x000fe20008000000 */
[----:B------:R-:W-:Y:S01]  /*b340*/  IMAD.MOV.U32 R22, RZ, RZ, R12 ;  /* 0x000000ffff167224 */ /* 0x000fe200078e000c */
[--C-:B------:R-:W-:Y:S01]  /*b350*/  SHF.R.U32.HI R12, RZ, 0x10, R15.reuse ;  /* 0x00000010ff0c7819 */ /* 0x100fe2000001160f */
[----:B------:R-:W-:Y:S01]  /*b360*/  IMAD.MOV.U32 R18, RZ, RZ, R15 ;  /* 0x000000ffff127224 */ /* 0x000fe200078e000f */
[--C-:B------:R-:W-:Y:S01]  /*b370*/  SHF.R.U32.HI R5, RZ, 0x10, R9.reuse ;  /* 0x00000010ff057819 */ /* 0x100fe20000011609 */
[----:B------:R-:W-:Y:S01]  /*b380*/  IMAD.MOV.U32 R14, RZ, RZ, R8 ;  /* 0x000000ffff0e7224 */ /* 0x000fe200078e0008 */
[----:B------:R-:W-:Y:S01]  /*b390*/  ISETP.GE.OR P1, PT, R31, UR4, P0 ;  /* 0x000000041f007c0c */ /* 0x000fe20008726670 */
[--C-:B------:R-:W-:Y:S01]  /*b3a0*/  IMAD.MOV.U32 R13, RZ, RZ, R9.reuse ;  /* 0x000000ffff0d7224 */ /* 0x100fe200078e0009 */
[----:B------:R-:W-:Y:S01]  /*b3b0*/  SHF.R.U64 R8, R8, 0x10, R9 ;  /* 0x0000001008087819 */ /* 0x000fe20000001209 */
[----:B------:R-:W-:Y:S01]  /*b3c0*/  IMAD.MOV.U32 R7, RZ, RZ, R10 ;  /* 0x000000ffff077224 */ /* 0x000fe200078e000a */
[--C-:B------:R-:W-:Y:S01]  /*b3d0*/  SHF.R.U64 R2, R10, 0x10, R11.reuse ;  /* 0x000000100a027819 */ /* 0x100fe2000000120b */
[--C-:B------:R-:W-:Y:S01]  /*b3e0*/  IMAD.MOV.U32 R6, RZ, RZ, R11.reuse ;  /* 0x000000ffff067224 */ /* 0x100fe200078e000b */
[----:B------:R-:W-:Y:S01]  /*b3f0*/  SHF.R.U32.HI R0, RZ, 0x10, R11 ;  /* 0x00000010ff007819 */ /* 0x000fe2000001160b */
[----:B------:R-:W-:-:S04]  /*b400*/  DEPBAR.LE SB0, 0x1 ;  /* 0x000080400000791a */ /* 0x000fc80000000000 */
[----:B------:R-:W-:Y:S01]  /*b410*/  BSSY B0, `(.L_x_126) ;  /* 0x0000062000007945 */ /* 0x000fe20003800000 */
[----:B------:R-:W-:Y:S02]  /*b420*/  PRMT R33, R22, 0x5410, R13 ;  /* 0x0000541016217816 */ /* 0x000fe4000000000d */
[----:B------:R-:W-:Y:S02]  /*b430*/  PRMT R36, R21, 0x5410, R17 ;  /* 0x0000541015247816 */ /* 0x000fe40000000011 */
[----:B------:R-:W-:Y:S02]  /*b440*/  PRMT R34, R5, 0x5410, R20 ;  /* 0x0000541005227816 */ /* 0x000fe40000000014 */
[----:B------:R-:W-:Y:S02]  /*b450*/  PRMT R38, R19, 0x5410, R6 ;  /* 0x0000541013267816 */ /* 0x000fe40000000006 */
[----:B------:R-:W-:Y:S02]  /*b460*/  PRMT R39, R12, 0x5410, R18 ;  /* 0x000054100c277816 */ /* 0x000fe40000000012 */
[----:B------:R-:W-:-:S02]  /*b470*/  PRMT R37, R0, 0x5410, R16 ;  /* 0x0000541000257816 */ /* 0x000fc40000000010 */
[----:B------:R-:W-:Y:S02]  /*b480*/  PRMT R32, R8, 0x5410, R14 ;  /* 0x0000541008207816 */ /* 0x000fe4000000000e */
[----:B------:R-:W-:Y:S01]  /*b490*/  PRMT R35, R7, 0x5410, R2 ;  /* 0x0000541007237816 */ /* 0x000fe20000000002 */
[----:B------:R-:W-:Y:S06]  /*b4a0*/  BAR.SYNC.DEFER_BLOCKING 0x0 ;  /* 0x0000000000007b1d */ /* 0x000fec0000010000 */
[----:B------:R-:W-:Y:S05]  /*b4b0*/  @P1 BRA `(.L_x_127) ;  /* 0x0000057000001947 */ /* 0x000fea0003800000 */
[----:B------:R-:W-:Y:S02]  /*b4c0*/  SHF.L.U32 R0, R31, 0x6, RZ ;  /* 0x000000061f007819 */ /* 0x000fe400000006ff */
[----:B------:R-:W-:-:S02]  /*b4d0*/  IADD3 R5, R24, c[0x0][0x27c], RZ ;  /* 0x00009f0018057a10 */ /* 0x000fc40007ffe0ff */
[----:B------:R-:W-:Y:S02]  /*b4e0*/  LOP3.LUT R0, R0, 0x1c0, RZ, 0xc0, !PT ;  /* 0x000001c000007812 */ /* 0x000fe400078ec0ff */
[----:B------:R-:W-:Y:S02]  /*b4f0*/  SHF.L.U32 R7, R47, 0x9, RZ ;  /* 0x000000092f077819 */ /* 0x000fe400000006ff */
[C---:B------:R-:W-:Y:S02]  /*b500*/  LOP3.LUT R2, R0.reuse, 0x38, R24, 0xf8, !PT ;  /* 0x0000003800027812 */ /* 0x040fe400078ef818 */
[----:B------:R-:W-:Y:S02]  /*b510*/  SHF.R.U32.HI R6, RZ, 0x3, R0 ;  /* 0x00000003ff067819 */ /* 0x000fe40000011600 */
[----:B------:R-:W-:Y:S02]  /*b520*/  LOP3.LUT R0, R0, 0x38, R5, 0xf8, !PT ;  /* 0x0000003800007812 */ /* 0x000fe400078ef805 */
[----:B------:R-:W-:-:S02]  /*b530*/  LOP3.LUT R2, R7, R2, R6, 0xf6, !PT ;  /* 0x0000000207027212 */ /* 0x000fc400078ef606 */
[----:B------:R-:W-:Y:S01]  /*b540*/  LOP3.LUT R0, R7, R0, R6, 0xf6, !PT ;  /* 0x0000000007007212 */ /* 0x000fe200078ef606 */
[--C-:B------:R-:W-:Y:S01]  /*b550*/  HADD2.F32 R7, -RZ, R32.reuse.H0_H0 ;  /* 0x20000020ff077230 */ /* 0x100fe20000004100 */
[----:B------:R-:W-:Y:S01]  /*b560*/  SHF.L.U32 R28, R2, 0x1, RZ ;  /* 0x00000001021c7819 */ /* 0x000fe200000006ff */
[----:B------:R-:W-:Y:S01]  /*b570*/  HADD2.F32 R2, -RZ, R32.H1_H1 ;  /* 0x30000020ff027230 */ /* 0x000fe20000004100 */
[----:B------:R-:W-:-:S03]  /*b580*/  SHF.L.U32 R26, R0, 0x1, RZ ;  /* 0x00000001001a7819 */ /* 0x000fc600000006ff */
[----:B------:R-:W1:Y:S04]  /*b590*/  LDS.128 R12, [R28+0x7100] ;  /* 0x007100001c0c7984 */ /* 0x000e680000000c00 */
[----:B------:R-:W2:Y:S01]  /*b5a0*/  LDS.128 R8, [R26+0x7100] ;  /* 0x007100001a087984 */ /* 0x000ea20000000c00 */
[--C-:B-1----:R-:W-:Y:S02]  /*b5b0*/  HADD2.F32 R17, -RZ, R13.reuse.H0_H0 ;  /* 0x2000000dff117230 */ /* 0x102fe40000004100 */
[----:B------:R-:W-:Y:S02]  /*b5c0*/  HADD2.F32 R18, -RZ, R13.H1_H1 ;  /* 0x3000000dff127230 */ /* 0x000fe40000004100 */
[----:B--2---:R-:W-:Y:S02]  /*b5d0*/  HADD2.F32 R13, -RZ, R8.H0_H0 ;  /* 0x20000008ff0d7230 */ /* 0x004fe40000004100 */
[----:B------:R-:W-:-:S02]  /*b5e0*/  HADD2.F32 R5, -RZ, R12.H0_H0 ;  /* 0x2000000cff057230 */ /* 0x000fc40000004100 */
[----:B------:R-:W-:Y:S01]  /*b5f0*/  HADD2.F32 R16, -RZ, R12.H1_H1 ;  /* 0x3000000cff107230 */ /* 0x000fe20000004100 */
[-C--:B------:R-:W-:Y:S01]  /*b600*/  FMUL.FTZ R0, R13, R2.reuse ;  /* 0x000000020d007220 */ /* 0x080fe20000410000 */
[--C-:B------:R-:W-:Y:S01]  /*b610*/  HADD2.F32 R20, -RZ, R14.reuse.H0_H0 ;  /* 0x2000000eff147230 */ /* 0x100fe20000004100 */
[C---:B------:R-:W-:Y:S01]  /*b620*/  FMUL.FTZ R6, R5.reuse, R2 ;  /* 0x0000000205067220 */ /* 0x040fe20000410000 */
[----:B------:R-:W-:Y:S02]  /*b630*/  HADD2.F32 R21, -RZ, R14.H1_H1 ;  /* 0x3000000eff157230 */ /* 0x000fe40000004100 */
[----:B------:R-:W-:Y:S02]  /*b640*/  HADD2.F32 R12, -RZ, R33.H0_H0 ;  /* 0x20000021ff0c7230 */ /* 0x000fe40000004100 */
[----:B------:R-:W-:Y:S01]  /*b650*/  HADD2.F32 R14, -RZ, R8.H1_H1 ;  /* 0x30000008ff0e7230 */ /* 0x000fe20000004100 */
[-C--:B------:R-:W-:Y:S01]  /*b660*/  FMUL.FTZ R8, R16, R7.reuse ;  /* 0x0000000710087220 */ /* 0x080fe20000410000 */
[--C-:B------:R-:W-:Y:S01]  /*b670*/  HADD2.F32 R23, -RZ, R15.reuse.H0_H0 ;  /* 0x2000000fff177230 */ /* 0x100fe20000004100 */
[-C--:B------:R-:W-:Y:S01]  /*b680*/  FFMA.FTZ R30, R5, R12.reuse, -R0 ;  /* 0x0000000c051e7223 */ /* 0x080fe20000010800 */
[----:B------:R-:W-:Y:S01]  /*b690*/  HADD2.F32 R25, -RZ, R15.H1_H1 ;  /* 0x3000000fff197230 */ /* 0x000fe20000004100 */
[----:B------:R-:W-:Y:S01]  /*b6a0*/  FMUL.FTZ R5, R14, R7 ;  /* 0x000000070e057220 */ /* 0x000fe20000410000 */
[----:B------:R-:W-:Y:S01]  /*b6b0*/  HADD2.F32 R2, -RZ, R34.H1_H1 ;  /* 0x30000022ff027230 */ /* 0x000fe20000004100 */
[----:B------:R-:W-:Y:S01]  /*b6c0*/  FFMA.FTZ R29, R13, R12, R6 ;  /* 0x0000000c0d1d7223 */ /* 0x000fe20000010006 */
[----:B------:R-:W-:-:S02]  /*b6d0*/  HADD2.F32 R15, -RZ, R9.H0_H0 ;  /* 0x20000009ff0f7230 */ /* 0x000fc40000004100 */
[----:B------:R-:W-:Y:S01]  /*b6e0*/  HADD2.F32 R0, -RZ, R33.H1_H1 ;  /* 0x30000021ff007230 */ /* 0x000fe20000004100 */
[-C--:B------:R-:W-:Y:S01]  /*b6f0*/  FFMA.FTZ R12, R16, R2.reuse, -R5 ;  /* 0x00000002100c7223 */ /* 0x080fe20000010805 */
[----:B------:R-:W-:Y:S01]  /*b700*/  HADD2.F32 R6, -RZ, R36.H0_H0 ;  /* 0x20000024ff067230 */ /* 0x000fe20000004100 */
[----:B------:R-:W-:Y:S01]  /*b710*/  FFMA.FTZ R27, R14, R2, R8 ;  /* 0x000000020e1b7223 */ /* 0x000fe20000010008 */
[----:B------:R-:W-:Y:S01]  /*b720*/  HADD2.F32 R9, -RZ, R9.H1_H1 ;  /* 0x30000009ff097230 */ /* 0x000fe20000004100 */
[-C--:B------:R-:W-:Y:S01]  /*b730*/  FMUL.FTZ R7, R15, R0.reuse ;  /* 0x000000000f077220 */ /* 0x080fe20000410000 */
[----:B------:R-:W-:Y:S01]  /*b740*/  HADD2.F32 R5, -RZ, R34.H0_H0 ;  /* 0x20000022ff057230 */ /* 0x000fe20000004100 */
[C---:B------:R-:W-:Y:S01]  /*b750*/  FMUL.FTZ R8, R17.reuse, R0 ;  /* 0x0000000011087220 */ /* 0x040fe20000410000 */
[----:B------:R-:W-:Y:S01]  /*b760*/  HADD2.F32 R0, -RZ, R36.H1_H1 ;  /* 0x30000024ff007230 */ /* 0x000fe20000004100 */
[----:B------:R-:W-:Y:S01]  /*b770*/  FFMA.FTZ R17, R17, R6, -R7 ;  /* 0x0000000611117223 */ /* 0x000fe20000010807 */
[--C-:B------:R-:W-:Y:S01]  /*b780*/  HADD2.F32 R19, -RZ, R10.reuse.H0_H0 ;  /* 0x2000000aff137230 */ /* 0x100fe20000004100 */
[CC--:B------:R-:W-:Y:S01]  /*b790*/  FMUL.FTZ R7, R9.reuse, R5.reuse ;  /* 0x0000000509077220 */ /* 0x0c0fe20000410000 */
[----:B------:R-:W-:Y:S01]  /*b7a0*/  HADD2.F32 R10, -RZ, R10.H1_H1 ;  /* 0x3000000aff0a7230 */ /* 0x000fe20000004100 */
[C---:B------:R-:W-:Y:S01]  /*b7b0*/  FMUL.FTZ R2, R18.reuse, R5 ;  /* 0x0000000512027220 */ /* 0x040fe20000410000 */
[----:B------:R-:W-:Y:S01]  /*b7c0*/  HADD2.F32 R5, -RZ, R35.H0_H0 ;  /* 0x20000023ff057230 */ /* 0x000fe20000004100 */
[-C--:B------:R-:W-:Y:S01]  /*b7d0*/  FFMA.FTZ R13, R18, R0.reuse, -R7 ;  /* 0x00000000120d7223 */ /* 0x080fe20000010807 */
[----:B------:R-:W-:Y:S01]  /*b7e0*/  HADD2.F32 R22, -RZ, R11.H0_H0 ;  /* 0x2000000bff167230 */ /* 0x000fe20000004100 */
[----:B------:R-:W-:Y:S01]  /*b7f0*/  FFMA.FTZ R9, R9, R0, R2 ;  /* 0x0000000009097223 */ /* 0x000fe20000010002 */
[----:B------:R-:W-:Y:S01]  /*b800*/  HADD2.F32 R0, -RZ, R35.H1_H1 ;  /* 0x30000023ff007230 */ /* 0x000fe20000004100 */
[----:B------:R-:W-:Y:S01]  /*b810*/  FFMA.FTZ R16, R15, R6, R8 ;  /* 0x000000060f107223 */ /* 0x000fe20000010008 */
[--C-:B------:R-:W-:Y:S01]  /*b820*/  HADD2.F32 R2, -RZ, R38.reuse.H0_H0 ;  /* 0x20000026ff027230 */ /* 0x100fe20000004100 */
[-C--:B------:R-:W-:Y:S01]  /*b830*/  FMUL.FTZ R8, R19, R5.reuse ;  /* 0x0000000513087220 */ /* 0x080fe20000410000 */
[----:B------:R-:W-:Y:S01]  /*b840*/  HADD2.F32 R6, -RZ, R37.H1_H1 ;  /* 0x30000025ff067230 */ /* 0x000fe20000004100 */
[----:B------:R-:W-:Y:S01]  /*b850*/  FMUL.FTZ R7, R20, R5 ;  /* 0x0000000514077220 */ /* 0x000fe20000410000 */
[----:B------:R-:W-:Y:S01]  /*b860*/  HADD2.F32 R11, -RZ, R11.H1_H1 ;  /* 0x3000000bff0b7230 */ /* 0x000fe20000004100 */
[----:B------:R-:W-:Y:S01]  /*b870*/  FMUL.FTZ R5, R10, R0 ;  /* 0x000000000a057220 */ /* 0x000fe20000410000 */
[----:B------:R-:W-:Y:S01]  /*b880*/  F2FP.PACK_AB R12, R12, R30 ;  /* 0x0000001e0c0c723e */ /* 0x000fe200000000ff */
[----:B------:R-:W-:Y:S01]  /*b890*/  FMUL.FTZ R0, R21, R0 ;  /* 0x0000000015007220 */ /* 0x000fe20000410000 */
[----:B------:R-:W-:Y:S01]  /*b8a0*/  F2FP.PACK_AB R13, R13, R17 ;  /* 0x000000110d0d723e */ /* 0x000fe200000000ff */
[----:B------:R-:W-:Y:S01]  /*b8b0*/  FFMA.FTZ R20, R20, R2, -R8 ;  /* 0x0000000214147223 */ /* 0x000fe20000010808 */
[----:B------:R-:W-:Y:S01]  /*b8c0*/  F2FP.PACK_AB R9, R9, R16 ;  /* 0x000000100909723e */ /* 0x000fe200000000ff */
[----:B------:R-:W-:Y:S01]  /*b8d0*/  FFMA.FTZ R19, R19, R2, R7 ;  /* 0x0000000213137223 */ /* 0x000fe20000010007 */
[----:B------:R-:W-:Y:S01]  /*b8e0*/  HADD2.F32 R2, -RZ, R38.H1_H1 ;  /* 0x30000026ff027230 */ /* 0x000fe20000004100 */
[-C--:B------:R-:W-:Y:S01]  /*b8f0*/  FFMA.FTZ R10, R10, R6.reuse, R0 ;  /* 0x000000060a0a7223 */ /* 0x080fe20000010000 */
[----:B------:R-:W-:Y:S01]  /*b900*/  HADD2.F32 R0, -RZ, R37.H0_H0 ;  /* 0x20000025ff007230 */ /* 0x000fe20000004100 */
[----:B------:R-:W-:Y:S01]  /*b910*/  FFMA.FTZ R14, R21, R6, -R5 ;  /* 0x00000006150e7223 */ /* 0x000fe20000010805 */
[--C-:B------:R-:W-:Y:S01]  /*b920*/  HADD2.F32 R6, -RZ, R39.reuse.H1_H1 ;  /* 0x30000027ff067230 */ /* 0x100fe20000004100 */
[-C--:B------:R-:W-:Y:S01]  /*b930*/  FMUL.FTZ R8, R22, R2.reuse ;  /* 0x0000000216087220 */ /* 0x080fe20000410000 */
[----:B------:R-:W-:Y:S01]  /*b940*/  HADD2.F32 R5, -RZ, R39.H0_H0 ;  /* 0x20000027ff057230 */ /* 0x000fe20000004100 */
[----:B------:R-:W-:Y:S01]  /*b950*/  FMUL.FTZ R7, R23, R2 ;  /* 0x0000000217077220 */ /* 0x000fe20000410000 */
[----:B------:R-:W-:Y:S01]  /*b960*/  F2FP.PACK_AB R14, R14, R20 ;  /* 0x000000140e0e723e */ /* 0x000fe200000000ff */
[-C--:B------:R-:W-:Y:S01]  /*b970*/  FMUL.FTZ R2, R11, R0.reuse ;  /* 0x000000000b027220 */ /* 0x080fe20000410000 */
[----:B------:R-:W-:Y:S01]  /*b980*/  F2FP.PACK_AB R10, R10, R19 ;  /* 0x000000130a0a723e */ /* 0x000fe200000000ff */
[----:B------:R-:W-:-:S02]  /*b990*/  FMUL.FTZ R0, R25, R0 ;  /* 0x0000000019007220 */ /* 0x000fc40000410000 */
[-C--:B------:R-:W-:Y:S01]  /*b9a0*/  FFMA.FTZ R15, R23, R6.reuse, -R8 ;  /* 0x00000006170f7223 */ /* 0x080fe20000010808 */
[----:B------:R-:W-:Y:S01]  /*b9b0*/  F2FP.PACK_AB R8, R27, R29 ;  /* 0x0000001d1b08723e */ /* 0x000fe200000000ff */
[-C--:B------:R-:W-:Y:S02]  /*b9c0*/  FFMA.FTZ R2, R25, R5.reuse, -R2 ;  /* 0x0000000519027223 */ /* 0x080fe40000010802 */
[----:B------:R-:W-:Y:S02]  /*b9d0*/  FFMA.FTZ R7, R22, R6, R7 ;  /* 0x0000000616077223 */ /* 0x000fe40000010007 */
[----:B------:R-:W-:Y:S01]  /*b9e0*/  FFMA.FTZ R0, R11, R5, R0 ;  /* 0x000000050b007223 */ /* 0x000fe20000010000 */
[----:B------:R-:W-:-:S04]  /*b9f0*/  F2FP.PACK_AB R15, R2, R15 ;  /* 0x0000000f020f723e */ /* 0x000fc800000000ff */
[----:B------:R-:W-:Y:S01]  /*ba00*/  F2FP.PACK_AB R11, R0, R7 ;  /* 0x00000007000b723e */ /* 0x000fe200000000ff */
[----:B------:R1:W-:Y:S04]  /*ba10*/  STS.128 [R28+0x7100], R12 ;  /* 0x0071000c1c007388 */ /* 0x0003e80000000c00 */
[----:B------:R1:W-:Y:S02]  /*ba20*/  STS.128 [R26+0x7100], R8 ;  /* 0x007100081a007388 */ /* 0x0003e40000000c00 */
.L_x_127:
[----:B------:R-:W-:Y:S05]  /*ba30*/  BSYNC B0 ;  /* 0x0000000000007941 */ /* 0x000fea0003800000 */
.L_x_126:
[----:B------:R-:W-:Y:S01]  /*ba40*/  IADD3 R0, R31, 0x20, RZ ;  /* 0x000000201f007810 */ /* 0x000fe20007ffe0ff */
[----:B------:R-:W-:Y:S03]  /*ba50*/  BSSY B0, `(.L_x_128) ;  /* 0x000005d000007945 */ /* 0x000fe60003800000 */
[----:B------:R-:W-:-:S13]  /*ba60*/  ISETP.GE.OR P1, PT, R0, UR4, P0 ;  /* 0x0000000400007c0c */ /* 0x000fda0008726670 */
[----:B------:R-:W-:Y:S05]  /*ba70*/  @P1 BRA `(.L_x_129) ;  /* 0x000005a000001947 */ /* 0x000fea0003800000 */
[----:B------:R-:W-:Y:S02]  /*ba80*/  SHF.R.S32.HI R2, RZ, 0x1f, R0 ;  /* 0x0000001fff027819 */ /* 0x000fe40000011400 */
[----:B------:R-:W-:Y:S02]  /*ba90*/  SHF.L.U32 R5, R0, 0x6, RZ ;  /* 0x0000000600057819 */ /* 0x000fe400000006ff */
[----:B------:R-:W-:Y:S02]  /*baa0*/  LEA.HI R2, R2, R0, RZ, 0x3 ;  /* 0x0000000002027211 */ /* 0x000fe400078f18ff */
[----:B------:R-:W-:Y:S02]  /*bab0*/  LOP3.LUT R0, R5, 0x1c0, RZ, 0xc0, !PT ;  /* 0x000001c005007812 */ /* 0x000fe400078ec0ff */
[----:B------:R-:W-:Y:S02]  /*bac0*/  SHF.L.U32 R2, R2, 0x6, RZ ;  /* 0x0000000602027819 */ /* 0x000fe400000006ff */
[----:B------:R-:W-:-:S02]  /*bad0*/  IADD3 R6, R24, c[0x0][0x27c], RZ ;  /* 0x00009f0018067a10 */ /* 0x000fc40007ffe0ff */
[----:B------:R-:W-:Y:S02]  /*bae0*/  LOP3.LUT R5, R0, 0x38, R24, 0xf8, !PT ;  /* 0x0000003800057812 */ /* 0x000fe400078ef818 */
[----:B------:R-:W-:Y:S02]  /*baf0*/  SHF.R.U32.HI R7, RZ, 0x3, R0 ;  /* 0x00000003ff077819 */ /* 0x000fe40000011600 */
[----:B------:R-:W-:Y:S02]  /*bb00*/  LOP3.LUT R2, R2, 0xfffffe00, RZ, 0xc0, !PT ;  /* 0xfffffe0002027812 */ /* 0x000fe400078ec0ff */
[----:B------:R-:W-:Y:S02]  /*bb10*/  LOP3.LUT R0, R0, 0x38, R6, 0xf8, !PT ;  /* 0x0000003800007812 */ /* 0x000fe400078ef806 */
[C-C-:B------:R-:W-:Y:S02]  /*bb20*/  LOP3.LUT R5, R2.reuse, R5, R7.reuse, 0xf6, !PT ;  /* 0x0000000502057212 */ /* 0x140fe400078ef607 */
[----:B------:R-:W-:Y:S01]  /*bb30*/  LOP3.LUT R2, R2, R0, R7, 0xf6, !PT ;  /* 0x0000000002027212 */ /* 0x000fe200078ef607 */
[----:B------:R-:W-:Y:S01]  /*bb40*/  HADD2.F32 R7, -RZ, R32.H0_H0 ;  /* 0x20000020ff077230 */ /* 0x000fe20000004100 */
[----:B-1----:R-:W-:-:S02]  /*bb50*/  SHF.L.U32 R28, R5, 0x1, RZ ;  /* 0x00000001051c7819 */ /* 0x002fc400000006ff */
[----:B------:R-:W-:Y:S01]  /*bb60*/  SHF.L.U32 R26, R2, 0x1, RZ ;  /* 0x00000001021a7819 */ /* 0x000fe200000006ff */
[----:B------:R-:W-:Y:S02]  /*bb70*/  HADD2.F32 R2, -RZ, R32.H1_H1 ;  /* 0x30000020ff027230 */ /* 0x000fe40000004100 */
[----:B------:R-:W1:Y:S04]  /*bb80*/  LDS.128 R12, [R28+0x7100] ;  /* 0x007100001c0c7984 */ /* 0x000e680000000c00 */
[----:B------:R-:W2:Y:S01]  /*bb90*/  LDS.128 R8, [R26+0x7100] ;  /* 0x007100001a087984 */ /* 0x000ea20000000c00 */
[--C-:B-1----:R-:W-:Y:S02]  /*bba0*/  HADD2.F32 R17, -RZ, R13.reuse.H0_H0 ;  /* 0x2000000dff117230 */ /* 0x102fe40000004100 */
[----:B------:R-:W-:-:S02]  /*bbb0*/  HADD2.F32 R18, -RZ, R13.H1_H1 ;  /* 0x3000000dff127230 */ /* 0x000fc40000004100 */
[----:B--2---:R-:W-:Y:S02]  /*bbc0*/  HADD2.F32 R13, -RZ, R8.H0_H0 ;  /* 0x20000008ff0d7230 */ /* 0x004fe40000004100 */
[--C-:B------:R-:W-:Y:S02]  /*bbd0*/  HADD2.F32 R5, -RZ, R12.reuse.H0_H0 ;  /* 0x2000000cff057230 */ /* 0x100fe40000004100 */
[----:B------:R-:W-:Y:S01]  /*bbe0*/  HADD2.F32 R16, -RZ, R12.H1_H1 ;  /* 0x3000000cff107230 */ /* 0x000fe20000004100 */
[C---:B------:R-:W-:Y:S01]  /*bbf0*/  FMUL.FTZ R0, R2.reuse, R13 ;  /* 0x0000000d02007220 */ /* 0x040fe20000410000 */
[--C-:B------:R-:W-:Y:S01]  /*bc00*/  HADD2.F32 R20, -RZ, R14.reuse.H0_H0 ;  /* 0x2000000eff147230 */ /* 0x100fe20000004100 */
[----:B------:R-:W-:Y:S01]  /*bc10*/  FMUL.FTZ R6, R2, R5 ;  /* 0x0000000502067220 */ /* 0x000fe20000410000 */
[----:B------:R-:W-:Y:S02]  /*bc20*/  HADD2.F32 R21, -RZ, R14.H1_H1 ;  /* 0x3000000eff157230 */ /* 0x000fe40000004100 */
[----:B------:R-:W-:-:S02]  /*bc30*/  HADD2.F32 R12, -RZ, R33.H0_H0 ;  /* 0x20000021ff0c7230 */ /* 0x000fc40000004100 */
[----:B------:R-:W-:Y:S01]  /*bc40*/  HADD2.F32 R14, -RZ, R8.H1_H1 ;  /* 0x30000008ff0e7230 */ /* 0x000fe20000004100 */
[C---:B------:R-:W-:Y:S01]  /*bc50*/  FMUL.FTZ R8, R7.reuse, R16 ;  /* 0x0000001007087220 */ /* 0x040fe20000410000 */
[--C-:B------:R-:W-:Y:S01]  /*bc60*/  HADD2.F32 R23, -RZ, R15.reuse.H0_H0 ;  /* 0x2000000fff177230 */ /* 0x100fe20000004100 */
[C---:B------:R-:W-:Y:S01]  /*bc70*/  FFMA.FTZ R30, R12.reuse, R5, -R0 ;  /* 0x000000050c1e7223 */ /* 0x040fe20000010800 */
[----:B------:R-:W-:Y:S01]  /*bc80*/  HADD2.F32 R25, -RZ, R15.H1_H1 ;  /* 0x3000000fff197230 */ /* 0x000fe20000004100 */
[----:B------:R-:W-:Y:S01]  /*bc90*/  FMUL.FTZ R5, R7, R14 ;  /* 0x0000000e07057220 */ /* 0x000fe20000410000 */
[----:B------:R-:W-:Y:S01]  /*bca0*/  HADD2.F32 R2, -RZ, R34.H1_H1 ;  /* 0x30000022ff027230 */ /* 0x000fe20000004100 */
[----:B------:R-:W-:Y:S01]  /*bcb0*/  FFMA.FTZ R29, R12, R13, R6 ;  /* 0x0000000d0c1d7223 */ /* 0x000fe20000010006 */
[----:B------:R-:W-:Y:S02]  /*bcc0*/  HADD2.F32 R15, -RZ, R9.H0_H0 ;  /* 0x20000009ff0f7230 */ /* 0x000fe40000004100 */
[----:B------:R-:W-:Y:S01]  /*bcd0*/  HADD2.F32 R0, -RZ, R33.H1_H1 ;  /* 0x30000021ff007230 */ /* 0x000fe20000004100 */
[C---:B------:R-:W-:Y:S01]  /*bce0*/  FFMA.FTZ R12, R2.reuse, R16, -R5 ;  /* 0x00000010020c7223 */ /* 0x040fe20000010805 */
[----:B------:R-:W-:Y:S01]  /*bcf0*/  HADD2.F32 R6, -RZ, R36.H0_H0 ;  /* 0x20000024ff067230 */ /* 0x000fe20000004100 */
[----:B------:R-:W-:Y:S01]  /*bd00*/  FFMA.FTZ R27, R2, R14, R8 ;  /* 0x0000000e021b7223 */ /* 0x000fe20000010008 */
[----:B------:R-:W-:Y:S01]  /*bd10*/  HADD2.F32 R9, -RZ, R9.H1_H1 ;  /* 0x30000009ff097230 */ /* 0x000fe20000004100 */
[C---:B------:R-:W-:Y:S01]  /*bd20*/  FMUL.FTZ R7, R0.reuse, R15 ;  /* 0x0000000f00077220 */ /* 0x040fe20000410000 */
[----:B------:R-:W-:Y:S01]  /*bd30*/  HADD2.F32 R5, -RZ, R34.H0_H0 ;  /* 0x20000022ff057230 */ /* 0x000fe20000004100 */
[-C--:B------:R-:W-:Y:S01]  /*bd40*/  FMUL.FTZ R8, R0, R17.reuse ;  /* 0x0000001100087220 */ /* 0x080fe20000410000 */
[----:B------:R-:W-:Y:S01]  /*bd50*/  HADD2.F32 R0, -RZ, R36.H1_H1 ;  /* 0x30000024ff007230 */ /* 0x000fe20000004100 */
[----:B------:R-:W-:Y:S01]  /*bd60*/  FFMA.FTZ R17, R6, R17, -R7 ;  /* 0x0000001106117223 */ /* 0x000fe20000010807 */
[--C-:B------:R-:W-:Y:S01]  /*bd70*/  HADD2.F32 R19, -RZ, R10.reuse.H0_H0 ;  /* 0x2000000aff137230 */ /* 0x100fe20000004100 */
[CC--:B------:R-:W-:Y:S01]  /*bd80*/  FMUL.FTZ R7, R5.reuse, R9.reuse ;  /* 0x0000000905077220 */ /* 0x0c0fe20000410000 */
[----:B------:R-:W-:Y:S01]  /*bd90*/  HADD2.F32 R10, -RZ, R10.H1_H1 ;  /* 0x3000000aff0a7230 */ /* 0x000fe20000004100 */
[-C--:B------:R-:W-:Y:S01]  /*bda0*/  FMUL.FTZ R2, R5, R18.reuse ;  /* 0x0000001205027220 */ /* 0x080fe20000410000 */
[----:B------:R-:W-:Y:S01]  /*bdb0*/  HADD2.F32 R5, -RZ, R35.H0_H0 ;  /* 0x20000023ff057230 */ /* 0x000fe20000004100 */
[C---:B------:R-:W-:Y:S01]  /*bdc0*/  FFMA.FTZ R13, R0.reuse, R18, -R7 ;  /* 0x00000012000d7223 */ /* 0x040fe20000010807 */
[----:B------:R-:W-:Y:S01]  /*bdd0*/  HADD2.F32 R22, -RZ, R11.H0_H0 ;  /* 0x2000000bff167230 */ /* 0x000fe20000004100 */
[----:B------:R-:W-:Y:S01]  /*bde0*/  FFMA.FTZ R9, R0, R9, R2 ;  /* 0x0000000900097223 */ /* 0x000fe20000010002 */
[----:B------:R-:W-:Y:S01]  /*bdf0*/  HADD2.F32 R0, -RZ, R35.H1_H1 ;  /* 0x30000023ff007230 */ /* 0x000fe20000004100 */
[----:B------:R-:W-:Y:S01]  /*be00*/  FFMA.FTZ R16, R6, R15, R8 ;  /* 0x0000000f06107223 */ /* 0x000fe20000010008 */
[--C-:B------:R-:W-:Y:S01]  /*be10*/  HADD2.F32 R2, -RZ, R38.reuse.H0_H0 ;  /* 0x20000026ff027230 */ /* 0x100fe20000004100 */
[C---:B------:R-:W-:Y:S01]  /*be20*/  FMUL.FTZ R8, R5.reuse, R19 ;  /* 0x0000001305087220 */ /* 0x040fe20000410000 */
[----:B------:R-:W-:Y:S01]  /*be30*/  HADD2.F32 R6, -RZ, R37.H1_H1 ;  /* 0x30000025ff067230 */ /* 0x000fe20000004100 */
[----:B------:R-:W-:Y:S01]  /*be40*/  FMUL.FTZ R7, R5, R20 ;  /* 0x0000001405077220 */ /* 0x000fe20000410000 */
[----:B------:R-:W-:Y:S01]  /*be50*/  HADD2.F32 R11, -RZ, R11.H1_H1 ;  /* 0x3000000bff0b7230 */ /* 0x000fe20000004100 */
[----:B------:R-:W-:Y:S01]  /*be60*/  FMUL.FTZ R5, R0, R10 ;  /* 0x0000000a00057220 */ /* 0x000fe20000410000 */
[----:B------:R-:W-:Y:S01]  /*be70*/  F2FP.PACK_AB R12, R12, R30 ;  /* 0x0000001e0c0c723e */ /* 0x000fe200000000ff */
[----:B------:R-:W-:Y:S01]  /*be80*/  FMUL.FTZ R0, R0, R21 ;  /* 0x0000001500007220 */ /* 0x000fe20000410000 */
[----:B------:R-:W-:Y:S01]  /*be90*/  F2FP.PACK_AB R13, R13, R17 ;  /* 0x000000110d0d723e */ /* 0x000fe200000000ff */
[C---:B------:R-:W-:Y:S01]  /*bea0*/  FFMA.FTZ R20, R2.reuse, R20, -R8 ;  /* 0x0000001402147223 */ /* 0x040fe20000010808 */
[----:B------:R-:W-:Y:S01]  /*beb0*/  F2FP.PACK_AB R9, R9, R16 ;  /* 0x000000100909723e */ /* 0x000fe200000000ff */
[----:B------:R-:W-:Y:S01]  /*bec0*/  FFMA.FTZ R19, R2, R19, R7 ;  /* 0x0000001302137223 */ /* 0x000fe20000010007 */
[----:B------:R-:W-:Y:S01]  /*bed0*/  HADD2.F32 R2, -RZ, R38.H1_H1 ;  /* 0x30000026ff027230 */ /* 0x000fe20000004100 */
[C---:B------:R-:W-:Y:S01]  /*bee0*/  FFMA.FTZ R10, R6.reuse, R10, R0 ;  /* 0x0000000a060a7223 */ /* 0x040fe20000010000 */
[----:B------:R-:W-:Y:S01]  /*bef0*/  HADD2.F32 R0, -RZ, R37.H0_H0 ;  /* 0x20000025ff007230 */ /* 0x000fe20000004100 */
[----:B------:R-:W-:Y:S01]  /*bf00*/  FFMA.FTZ R14, R6, R21, -R5 ;  /* 0x00000015060e7223 */ /* 0x000fe20000010805 */
[--C-:B------:R-:W-:Y:S01]  /*bf10*/  HADD2.F32 R6, -RZ, R39.reuse.H1_H1 ;  /* 0x30000027ff067230 */ /* 0x100fe20000004100 */
[C---:B------:R-:W-:Y:S01]  /*bf20*/  FMUL.FTZ R8, R2.reuse, R22 ;  /* 0x0000001602087220 */ /* 0x040fe20000410000 */
[----:B------:R-:W-:Y:S01]  /*bf30*/  HADD2.F32 R5, -RZ, R39.H0_H0 ;  /* 0x20000027ff057230 */ /* 0x000fe20000004100 */
[----:B------:R-:W-:Y:S01]  /*bf40*/  FMUL.FTZ R7, R2, R23 ;  /* 0x0000001702077220 */ /* 0x000fe20000410000 */
[----:B------:R-:W-:Y:S01]  /*bf50*/  F2FP.PACK_AB R14, R14, R20 ;  /* 0x000000140e0e723e */ /* 0x000fe200000000ff */
[----:B------:R-:W-:Y:S01]  /*bf60*/  FMUL.FTZ R2, R0, R11 ;  /* 0x0000000b00027220 */ /* 0x000fe20000410000 */
[----:B------:R-:W-:Y:S01]  /*bf70*/  F2FP.PACK_AB R10, R10, R19 ;  /* 0x000000130a0a723e */ /* 0x000fe200000000ff */
[----:B------:R-:W-:-:S02]  /*bf80*/  FMUL.FTZ R0, R0, R25 ;  /* 0x0000001900007220 */ /* 0x000fc40000410000 */
[C---:B------:R-:W-:Y:S01]  /*bf90*/  FFMA.FTZ R15, R6.reuse, R23, -R8 ;  /* 0x00000017060f7223 */ /* 0x040fe20000010808 */
[----:B------:R-:W-:Y:S01]  /*bfa0*/  F2FP.PACK_AB R8, R27, R29 ;  /* 0x0000001d1b08723e */ /* 0x000fe200000000ff */
[C---:B------:R-:W-:Y:S02]  /*bfb0*/  FFMA.FTZ R2, R5.reuse, R25, -R2 ;  /* 0x0000001905027223 */ /* 0x040fe40000010802 */
[----:B------:R-:W-:Y:S02]  /*bfc0*/  FFMA.FTZ R7, R6, R22, R7 ;  /* 0x0000001606077223 */ /* 0x000fe40000010007 */
[----:B------:R-:W-:Y:S01]  /*bfd0*/  FFMA.FTZ R0, R5, R11, R0 ;  /* 0x0000000b05007223 */ /* 0x000fe20000010000 */
[----:B------:R-:W-:-:S04]  /*bfe0*/  F2FP.PACK_AB R15, R2, R15 ;  /* 0x0000000f020f723e */ /* 0x000fc800000000ff */
[----:B------:R-:W-:Y:S01]  /*bff0*/  F2FP.PACK_AB R11, R0, R7 ;  /* 0x00000007000b723e */ /* 0x000fe200000000ff */
[----:B------:R1:W-:Y:S04]  /*c000*/  STS.128 [R28+0x7100], R12 ;  /* 0x0071000c1c007388 */ /* 0x0003e80000000c00 */
[----:B------:R1:W-:Y:S02]  /*c010*/  STS.128 [R26+0x7100], R8 ;  /* 0x007100081a007388 */ /* 0x0003e40000000c00 */
.L_x_129:
[----:B------:R-:W-:Y:S05]  /*c020*/  BSYNC B0 ;  /* 0x0000000000007941 */ /* 0x000fea0003800000 */
.L_x_128:
        /* <DEDUP_REMOVED lines=94> */
.L_x_131:
[----:B------:R-:W-:Y:S05]  /*c610*/  BSYNC B0 ;  /* 0x0000000000007941 */ /* 0x000fea0003800000 */
.L_x_130:
[----:B------:R-:W-:-:S04]  /*c620*/  IADD3 R0, R31, 0x60, RZ ;  /* 0x000000601f007810 */ /* 0x000fc80007ffe0ff */
        /* <DEDUP_REMOVED lines=15> */
[----:B------:R-:W-:-:S02]  /*c720*/  SHF.L.U32 R27, R5, 0x1, RZ ;  /* 0x00000001051b7819 */ /* 0x000fc400000006ff */
[----:B------:R-:W-:Y:S01]  /*c730*/  SHF.L.U32 R25, R2, 0x1, RZ ;  /* 0x0000000102197819 */ /* 0x000fe200000006ff */
[----:B------:R-:W-:Y:S02]  /*c740*/  HADD2.F32 R2, -RZ, R32.H1_H1 ;  /* 0x30000020ff027230 */ /* 0x000fe40000004100 */
[----:B-1----:R-:W1:Y:S04]  /*c750*/  LDS.128 R12, [R27+0x7100] ;  /* 0x007100001b0c7984 */ /* 0x002e680000000c00 */
        /* <DEDUP_REMOVED lines=64> */
[----:B------:R-:W-:Y:S01]  /*cb60*/  FFMA.FTZ R15, R6, R23, -R8 ;  /* 0x00000017060f7223 */ /* 0x000fe20000010808 */
        /* <DEDUP_REMOVED lines=8> */
.L_x_121:
[----:B------:R-:W-:Y:S05]  /*cbf0*/  BSYNC B2 ;  /* 0x0000000000027941 */ /* 0x000fea0003800000 */
.L_x_105:
[----:B------:R-:W-:Y:S01]  /*cc00*/  SHF.R.S32.HI R7, RZ, 0x4, R43 ;  /* 0x00000004ff077819 */ /* 0x000fe2000001142b */
[----:B------:R-:W-:Y:S01]  /*cc10*/  IMAD.SHL.U32 R6, R70, 0x40, RZ ;  /* 0x0000004046067824 */ /* 0x000fe200078e00ff */
[----:B------:R-:W-:-:S04]  /*cc20*/  DEPBAR.LE SB0, 0x0 ;  /* 0x000080000000791a */ /* 0x000fc80000000000 */
[----:B------:R-:W-:Y:S01]  /*cc30*/  LEA.HI R0, R43, R7, RZ, 0x1 ;  /* 0x000000072b007211 */ /* 0x000fe200078f08ff */
[----:B------:R-:W-:Y:S01]  /*cc40*/  IMAD.SHL.U32 R2, R41, 0x40, RZ ;  /* 0x0000004029027824 */ /* 0x000fe200078e00ff */
[----:B------:R-:W-:Y:S01]  /*cc50*/  LOP3.LUT P0, RZ, R70, 0x2, RZ, 0xc0, !PT ;  /* 0x0000000246ff7812 */ /* 0x000fe2000780c0ff */
[----:B------:R-:W-:Y:S01]  /*cc60*/  IMAD.SHL.U32 R5, R42, 0x40, RZ ;  /* 0x000000402a057824 */ /* 0x000fe200078e00ff */
[----:B------:R-:W-:Y:S01]  /*cc70*/  LOP3.LUT R0, R0, 0xfffffffe, RZ, 0xc0, !PT ;  /* 0xfffffffe00007812 */ /* 0x000fe200078ec0ff */
[----:B-1----:R-:W-:Y:S01]  /*cc80*/  IMAD.SHL.U32 R8, R40, 0x8, RZ ;  /* 0x0000000828087824 */ /* 0x002fe200078e00ff */
[----:B------:R-:W-:Y:S01]  /*cc90*/  LOP3.LUT R2, R2, 0x1c0, RZ, 0xc0, !PT ;  /* 0x000001c002027812 */ /* 0x000fe200078ec0ff */
[----:B------:R-:W-:Y:S01]  /*cca0*/  IMAD.SHL.U32 R246, R44, 0x2, RZ ;  /* 0x000000022cf67824 */ /* 0x000fe200078e00ff */
[----:B------:R-:W-:Y:S01]  /*ccb0*/  LOP3.LUT R137, R5, 0xfffffe00, RZ, 0xc0, !PT ;  /* 0xfffffe0005897812 */ /* 0x000fe200078ec0ff */
[----:B------:R-:W-:Y:S01]  /*ccc0*/  IMAD.IADD R7, R7, 0x1, -R0 ;  /* 0x0000000107077824 */ /* 0x000fe200078e0a00 */
[----:B------:R-:W-:Y:S01]  /*ccd0*/  LOP3.LUT R0, R6, 0x1c0, RZ, 0xc0, !PT ;  /* 0x000001c006007812 */ /* 0x000fe200078ec0ff */
[----:B------:R-:W-:Y:S01]  /*cce0*/  IMAD.SHL.U32 R248, R69, 0x2, RZ ;  /* 0x0000000245f87824 */ /* 0x000fe200078e00ff */
[----:B------:R-:W-:Y:S01]  /*ccf0*/  SHF.L.U64.HI R245, R44, 0x1, R245 ;  /* 0x000000012cf57819 */ /* 0x000fe200000102f5 */
[----:B------:R-:W-:Y:S01]  /*cd00*/  IMAD.SHL.U32 R6, R7, 0x8, RZ ;  /* 0x0000000807067824 */ /* 0x000fe200078e00ff */
[----:B------:R-:W-:Y:S01]  /*cd10*/  LOP3.LUT R5, R0, 0x8, R8, 0xf8, !PT ;  /* 0x0000000800057812 */ /* 0x000fe200078ef808 */
[----:B------:R-:W-:Y:S01]  /*cd20*/  UISETP.GE.AND UP0, UPT, UR13, 0x71, UPT ;  /* 0x000000710d00788c */ /* 0x000fe2000bf06270 */
[----:B------:R-:W-:-:S02]  /*cd30*/  SHF.R.U32.HI R0, RZ, 0x3, R0 ;  /* 0x00000003ff007819 */ /* 0x000fc40000011600 */
[----:B------:R-:W-:Y:S02]  /*cd40*/  LOP3.LUT R8, R2, 0x8, R6, 0xf8, !PT ;  /* 0x0000000802087812 */ /* 0x000fe400078ef806 */
[----:B------:R-:W-:Y:S01]  /*cd50*/  SHF.R.U32.HI R6, RZ, 0x3, R2 ;  /* 0x00000003ff067819 */ /* 0x000fe20000011602 */
[----:B------:R-:W-:Y:S01]  /*cd60*/  IMAD R2, R47, 0x400, R137 ;  /* 0x000004002f027824 */ /* 0x000fe200078e0289 */
[----:B------:R-:W-:Y:S02]  /*cd70*/  LOP3.LUT R0, R5, R0, RZ, 0x3c, !PT ;  /* 0x0000000005007212 */ /* 0x000fe400078e3cff */
[----:B------:R-:W-:-:S03]  /*cd80*/  LOP3.LUT R136, R8, R6, RZ, 0x3c, !PT ;  /* 0x0000000608887212 */ /* 0x000fc600078e3cff */
[----:B------:R-:W-:Y:S02]  /*cd90*/  IMAD R0, R7, 0x200, R0 ;  /* 0x0000020007007824 */ /* 0x000fe400078e0200 */
[----:B------:R-:W-:Y:S02]  /*cda0*/  IMAD.IADD R2, R136, 0x1, R2 ;  /* 0x0000000188027824 */ /* 0x000fe400078e0202 */
[----:B------:R-:W-:Y:S01]  /*cdb0*/  IMAD.SHL.U32 R139, R0, 0x2, RZ ;  /* 0x00000002008b7824 */ /* 0x000fe200078e00ff */
[----:B------:R-:W-:Y:S01]  /*cdc0*/  BAR.SYNC.DEFER_BLOCKING 0x0 ;  /* 0x0000000000007b1d */ /* 0x000fe20000010000 */
[----:B------:R-:W-:Y:S02]  /*cdd0*/  IMAD.SHL.U32 R234, R2, 0x2, RZ ;  /* 0x0000000202ea7824 */ /* 0x000fe400078e00ff */
[----:B------:R-:W-:Y:S01]  /*cde0*/  IMAD.WIDE.U32 R6, R250, c[0x0][0x208], RZ ;  /* 0x00008200fa067a25 */ /* 0x000fe200078e00ff */
[C---:B------:R-:W-:Y:S02]  /*cdf0*/  IADD3 R0, R139.reuse, 0x3900, RZ ;  /* 0x000039008b007810 */ /* 0x040fe40007ffe0ff */
[----:B------:R-:W-:Y:S01]  /*ce00*/  IADD3 R238, R139, 0x3920, RZ ;  /* 0x000039208bee7810 */ /* 0x000fe20007ffe0ff */
[----:B------:R-:W-:Y:S01]  /*ce10*/  IMAD R2, R46, c[0x0][0x218], RZ ;  /* 0x000086002e027a24 */ /* 0x000fe200078e02ff */
[----:B------:R-:W-:Y:S01]  /*ce20*/  @P0 IADD3 R238, R0, -0x20, RZ ;  /* 0xffffffe000ee0810 */ /* 0x000fe20007ffe0ff */
[----:B------:R-:W-:-:S02]  /*ce30*/  IMAD R0, R45, c[0x0][0x208], RZ ;  /* 0x000082002d007a24 */ /* 0x000fc400078e02ff */
[----:B------:R-:W-:Y:S01]  /*ce40*/  IMAD R2, R249, c[0x0][0x21c], R2 ;  /* 0x00008700f9027a24 */ /* 0x000fe200078e0202 */
[----:B------:R-:W-:Y:S01]  /*ce50*/  IADD3 R244, R238, 0x800, RZ ;  /* 0x00000800eef47810 */ /* 0x000fe20007ffe0ff */
[----:B------:R-:W-:Y:S01]  /*ce60*/  IMAD R0, R250, c[0x0][0x20c], R0 ;  /* 0x00008300fa007a24 */ /* 0x000fe200078e0200 */
[C---:B------:R-:W-:Y:S01]  /*ce70*/  IADD3 R243, R238.reuse, 0x1000, RZ ;  /* 0x00001000eef37810 */ /* 0x040fe20007ffe0ff */
[----:B------:R-:W-:Y:S01]  /*ce80*/  IMAD R237, R3, 0x2, R234 ;  /* 0x0000000203ed7824 */ /* 0x000fe200078e02ea */
[C---:B------:R-:W-:Y:S01]  /*ce90*/  IADD3 R242, R238.reuse, 0x1800, RZ ;  /* 0x00001800eef27810 */ /* 0x040fe20007ffe0ff */
[----:B------:R-:W-:Y:S01]  /*cea0*/  IMAD.IADD R7, R7, 0x1, R0 ;  /* 0x0000000107077824 */ /* 0x000fe200078e0200 */
[----:B------:R-:W-:Y:S01]  /*ceb0*/  IADD3 R241, R238, 0x2000, RZ ;  /* 0x00002000eef17810 */ /* 0x000fe20007ffe0ff */
[----:B------:R-:W-:Y:S01]  /*cec0*/  IMAD R235, R4, 0x2, R234 ;  /* 0x0000000204eb7824 */ /* 0x000fe200078e02ea */
[C---:B------:R-:W-:Y:S01]  /*ced0*/  IADD3 R240, R238.reuse, 0x2800, RZ ;  /* 0x00002800eef07810 */ /* 0x040fe20007ffe0ff */
[----:B------:R-:W-:Y:S01]  /*cee0*/  IMAD.WIDE.U32 R6, R249, c[0x0][0x218], R6 ;  /* 0x00008600f9067a25 */ /* 0x000fe200078e0006 */
[----:B------:R-:W-:Y:S01]  /*cef0*/  IADD3 R239, R238, 0x3000, RZ ;  /* 0x00003000eeef7810 */ /* 0x000fe20007ffe0ff */
[----:B------:R-:W-:Y:S02]  /*cf00*/  LDSM.16.M88.4 R24, [R139+0x3900] ;  /* 0x003900008b18783b */ /* 0x000fe40000000200 */
[----:B------:R-:W-:Y:S01]  /*cf10*/  IMAD R236, R3, 0x2, R235 ;  /* 0x0000000203ec7824 */ /* 0x000fe200078e02eb */
[----:B------:R-:W-:Y:S01]  /*cf20*/  IADD3 R0, P0, R6, UR26, RZ ;  /* 0x0000001a06007c10 */ /* 0x000fe2000ff1e0ff */
[----:B------:R-:W1:Y:S03]  /*cf30*/  LDSM.16.M88.4 R8, [R234+0x9100] ;  /* 0x00910000ea08783b */ /* 0x000e660000000200 */
[----:B------:R-:W-:Y:S01]  /*cf40*/  IADD3.X R6, R7, UR5, R2, P0, !PT ;  /* 0x0000000507067c10 */ /* 0x000fe200087fe402 */
[----:B------:R-:W2:Y:S01]  /*cf50*/  LDSM.16.M88.4 R20, [R139+0x4100] ;  /* 0x004100008b14783b */ /* 0x000ea20000000200 */
[----:B------:R-:W-:-:S03]  /*cf60*/  LEA R2, P0, R0, c[0x0][0x1f8], 0x1 ;  /* 0x00007e0000027a11 */ /* 0x000fc600078008ff */
[----:B------:R-:W3:Y:S01]  /*cf70*/  LDSM.16.M88.4 R16, [R139+0x4900] ;  /* 0x004900008b10783b */ /* 0x000ee20000000200 */
[----:B------:R-:W-:Y:S02]  /*cf80*/  LEA.HI.X R0, R0, c[0x0][0x1fc], R6, 0x1, P0 ;  /* 0x00007f0000007a11 */ /* 0x000fe400000f0c06 */
[----:B------:R-:W-:Y:S01]  /*cf90*/  ISETP.GE.AND P0, PT, R44, c[0x0][0x1d4], PT ;  /* 0x000075002c007a0c */ /* 0x000fe20003f06270 */
[----:B------:R-:W-:Y:S03]  /*cfa0*/  LDSM.16.M88.4 R28, [R139+0x5100] ;  /* 0x005100008b1c783b */ /* 0x000fe60000000200 */
[C---:B------:R-:W-:Y:S01]  /*cfb0*/  ISETP.LT.OR P6, PT, R68.reuse, 0x1, P0 ;  /* 0x000000014400780c */ /* 0x040fe200007c1670 */
[----:B------:R-:W-:Y:S01]  /*cfc0*/  LDSM.16.M88.4 R32, [R139+0x5900] ;  /* 0x005900008b20783b */ /* 0x000fe20000000200 */
[----:B------:R-:W-:-:S03]  /*cfd0*/  ISETP.LT.OR P4, PT, R68, 0x21, P0 ;  /* 0x000000214400780c */ /* 0x000fc60000781670 */
[----:B------:R-:W-:Y:S04]  /*cfe0*/  LDSM.16.M88.4 R36, [R139+0x6100] ;  /* 0x006100008b24783b */ /* 0x000fe80000000200 */
[----:B------:R-:W-:Y:S04]  /*cff0*/  LDSM.16.M88.4 R40, [R139+0x6900] ;  /* 0x006900008b28783b */ /* 0x000fe80000000200 */
[----:B------:R-:W-:Y:S04]  /*d000*/  LDSM.16.M88.4 R12, [R234+0x7100] ;  /* 0x00710000ea0c783b */ /* 0x000fe80000000200 */
[----:B------:R-:W-:Y:S04]  /*d010*/  SHFL.IDX PT, R5, R2, RZ, 0x181f ;  /* 0x00181fff02057589 */ /* 0x000fe800000e0000 */
[----:B------:R-:W4:Y:S01]  /*d020*/  SHFL.IDX PT, R6, R2, 0x1, 0x181f ;  /* 0x00381f0002067f89 */ /* 0x000f2200000e0000 */
[C---:B-1----:R-:W-:Y:S03]  /*d030*/  HMMA.16816.F32 R52, R8.reuse, R24, RZ ;  /* 0x000000180834723c */ /* 0x042fe600000018ff */
[----:B------:R-:W1:Y:S04]  /*d040*/  SHFL.IDX PT, R7, R0, 0x1, 0x181f ;  /* 0x00381f0000077f89 */ /* 0x000e6800000e0000 */
[----:B------:R-:W-:Y:S01]  /*d050*/  LDSM.16.M88.4 R80, [R238+0x800] ;  /* 0x00080000ee50783b */ /* 0x000fe20000000200 */
[C---:B--2---:R-:W-:Y:S03]  /*d060*/  HMMA.16816.F32 R56, R8.reuse, R20, RZ ;  /* 0x000000140838723c */ /* 0x044fe600000018ff */
[----:B------:R-:W-:Y:S04]  /*d070*/  LDSM.16.M88.4 R84, [R238] ;  /* 0x00000000ee54783b */ /* 0x000fe80000000200 */
[----:B------:R-:W-:Y:S01]  /*d080*/  LDSM.16.M88.4 R76, [R238+0x1000] ;  /* 0x00100000ee4c783b */ /* 0x000fe20000000200 */
[----:B---3--:R-:W-:Y:S03]  /*d090*/  HMMA.16816.F32 R60, R8, R16, RZ ;  /* 0x00000010083c723c */ /* 0x008fe600000018ff */
[----:B------:R-:W-:Y:S01]  /*d0a0*/  LDSM.16.M88.4 R48, [R238+0x1800] ;  /* 0x00180000ee30783b */ /* 0x000fe20000000200 */
[----:B----4-:R-:W-:-:S04]  /*d0b0*/  IADD3 R6, P1, R6, R246, RZ ;  /* 0x000000f606067210 */ /* 0x010fc80007f3e0ff */
[----:B------:R-:W-:Y:S01]  /*d0c0*/  HMMA.16816.F32 R64, R8, R28, RZ ;  /* 0x0000001c0840723c */ /* 0x000fe200000018ff */
[----:B-1----:R-:W-:-:S07]  /*d0d0*/  IMAD.X R7, R7, 0x1, R245, P1 ;  /* 0x0000000107077824 */ /* 0x002fce00008e06f5 */
        /* <DEDUP_REMOVED lines=10> */
[----:B------:R-:W-:Y:S04]  /*d180*/  SHFL.IDX PT, R9, R0, RZ, 0x181f ;  /* 0x00181fff00097589 */ /* 0x000fe800000e0000 */
[----:B------:R-:W1:Y:S03]  /*d190*/  SHFL.IDX PT, R8, R2, 0x2, 0x181f ;  /* 0x00581f0002087f89 */ /* 0x000e6600000e0000 */
[C---:B------:R-:W-:Y:S01]  /*d1a0*/  HMMA.16816.F32 R184, R12.reuse, R24, RZ ;  /* 0x000000180cb8723c */ /* 0x040fe200000018ff */
[----:B------:R-:W2:Y:S07]  /*d1b0*/  SHFL.IDX PT, R10, R0, 0x2, 0x181f ;  /* 0x00581f00000a7f89 */ /* 0x000eae00000e0000 */
[C---:B------:R-:W-:Y:S01]  /*d1c0*/  HMMA.16816.F32 R228, R12.reuse, R26, RZ ;  /* 0x0000001a0ce4723c */ /* 0x040fe200000018ff */
[----:B------:R-:W-:Y:S07]  /*d1d0*/  LDSM.16.M88.4 R24, [R238+0x3000] ;  /* 0x00300000ee18783b */ /* 0x000fee0000000200 */
[C---:B------:R-:W-:Y:S07]  /*d1e0*/  HMMA.16816.F32 R188, R12.reuse, R20, RZ ;  /* 0x000000140cbc723c */ /* 0x040fee00000018ff */
[-C--:B-1----:R-:W-:Y:S01]  /*d1f0*/  IADD3 R20, P1, R8, R246.reuse, RZ ;  /* 0x000000f608147210 */ /* 0x082fe20007f3e0ff */
[C---:B------:R-:W-:Y:S01]  /*d200*/  HMMA.16816.F32 R224, R12.reuse, R22, RZ ;  /* 0x000000160ce0723c */ /* 0x040fe200000018ff */
[----:B------:R-:W-:Y:S03]  /*d210*/  SHFL.IDX PT, R22, R2, 0x5, 0x181f ;  /* 0x00b81f0002167f89 */ /* 0x000fe600000e0000 */
[--C-:B--2---:R-:W-:Y:S01]  /*d220*/  IMAD.X R21, R10, 0x1, R245.reuse, P1 ;  /* 0x000000010a157824 */ /* 0x104fe200008e06f5 */
[----:B------:R-:W-:Y:S03]  /*d230*/  SHFL.IDX PT, R23, R0, 0x5, 0x181f ;  /* 0x00b81f0000177f89 */ /* 0x000fe600000e0000 */
[C---:B------:R-:W-:Y:S08]  /*d240*/  HMMA.16816.F32 R152, R12.reuse, R16, RZ ;  /* 0x000000100c98723c */ /* 0x040ff000000018ff */
[C---:B------:R-:W-:Y:S01]  /*d250*/  HMMA.16816.F32 R172, R12.reuse, R18, RZ ;  /* 0x000000120cac723c */ /* 0x040fe200000018ff */
[----:B------:R-:W1:Y:S07]  /*d260*/  LDSM.16.M88.4 R16, [R237+0x9100] ;  /* 0x00910000ed10783b */ /* 0x000e6e0000000200 */
[C---:B------:R-:W-:Y:S08]  /*d270*/  HMMA.16816.F32 R148, R12.reuse, R28, RZ ;  /* 0x0000001c0c94723c */ /* 0x040ff000000018ff */
[C---:B------:R-:W-:Y:S01]  /*d280*/  HMMA.16816.F32 R168, R12.reuse, R30, RZ ;  /* 0x0000001e0ca8723c */ /* 0x040fe200000018ff */
[----:B------:R-:W-:Y:S07]  /*d290*/  LDSM.16.M88.4 R28, [R238+0x2800] ;  /* 0x00280000ee1c783b */ /* 0x000fee0000000200 */
[C---:B------:R-:W-:Y:S08]  /*d2a0*/  HMMA.16816.F32 R144, R12.reuse, R32, RZ ;  /* 0x000000200c90723c */ /* 0x040ff000000018ff */
[C---:B------:R-:W-:Y:S01]  /*d2b0*/  HMMA.16816.F32 R164, R12.reuse, R34, RZ ;  /* 0x000000220ca4723c */ /* 0x040fe200000018ff */
[----:B------:R-:W2:Y:S07]  /*d2c0*/  LDSM.16.M88.4 R32, [R238+0x2000] ;  /* 0x00200000ee20783b */ /* 0x000eae0000000200 */
[C---:B------:R-:W-:Y:S01]  /*d2d0*/  HMMA.16816.F32 R140, R12.reuse, R36, RZ ;  /* 0x000000240c8c723c */ /* 0x040fe200000018ff */
[----:B------:R-:W-:Y:S04]  /*d2e0*/  SHFL.IDX PT, R36, R2, 0x4, 0x181f ;  /* 0x00981f0002247f89 */ /* 0x000fe800000e0000 */
[----:B------:R-:W-:Y:S03]  /*d2f0*/  SHFL.IDX PT, R37, R0, 0x4, 0x181f ;  /* 0x00981f0000257f89 */ /* 0x000fe600000e0000 */
[C---:B------:R-:W-:Y:S08]  /*d300*/  HMMA.16816.F32 R180, R12.reuse, R38, RZ ;  /* 0x000000260cb4723c */ /* 0x040ff000000018ff */
[C---:B------:R-:W-:Y:S08]  /*d310*/  HMMA.16816.F32 R120, R12.reuse, R40, RZ ;  /* 0x000000280c78723c */ /* 0x040ff000000018ff */
[----:B------:R-:W-:Y:S01]  /*d320*/  HMMA.16816.F32 R116, R12, R42, RZ ;  /* 0x0000002a0c74723c */ /* 0x000fe200000018ff */
[----:B------:R-:W3:Y:S04]  /*d330*/  SHFL.IDX PT, R14, R2, 0x3, 0x181f ;  /* 0x00781f00020e7f89 */ /* 0x000ee800000e0000 */
[----:B------:R-:W4:Y:S02]  /*d340*/  SHFL.IDX PT, R15, R0, 0x3, 0x181f ;  /* 0x00781f00000f7f89 */ /* 0x000f2400000e0000 */
[----:B------:R-:W-:Y:S01]  /*d350*/  IADD3 R12, P2, R5, R246, RZ ;  /* 0x000000f6050c7210 */ /* 0x000fe20007f5e0ff */
[C---:B-1----:R-:W-:Y:S01]  /*d360*/  HMMA.16816.F32 R104, R16.reuse, R80, R56 ;  /* 0x000000501068723c */ /* 0x042fe20000001838 */
[----:B------:R-:W1:Y:S03]  /*d370*/  SHFL.IDX PT, R2, R2, 0x6, 0x181f ;  /* 0x00d81f0002027f89 */ /* 0x000e6600000e0000 */
[----:B------:R-:W-:Y:S01]  /*d380*/  IMAD.X R13, R9, 0x1, R245, P2 ;  /* 0x00000001090d7824 */ /* 0x000fe200010e06f5 */
[C---:B------:R-:W-:Y:S01]  /*d390*/  ISETP.LT.OR P2, PT, R68.reuse, 0x11, P0 ;  /* 0x000000114400780c */ /* 0x040fe20000741670 */
[----:B------:R-:W-:Y:S02]  /*d3a0*/  LDSM.16.M88.4 R8, [R237+0x7100] ;  /* 0x00710000ed08783b */ /* 0x000fe40000000200 */
[----:B--2---:R-:W-:Y:S02]  /*d3b0*/  HMMA.16816.F32 R44, R16, R32, R72 ;  /* 0x00000020102c723c */ /* 0x004fe40000001848 */
[----:B------:R-:W-:Y:S01]  /*d3c0*/  @!PT LDS RZ, [RZ] ;  /* 0x00000000fffff984 */ /* 0x000fe20000000800 */
[----:B------:R-:W-:Y:S01]  /*d3d0*/  @!PT LDS RZ, [RZ] ;  /* 0x00000000fffff984 */ /* 0x000fe20000000800 */
[----:B------:R-:W-:Y:S01]  /*d3e0*/  @!PT LDS RZ, [RZ] ;  /* 0x00000000fffff984 */ /* 0x000fe20000000800 */
[----:B------:R2:W-:Y:S01]  /*d3f0*/  LDGSTS.E.BYPASS.LTC128B.128 [R248+0x100], [R12.64], !P6 ;  /* 0x001000000cf87fae */ /* 0x0005e2000f101d56 */
[----:B------:R-:W-:-:S03]  /*d400*/  ISETP.LT.OR P6, PT, R68, 0x41, P0 ;  /* 0x000000414400780c */ /* 0x000fc600007c1670 */
[----:B------:R5:W1:Y:S02]  /*d410*/  SHFL.IDX PT, R5, R0, 0x6, 0x181f ;  /* 0x00d81f0000057f89 */ /* 0x000a6400000e0000 */
[----:B------:R-:W-:Y:S01]  /*d420*/  HMMA.16816.F32 R40, R16, R24, R88 ;  /* 0x000000181028723c */ /* 0x000fe20000001858 */
[----:B---3--:R-:W-:Y:S01]  /*d430*/  IADD3 R14, P1, R14, R246, RZ ;  /* 0x000000f60e0e7210 */ /* 0x008fe20007f3e0ff */
[----:B------:R3:W-:Y:S01]  /*d440*/  LDGSTS.E.BYPASS.LTC128B.128 [R248+0x900], [R6.64], !P2 ;  /* 0x0090000006f87fae */ /* 0x0007e2000d101d56 */
[----:B------:R-:W-:-:S03]  /*d450*/  ISETP.LT.OR P2, PT, R68, 0x31, P0 ;  /* 0x000000314400780c */ /* 0x000fc60000741670 */
[----:B----4-:R-:W-:Y:S01]  /*d460*/  IMAD.X R15, R15, 0x1, R245, P1 ;  /* 0x000000010f0f7824 */ /* 0x010fe200008e06f5 */
[----:B------:R4:W-:Y:S01]  /*d470*/  LDGSTS.E.BYPASS.LTC128B.128 [R248+0x1100], [R20.64], !P4 ;  /* 0x0110000014f87fae */ /* 0x0009e2000e101d56 */
[----:B------:R-:W-:Y:S01]  /*d480*/  ISETP.LT.OR P4, PT, R68, 0x51, P0 ;  /* 0x000000514400780c */ /* 0x000fe20000781670 */
[C---:B------:R-:W-:Y:S07]  /*d490*/  HMMA.16816.F32 R100, R16.reuse, R76, R60 ;  /* 0x0000004c1064723c */ /* 0x040fee000000183c */
[----:B------:R1:W-:Y:S01]  /*d4a0*/  LDGSTS.E.BYPASS.LTC128B.128 [R248+0x1900], [R14.64], !P2 ;  /* 0x019000000ef87fae */ /* 0x0003e2000d101d56 */
[----:B------:R-:W-:Y:S01]  /*d4b0*/  LOP3.LUT P2, RZ, R70, 0x4, RZ, 0xc0, !PT ;  /* 0x0000000446ff7812 */ /* 0x000fe2000784c0ff */
[----:B------:R-:W-:Y:S01]  /*d4c0*/  HMMA.16816.F32 R108, R16, R84, R52 ;  /* 0x00000054106c723c */ /* 0x000fe20000001834 */
[----:B-----5:R-:W-:-:S05]  /*d4d0*/  IMAD.MOV.U32 R0, RZ, RZ, 0x40 ;  /* 0x00000040ff007424 */ /* 0x020fca00078e00ff */
[----:B------:R-:W-:Y:S02]  /*d4e0*/  SEL R0, R0, 0xffffffc0, !P2 ;  /* 0xffffffc000007807 */ /* 0x000fe40005000000 */
[C---:B------:R-:W-:Y:S01]  /*d4f0*/  HMMA.16816.F32 R96, R16.reuse, R48, R64 ;  /* 0x000000301060723c */ /* 0x040fe20000001840 */
[-C--:B---3--:R-:W-:Y:S02]  /*d500*/  IADD3 R6, P1, R36, R246.reuse, RZ ;  /* 0x000000f624067210 */ /* 0x088fe40007f3e0ff */
[----:B------:R-:W-:Y:S02]  /*d510*/  IMAD.IADD R233, R139, 0x1, R0 ;  /* 0x000000018be97824 */ /* 0x000fe400078e0200 */
[----:B------:R-:W-:Y:S01]  /*d520*/  IMAD.IADD R232, R0, 0x1, R238 ;  /* 0x0000000100e87824 */ /* 0x000fe200078e02ee */
[----:B------:R-:W-:Y:S01]  /*d530*/  LOP3.LUT R0, R136, R137, RZ, 0xfc, !PT ;  /* 0x0000008988007212 */ /* 0x000fe200078efcff */
[--C-:B------:R-:W-:Y:S01]  /*d540*/  IMAD.X R7, R37, 0x1, R245.reuse, P1 ;  /* 0x0000000125077824 */ /* 0x100fe200008e06f5 */
[----:B--2---:R-:W-:Y:S01]  /*d550*/  IADD3 R12, P1, R22, R246, RZ ;  /* 0x000000f6160c7210 */ /* 0x004fe20007f3e0ff */
[----:B------:R-:W-:Y:S03]  /*d560*/  HMMA.16816.F32 R36, R16, R86, R112 ;  /* 0x000000561024723c */ /* 0x000fe60000001870 */
[----:B------:R1:W-:Y:S01]  /*d570*/  LDGSTS.E.BYPASS.LTC128B.128 [R248+0x2100], [R6.64], !P6 ;  /* 0x0210000006f87fae */ /* 0x0003e2000f101d56 */
[----:B------:R-:W-:Y:S01]  /*d580*/  IMAD.X R13, R23, 0x1, R245, P1 ;  /* 0x00000001170d7824 */ /* 0x000fe200008e06f5 */
[----:B------:R-:W-:-:S02]  /*d590*/  ISETP.LT.OR P1, PT, R68, 0x61, P0 ;  /* 0x000000614400780c */ /* 0x000fc40000721670 */
[----:B------:R-:W-:Y:S01]  /*d5a0*/  PLOP3.LUT P6, PT, PT, PT, UP0, 0x80, 0x0 ;  /* 0x000000000000781c */ /* 0x000fe20003fcf008 */
[C---:B------:R-:W-:Y:S01]  /*d5b0*/  HMMA.16816.F32 R92, R16.reuse, R28, R92 ;  /* 0x0000001c105c723c */ /* 0x040fe2000000185c */
[----:B------:R2:W-:Y:S07]  /*d5c0*/  LDGSTS.E.BYPASS.LTC128B.128 [R248+0x2900], [R12.64], !P4 ;  /* 0x029000000cf87fae */ /* 0x0005ee000e101d56 */
[C---:B------:R-:W-:Y:S08]  /*d5d0*/  HMMA.16816.F32 R124, R16.reuse, R82, R124 ;  /* 0x00000052107c723c */ /* 0x040ff0000000187c */
[----:B------:R-:W-:Y:S01]  /*d5e0*/  HMMA.16816.F32 R216, R16, R78, R128 ;  /* 0x0000004e10d8723c */ /* 0x000fe20000001880 */
[----:B-1----:R-:W-:-:S07]  /*d5f0*/  IADD3 R6, P0, R2, R246, RZ ;  /* 0x000000f602067210 */ /* 0x002fce0007f1e0ff */
[----:B------:R-:W-:Y:S01]  /*d600*/  HMMA.16816.F32 R200, R16, R50, R132 ;  /* 0x0000003210c8723c */ /* 0x000fe20000001884 */
[----:B------:R-:W-:-:S05]  /*d610*/  IMAD.X R7, R5, 0x1, R245, P0 ;  /* 0x0000000105077824 */ /* 0x000fca00000e06f5 */
[----:B------:R1:W-:Y:S02]  /*d620*/  LDGSTS.E.BYPASS.LTC128B.128 [R248+0x3100], [R6.64], !P1 ;  /* 0x0310000006f87fae */ /* 0x0003e4000c901d56 */
[C---:B------:R-:W-:Y:S02]  /*d630*/  HMMA.16816.F32 R112, R16.reuse, R34, R156 ;  /* 0x000000221070723c */ /* 0x040fe4000000189c */
[----:B----4-:R-:W-:Y:S04]  /*d640*/  LDSM.16.M88.4 R20, [R235+0x9100] ;  /* 0x00910000eb14783b */ /* 0x010fe80000000200 */
[----:B------:R-:W3:Y:S02]  /*d650*/  LDSM.16.M88.4 R72, [R233+0x3900] ;  /* 0x00390000e948783b */ /* 0x000ee40000000200 */
[C---:B------:R-:W-:Y:S02]  /*d660*/  HMMA.16816.F32 R196, R16.reuse, R30, R160 ;  /* 0x0000001e10c4723c */ /* 0x040fe400000018a0 */
[----:B------:R-:W4:Y:S04]  /*d670*/  LDSM.16.M88.4 R56, [R233+0x5900] ;  /* 0x00590000e938783b */ /* 0x000f280000000200 */
[----:B------:R-:W5:Y:S02]  /*d680*/  LDSM.16.M88.4 R88, [R233+0x6900] ;  /* 0x00690000e958783b */ /* 0x000f640000000200 */
[----:B------:R-:W-:Y:S02]  /*d690*/  HMMA.16816.F32 R176, R16, R26, R176 ;  /* 0x0000001a10b0723c */ /* 0x000fe400000018b0 */
[----:B------:R-:W1:Y:S04]  /*d6a0*/  LDSM.16.M88.4 R60, [R233+0x5100] ;  /* 0x00510000e93c783b */ /* 0x000e680000000200 */
[----:B------:R-:W1:Y:S02]  /*d6b0*/  LDSM.16.M88.4 R64, [R233+0x4900] ;  /* 0x00490000e940783b */ /* 0x000e640000000200 */
[C---:B------:R-:W-:Y:S02]  /*d6c0*/  HMMA.16816.F32 R184, R8.reuse, R84, R184 ;  /* 0x0000005408b8723c */ /* 0x040fe400000018b8 */
[----:B------:R-:W1:Y:S04]  /*d6d0*/  LDSM.16.M88.4 R52, [R233+0x6100] ;  /* 0x00610000e934783b */ /* 0x000e680000000200 */
[----:B------:R-:W1:Y:S02]  /*d6e0*/  LDSM.16.M88.4 R16, [R235+0x7100] ;  /* 0x00710000eb10783b */ /* 0x000e640000000200 */
[C---:B------:R-:W-:Y:S02]  /*d6f0*/  HMMA.16816.F32 R188, R8.reuse, R80, R188 ;  /* 0x0000005008bc723c */ /* 0x040fe400000018bc */
[----:B------:R-:W1:Y:S04]  /*d700*/  LDSM.16.M88.4 R68, [R233+0x4100] ;  /* 0x00410000e944783b */ /* 0x000e680000000200 */
[----:B--2---:R-:W-:Y:S02]  /*d710*/  LDSM.16.M88.4 R12, [R236+0x7100] ;  /* 0x00710000ec0c783b */ /* 0x004fe40000000200 */
[C---:B------:R-:W-:Y:S02]  /*d720*/  HMMA.16816.F32 R84, R8.reuse, R86, R228 ;  /* 0x000000560854723c */ /* 0x040fe400000018e4 */
[----:B------:R-:W0:Y:S06]  /*d730*/  LDGDEPBAR ;  /* 0x00000000000079af */ /* 0x000e2c0000000000 */
[C---:B------:R-:W-:Y:S08]  /*d740*/  HMMA.16816.F32 R192, R8.reuse, R76, R152 ;  /* 0x0000004c08c0723c */ /* 0x040ff00000001898 */
[C---:B------:R-:W-:Y:S08]  /*d750*/  HMMA.16816.F32 R80, R8.reuse, R82, R224 ;  /* 0x000000520850723c */ /* 0x040ff000000018e0 */
[C---:B------:R-:W-:Y:S08]  /*d760*/  HMMA.16816.F32 R204, R8.reuse, R48, R148 ;  /* 0x0000003008cc723c */ /* 0x040ff00000001894 */
[C---:B------:R-:W-:Y:S08]  /*d770*/  HMMA.16816.F32 R76, R8.reuse, R78, R172 ;  /* 0x0000004e084c723c */ /* 0x040ff000000018ac */
[C---:B------:R-:W-:Y:S01]  /*d780*/  HMMA.16816.F32 R152, R8.reuse, R50, R168 ;  /* 0x000000320898723c */ /* 0x040fe200000018a8 */
[----:B------:R-:W-:Y:S07]  /*d790*/  LDSM.16.M88.4 R48, [R232] ;  /* 0x00000000e830783b */ /* 0x000fee0000000200 */
[C---:B------:R-:W-:Y:S08]  /*d7a0*/  HMMA.16816.F32 R208, R8.reuse, R32, R144 ;  /* 0x0000002008d0723c */ /* 0x040ff00000001890 */
[C---:B------:R-:W-:Y:S01]  /*d7b0*/  HMMA.16816.F32 R164, R8.reuse, R34, R164 ;  /* 0x0000002208a4723c */ /* 0x040fe200000018a4 */
[----:B------:R-:W-:Y:S07]  /*d7c0*/  LDSM.16.M88.4 R32, [R232+0x2000] ;  /* 0x00200000e820783b */ /* 0x000fee0000000200 */
[C---:B------:R-:W-:Y:S08]  /*d7d0*/  HMMA.16816.F32 R212, R8.reuse, R28, R140 ;  /* 0x0000001c08d4723c */ /* 0x040ff0000000188c */
[C---:B------:R-:W-:Y:S08]  /*d7e0*/  HMMA.16816.F32 R220, R8.reuse, R24, R120 ;  /* 0x0000001808dc723c */ /* 0x040ff00000001878 */
[C---:B------:R-:W-:Y:S01]  /*d7f0*/  HMMA.16816.F32 R180, R8.reuse, R30, R180 ;  /* 0x0000001e08b4723c */ /* 0x040fe200000018b4 */
[----:B------:R-:W-:Y:S07]  /*d800*/  LDSM.16.M88.4 R28, [R232+0x2800] ;  /* 0x00280000e81c783b */ /* 0x000fee0000000200 */
[----:B------:R-:W-:Y:S01]  /*d810*/  HMMA.16816.F32 R172, R8, R26, R116 ;  /* 0x0000001a08ac723c */ /* 0x000fe20000001874 */
[----:B------:R-:W-:Y:S04]  /*d820*/  LDSM.16.M88.4 R8, [R236+0x9100] ;  /* 0x00910000ec08783b */ /* 0x000fe80000000200 */
[----:B------:R-:W-:Y:S03]  /*d830*/  LDSM.16.M88.4 R24, [R232+0x3000] ;  /* 0x00300000e818783b */ /* 0x000fe60000000200 */
[C---:B---3--:R-:W-:Y:S01]  /*d840*/  HMMA.16816.F32 R128, R20.reuse, R74, R36 ;  /* 0x0000004a1480723c */ /* 0x048fe20000001824 */
[----:B------:R-:W2:Y:S07]  /*d850*/  LDSM.16.M88.4 R36, [R232+0x1800] ;  /* 0x00180000e824783b */ /* 0x000eae0000000200 */
[C---:B----4-:R-:W-:Y:S01]  /*d860*/  HMMA.16816.F32 R144, R20.reuse, R56, R44 ;  /* 0x000000381490723c */ /* 0x050fe2000000182c */
[----:B------:R-:W3:Y:S07]  /*d870*/  LDSM.16.M88.4 R44, [R232+0x800] ;  /* 0x00080000e82c783b */ /* 0x000eee0000000200 */
[----:B-----5:R-:W-:Y:S01]  /*d880*/  HMMA.16816.F32 R132, R20, R88, R40 ;  /* 0x000000581484723c */ /* 0x020fe20000001828 */
[----:B------:R-:W4:Y:S01]  /*d890*/  LDSM.16.M88.4 R40, [R232+0x1000] ;  /* 0x00100000e828783b */ /* 0x000f220000000200 */
[----:B------:R-:W-:-:S06]  /*d8a0*/  DEPBAR.LE SB0, 0x0 ;  /* 0x000080000000791a */ /* 0x000fcc0000000000 */
[C---:B-1----:R-:W-:Y:S08]  /*d8b0*/  HMMA.16816.F32 R148, R20.reuse, R60, R96 ;  /* 0x0000003c1494723c */ /* 0x042ff00000001860 */
[C---:B------:R-:W-:Y:S08]  /*d8c0*/  HMMA.16816.F32 R156, R20.reuse, R64, R100 ;  /* 0x00000040149c723c */ /* 0x040ff00000001864 */
[----:B------:R-:W-:Y:S08]  /*d8d0*/  HMMA.16816.F32 R140, R20, R52, R92 ;  /* 0x00000034148c723c */ /* 0x000ff0000000185c */
[----:B------:R-:W-:Y:S08]  /*d8e0*/  HMMA.16816.F32 R96, R16, R74, R84 ;  /* 0x0000004a1060723c */ /* 0x000ff00000001854 */
[C---:B------:R-:W-:Y:S08]  /*d8f0*/  HMMA.16816.F32 R168, R20.reuse, R72, R108 ;  /* 0x0000004814a8723c */ /* 0x040ff0000000186c */
[C---:B------:R-:W-:Y:S08]  /*d900*/  HMMA.16816.F32 R160, R20.reuse, R68, R104 ;  /* 0x0000004414a0723c */ /* 0x040ff00000001868 */
        /* <DEDUP_REMOVED lines=19> */
[C---:B--2---:R-:W-:Y:S08]  /*da40*/  HMMA.16816.F32 R164, R8.reuse, R36, R148 ;  /* 0x0000002408a4723c */ /* 0x044ff00000001894 */
[C---:B------:R-:W-:Y:S08]  /*da50*/  HMMA.16816.F32 R168, R8.reuse, R48, R168 ;  /* 0x0000003008a8723c */ /* 0x040ff000000018a8 */
[C---:B------:R-:W-:Y:S08]  /*da60*/  HMMA.16816.F32 R128, R8.reuse, R50, R128 ;  /* 0x000000320880723c */ /* 0x040ff00000001880 */
[----:B------:R-:W-:Y:S08]  /*da70*/  HMMA.16816.F32 R148, R8, R38, R116 ;  /* 0x000000260894723c */ /* 0x000ff00000001874 */
[C---:B------:R-:W-:Y:S08]  /*da80*/  HMMA.16816.F32 R100, R12.reuse, R48, R100 ;  /* 0x000000300c64723c */ /* 0x040ff00000001864 */
[C---:B------:R-:W-:Y:S08]  /*da90*/  HMMA.16816.F32 R96, R12.reuse, R50, R96 ;  /* 0x000000320c60723c */ /* 0x040ff00000001860 */
[C---:B------:R-:W-:Y:S08]  /*daa0*/  HMMA.16816.F32 R72, R12.reuse, R36, R72 ;  /* 0x000000240c48723c */ /* 0x040ff00000001848 */
[----:B------:R-:W-:Y:S08]  /*dab0*/  HMMA.16816.F32 R68, R12, R38, R68 ;  /* 0x000000260c44723c */ /* 0x000ff00000001844 */
[C---:B---3--:R-:W-:Y:S08]  /*dac0*/  HMMA.16816.F32 R160, R8.reuse, R44, R160 ;  /* 0x0000002c08a0723c */ /* 0x048ff000000018a0 */
[C---:B------:R-:W-:Y:S08]  /*dad0*/  HMMA.16816.F32 R124, R8.reuse, R46, R124 ;  /* 0x0000002e087c723c */ /* 0x040ff0000000187c */
[C---:B------:R-:W-:Y:S08]  /*dae0*/  HMMA.16816.F32 R172, R8.reuse, R24, R132 ;  /* 0x0000001808ac723c */ /* 0x040ff00000001884 */
[----:B------:R-:W-:Y:S08]  /*daf0*/  HMMA.16816.F32 R104, R8, R26, R104 ;  /* 0x0000001a0868723c */ /* 0x000ff00000001868 */
[C---:B------:R-:W-:Y:S08]  /*db00*/  HMMA.16816.F32 R92, R12.reuse, R44, R92 ;  /* 0x0000002c0c5c723c */ /* 0x040ff0000000185c */
[C---:B------:R-:W-:Y:S08]  /*db10*/  HMMA.16816.F32 R48, R12.reuse, R46, R84 ;  /* 0x0000002e0c30723c */ /* 0x040ff00000001854 */
[----:B------:R-:W-:Y:S07]  /*db20*/  HMMA.16816.F32 R36, R12, R24, R20 ;  /* 0x000000180c24723c */ /* 0x000fee0000001814 */
[----:B------:R-:W-:Y:S01]  /*db30*/  P2R R20, PR, RZ, 0x40 ;  /* 0x00000040ff147803 */ /* 0x000fe20000000000 */
[C---:B----4-:R-:W-:Y:S08]  /*db40*/  HMMA.16816.F32 R156, R8.reuse, R40, R156 ;  /* 0x00000028089c723c */ /* 0x050ff0000000189c */
        /* <DEDUP_REMOVED lines=14> */
[----:B------:R-:W-:Y:S01]  /*dc30*/  IMAD.U32 R2, RZ, RZ, UR17 ;  /* 0x00000011ff027e24 */ /* 0x000fe2000f8e00ff */
[----:B------:R-:W-:Y:S01]  /*dc40*/  ISETP.NE.AND P6, PT, R252, 0x1, PT ;  /* 0x00000001fc00780c */ /* 0x000fe20003fc5270 */
        /* <DEDUP_REMOVED lines=37> */
[----:B------:R-:W-:Y:S01]  /*dea0*/  SHFL.IDX PT, R5, R5, 0x6, 0x181f ;  /* 0x00d81f0005057f89 */ /* 0x000fe200000e0000 */
[----:B---3--:R-:W-:-:S03]  /*deb0*/  IMAD.X R9, R9, 0x1, R245, P1 ;  /* 0x0000000109097824 */ /* 0x008fc600008e06f5 */
[----:B------:R-:W1:Y:S01]  /*dec0*/  SHFL.IDX PT, R19, R2, 0x3, 0x181f ;  /* 0x00781f0002137f89 */ /* 0x000e6200000e0000 */
[----:B----4-:R-:W-:Y:S01]  /*ded0*/  IMAD.X R7, R11, 0x1, R245, P0 ;  /* 0x000000010b077824 */ /* 0x010fe200000e06f5 */
[-C--:B------:R-:W-:Y:S02]  /*dee0*/  IADD3 R14, P0, R10, R246.reuse, RZ ;  /* 0x000000f60a0e7210 */ /* 0x080fe40007f1e0ff */
[----:B------:R-:W2:Y:S01]  /*def0*/  SHFL.IDX PT, R18, R2, 0x4, 0x181f ;  /* 0x00981f0002127f89 */ /* 0x000ea200000e0000 */
[----:B-----5:R-:W-:-:S03]  /*df00*/  IADD3 R12, P4, R12, R246, RZ ;  /* 0x000000f60c0c7210 */ /* 0x020fc60007f9e0ff */
[----:B------:R-:W3:Y:S01]  /*df10*/  SHFL.IDX PT, R17, R2, 0x5, 0x181f ;  /* 0x00b81f0002117f89 */ /* 0x000ee200000e0000 */
[----:B------:R-:W-:-:S03]  /*df20*/  IADD3 R10, P2, R13, R246, RZ ;  /* 0x000000f60d0a7210 */ /* 0x000fc60007f5e0ff */
[----:B------:R-:W4:Y:S01]  /*df30*/  SHFL.IDX PT, R2, R2, 0x6, 0x181f ;  /* 0x00d81f0002027f89 */ /* 0x000f2200000e0000 */
[----:B------:R-:W-:-:S03]  /*df40*/  IMAD.X R15, R15, 0x1, R245, P0 ;  /* 0x000000010f0f7824 */ /* 0x000fc600000e06f5 */
        /* <DEDUP_REMOVED lines=13> */
.L_x_132:
[----:B------:R-:W-:Y:S01]  /*e020*/  LOP3.LUT R2, R138, 0xffffffe0, RZ, 0xc0, !PT ;  /* 0xffffffe08a027812 */ /* 0x000fe200078ec0ff */
[----:B-1----:R-:W-:Y:S01]  /*e030*/  IMAD.MOV.U32 R6, RZ, RZ, -0x2 ;  /* 0xfffffffeff067424 */ /* 0x002fe200078e00ff */
[----:B------:R-:W-:Y:S01]  /*e040*/  STL [R1+0x34], R241 ;  /* 0x000034f101007387 */ /* 0x000fe20000100800 */
[----:B------:R-:W-:Y:S02]  /*e050*/  SHF.L.U32 R228, R0, 0x1, RZ ;  /* 0x0000000100e47819 */ /* 0x000fe400000006ff */
[----:B------:R-:W-:Y:S01]  /*e060*/  IMAD.IADD R2, R247, 0x1, -R2 ;  /* 0x00000001f7027824 */ /* 0x000fe200078e0a02 */
[----:B------:R-:W-:Y:S02]  /*e070*/  STL [R1+0x30], R240 ;  /* 0x000030f001007387 */ /* 0x000fe40000100800 */
[----:B------:R-:W-:-:S02]  /*e080*/  IMAD R229, R4, 0x2, R228 ;  /* 0x0000000204e57824 */ /* 0x000fc400078e02e4 */
[----:B------:R-:W-:Y:S01]  /*e090*/  SHF.R.S32.HI R5, RZ, 0x1f, R2 ;  /* 0x0000001fff057819 */ /* 0x000fe20000011402 */
[----:B------:R-:W-:Y:S01]  /*e0a0*/  STL [R1+0x2c], R239 ;  /* 0x00002cef01007387 */ /* 0x000fe20000100800 */
[----:B------:R-:W-:Y:S02]  /*e0b0*/  IMAD R231, R3, 0x2, R228 ;  /* 0x0000000203e77824 */ /* 0x000fe400078e02e4 */
[----:B------:R-:W-:Y:S01]  /*e0c0*/  LEA.HI R5, R5, R2, RZ, 0x2 ;  /* 0x0000000205057211 */ /* 0x000fe200078f10ff */
[----:B------:R1:W-:Y:S01]  /*e0d0*/  STL [R1+0x28], R238 ;  /* 0x000028ee01007387 */ /* 0x0003e20000100800 */
[----:B------:R-:W-:Y:S02]  /*e0e0*/  IMAD R230, R3, 0x2, R229 ;  /* 0x0000000203e67824 */ /* 0x000fe400078e02e5 */
[----:B------:R-:W-:Y:S01]  /*e0f0*/  LOP3.LUT R5, R5, 0x7ffffffc, RZ, 0xc0, !PT ;  /* 0x7ffffffc05057812 */ /* 0x000fe200078ec0ff */
[----:B------:R-:W-:Y:S04]  /*e100*/  STL [R1+0x24], R237 ;  /* 0x000024ed01007387 */ /* 0x000fe80000100800 */
[----:B------:R-:W-:Y:S01]  /*e110*/  IMAD.IADD R2, R2, 0x1, -R5 ;  /* 0x0000000102027824 */ /* 0x000fe200078e0a05 */
[----:B------:R-:W-:Y:S03]  /*e120*/  STL [R1+0x20], R236 ;  /* 0x000020ec01007387 */ /* 0x000fe60000100800 */
[----:B------:R-:W-:Y:S01]  /*e130*/  IMAD R2, R2, R6, UR11 ;  /* 0x0000000b02027e24 */ /* 0x000fe2000f8e0206 */
[----:B------:R-:W-:Y:S04]  /*e140*/  STL [R1+0x1c], R235 ;  /* 0x00001ceb01007387 */ /* 0x000fe80000100800 */
[C---:B------:R-:W-:Y:S01]  /*e150*/  ISETP.GT.AND P0, PT, R2.reuse, RZ, PT ;  /* 0x000000ff0200720c */ /* 0x040fe20003f04270 */
[----:B------:R-:W-:Y:S01]  /*e160*/  STL [R1+0x18], R234 ;  /* 0x000018ea01007387 */ /* 0x000fe20000100800 */
[----:B------:R-:W-:-:S02]  /*e170*/  ISETP.GT.AND P1, PT, R2, 0x1, PT ;  /* 0x000000010200780c */ /* 0x000fc40003f24270 */
[----:B------:R-:W-:Y:S01]  /*e180*/  ISETP.GT.AND P2, PT, R2, 0x8, PT ;  /* 0x000000080200780c */ /* 0x000fe20003f44270 */
[----:B------:R-:W-:Y:S01]  /*e190*/  STL [R1+0x14], R233 ;  /* 0x000014e901007387 */ /* 0x000fe20000100800 */
[----:B------:R-:W-:Y:S02]  /*e1a0*/  FSEL R10, R100, -INF , P0 ;  /* 0xff800000640a7808 */ /* 0x000fe40000000000 */
[----:B------:R-:W-:Y:S01]  /*e1b0*/  FSEL R29, R101, -INF , P1 ;  /* 0xff800000651d7808 */ /* 0x000fe20000800000 */
[----:B------:R2:W-:Y:S01]  /*e1c0*/  STL [R1+0x10], R232 ;  /* 0x000010e801007387 */ /* 0x0005e20000100800 */
[----:B------:R-:W-:Y:S02]  /*e1d0*/  FSEL R16, R170, -INF , P0 ;  /* 0xff800000aa107808 */ /* 0x000fe40000000000 */
[----:B------:R-:W-:Y:S01]  /*e1e0*/  FSEL R12, R168, -INF , P0 ;  /* 0xff800000a80c7808 */ /* 0x000fe20000000000 */
[----:B------:R-:W-:Y:S01]  /*e1f0*/  STL [R1+0xc], R139 ;  /* 0x00000c8b01007387 */ /* 0x000fe20000100800 */
[----:B------:R-:W-:-:S02]  /*e200*/  FSEL R32, R102, -INF , P0 ;  /* 0xff80000066207808 */ /* 0x000fc40000000000 */
[----:B------:R-:W-:Y:S01]  /*e210*/  FSEL R13, R169, -INF , P1 ;  /* 0xff800000a90d7808 */ /* 0x000fe20000800000 */
[----:B------:R-:W0:Y:S01]  /*e220*/  LDGDEPBAR ;  /* 0x00000000000079af */ /* 0x000e220000000000 */
[----:B------:R-:W-:Y:S02]  /*e230*/  ISETP.GT.AND P0, PT, R2, 0x9, PT ;  /* 0x000000090200780c */ /* 0x000fe40003f04270 */
[----:B------:R-:W-:Y:S02]  /*e240*/  FSEL R30, R96, -INF , P2 ;  /* 0xff800000601e7808 */ /* 0x000fe40001000000 */
[----:B------:R-:W-:Y:S02]  /*e250*/  FMNMX.FTZ R5, R10, R29, !PT ;  /* 0x0000001d0a057209 */ /* 0x000fe40007810000 */
[----:B------:R-:W-:Y:S02]  /*e260*/  FSEL R17, R171, -INF , P1 ;  /* 0xff800000ab117808 */ /* 0x000fe40000800000 */
[----:B------:R-:W-:-:S02]  /*e270*/  FSEL R33, R103, -INF , P1 ;  /* 0xff80000067217808 */ /* 0x000fc40000800000 */
[----:B------:R-:W-:Y:S02]  /*e280*/  FSEL R14, R128, -INF , P2 ;  /* 0xff800000800e7808 */ /* 0x000fe40001000000 */
[----:B------:R-:W-:Y:S02]  /*e290*/  ISETP.GT.AND P1, PT, R2, 0x10, PT ;  /* 0x000000100200780c */ /* 0x000fe40003f24270 */
[----:B------:R-:W-:Y:S02]  /*e2a0*/  FSEL R31, R97, -INF , P0 ;  /* 0xff800000611f7808 */ /* 0x000fe40000000000 */
[----:B------:R-:W-:Y:S02]  /*e2b0*/  FMNMX.FTZ R6, R12, R13, !PT ;  /* 0x0000000d0c067209 */ /* 0x000fe40007810000 */
[----:B------:R-:W-:Y:S02]  /*e2c0*/  FMNMX.FTZ R5, R30, R5, !PT ;  /* 0x000000051e057209 */ /* 0x000fe40007810000 */
[----:B------:R-:W-:-:S02]  /*e2d0*/  FSEL R18, R130, -INF , P2 ;  /* 0xff80000082127808 */ /* 0x000fc40001000000 */
[----:B------:R-:W-:Y:S02]  /*e2e0*/  FSEL R34, R98, -INF , P2 ;  /* 0xff80000062227808 */ /* 0x000fe40001000000 */
[----:B------:R-:W-:Y:S02]  /*e2f0*/  FSEL R15, R129, -INF , P0 ;  /* 0xff800000810f7808 */ /* 0x000fe40000000000 */
[----:B------:R-:W-:Y:S02]  /*e300*/  ISETP.GT.AND P2, PT, R2, 0x11, PT ;  /* 0x000000110200780c */ /* 0x000fe40003f44270 */
[----:B------:R-:W-:Y:S02]  /*e310*/  FSEL R89, R92, -INF , P1 ;  /* 0xff8000005c597808 */ /* 0x000fe40000800000 */
[----:B------:R-:W-:Y:S02]  /*e320*/  FMNMX.FTZ R6, R14, R6, !PT ;  /* 0x000000060e067209 */ /* 0x000fe40007810000 */
[----:B------:R-:W-:-:S02]  /*e330*/  FMNMX.FTZ R5, R31, R5, !PT ;  /* 0x000000051f057209 */ /* 0x000fc40007810000 */
[----:B------:R-:W-:Y:S02]  /*e340*/  FSEL R28, R131, -INF , P0 ;  /* 0xff800000831c7808 */ /* 0x000fe40000000000 */
[----:B------:R-:W-:Y:S02]  /*e350*/  FSEL R35, R99, -INF , P0 ;  /* 0xff80000063237808 */ /* 0x000fe40000000000 */
[----:B------:R-:W-:Y:S02]  /*e360*/  ISETP.GT.AND P0, PT, R2, 0x18, PT ;  /* 0x000000180200780c */ /* 0x000fe40003f04270 */
[----:B------:R-:W-:Y:S02]  /*e370*/  FSEL R40, R160, -INF , P1 ;  /* 0xff800000a0287808 */ /* 0x000fe40000800000 */
[----:B------:R-:W-:Y:S02]  /*e380*/  FSEL R90, R93, -INF , P2 ;  /* 0xff8000005d5a7808 */ /* 0x000fe40001000000 */
[----:B------:R-:W-:-:S02]  /*e390*/  FMNMX.FTZ R6, R15, R6, !PT ;  /* 0x000000060f067209 */ /* 0x000fc40007810000 */
[----:B------:R-:W-:Y:S02]  /*e3a0*/  FMNMX.FTZ R5, R89, R5, !PT ;  /* 0x0000000559057209 */ /* 0x000fe40007810000 */
[----:B------:R-:W-:Y:S02]  /*e3b0*/  FSEL R85, R162, -INF , P1 ;  /* 0xff800000a2557808 */ /* 0x000fe40000800000 */
[----:B------:R-:W-:Y:S02]  /*e3c0*/  FSEL R97, R94, -INF , P1 ;  /* 0xff8000005e617808 */ /* 0x000fe40000800000 */
[----:B------:R-:W-:Y:S02]  /*e3d0*/  ISETP.GT.AND P1, PT, R2, 0x19, PT ;  /* 0x000000190200780c */ /* 0x000fe40003f24270 */
[----:B------:R-:W-:Y:S02]  /*e3e0*/  FSEL R87, R126, -INF , P0 ;  /* 0xff8000007e577808 */ /* 0x000fe40000000000 */
[----:B------:R-:W-:-:S02]  /*e3f0*/  FSEL R80, R124, -INF , P0 ;  /* 0xff8000007c507808 */ /* 0x000fc40000000000 */
[----:B------:R-:W-:Y:S02]  /*e400*/  FSEL R117, R50, -INF , P0 ;  /* 0xff80000032757808 */ /* 0x000fe40000000000 */
[----:B------:R-:W-:Y:S02]  /*e410*/  FSEL R91, R48, -INF , P0 ;  /* 0xff800000305b7808 */ /* 0x000fe40000000000 */
[----:B------:R-:W-:Y:S02]  /*e420*/  FSEL R41, R161, -INF , P2 ;  /* 0xff800000a1297808 */ /* 0x000fe40001000000 */
[----:B------:R-:W-:Y:S02]  /*e430*/  ISETP.GT.AND P0, PT, R2, 0x21, PT ;  /* 0x000000210200780c */ /* 0x000fe40003f04270 */
        /* <DEDUP_REMOVED lines=8> */
[C---:B------:R-:W-:Y:S02]  /*e4c0*/  ISETP.GT.AND P2, PT, R2.reuse, 0x20, PT ;  /* 0x000000200200780c */ /* 0x040fe40003f44270 */
[----:B------:R-:W-:Y:S02]  /*e4d0*/  FSEL R125, R159, -INF , P0 ;  /* 0xff8000009f7d7808 */ /* 0x000fe40000000000 */
[----:B------:R-:W-:Y:S02]  /*e4e0*/  FSEL R121, R157, -INF , P0 ;  /* 0xff8000009d797808 */ /* 0x000fe40000000000 */
[----:B------:R-:W-:Y:S02]  /*e4f0*/  ISETP.GT.AND P1, PT, R2, 0x28, PT ;  /* 0x000000280200780c */ /* 0x000fe40003f24270 */
[----:B------:R-:W-:Y:S02]  /*e500*/  FSEL R133, R47, -INF , P0 ;  /* 0xff8000002f857808 */ /* 0x000fe40000000000 */
[----:B------:R-:W-:-:S02]  /*e510*/  FSEL R129, R45, -INF , P0 ;  /* 0xff8000002d817808 */ /* 0x000fc40000000000 */
[----:B------:R-:W-:Y:S02]  /*e520*/  FMNMX.FTZ R6, R41, R6, !PT ;  /* 0x0000000629067209 */ /* 0x000fe40007810000 */
[----:B------:R-:W-:Y:S02]  /*e530*/  FMNMX.FTZ R5, R91, R5, !PT ;  /* 0x000000055b057209 */ /* 0x000fe40007810000 */
[----:B------:R-:W-:Y:S02]  /*e540*/  ISETP.GT.AND P0, PT, R2, 0x30, PT ;  /* 0x000000300200780c */ /* 0x000fe40003f04270 */
[----:B------:R-:W-:Y:S02]  /*e550*/  FSEL R120, R156, -INF , P2 ;  /* 0xff8000009c787808 */ /* 0x000fe40001000000 */
[----:B------:R-:W-:Y:S02]  /*e560*/  FSEL R119, R44, -INF , P2 ;  /* 0xff8000002c777808 */ /* 0x000fe40001000000 */
[----:B------:R-:W-:-:S02]  /*e570*/  FSEL R126, R154, -INF , P1 ;  /* 0xff8000009a7e7808 */ /* 0x000fc40000800000 */
[----:B------:R-:W-:Y:S02]  /*e580*/  FMNMX.FTZ R6, R80, R6, !PT ;  /* 0x0000000650067209 */ /* 0x000fe40007810000 */
[----:B------:R-:W-:Y:S02]  /*e590*/  FMNMX.FTZ R5, R96, R5, !PT ;  /* 0x0000000560057209 */ /* 0x000fe40007810000 */
[----:B------:R-:W-:Y:S02]  /*e5a0*/  FSEL R156, R166, -INF , P0 ;  /* 0xff800000a69c7808 */ /* 0x000fe40000000000 */
[----:B------:R-:W-:Y:S02]  /*e5b0*/  FSEL R154, R164, -INF , P0 ;  /* 0xff800000a49a7808 */ /* 0x000fe40000000000 */
[----:B------:R-:W-:Y:S02]  /*e5c0*/  FSEL R159, R74, -INF , P0 ;  /* 0xff8000004a9f7808 */ /* 0x000fe40000000000 */
[----:B------:R-:W-:-:S02]  /*e5d0*/  FSEL R131, R72, -INF , P0 ;  /* 0xff80000048837808 */ /* 0x000fc40000000000 */
[----:B------:R-:W-:Y:S02]  /*e5e0*/  ISETP.GT.AND P0, PT, R2, 0x40, PT ;  /* 0x000000400200780c */ /* 0x000fe40003f04270 */
[----:B------:R-:W-:Y:S02]  /*e5f0*/  FMNMX.FTZ R6, R84, R6, !PT ;  /* 0x0000000654067209 */ /* 0x000fe40007810000 */
        /* <DEDUP_REMOVED lines=9> */
[----:B------:R-:W-:-:S02]  /*e690*/  ISETP.GT.AND P4, PT, R2, 0x29, PT ;  /* 0x000000290200780c */ /* 0x000fc40003f84270 */
[C---:B------:R-:W-:Y:S02]  /*e6a0*/  ISETP.GT.AND P1, PT, R2.reuse, 0x39, PT ;  /* 0x000000390200780c */ /* 0x040fe40003f24270 */
        /* <DEDUP_REMOVED lines=17> */
[C---:B------:R-:W-:Y:S02]  /*e7c0*/  ISETP.GT.AND P2, PT, R2.reuse, 0x31, PT ;  /* 0x000000310200780c */ /* 0x040fe40003f44270 */
[C---:B------:R-:W-:Y:S02]  /*e7d0*/  ISETP.GT.AND P1, PT, R2.reuse, 0x50, PT ;  /* 0x000000500200780c */ /* 0x040fe40003f24270 */
[----:B------:R-:W-:Y:S02]  /*e7e0*/  ISETP.GT.AND P0, PT, R2, 0x59, PT ;  /* 0x000000590200780c */ /* 0x000fe40003f04270 */
[----:B------:R-:W-:Y:S02]  /*e7f0*/  FMNMX.FTZ R7, R28, R7, !PT ;  /* 0x000000071c077209 */ /* 0x000fe40007810000 */
        /* <DEDUP_REMOVED lines=8> */
[----:B------:R-:W-:Y:S02]  /*e880*/  FSEL R152, R73, -INF , P2 ;  /* 0xff80000049987808 */ /* 0x000fe40001000000 */
        /* <DEDUP_REMOVED lines=31> */
[----:B--2---:R-:W-:Y:S02]  /*ea80*/  FSEL R232, R38, -INF , P0 ;  /* 0xff80000026e87808 */ /* 0x004fe40000000000 */
[----:B------:R-:W-:Y:S02]  /*ea90*/  FSEL R234, R36, -INF , P0 ;  /* 0xff80000024ea7808 */ /* 0x000fe40000000000 */
[----:B------:R-:W-:Y:S02]  /*eaa0*/  FMNMX.FTZ R7, R86, R7, !PT ;  /* 0x0000000756077209 */ /* 0x000fe40007810000 */
[----:B------:R-:W-:-:S02]  /*eab0*/  ISETP.GT.AND P4, PT, R2, 0x48, PT ;  /* 0x000000480200780c */ /* 0x000fc40003f84270 */
[C---:B------:R-:W-:Y:S02]  /*eac0*/  ISETP.GT.AND P2, PT, R2.reuse, 0x61, PT ;  /* 0x000000610200780c */ /* 0x040fe40003f44270 */
[C---:B------:R-:W-:Y:S02]  /*ead0*/  ISETP.GT.AND P1, PT, R2.reuse, 0x68, PT ;  /* 0x000000680200780c */ /* 0x040fe40003f24270 */
[----:B------:R-:W-:Y:S02]  /*eae0*/  ISETP.GT.AND P0, PT, R2, 0x69, PT ;  /* 0x000000690200780c */ /* 0x000fe40003f04270 */
        /* <DEDUP_REMOVED lines=13> */
[----:B------:R-:W-:Y:S02]  /*ebc0*/  FSEL R180, R145, -INF , P6 ;  /* 0xff80000091b47808 */ /* 0x000fe40003000000 */
[----:B------:R-:W-:-:S02]  /*ebd0*/  FSEL R145, R60, -INF , P4 ;  /* 0xff8000003c917808 */ /* 0x000fc40002000000 */
[----:B------:R-:W-:Y:S02]  /*ebe0*/  FMNMX.FTZ R2, R170, R2, !PT ;  /* 0x00000002aa027209 */ /* 0x000fe40007810000 */
[----:B------:R-:W-:Y:S02]  /*ebf0*/  FMNMX.FTZ R5, R146, R5, !PT ;  /* 0x0000000592057209 */ /* 0x000fe40007810000 */
[----:B------:R-:W-:Y:S02]  /*ec00*/  FMNMX.FTZ R6, R126, R6, !PT ;  /* 0x000000067e067209 */ /* 0x000fe40007810000 */
[----:B------:R-:W-:Y:S02]  /*ec10*/  FSEL R171, R112, -INF , P4 ;  /* 0xff80000070ab7808 */ /* 0x000fe40002000000 */
        /* <DEDUP_REMOVED lines=23> */
[----:B------:R-:W-:Y:S02]  /*ed90*/  FSEL R192, R37, -INF , P2 ;  /* 0xff80000025c07808 */ /* 0x000fe40001000000 */
[----:B------:R-:W-:Y:S02]  /*eda0*/  FMNMX.FTZ R2, R210, R2, !PT ;  /* 0x00000002d2027209 */ /* 0x000fe40007810000 */
[----:B------:R-:W-:-:S02]  /*edb0*/  FMNMX.FTZ R5, R234, R5, !PT ;  /* 0x00000005ea057209 */ /* 0x000fc40007810000 */
[----:B------:R-:W-:Y:S02]  /*edc0*/  FSEL R183, R114, -INF , P4 ;  /* 0xff80000072b77808 */ /* 0x000fe40002000000 */
[----:B------:R-:W-:Y:S02]  /*edd0*/  FMNMX.FTZ R6, R184, R6, !PT ;  /* 0x00000006b8067209 */ /* 0x000fe40007810000 */
[----:B------:R-:W-:Y:S02]  /*ede0*/  FMNMX.FTZ R7, R117, R7, !PT ;  /* 0x0000000775077209 */ /* 0x000fe40007810000 */
[----:B------:R-:W-:Y:S02]  /*edf0*/  FSEL R197, R173, -INF , P2 ;  /* 0xff800000adc57808 */ /* 0x000fe40001000000 */
[----:B------:R-:W-:Y:S02]  /*ee00*/  FSEL R233, R24, -INF , P1 ;  /* 0xff80000018e97808 */ /* 0x000fe40000800000 */
[----:B------:R-:W-:-:S02]  /*ee10*/  FMNMX.FTZ R2, R204, R2, !PT ;  /* 0x00000002cc027209 */ /* 0x000fc40007810000 */
[----:B------:R-:W-:Y:S02]  /*ee20*/  FMNMX.FTZ R5, R192, R5, !PT ;  /* 0x00000005c0057209 */ /* 0x000fe40007810000 */
        /* <DEDUP_REMOVED lines=9> */
[----:B------:R-:W-:Y:S02]  /*eec0*/  FMNMX.FTZ R2, R166, R2, !PT ;  /* 0x00000002a6027209 */ /* 0x000fe40007810000 */
[----:B------:R-:W-:-:S02]  /*eed0*/  FMNMX.FTZ R5, R198, R5, !PT ;  /* 0x00000005c6057209 */ /* 0x000fc40007810000 */
[----:B------:R-:W-:Y:S02]  /*eee0*/  FMNMX.FTZ R6, R218, R6, !PT ;  /* 0x00000006da067209 */ /* 0x000fe40007810000 */
[----:B------:R-:W-:Y:S01]  /*eef0*/  FMNMX.FTZ R7, R133, R7, !PT ;  /* 0x0000000785077209 */ /* 0x000fe20007810000 */
[----:B------:R-:W1:Y:S01]  /*ef00*/  SHFL.BFLY PT, R9, R5, 0x2, 0x1f ;  /* 0x0c401f0005097f89 */ /* 0x000e6200000e0000 */
[----:B------:R-:W-:Y:S02]  /*ef10*/  FMNMX.FTZ R2, R160, R2, !PT ;  /* 0x00000002a0027209 */ /* 0x000fe40007810000 */
[----:B------:R-:W-:Y:S02]  /*ef20*/  FMNMX.FTZ R6, R221, R6, !PT ;  /* 0x00000006dd067209 */ /* 0x000fe40007810000 */
[----:B------:R-:W-:Y:S01]  /*ef30*/  FMNMX.FTZ R7, R134, R7, !PT ;  /* 0x0000000786077209 */ /* 0x000fe20007810000 */
[----:B------:R-:W2:Y:S01]  /*ef40*/  SHFL.BFLY PT, R8, R2, 0x2, 0x1f ;  /* 0x0c401f0002087f89 */ /* 0x000ea200000e0000 */
        /* <DEDUP_REMOVED lines=11> */
[----:B------:R-:W-:Y:S02]  /*f000*/  FMNMX.FTZ R6, R173, R6, !PT ;  /* 0x00000006ad067209 */ /* 0x000fe40007810000 */
[----:B------:R-:W-:-:S02]  /*f010*/  FMNMX.FTZ R7, R169, R7, !PT ;  /* 0x00000007a9077209 */ /* 0x000fc40007810000 */
[----:B-1----:R-:W-:Y:S02]  /*f020*/  FMNMX.FTZ R5, R5, R9, !PT ;  /* 0x0000000905057209 */ /* 0x002fe40007810000 */
[----:B------:R-:W-:Y:S02]  /*f030*/  FMNMX.FTZ R6, R172, R6, !PT ;  /* 0x00000006ac067209 */ /* 0x000fe40007810000 */
[----:B------:R-:W-:Y:S01]  /*f040*/  FSEL R186, R67, -INF , P6 ;  /* 0xff80000043ba7808 */ /* 0x000fe20003000000 */
[----:B------:R-:W1:Y:S01]  /*f050*/  SHFL.BFLY PT, R137, R5, 0x1, 0x1f ;  /* 0x0c201f0005897f89 */ /* 0x000e6200000e0000 */
[----:B------:R-:W-:Y:S02]  /*f060*/  FMNMX.FTZ R7, R187, R7, !PT ;  /* 0x00000007bb077209 */ /* 0x000fe40007810000 */
[----:B--2---:R-:W-:Y:S01]  /*f070*/  FMNMX.FTZ R2, R2, R8, !PT ;  /* 0x0000000802027209 */ /* 0x004fe20007810000 */
[----:B------:R-:W2:Y:S01]  /*f080*/  SHFL.BFLY PT, R9, R6, 0x2, 0x1f ;  /* 0x0c401f0006097f89 */ /* 0x000ea200000e0000 */
[----:B------:R-:W-:-:S02]  /*f090*/  FSEL R201, R62, -INF , P4 ;  /* 0xff8000003ec97808 */ /* 0x000fc40002000000 */
[----:B------:R-:W-:Y:S01]  /*f0a0*/  FMNMX.FTZ R7, R186, R7, !PT ;  /* 0x00000007ba077209 */ /* 0x000fe20007810000 */
[----:B------:R-:W3:Y:S01]  /*f0b0*/  SHFL.BFLY PT, R135, R2, 0x1, 0x1f ;  /* 0x0c201f0002877f89 */ /* 0x000ee200000e0000 */
[----:B------:R-:W-:Y:S02]  /*f0c0*/  FSEL R203, R39, -INF , P2 ;  /* 0xff80000027cb7808 */ /* 0x000fe40001000000 */
[----:B------:R-:W-:Y:S01]  /*f0d0*/  FMNMX.FTZ R7, R201, R7, !PT ;  /* 0x00000007c9077209 */ /* 0x000fe20007810000 */
[----:B------:R-:W-:Y:S01]  /*f0e0*/  LDSM.16.MT88.4 R36, [R230+0x100] ;  /* 0x00010000e624783b */ /* 0x000fe20000004200 */
[----:B------:R-:W-:Y:S02]  /*f0f0*/  FSEL R161, R26, -INF , P1 ;  /* 0xff8000001aa17808 */ /* 0x000fe40000800000 */
[----:B------:R-:W-:Y:S02]  /*f100*/  FMNMX.FTZ R7, R202, R7, !PT ;  /* 0x00000007ca077209 */ /* 0x000fe40007810000 */
[----:B------:R-:W-:-:S02]  /*f110*/  FSEL R237, R27, -INF , P0 ;  /* 0xff8000001bed7808 */ /* 0x000fc40000000000 */
[----:B------:R-:W-:Y:S01]  /*f120*/  FMNMX.FTZ R7, R252, R7, !PT ;  /* 0x00000007fc077209 */ /* 0x000fe20007810000 */
[----:B------:R-:W-:Y:S01]  /*f130*/  LDSM.16.MT88.4 R24, [R229+0x100] ;  /* 0x00010000e518783b */ /* 0x000fe20000004200 */
[----:B------:R-:W-:Y:S02]  /*f140*/  ISETP.NE.AND P6, PT, R20, RZ, PT ;  /* 0x000000ff1400720c */ /* 0x000fe40003fc5270 */
[----:B------:R-:W-:Y:S01]  /*f150*/  FMNMX.FTZ R7, R191, R7, !PT ;  /* 0x00000007bf077209 */ /* 0x000fe20007810000 */
[----:B------:R-:W-:Y:S01]  /*f160*/  LDSM.16.MT88.4 R20, [R228+0x100] ;  /* 0x00010000e414783b */ /* 0x000fe20000004200 */
[----:B-1----:R-:W-:Y:S02]  /*f170*/  FMNMX.FTZ R137, R5, R137, !PT ;  /* 0x0000008905897209 */ /* 0x002fe40007810000 */
[----:B------:R-:W-:Y:S02]  /*f180*/  FMNMX.FTZ R7, R190, R7, !PT ;  /* 0x00000007be077209 */ /* 0x000fe40007810000 */
[----:B--2---:R-:W-:-:S02]  /*f190*/  FMNMX.FTZ R9, R6, R9, !PT ;  /* 0x0000000906097209 */ /* 0x004fc40007810000 */
[----:B------:R-:W-:Y:S01]  /*f1a0*/  FMNMX.FTZ R5, R193, R7, !PT ;  /* 0x00000007c1057209 */ /* 0x000fe20007810000 */
[C---:B------:R-:W-:Y:S01]  /*f1b0*/  FMUL.FTZ R7, R137.reuse, c[0x0][0x2d0] ;  /* 0x0000b40089077a20 */ /* 0x040fe20000410000 */
[----:B---3--:R-:W-:Y:S01]  /*f1c0*/  FMNMX.FTZ R135, R2, R135, !PT ;  /* 0x0000008702877209 */ /* 0x008fe20007810000 */
[----:B------:R-:W-:Y:S01]  /*f1d0*/  SHFL.BFLY PT, R11, R9, 0x1, 0x1f ;  /* 0x0c201f00090b7f89 */ /* 0x000fe200000e0000 */
[----:B------:R-:W-:Y:S02]  /*f1e0*/  FMNMX.FTZ R2, R232, R5, !PT ;  /* 0x00000005e8027209 */ /* 0x000fe40007810000 */
[----:B------:R-:W-:Y:S01]  /*f1f0*/  FSETP.NEU.FTZ.AND P2, PT, R137, -INF , PT ;  /* 0xff8000008900780b */ /* 0x000fe20003f5d000 */
[----:B------:R-:W-:Y:S01]  /*f200*/  FMUL.FTZ R6, R135, c[0x0][0x2d0] ;  /* 0x0000b40087067a20 */ /* 0x000fe20000410000 */
[----:B------:R-:W-:Y:S02]  /*f210*/  FMNMX.FTZ R2, R203, R2, !PT ;  /* 0x00000002cb027209 */ /* 0x000fe40007810000 */
[----:B------:R-:W-:-:S02]  /*f220*/  FSEL R7, R7, RZ, P2 ;  /* 0x000000ff07077208 */ /* 0x000fc40001000000 */
[----:B------:R-:W-:Y:S02]  /*f230*/  FMNMX.FTZ R8, R161, R2, !PT ;  /* 0x00000002a1087209 */ /* 0x000fe40007810000 */
[----:B------:R-:W-:Y:S01]  /*f240*/  FSETP.NEU.FTZ.AND P1, PT, R135, -INF , PT ;  /* 0xff8000008700780b */ /* 0x000fe20003f3d000 */
[----:B------:R-:W-:Y:S01]  /*f250*/  FFMA.FTZ R2, R10, c[0x0][0x2d0], -R7 ;  /* 0x0000b4000a027a23 */ /* 0x000fe20000010807 */
[----:B------:R-:W-:Y:S02]  /*f260*/  FMNMX.FTZ R8, R237, R8, !PT ;  /* 0x00000008ed087209 */ /* 0x000fe40007810000 */
[----:B------:R-:W-:Y:S01]  /*f270*/  FSEL R6, R6, RZ, P1 ;  /* 0x000000ff06067208 */ /* 0x000fe20000800000 */
[----:B------:R1:W-:Y:S02]  /*f280*/  MUFU.EX2 R165, R2 ;  /* 0x0000000200a57308 */ /* 0x0003e40000000800 */
[----:B------:R-:W2:Y:S02]  /*f290*/  SHFL.BFLY PT, R10, R8, 0x2, 0x1f ;  /* 0x0c401f00080a7f89 */ /* 0x000ea400000e0000 */
[----:B------:R-:W-:-:S04]  /*f2a0*/  FFMA.FTZ R5, R13, c[0x0][0x2d0], -R6 ;  /* 0x0000b4000d057a23 */ /* 0x000fc80000010806 */
[----:B------:R-:W-:Y:S01]  /*f2b0*/  MUFU.EX2 R194, R5 ;  /* 0x0000000500c27308 */ /* 0x000fe20000000800 */
[----:B-1----:R-:W-:-:S07]  /*f2c0*/  FFMA.FTZ R2, R12, c[0x0][0x2d0], -R6 ;  /* 0x0000b4000c027a23 */ /* 0x002fce0000010806 */
[----:B------:R1:W-:Y:S01]  /*f2d0*/  MUFU.EX2 R162, R2 ;  /* 0x0000000200a27308 */ /* 0x0003e20000000800 */
[----:B--2---:R-:W-:Y:S02]  /*f2e0*/  FMNMX.FTZ R8, R8, R10, !PT ;  /* 0x0000000a08087209 */ /* 0x004fe40007810000 */
[----:B-1----:R-:W-:Y:S01]  /*f2f0*/  FMNMX.FTZ R2, R11, R9, !PT ;  /* 0x000000090b027209 */ /* 0x002fe20007810000 */
[----:B------:R-:W-:-:S03]  /*f300*/  FFMA.FTZ R9, R14, c[0x0][0x2d0], -R6 ;  /* 0x0000b4000e097a23 */ /* 0x000fc60000010806 */
[C---:B------:R-:W-:Y:S01]  /*f310*/  FSETP.NEU.FTZ.AND P0, PT, R2.reuse, -INF , PT ;  /* 0xff8000000200780b */ /* 0x040fe20003f1d000 */
[----:B------:R-:W-:Y:S01]  /*f320*/  FMUL.FTZ R5, R2, c[0x0][0x2d0] ;  /* 0x0000b40002057a20 */ /* 0x000fe20000410000 */
[----:B------:R1:W-:Y:S04]  /*f330*/  MUFU.EX2 R189, R9 ;  /* 0x0000000900bd7308 */ /* 0x0003e80000000800 */
[----:B------:R-:W-:-:S05]  /*f340*/  FSEL R5, R5, RZ, P0 ;  /* 0x000000ff05057208 */ /* 0x000fca0000000000 */
[----:B------:R-:W-:-:S04]  /*f350*/  FFMA.FTZ R0, R17, c[0x0][0x2d0], -R5 ;  /* 0x0000b40011007a23 */ /* 0x000fc80000010805 */
[----:B------:R2:W-:Y:S01]  /*f360*/  MUFU.EX2 R206, R0 ;  /* 0x0000000000ce7308 */ /* 0x0005e20000000800 */
[----:B-1----:R-:W-:-:S07]  /*f370*/  FFMA.FTZ R9, R15, c[0x0][0x2d0], -R6 ;  /* 0x0000b4000f097a23 */ /* 0x002fce0000010806 */
[----:B------:R1:W3:Y:S01]  /*f380*/  MUFU.EX2 R241, R9 ;  /* 0x0000000900f17308 */ /* 0x0002e20000000800 */
[----:B--2---:R-:W-:-:S07]  /*f390*/  FFMA.FTZ R0, R18, c[0x0][0x2d0], -R5 ;  /* 0x0000b40012007a23 */ /* 0x004fce0000010805 */
[----:B------:R2:W-:Y:S01]  /*f3a0*/  MUFU.EX2 R177, R0 ;  /* 0x0000000000b17308 */ /* 0x0005e20000000800 */
[--C-:B-1----:R-:W-:Y:S01]  /*f3b0*/  FFMA.FTZ R9, R16, c[0x0][0x2d0], -R5.reuse ;  /* 0x0000b40010097a23 */ /* 0x102fe20000010805 */
[----:B---3--:R-:W-:Y:S01]  /*f3c0*/  F2FP.PACK_AB R10, R241, R189 ;  /* 0x000000bdf10a723e */ /* 0x008fe200000000ff */
[----:B------:R-:W-:Y:S05]  /*f3d0*/  LDSM.16.MT88.4 R16, [R231+0x100] ;  /* 0x00010000e710783b */ /* 0x000fea0000004200 */
[----:B------:R1:W-:Y:S01]  /*f3e0*/  MUFU.EX2 R167, R9 ;  /* 0x0000000900a77308 */ /* 0x0003e20000000800 */
[----:B--2---:R-:W-:-:S07]  /*f3f0*/  FFMA.FTZ R0, R28, c[0x0][0x2d0], -R5 ;  /* 0x0000b4001c007a23 */ /* 0x004fce0000010805 */
[----:B------:R2:W3:Y:S01]  /*f400*/  MUFU.EX2 R205, R0 ;  /* 0x0000000000cd7308 */ /* 0x0004e20000000800 */
[----:B-1----:R-:W1:Y:S01]  /*f410*/  SHFL.BFLY PT, R9, R8, 0x1, 0x1f ;  /* 0x0c201f0008097f89 */ /* 0x002e6200000e0000 */
[----:B--2---:R-:W-:Y:S01]  /*f420*/  FFMA.FTZ R0, R29, c[0x0][0x2d0], -R7 ;  /* 0x0000b4001d007a23 */ /* 0x004fe20000010807 */
[----:B---3--:R-:W-:-:S05]  /*f430*/  F2FP.PACK_AB R11, R205, R177 ;  /* 0x000000b1cd0b723e */ /* 0x008fca00000000ff */
[----:B------:R2:W3:Y:S01]  /*f440*/  MUFU.EX2 R139, R0 ;  /* 0x00000000008b7308 */ /* 0x0004e20000000800 */
[----:B-1----:R-:W-:Y:S02]  /*f450*/  FMNMX.FTZ R136, R8, R9, !PT ;  /* 0x0000000908887209 */ /* 0x002fe40007810000 */
[----:B------:R-:W-:Y:S02]  /*f460*/  F2FP.PACK_AB R8, R194, R162 ;  /* 0x000000a2c208723e */ /* 0x000fe400000000ff */
[C---:B------:R-:W-:Y:S01]  /*f470*/  FSETP.NEU.FTZ.AND P0, PT, R136.reuse, -INF , PT ;  /* 0xff8000008800780b */ /* 0x040fe20003f1d000 */
[----:B------:R-:W-:Y:S01]  /*f480*/  FMUL.FTZ R3, R136, c[0x0][0x2d0] ;  /* 0x0000b40088037a20 */ /* 0x000fe20000410000 */
[----:B------:R-:W-:Y:S01]  /*f490*/  F2FP.PACK_AB R9, R206, R167 ;  /* 0x000000a7ce09723e */ /* 0x000fe200000000ff */
[----:B--2---:R-:W-:Y:S01]  /*f4a0*/  FFMA.FTZ R0, R30, c[0x0][0x2d0], -R7 ;  /* 0x0000b4001e007a23 */ /* 0x004fe20000010807 */
[----:B---3--:R-:W-:-:S03]  /*f4b0*/  F2FP.PACK_AB R12, R139, R165 ;  /* 0x000000a58b0c723e */ /* 0x008fc600000000ff */
[----:B------:R1:W-:Y:S02]  /*f4c0*/  MUFU.EX2 R235, R0 ;  /* 0x0000000000eb7308 */ /* 0x0003e40000000800 */
[C---:B------:R-:W-:Y:S08]  /*f4d0*/  HMMA.16816.F32 R68, R8.reuse, R20, RZ ;  /* 0x000000140844723c */ /* 0x040ff000000018ff */
        /* <DEDUP_REMOVED lines=10> */
[----:B------:R1:W-:Y:S03]  /*f580*/  MUFU.EX2 R247, R3 ;  /* 0x0000000300f77308 */ /* 0x0003e60000000800 */
[C---:B------:R-:W-:Y:S08]  /*f590*/  HMMA.16816.F32 R52, R8.reuse, R24, RZ ;  /* 0x000000180834723c */ /* 0x040ff000000018ff */
[----:B------:R-:W-:Y:S01]  /*f5a0*/  HMMA.16816.F32 R48, R8, R26, RZ ;  /* 0x0000001a0830723c */ /* 0x000fe200000018ff */
[----:B-1----:R-:W-:-:S04]  /*f5b0*/  FFMA.FTZ R3, R33, c[0x0][0x2d0], -R0 ;  /* 0x0000b40021037a23 */ /* 0x002fc80000010800 */
        /* <DEDUP_REMOVED lines=12> */
[----:B-1----:R-:W-:-:S04]  /*f680*/  FFMA.FTZ R3, R41, c[0x0][0x2d0], -R6 ;  /* 0x0000b40029037a23 */ /* 0x002fc80000010806 */
[----:B------:R1:W2:Y:S03]  /*f690*/  MUFU.EX2 R196, R3 ;  /* 0x0000000300c47308 */ /* 0x0002a60000000800 */
[----:B------:R-:W-:Y:S01]  /*f6a0*/  HMMA.16816.F32 R104, R12, R18, RZ ;  /* 0x000000120c68723c */ /* 0x000fe200000018ff */
[----:B------:R-:W-:Y:S07]  /*f6b0*/  LDSM.16.MT88.4 R16, [R229+0x900] ;  /* 0x00090000e510783b */ /* 0x000fee0000004200 */
[----:B------:R-:W-:Y:S01]  /*f6c0*/  HMMA.16816.F32 R40, R8, R38, RZ ;  /* 0x000000260828723c */ /* 0x000fe200000018ff */
[----:B-1----:R-:W-:-:S07]  /*f6d0*/  FFMA.FTZ R3, R80, c[0x0][0x2d0], -R6 ;  /* 0x0000b40050037a23 */ /* 0x002fce0000010806 */
[C---:B------:R-:W-:Y:S01]  /*f6e0*/  HMMA.16816.F32 R72, R12.reuse, R24, RZ ;  /* 0x000000180c48723c */ /* 0x040fe200000018ff */
[----:B--2---:R-:W-:Y:S01]  /*f6f0*/  F2FP.PACK_AB R8, R196, R179 ;  /* 0x000000b3c408723e */ /* 0x004fe200000000ff */
[----:B------:R1:W-:Y:S06]  /*f700*/  MUFU.EX2 R236, R3 ;  /* 0x0000000300ec7308 */ /* 0x0003ec0000000800 */
[C---:B------:R-:W-:Y:S01]  /*f710*/  HMMA.16816.F32 R80, R12.reuse, R20, RZ ;  /* 0x000000140c50723c */ /* 0x040fe200000018ff */
[----:B------:R-:W2:Y:S07]  /*f720*/  LDSM.16.MT88.4 R20, [R228+0x900] ;  /* 0x00090000e414783b */ /* 0x000eae0000004200 */
[----:B------:R-:W-:Y:S01]  /*f730*/  HMMA.16816.F32 R112, R12, R26, RZ ;  /* 0x0000001a0c70723c */ /* 0x000fe200000018ff */
[----:B-1----:R-:W-:-:S04]  /*f740*/  FFMA.FTZ R3, R84, c[0x0][0x2d0], -R6 ;  /* 0x0000b40054037a23 */ /* 0x002fc80000010806 */
[----:B------:R1:W3:Y:S03]  /*f750*/  MUFU.EX2 R188, R3 ;  /* 0x0000000300bc7308 */ /* 0x0002e60000000800 */
[C---:B------:R-:W-:Y:S08]  /*f760*/  HMMA.16816.F32 R24, R12.reuse, R36, RZ ;  /* 0x000000240c18723c */ /* 0x040ff000000018ff */
[----:B------:R-:W-:Y:S01]  /*f770*/  HMMA.16816.F32 R100, R12, R38, RZ ;  /* 0x000000260c64723c */ /* 0x000fe200000018ff */
[----:B------:R-:W-:Y:S01]  /*f780*/  LDSM.16.MT88.4 R12, [R228+0x1100] ;  /* 0x00110000e40c783b */ /* 0x000fe20000004200 */
[----:B-1----:R-:W-:Y:S01]  /*f790*/  FFMA.FTZ R3, R85, c[0x0][0x2d0], -R5 ;  /* 0x0000b40055037a23 */ /* 0x002fe20000010805 */
[----:B---3--:R-:W-:-:S03]  /*f7a0*/  F2FP.PACK_AB R10, R188, R236 ;  /* 0x000000ecbc0a723e */ /* 0x008fc600000000ff */
        /* <DEDUP_REMOVED lines=18> */
[C---:B------:R-:W-:Y:S01]  /*f8d0*/  HMMA.16816.F32 R60, R8.reuse, R18, R48 ;  /* 0x00000012083c723c */ /* 0x040fe20000001830 */
[----:B------:R1:W-:Y:S07]  /*f8e0*/  MUFU.EX2 R223, R3 ;  /* 0x0000000300df7308 */ /* 0x0003ee0000000800 */
[C---:B------:R-:W-:Y:S08]  /*f8f0*/  HMMA.16816.F32 R88, R8.reuse, R28, R44 ;  /* 0x0000001c0858723c */ /* 0x040ff0000000182c */
[----:B------:R-:W-:Y:S01]  /*f900*/  HMMA.16816.F32 R44, R8, R30, R40 ;  /* 0x0000001e082c723c */ /* 0x000fe20000001828 */
[----:B-1----:R-:W-:-:S04]  /*f910*/  FFMA.FTZ R3, R96, c[0x0][0x2d0], -R7 ;  /* 0x0000b40060037a23 */ /* 0x002fc80000010807 */
[----:B------:R1:W3:Y:S02]  /*f920*/  MUFU.EX2 R224, R3 ;  /* 0x0000000300e07308 */ /* 0x0002e40000000800 */
[----:B-1----:R-:W-:Y:S02]  /*f930*/  FFMA.FTZ R3, R97, c[0x0][0x2d0], -R0 ;  /* 0x0000b40061037a23 */ /* 0x002fe40000010800 */
[----:B------:R-:W-:Y:S04]  /*f940*/  HMMA.16816.F32 R96, R8, R16, R52 ;  /* 0x000000100860723c */ /* 0x000fe80000001834 */
[----:B------:R1:W-:Y:S03]  /*f950*/  MUFU.EX2 R215, R3 ;  /* 0x0000000300d77308 */ /* 0x0003e60000000800 */
[----:B--2---:R-:W-:-:S02]  /*f960*/  F2FP.PACK_AB R8, R225, R226 ;  /* 0x000000e2e108723e */ /* 0x004fc400000000ff */
[----:B---3--:R-:W-:Y:S01]  /*f970*/  F2FP.PACK_AB R10, R224, R223 ;  /* 0x000000dfe00a723e */ /* 0x008fe200000000ff */
[----:B-1----:R-:W-:Y:S01]  /*f980*/  FFMA.FTZ R3, R116, c[0x0][0x2d0], -R0 ;  /* 0x0000b40074037a23 */ /* 0x002fe20000010800 */
[----:B------:R-:W-:-:S03]  /*f990*/  MOV R116, R211 ;  /* 0x000000d300747202 */ /* 0x000fc60000000f00 */
        /* <DEDUP_REMOVED lines=12> */
[C---:B------:R-:W-:Y:S07]  /*fa60*/  HMMA.16816.F32 R72, R8.reuse, R16, R72 ;  /* 0x000000100848723c */ /* 0x040fee0000001848 */
[----:B------:R-:W-:Y:S01]  /*fa70*/  IMAD.MOV.U32 R17, RZ, RZ, R116 ;  /* 0x000000ffff117224 */ /* 0x000fe200078e0074 */
[----:B------:R-:W-:Y:S01]  /*fa80*/  MOV R116, R203 ;  /* 0x000000cb00747202 */ /* 0x000fe20000000f00 */
[----:B------:R-:W-:Y:S01]  /*fa90*/  HMMA.16816.F32 R48, R8, R20, R80 ;  /* 0x000000140830723c */ /* 0x000fe20000001850 */
[----:B------:R-:W-:-:S02]  /*faa0*/  IMAD.MOV.U32 R16, RZ, RZ, R4 ;  /* 0x000000ffff107224 */ /* 0x000fc400078e0004 */
[----:B-1----:R-:W-:Y:S02]  /*fab0*/  FFMA.FTZ R3, R120, c[0x0][0x2d0], -R6 ;  /* 0x0000b40078037a23 */ /* 0x002fe40000010806 */
[----:B------:R-:W-:Y:S02]  /*fac0*/  IMAD.MOV.U32 R120, RZ, RZ, R195 ;  /* 0x000000ffff787224 */ /* 0x000fe400078e00c3 */
[----:B------:R1:W-:Y:S01]  /*fad0*/  MUFU.EX2 R213, R3 ;  /* 0x0000000300d57308 */ /* 0x0003e20000000800 */
[C---:B------:R-:W-:Y:S01]  /*fae0*/  HMMA.16816.F32 R80, R8.reuse, R28, R24 ;  /* 0x0000001c0850723c */ /* 0x040fe20000001818 */
[----:B------:R-:W-:Y:S01]  /*faf0*/  IMAD.MOV.U32 R4, RZ, RZ, R192 ;  /* 0x000000ffff047224 */ /* 0x000fe200078e00c0 */
[----:B------:R-:W-:Y:S05]  /*fb00*/  LDSM.16.MT88.4 R24, [R229+0x1100] ;  /* 0x00110000e518783b */ /* 0x000fea0000004200 */
[----:B------:R-:W-:Y:S01]  /*fb10*/  IMAD.MOV.U32 R29, RZ, RZ, R193 ;  /* 0x000000ffff1d7224 */ /* 0x000fe200078e00c1 */
[----:B------:R-:W-:Y:S01]  /*fb20*/  HMMA.16816.F32 R36, R8, R34, R104 ;  /* 0x000000220824723c */ /* 0x000fe20000001868 */
[----:B-1----:R-:W-:-:S07]  /*fb30*/  FFMA.FTZ R3, R121, c[0x0][0x2d0], -R6 ;  /* 0x0000b40079037a23 */ /* 0x002fce0000010806 */
[C---:B------:R-:W-:Y:S01]  /*fb40*/  HMMA.16816.F32 R56, R8.reuse, R18, R112 ;  /* 0x000000120838723c */ /* 0x040fe20000001870 */
[----:B------:R-:W-:Y:S01]  /*fb50*/  IMAD.MOV.U32 R121, RZ, RZ, R196 ;  /* 0x000000ffff797224 */ /* 0x000fe200078e00c4 */
[----:B------:R-:W-:Y:S01]  /*fb60*/  MOV R105, R188 ;  /* 0x000000bc00697202 */ /* 0x000fe20000000f00 */
[----:B------:R1:W2:Y:S01]  /*fb70*/  MUFU.EX2 R214, R3 ;  /* 0x0000000300d67308 */ /* 0x0002a20000000800 */
[----:B------:R-:W-:Y:S01]  /*fb80*/  IMAD.MOV.U32 R106, RZ, RZ, R191 ;  /* 0x000000ffff6a7224 */ /* 0x000fe200078e00bf */
[----:B------:R-:W-:Y:S01]  /*fb90*/  MOV R107, R17 ;  /* 0x00000011006b7202 */ /* 0x000fe20000000f00 */
[----:B------:R-:W-:Y:S02]  /*fba0*/  IMAD.MOV.U32 R104, RZ, RZ, R189 ;  /* 0x000000ffff687224 */ /* 0x000fe400078e00bd */
[----:B------:R-:W-:Y:S01]  /*fbb0*/  IMAD.MOV.U32 R114, RZ, RZ, R190 ;  /* 0x000000ffff727224 */ /* 0x000fe200078e00be */
[C---:B------:R-:W-:Y:S01]  /*fbc0*/  HMMA.16816.F32 R40, R8.reuse, R22, R92 ;  /* 0x000000160828723c */ /* 0x040fe2000000185c */
[----:B------:R-:W3:Y:S07]  /*fbd0*/  LDSM.16.MT88.4 R20, [R231+0x1100] ;  /* 0x00110000e714783b */ /* 0x000eee0000004200 */
[----:B------:R-:W-:Y:S01]  /*fbe0*/  HMMA.16816.F32 R52, R8, R32, R76 ;  /* 0x000000200834723c */ /* 0x000fe2000000184c */
[----:B------:R-:W4:Y:S01]  /*fbf0*/  LDSM.16.MT88.4 R32, [R230+0x1100] ;  /* 0x00110000e620783b */ /* 0x000f220000004200 */
[----:B-1----:R-:W-:-:S02]  /*fc00*/  FFMA.FTZ R3, R122, c[0x0][0x2d0], -R6 ;  /* 0x0000b4007a037a23 */ /* 0x002fc40000010806 */
[----:B------:R-:W-:Y:S02]  /*fc10*/  IMAD.MOV.U32 R122, RZ, RZ, R200 ;  /* 0x000000ffff7a7224 */ /* 0x000fe400078e00c8 */
[----:B------:R1:W-:Y:S02]  /*fc20*/  MUFU.EX2 R212, R3 ;  /* 0x0000000300d47308 */ /* 0x0003e40000000800 */
[----:B------:R-:W-:Y:S07]  /*fc30*/  HMMA.16816.F32 R64, R8, R30, R100 ;  /* 0x0000001e0840723c */ /* 0x000fee0000001864 */
[----:B--2---:R-:W-:Y:S01]  /*fc40*/  F2FP.PACK_AB R8, R214, R213 ;  /* 0x000000d5d608723e */ /* 0x004fe200000000ff */
[----:B-1----:R-:W-:-:S02]  /*fc50*/  FFMA.FTZ R3, R123, c[0x0][0x2d0], -R6 ;  /* 0x0000b4007b037a23 */ /* 0x002fc40000010806 */
        /* <DEDUP_REMOVED lines=8> */
[----:B------:R1:W2:Y:S01]  /*fce0*/  MUFU.EX2 R205, R3 ;  /* 0x0000000300cd7308 */ /* 0x0002a20000000800 */
[----:B------:R-:W-:Y:S01]  /*fcf0*/  LDSM.16.MT88.4 R16, [R228+0x1900] ;  /* 0x00190000e410783b */ /* 0x000fe20000004200 */
[----:B-1----:R-:W-:Y:S01]  /*fd00*/  FFMA.FTZ R3, R126, c[0x0][0x2d0], -R5 ;  /* 0x0000b4007e037a23 */ /* 0x002fe20000010805 */
[----:B--2---:R-:W-:Y:S01]  /*fd10*/  F2FP.PACK_AB R9, R205, R206 ;  /* 0x000000cecd09723e */ /* 0x004fe200000000ff */
[----:B------:R-:W-:-:S04]  /*fd20*/  IMAD.MOV.U32 R126, RZ, RZ, R204 ;  /* 0x000000ffff7e7224 */ /* 0x000fc800078e00cc */
[----:B------:R1:W-:Y:S02]  /*fd30*/  MUFU.EX2 R204, R3 ;  /* 0x0000000300cc7308 */ /* 0x0003e40000000800 */
[----:B-1----:R-:W-:Y:S01]  /*fd40*/  FFMA.FTZ R3, R127, c[0x0][0x2d0], -R5 ;  /* 0x0000b4007f037a23 */ /* 0x002fe20000010805 */
[----:B------:R-:W-:Y:S02]  /*fd50*/  MOV R127, R117 ;  /* 0x00000075007f7202 */ /* 0x000fe40000000f00 */
[----:B------:R-:W-:-:S03]  /*fd60*/  MOV R117, R197 ;  /* 0x000000c500757202 */ /* 0x000fc60000000f00 */
[----:B------:R1:W2:Y:S02]  /*fd70*/  MUFU.EX2 R203, R3 ;  /* 0x0000000300cb7308 */ /* 0x0002a40000000800 */
[----:B-1----:R-:W-:Y:S01]  /*fd80*/  FFMA.FTZ R3, R129, c[0x0][0x2d0], -R7 ;  /* 0x0000b40081037a23 */ /* 0x002fe20000010807 */
[----:B--2---:R-:W-:Y:S01]  /*fd90*/  F2FP.PACK_AB R11, R203, R204 ;  /* 0x000000cccb0b723e */ /* 0x004fe200000000ff */
[----:B------:R-:W-:-:S04]  /*fda0*/  IMAD.MOV.U32 R129, RZ, RZ, R105 ;  /* 0x000000ffff817224 */ /* 0x000fc800078e0069 */
[----:B------:R1:W2:Y:S02]  /*fdb0*/  MUFU.EX2 R200, R3 ;  /* 0x0000000300c87308 */ /* 0x0002a40000000800 */
[C---:B---3--:R-:W-:Y:S08]  /*fdc0*/  HMMA.16816.F32 R76, R8.reuse, R22, R68 ;  /* 0x00000016084c723c */ /* 0x048ff00000001844 */
[----:B------:R-:W-:Y:S01]  /*fdd0*/  HMMA.16816.F32 R68, R8, R26, R60 ;  /* 0x0000001a0844723c */ /* 0x000fe2000000183c */
[----:B-1----:R-:W-:-:S02]  /*fde0*/  FFMA.FTZ R3, R128, c[0x0][0x2d0], -R7 ;  /* 0x0000b40080037a23 */ /* 0x002fc40000010807 */
[----:B------:R-:W-:Y:S02]  /*fdf0*/  IMAD.MOV.U32 R128, RZ, RZ, R107 ;  /* 0x000000ffff807224 */ /* 0x000fe400078e006b */
[----:B------:R1:W-:Y:S03]  /*fe00*/  MUFU.EX2 R199, R3 ;  /* 0x0000000300c77308 */ /* 0x0003e60000000800 */
[C---:B------:R-:W-:Y:S08]  /*fe10*/  HMMA.16816.F32 R140, R8.reuse, R12, R140 ;  /* 0x0000000c088c723c */ /* 0x040ff0000000188c */
[----:B------:R-:W-:Y:S01]  /*fe20*/  HMMA.16816.F32 R108, R8, R20, R108 ;  /* 0x00000014086c723c */ /* 0x000fe2000000186c */
[----:B-1----:R-:W-:-:S07]  /*fe30*/  FFMA.FTZ R3, R130, c[0x0][0x2d0], -R7 ;  /* 0x0000b40082037a23 */ /* 0x002fce0000010807 */
[----:B------:R-:W-:Y:S01]  /*fe40*/  HMMA.16816.F32 R96, R8, R24, R96 ;  /* 0x000000180860723c */ /* 0x000fe20000001860 */
[----:B------:R-:W-:Y:S01]  /*fe50*/  IMAD.MOV.U32 R130, RZ, RZ, R125 ;  /* 0x000000ffff827224 */ /* 0x000fe200078e007d */
[----:B------:R1:W3:Y:S01]  /*fe60*/  MUFU.EX2 R198, R3 ;  /* 0x0000000300c67308 */ /* 0x0002e20000000800 */
[----:B------:R-:W-:-:S05]  /*fe70*/  IMAD.MOV.U32 R125, RZ, RZ, R177 ;  /* 0x000000ffff7d7224 */ /* 0x000fca00078e00b1 */
[C---:B----4-:R-:W-:Y:S08]  /*fe80*/  HMMA.16816.F32 R92, R8.reuse, R32, R88 ;  /* 0x00000020085c723c */ /* 0x050ff00000001858 */
[----:B------:R-:W-:Y:S01]  /*fe90*/  HMMA.16816.F32 R84, R8, R14, R84 ;  /* 0x0000000e0854723c */ /* 0x000fe20000001854 */
[----:B-1----:R-:W-:Y:S02]  /*fea0*/  FFMA.FTZ R3, R131, c[0x0][0x2d0], -R7 ;  /* 0x0000b40083037a23 */ /* 0x002fe40000010807 */
[----:B------:R-:W-:-:S02]  /*feb0*/  IMAD.MOV.U32 R131, RZ, RZ, R161 ;  /* 0x000000ffff837224 */ /* 0x000fc400078e00a1 */
[----:B------:R1:W-:Y:S03]  /*fec0*/  MUFU.EX2 R197, R3 ;  /* 0x0000000300c57308 */ /* 0x0003e60000000800 */
[----:B------:R-:W-:Y:S07]  /*fed0*/  HMMA.16816.F32 R60, R8, R34, R44 ;  /* 0x00000022083c723c */ /* 0x000fee000000182c */
[----:B--2---:R-:W-:-:S02]  /*fee0*/  F2FP.PACK_AB R8, R200, R251 ;  /* 0x000000fbc808723e */ /* 0x004fc400000000ff */
[----:B---3--:R-:W-:Y:S01]  /*fef0*/  F2FP.PACK_AB R10, R198, R199 ;  /* 0x000000c7c60a723e */ /* 0x008fe200000000ff */
[----:B-1----:R-:W-:-:S04]  /*ff00*/  FFMA.FTZ R3, R132, c[0x0][0x2d0], -R0 ;  /* 0x0000b40084037a23 */ /* 0x002fc80000010800 */
[----:B------:R1:W-:Y:S02]  /*ff10*/  MUFU.EX2 R252, R3 ;  /* 0x0000000300fc7308 */ /* 0x0003e40000000800 */
[----:B-1----:R-:W-:-:S06]  /*ff20*/  FFMA.FTZ R3, R133, c[0x0][0x2d0], -R0 ;  /* 0x0000b40085037a23 */ /* 0x002fcc0000010800 */
[----:B------:R1:W2:Y:S02]  /*ff30*/  MUFU.EX2 R196, R3 ;  /* 0x0000000300c47308 */ /* 0x0002a40000000800 */
[----:B-1----:R-:W-:Y:S01]  /*ff40*/  FFMA.FTZ R3, R134, c[0x0][0x2d0], -R0 ;  /* 0x0000b40086037a23 */ /* 0x002fe20000010800 */
[----:B--2---:R-:W-:-:S05]  /*ff50*/  F2FP.PACK_AB R9, R196, R252 ;  /* 0x000000fcc409723e */ /* 0x004fca00000000ff */
[----:B------:R1:W-:Y:S02]  /*ff60*/  MUFU.EX2 R195, R3 ;  /* 0x0000000300c37308 */ /* 0x0003e40000000800 */
[----:B-1----:R-:W-:Y:S02]  /*ff70*/  FFMA.FTZ R3, R153, c[0x0][0x2d0], -R0 ;  /* 0x0000b40099037a23 */ /* 0x002fe40000010800 */
[----:B------:R-:W-:-:S04]  /*ff80*/  IMAD.MOV.U32 R153, RZ, RZ, R118 ;  /* 0x000000ffff997224 */ /* 0x000fc800078e0076 */
[----:B------:R1:W2:Y:S01]  /*ff90*/  MUFU.EX2 R193, R3 ;  /* 0x0000000300c17308 */ /* 0x0002a20000000800 */
[----:B------:R-:W-:Y:S02]  /*ffa0*/  IMAD.MOV.U32 R118, RZ, RZ, R166 ;  /* 0x000000ffff767224 */ /* 0x000fe400078e00a6 */
[--C-:B-1----:R-:W-:Y:S01]  /*ffb0*/  FFMA.FTZ R3, R152, c[0x0][0x2d0], -R7.reuse ;  /* 0x0000b40098037a23 */ /* 0x102fe20000010807 */
[----:B------:R-:W-:Y:S02]  /*ffc0*/  MOV R152, R194 ;  /* 0x000000c200987202 */ /* 0x000fe40000000f00 */
[----:B--2---:R-:W-:Y:S02]  /*ffd0*/  F2FP.PACK_AB R11, R193, R195 ;  /* 0x000000c3c10b723e */ /* 0x004fe400000000ff */
[----:B------:R1:W-:Y:S05]  /*ffe0*/  MUFU.EX2 R194, R3 ;  /* 0x0000000300c27308 */ /* 0x0003ea0000000800 */
[C---:B------:R-:W-:Y:S08]  /*fff0*/  HMMA.16816.F32 R48, R8.reuse, R12, R48 ;  /* 0x0000000c0830723c */ /* 0x040ff00000001830 */
[----:B------:R-:W-:Y:S01]  /*10000*/  HMMA.16816.F32 R44, R8, R14, R40 ;  /* 0x0000000e082c723c */ /* 0x000fe20000001828 */
[----:B------:R-:W-:Y:S01]  /*10010*/  LDSM.16.MT88.4 R12, [R231+0x1900] ;  /* 0x00190000e70c783b */ /* 0x000fe20000004200 */
[----:B-1----:R-:W-:-:S04]  /*10020*/  FFMA.FTZ R3, R138, c[0x0][0x2d0], -R7 ;  /* 0x0000b4008a037a23 */ /* 0x002fc80000010807 */
[----:B------:R1:W-:Y:S02]  /*10030*/  MUFU.EX2 R192, R3 ;  /* 0x0000000300c07308 */ /* 0x0003e40000000800 */
[C---:B------:R-:W-:Y:S08]  /*10040*/  HMMA.16816.F32 R56, R8.reuse, R26, R56 ;  /* 0x0000001a0838723c */ /* 0x040ff00000001838 */
[----:B------:R-:W-:Y:S01]  /*10050*/  HMMA.16816.F32 R88, R8, R32, R80 ;  /* 0x000000200858723c */ /* 0x000fe20000001850 */
[----:B-1----:R-:W-:-:S02]  /*10060*/  FFMA.FTZ R3, R154, c[0x0][0x2d0], -R6 ;  /* 0x0000b4009a037a23 */ /* 0x002fc40000010806 */
[----:B------:R-:W-:-:S05]  /*10070*/  IMAD.MOV.U32 R154, RZ, RZ, R29 ;  /* 0x000000ffff9a7224 */ /* 0x000fca00078e001d */
[C---:B------:R-:W-:Y:S01]  /*10080*/  HMMA.16816.F32 R40, R8.reuse, R20, R52 ;  /* 0x000000140828723c */ /* 0x040fe20000001834 */
[----:B------:R1:W-:Y:S07]  /*10090*/  MUFU.EX2 R191, R3 ;  /* 0x0000000300bf7308 */ /* 0x0003ee0000000800 */
[C---:B------:R-:W-:Y:S01]  /*100a0*/  HMMA.16816.F32 R28, R8.reuse, R24, R72 ;  /* 0x00000018081c723c */ /* 0x040fe20000001848 */
[----:B------:R-:W2:Y:S07]  /*100b0*/  LDSM.16.MT88.4 R24, [R229+0x1900] ;  /* 0x00190000e518783b */ /* 0x000eae0000004200 */
[----:B------:R-:W-:Y:S01]  /*100c0*/  HMMA.16816.F32 R72, R8, R34, R64 ;  /* 0x000000220848723c */ /* 0x000fe20000001840 */
[----:B-1----:R-:W-:Y:S01]  /*100d0*/  FFMA.FTZ R3, R155, c[0x0][0x2d0], -R6 ;  /* 0x0000b4009b037a23 */ /* 0x002fe20000010806 */
[----:B------:R-:W1:Y:S01]  /*100e0*/  LDSM.16.MT88.4 R32, [R230+0x1900] ;  /* 0x00190000e620783b */ /* 0x000e620000004200 */
[----:B------:R-:W-:-:S02]  /*100f0*/  IMAD.MOV.U32 R155, RZ, RZ, R104 ;  /* 0x000000ffff9b7224 */ /* 0x000fc400078e0068 */
[----:B------:R3:W4:Y:S03]  /*10100*/  MUFU.EX2 R190, R3 ;  /* 0x0000000300be7308 */ /* 0x0007260000000800 */
[----:B------:R-:W-:Y:S01]  /*10110*/  HMMA.16816.F32 R36, R8, R22, R36 ;  /* 0x000000160824723c */ /* 0x000fe20000001824 */
[----:B------:R-:W1:Y:S01]  /*10120*/  LDSM.16.MT88.4 R20, [R228+0x2100] ;  /* 0x00210000e414783b */ /* 0x000e620000004200 */
[----:B---3--:R-:W-:-:S05]  /*10130*/  FFMA.FTZ R3, R148, c[0x0][0x2d0], -R6 ;  /* 0x0000b40094037a23 */ /* 0x008fca0000010806 */
[----:B----4-:R-:W-:Y:S01]  /*10140*/  F2FP.PACK_AB R8, R190, R191 ;  /* 0x000000bfbe08723e */ /* 0x010fe200000000ff */
[----:B------:R3:W-:Y:S02]  /*10150*/  MUFU.EX2 R189, R3 ;  /* 0x0000000300bd7308 */ /* 0x0007e40000000800 */
[----:B---3--:R-:W-:-:S06]  /*10160*/  FFMA.FTZ R3, R149, c[0x0][0x2d0], -R6 ;  /* 0x0000b40095037a23 */ /* 0x008fcc0000010806 */
[----:B------:R3:W4:Y:S02]  /*10170*/  MUFU.EX2 R188, R3 ;  /* 0x0000000300bc7308 */ /* 0x0007240000000800 */
[----:B---3--:R-:W-:Y:S01]  /*10180*/  FFMA.FTZ R3, R156, c[0x0][0x2d0], -R5 ;  /* 0x0000b4009c037a23 */ /* 0x008fe20000010805 */
[----:B----4-:R-:W-:Y:S02]  /*10190*/  F2FP.PACK_AB R10, R188, R189 ;  /* 0x000000bdbc0a723e */ /* 0x010fe400000000ff */
[----:B------:R-:W-:-:S03]  /*101a0*/  MOV R156, R116 ;  /* 0x00000074009c7202 */ /* 0x000fc60000000f00 */
[----:B------:R3:W-:Y:S01]  /*101b0*/  MUFU.EX2 R138, R3 ;  /* 0x00000003008a7308 */ /* 0x0007e20000000800 */
[----:B------:R-:W-:Y:S01]  /*101c0*/  MOV R116, R162 ;  /* 0x000000a200747202 */ /* 0x000fe20000000f00 */
[----:B---3--:R-:W-:Y:S02]  /*101d0*/  FFMA.FTZ R3, R157, c[0x0][0x2d0], -R5 ;  /* 0x0000b4009d037a23 */ /* 0x008fe40000010805 */
[----:B------:R-:W-:-:S04]  /*101e0*/  IMAD.MOV.U32 R157, RZ, RZ, R160 ;  /* 0x000000ffff9d7224 */ /* 0x000fc800078e00a0 */
[----:B------:R3:W4:Y:S02]  /*101f0*/  MUFU.EX2 R134, R3 ;  /* 0x0000000300867308 */ /* 0x0007240000000800 */
[----:B---3--:R-:W-:Y:S01]  /*10200*/  FFMA.FTZ R3, R150, c[0x0][0x2d0], -R5 ;  /* 0x0000b40096037a23 */ /* 0x008fe20000010805 */
[----:B----4-:R-:W-:-:S05]  /*10210*/  F2FP.PACK_AB R9, R134, R138 ;  /* 0x0000008a8609723e */ /* 0x010fca00000000ff */
        /* <DEDUP_REMOVED lines=8> */
[C---:B--2---:R-:W-:Y:S08]  /*102a0*/  HMMA.16816.F32 R80, R8.reuse, R26, R68 ;  /* 0x0000001a0850723c */ /* 0x044ff00000001844 */
[----:B------:R-:W-:Y:S01]  /*102b0*/  HMMA.16816.F32 R140, R8, R16, R140 ;  /* 0x00000010088c723c */ /* 0x000fe2000000188c */
[----:B---3--:R-:W-:-:S02]  /*102c0*/  FFMA.FTZ R3, R144, c[0x0][0x2d0], -R7 ;  /* 0x0000b40090037a23 */ /* 0x008fc40000010807 */
[----:B------:R-:W-:Y:S02]  /*102d0*/  IMAD.MOV.U32 R144, RZ, RZ, R114 ;  /* 0x000000ffff907224 */ /* 0x000fe400078e0072 */
[----:B------:R2:W-:Y:S03]  /*102e0*/  MUFU.EX2 R114, R3 ;  /* 0x0000000300727308 */ /* 0x0005e60000000800 */
[C---:B------:R-:W-:Y:S08]  /*102f0*/  HMMA.16816.F32 R84, R8.reuse, R18, R84 ;  /* 0x000000120854723c */ /* 0x040ff00000001854 */
[----:B-1----:R-:W-:Y:S01]  /*10300*/  HMMA.16816.F32 R68, R8, R34, R60 ;  /* 0x000000220844723c */ /* 0x002fe2000000183c */
[----:B--2---:R-:W-:Y:S01]  /*10310*/  FFMA.FTZ R3, R146, c[0x0][0x2d0], -R7 ;  /* 0x0000b40092037a23 */ /* 0x004fe20000010807 */
[----:B------:R-:W-:-:S03]  /*10320*/  MOV R146, R106 ;  /* 0x0000006a00927202 */ /* 0x000fc60000000f00 */
[----:B------:R1:W-:Y:S02]  /*10330*/  MUFU.EX2 R113, R3 ;  /* 0x0000000300717308 */ /* 0x0003e40000000800 */
[----:B-1----:R-:W-:Y:S02]  /*10340*/  FFMA.FTZ R3, R145, c[0x0][0x2d0], -R7 ;  /* 0x0000b40091037a23 */ /* 0x002fe40000010807 */
[----:B------:R-:W-:-:S04]  /*10350*/  IMAD.MOV.U32 R145, RZ, RZ, R124 ;  /* 0x000000ffff917224 */ /* 0x000fc800078e007c */
[----:B------:R1:W-:Y:S01]  /*10360*/  MUFU.EX2 R112, R3 ;  /* 0x0000000300707308 */ /* 0x0003e20000000800 */
[----:B------:R-:W-:Y:S02]  /*10370*/  IMAD.MOV.U32 R124, RZ, RZ, R119 ;  /* 0x000000ffff7c7224 */ /* 0x000fe400078e0077 */
[----:B------:R-:W-:Y:S02]  /*10380*/  IMAD.MOV.U32 R119, RZ, RZ, R165 ;  /* 0x000000ffff777224 */ /* 0x000fe400078e00a5 */
[----:B-1----:R-:W-:Y:S02]  /*10390*/  FFMA.FTZ R3, R159, c[0x0][0x2d0], -R0 ;  /* 0x0000b4009f037a23 */ /* 0x002fe40000010800 */
[----:B------:R-:W-:Y:S02]  /*103a0*/  IMAD.MOV.U32 R159, RZ, RZ, R163 ;  /* 0x000000ffff9f7224 */ /* 0x000fe400078e00a3 */
[----:B------:R1:W-:Y:S01]  /*103b0*/  MUFU.EX2 R106, R3 ;  /* 0x00000003006a7308 */ /* 0x0003e20000000800 */
[----:B------:R-:W-:Y:S07]  /*103c0*/  HMMA.16816.F32 R160, R8, R12, R108 ;  /* 0x0000000c08a0723c */ /* 0x000fee000000186c */
[----:B------:R-:W-:-:S02]  /*103d0*/  IMAD.MOV.U32 R110, RZ, RZ, R178 ;  /* 0x000000ffff6e7224 */ /* 0x000fc400078e00b2 */
[----:B------:R-:W-:Y:S02]  /*103e0*/  IMAD.MOV.U32 R109, RZ, RZ, R176 ;  /* 0x000000ffff6d7224 */ /* 0x000fe400078e00b0 */
[----:B------:R-:W-:Y:S01]  /*103f0*/  HMMA.16816.F32 R176, R8, R24, R96 ;  /* 0x0000001808b0723c */ /* 0x000fe20000001860 */
[----:B------:R-:W-:Y:S02]  /*10400*/  IMAD.MOV.U32 R111, RZ, RZ, R122 ;  /* 0x000000ffff6f7224 */ /* 0x000fe400078e007a */
[----:B------:R-:W-:Y:S02]  /*10410*/  IMAD.MOV.U32 R122, RZ, RZ, R167 ;  /* 0x000000ffff7a7224 */ /* 0x000fe400078e00a7 */
[----:B-1----:R-:W-:-:S03]  /*10420*/  FFMA.FTZ R3, R164, c[0x0][0x2d0], -R0 ;  /* 0x0000b400a4037a23 */ /* 0x002fc60000010800 */
[C---:B------:R-:W-:Y:S01]  /*10430*/  HMMA.16816.F32 R164, R8.reuse, R14, R76 ;  /* 0x0000000e08a4723c */ /* 0x040fe2000000184c */
[----:B------:R1:W2:Y:S07]  /*10440*/  MUFU.EX2 R105, R3 ;  /* 0x0000000300697308 */ /* 0x0002ae0000000800 */
[----:B------:R-:W-:Y:S07]  /*10450*/  HMMA.16816.F32 R76, R8, R32, R92 ;  /* 0x00000020084c723c */ /* 0x000fee000000185c */
[----:B------:R-:W-:Y:S01]  /*10460*/  F2FP.PACK_AB R8, R194, R197 ;  /* 0x000000c5c208723e */ /* 0x000fe200000000ff */
[----:B-1----:R-:W-:Y:S01]  /*10470*/  FFMA.FTZ R3, R168, c[0x0][0x2d0], -R0 ;  /* 0x0000b400a8037a23 */ /* 0x002fe20000010800 */
[----:B--2---:R-:W-:-:S02]  /*10480*/  F2FP.PACK_AB R9, R105, R106 ;  /* 0x0000006a6909723e */ /* 0x004fc400000000ff */
[----:B------:R-:W-:Y:S01]  /*10490*/  F2FP.PACK_AB R10, R115, R192 ;  /* 0x000000c0730a723e */ /* 0x000fe200000000ff */
        /* <DEDUP_REMOVED lines=8> */
[----:B-1----:R-:W-:-:S04]  /*10520*/  FFMA.FTZ R3, R170, c[0x0][0x2d0], -R6 ;  /* 0x0000b400aa037a23 */ /* 0x002fc80000010806 */
[----:B------:R1:W-:Y:S03]  /*10530*/  MUFU.EX2 R101, R3 ;  /* 0x0000000300657308 */ /* 0x0003e60000000800 */
[C---:B------:R-:W-:Y:S01]  /*10540*/  HMMA.16816.F32 R64, R8.reuse, R16, R48 ;  /* 0x000000100840723c */ /* 0x040fe20000001830 */
[----:B------:R-:W2:Y:S07]  /*10550*/  LDSM.16.MT88.4 R16, [R231+0x2100] ;  /* 0x00210000e710783b */ /* 0x000eae0000004200 */
[----:B------:R-:W-:Y:S01]  /*10560*/  HMMA.16816.F32 R52, R8, R12, R40 ;  /* 0x0000000c0834723c */ /* 0x000fe20000001828 */
[----:B-1----:R-:W-:-:S07]  /*10570*/  FFMA.FTZ R3, R180, c[0x0][0x2d0], -R6 ;  /* 0x0000b400b4037a23 */ /* 0x002fce0000010806 */
[C---:B------:R-:W-:Y:S01]  /*10580*/  HMMA.16816.F32 R48, R8.reuse, R14, R36 ;  /* 0x0000000e0830723c */ /* 0x040fe20000001824 */
[----:B------:R-:W1:Y:S01]  /*10590*/  LDSM.16.MT88.4 R12, [R229+0x2100] ;  /* 0x00210000e50c783b */ /* 0x000e620000004200 */
[----:B------:R3:W4:Y:S06]  /*105a0*/  MUFU.EX2 R102, R3 ;  /* 0x0000000300667308 */ /* 0x00072c0000000800 */
[C---:B------:R-:W-:Y:S01]  /*105b0*/  HMMA.16816.F32 R36, R8.reuse, R24, R28 ;  /* 0x000000180824723c */ /* 0x040fe2000000181c */
[----:B------:R-:W1:Y:S07]  /*105c0*/  LDSM.16.MT88.4 R28, [R230+0x2100] ;  /* 0x00210000e61c783b */ /* 0x000e6e0000004200 */
[----:B------:R-:W-:Y:S01]  /*105d0*/  HMMA.16816.F32 R40, R8, R26, R56 ;  /* 0x0000001a0828723c */ /* 0x000fe20000001838 */
[----:B------:R-:W1:Y:S01]  /*105e0*/  LDSM.16.MT88.4 R24, [R228+0x2900] ;  /* 0x00290000e418783b */ /* 0x000e620000004200 */
[----:B---3--:R-:W-:-:S03]  /*105f0*/  FFMA.FTZ R3, R171, c[0x0][0x2d0], -R6 ;  /* 0x0000b400ab037a23 */ /* 0x008fc60000010806 */
[----:B------:R-:W-:Y:S01]  /*10600*/  LDSM.16.MT88.4 R168, [R231+0x3100] ;  /* 0x00310000e7a8783b */ /* 0x000fe20000004200 */
[----:B------:R3:W-:Y:S02]  /*10610*/  MUFU.EX2 R100, R3 ;  /* 0x0000000300647308 */ /* 0x0007e40000000800 */
[----:B------:R-:W-:Y:S07]  /*10620*/  HMMA.16816.F32 R32, R8, R34, R72 ;  /* 0x000000220820723c */ /* 0x000fee0000001848 */
        /* <DEDUP_REMOVED lines=16> */
[C---:B------:R-:W-:Y:S08]  /*10730*/  HMMA.16816.F32 R148, R8.reuse, R22, R84 ;  /* 0x000000160894723c */ /* 0x040ff00000001854 */
[----:B------:R-:W-:Y:S01]  /*10740*/  HMMA.16816.F32 R140, R8, R20, R140 ;  /* 0x00000014088c723c */ /* 0x000fe2000000188c */
[----:B---3--:R-:W-:-:S04]  /*10750*/  FFMA.FTZ R3, R186, c[0x0][0x2d0], -R0 ;  /* 0x0000b400ba037a23 */ /* 0x008fc80000010800 */
[----:B------:R3:W4:Y:S03]  /*10760*/  MUFU.EX2 R93, R3 ;  /* 0x00000003005d7308 */ /* 0x0007260000000800 */
[C---:B--2---:R-:W-:Y:S08]  /*10770*/  HMMA.16816.F32 R160, R8.reuse, R16, R160 ;  /* 0x0000001008a0723c */ /* 0x044ff000000018a0 */
[----:B------:R-:W-:Y:S01]  /*10780*/  HMMA.16816.F32 R164, R8, R18, R164 ;  /* 0x0000001208a4723c */ /* 0x000fe200000018a4 */
[----:B---3--:R-:W-:-:S07]  /*10790*/  FFMA.FTZ R3, R201, c[0x0][0x2d0], -R0 ;  /* 0x0000b400c9037a23 */ /* 0x008fce0000010800 */
[C---:B-1----:R-:W-:Y:S01]  /*107a0*/  HMMA.16816.F32 R176, R8.reuse, R12, R176 ;  /* 0x0000000c08b0723c */ /* 0x042fe200000018b0 */
[----:B------:R1:W-:Y:S07]  /*107b0*/  MUFU.EX2 R92, R3 ;  /* 0x00000003005c7308 */ /* 0x0003ee0000000800 */
[C---:B------:R-:W-:Y:S08]  /*107c0*/  HMMA.16816.F32 R80, R8.reuse, R14, R80 ;  /* 0x0000000e0850723c */ /* 0x040ff00000001850 */
[----:B------:R-:W-:Y:S01]  /*107d0*/  HMMA.16816.F32 R76, R8, R28, R76 ;  /* 0x0000001c084c723c */ /* 0x000fe2000000184c */
[----:B-1----:R-:W-:-:S04]  /*107e0*/  FFMA.FTZ R3, R202, c[0x0][0x2d0], -R0 ;  /* 0x0000b400ca037a23 */ /* 0x002fc80000010800 */
[----:B------:R1:W2:Y:S03]  /*107f0*/  MUFU.EX2 R91, R3 ;  /* 0x00000003005b7308 */ /* 0x0002a60000000800 */
[----:B------:R-:W-:Y:S07]  /*10800*/  HMMA.16816.F32 R68, R8, R30, R68 ;  /* 0x0000001e0844723c */ /* 0x000fee0000001844 */
[----:B------:R-:W-:-:S02]  /*10810*/  F2FP.PACK_AB R8, R113, R114 ;  /* 0x000000727108723e */ /* 0x000fc400000000ff */
[----:B----4-:R-:W-:Y:S02]  /*10820*/  F2FP.PACK_AB R9, R93, R94 ;  /* 0x0000005e5d09723e */ /* 0x010fe400000000ff */
[----:B------:R-:W-:Y:S01]  /*10830*/  F2FP.PACK_AB R10, R107, R112 ;  /* 0x000000706b0a723e */ /* 0x000fe200000000ff */
[----:B-1----:R-:W-:Y:S01]  /*10840*/  FFMA.FTZ R3, R207, c[0x0][0x2d0], -R6 ;  /* 0x0000b400cf037a23 */ /* 0x002fe20000010806 */
[----:B--2---:R-:W-:-:S03]  /*10850*/  F2FP.PACK_AB R11, R91, R92 ;  /* 0x0000005c5b0b723e */ /* 0x004fc600000000ff */
        /* <DEDUP_REMOVED lines=16> */
[----:B------:R1:W-:Y:S03]  /*10960*/  MUFU.EX2 R87, R3 ;  /* 0x0000000300577308 */ /* 0x0003e60000000800 */
[----:B------:R-:W-:Y:S01]  /*10970*/  HMMA.16816.F32 R44, R8, R28, R44 ;  /* 0x0000001c082c723c */ /* 0x000fe2000000182c */
[----:B-1----:R-:W-:-:S04]  /*10980*/  FFMA.FTZ R3, R218, c[0x0][0x2d0], -R5 ;  /* 0x0000b400da037a23 */ /* 0x002fc80000010805 */
[----:B------:R1:W-:Y:S02]  /*10990*/  MUFU.EX2 R86, R3 ;  /* 0x0000000300567308 */ /* 0x0003e40000000800 */
[----:B-1----:R-:W-:-:S06]  /*109a0*/  FFMA.FTZ R3, R221, c[0x0][0x2d0], -R5 ;  /* 0x0000b400dd037a23 */ /* 0x002fcc0000010805 */
[----:B------:R1:W1:Y:S02]  /*109b0*/  MUFU.EX2 R85, R3 ;  /* 0x0000000300557308 */ /* 0x0002640000000800 */
[----:B-1----:R-:W-:-:S06]  /*109c0*/  FFMA.FTZ R3, R220, c[0x0][0x2d0], -R5 ;  /* 0x0000b400dc037a23 */ /* 0x002fcc0000010805 */
[----:B------:R1:W-:Y:S02]  /*109d0*/  MUFU.EX2 R75, R3 ;  /* 0x00000003004b7308 */ /* 0x0003e40000000800 */
[----:B-1----:R-:W-:-:S06]  /*109e0*/  FFMA.FTZ R3, R222, c[0x0][0x2d0], -R5 ;  /* 0x0000b400de037a23 */ /* 0x002fcc0000010805 */
[----:B------:R1:W1:Y:S02]  /*109f0*/  MUFU.EX2 R84, R3 ;  /* 0x0000000300547308 */ /* 0x0002640000000800 */
[----:B-1----:R-:W-:Y:S01]  /*10a00*/  FFMA.FTZ R3, R109, c[0x0][0x2d0], -R7 ;  /* 0x0000b4006d037a23 */ /* 0x002fe20000010807 */
[----:B------:R-:W-:Y:S01]  /*10a10*/  MOV R109, R110 ;  /* 0x0000006e006d7202 */ /* 0x000fe20000000f00 */
[----:B------:R-:W-:Y:S02]  /*10a20*/  IMAD.MOV.U32 R110, RZ, RZ, R111 ;  /* 0x000000ffff6e7224 */ /* 0x000fe400078e006f */
[----:B------:R-:W-:Y:S02]  /*10a30*/  IMAD.MOV.U32 R111, RZ, RZ, R159 ;  /* 0x000000ffff6f7224 */ /* 0x000fe400078e009f */
[----:B------:R1:W-:Y:S01]  /*10a40*/  MUFU.EX2 R74, R3 ;  /* 0x00000003004a7308 */ /* 0x0003e20000000800 */
[----:B------:R-:W-:Y:S01]  /*10a50*/  IMAD.MOV.U32 R159, RZ, RZ, R145 ;  /* 0x000000ffff9f7224 */ /* 0x000fe200078e0091 */
[----:B------:R-:W-:Y:S01]  /*10a60*/  MOV R145, R146 ;  /* 0x0000009200917202 */ /* 0x000fe20000000f00 */
[----:B------:R-:W-:-:S02]  /*10a70*/  IMAD.MOV.U32 R146, RZ, RZ, R144 ;  /* 0x000000ffff927224 */ /* 0x000fc400078e0090 */
[----:B------:R-:W-:Y:S02]  /*10a80*/  IMAD.MOV.U32 R144, RZ, RZ, R154 ;  /* 0x000000ffff907224 */ /* 0x000fe400078e009a */
[----:B------:R-:W-:Y:S01]  /*10a90*/  IMAD.MOV.U32 R154, RZ, RZ, R127 ;  /* 0x000000ffff9a7224 */ /* 0x000fe200078e007f */
[----:B------:R-:W-:Y:S01]  /*10aa0*/  MOV R127, R126 ;  /* 0x0000007e007f7202 */ /* 0x000fe20000000f00 */
[----:B------:R-:W-:Y:S01]  /*10ab0*/  IMAD.MOV.U32 R126, RZ, RZ, R241 ;  /* 0x000000ffff7e7224 */ /* 0x000fe200078e00f1 */
[----:B---3--:R-:W-:Y:S01]  /*10ac0*/  F2FP.PACK_AB R8, R89, R90 ;  /* 0x0000005a5908723e */ /* 0x008fe200000000ff */
[----:B------:R3:W5:Y:S01]  /*10ad0*/  LDL.LU R241, [R1+0x34] ;  /* 0x0000340001f17983 */ /* 0x0007620000300800 */
[----:B-1----:R-:W-:Y:S02]  /*10ae0*/  FFMA.FTZ R3, R109, c[0x0][0x2d0], -R7 ;  /* 0x0000b4006d037a23 */ /* 0x002fe40000010807 */
[----:B------:R-:W-:Y:S02]  /*10af0*/  IMAD.MOV.U32 R109, RZ, RZ, R110 ;  /* 0x000000ffff6d7224 */ /* 0x000fe400078e006e */
[----:B------:R-:W-:Y:S01]  /*10b00*/  IMAD.MOV.U32 R110, RZ, RZ, R111 ;  /* 0x000000ffff6e7224 */ /* 0x000fe200078e006f */
[----:B------:R-:W-:Y:S01]  /*10b10*/  MOV R111, R159 ;  /* 0x0000009f006f7202 */ /* 0x000fe20000000f00 */
[----:B------:R-:W-:Y:S01]  /*10b20*/  IMAD.MOV.U32 R159, RZ, RZ, R145 ;  /* 0x000000ffff9f7224 */ /* 0x000fe200078e0091 */
[----:B------:R1:W1:Y:S01]  /*10b30*/  MUFU.EX2 R73, R3 ;  /* 0x0000000300497308 */ /* 0x0002620000000800 */
[----:B------:R-:W-:-:S02]  /*10b40*/  IMAD.MOV.U32 R145, RZ, RZ, R146 ;  /* 0x000000ffff917224 */ /* 0x000fc400078e0092 */
[----:B------:R-:W-:Y:S01]  /*10b50*/  IMAD.MOV.U32 R146, RZ, RZ, R144 ;  /* 0x000000ffff927224 */ /* 0x000fe200078e0090 */
[----:B------:R-:W-:Y:S01]  /*10b60*/  MOV R144, R127 ;  /* 0x0000007f00907202 */ /* 0x000fe20000000f00 */
[----:B------:R-:W-:Y:S01]  /*10b70*/  IMAD.MOV.U32 R127, RZ, RZ, R126 ;  /* 0x000000ffff7f7224 */ /* 0x000fe200078e007e */
[----:B------:R-:W-:Y:S01]  /*10b80*/  F2FP.PACK_AB R9, R85, R86 ;  /* 0x000000565509723e */ /* 0x000fe200000000ff */
[----:B------:R-:W-:Y:S01]  /*10b90*/  IMAD.MOV.U32 R126, RZ, RZ, R125 ;  /* 0x000000ffff7e7224 */ /* 0x000fe200078e007d */
[----:B------:R-:W-:Y:S01]  /*10ba0*/  F2FP.PACK_AB R10, R87, R88 ;  /* 0x00000058570a723e */ /* 0x000fe200000000ff */
[----:B------:R-:W-:Y:S02]  /*10bb0*/  IMAD.MOV.U32 R125, RZ, RZ, R240 ;  /* 0x000000ffff7d7224 */ /* 0x000fe400078e00f0 */
[----:B-1----:R-:W-:Y:S01]  /*10bc0*/  FFMA.FTZ R3, R109, c[0x0][0x2d0], -R7 ;  /* 0x0000b4006d037a23 */ /* 0x002fe20000010807 */
[----:B------:R-:W-:Y:S01]  /*10bd0*/  MOV R109, R110 ;  /* 0x0000006e006d7202 */ /* 0x000fe20000000f00 */
[----:B------:R-:W-:Y:S01]  /*10be0*/  IMAD.MOV.U32 R110, RZ, RZ, R111 ;  /* 0x000000ffff6e7224 */ /* 0x000fe200078e006f */
[----:B------:R-:W-:Y:S01]  /*10bf0*/  F2FP.PACK_AB R11, R84, R75 ;  /* 0x0000004b540b723e */ /* 0x000fe200000000ff */
[----:B------:R-:W-:Y:S01]  /*10c00*/  IMAD.MOV.U32 R111, RZ, RZ, R159 ;  /* 0x000000ffff6f7224 */ /* 0x000fe200078e009f */
[----:B------:R1:W-:Y:S01]  /*10c10*/  MUFU.EX2 R72, R3 ;  /* 0x0000000300487308 */ /* 0x0003e20000000800 */
[----:B------:R-:W-:Y:S01]  /*10c20*/  IMAD.MOV.U32 R159, RZ, RZ, R145 ;  /* 0x000000ffff9f7224 */ /* 0x000fe200078e0091 */
[----:B------:R-:W-:Y:S01]  /*10c30*/  MOV R145, R146 ;  /* 0x0000009200917202 */ /* 0x000fe20000000f00 */
[----:B------:R-:W-:Y:S01]  /*10c40*/  IMAD.MOV.U32 R146, RZ, RZ, R144 ;  /* 0x000000ffff927224 */ /* 0x000fe200078e0090 */
[----:B------:R-:W-:Y:S01]  /*10c50*/  MOV R207, R124 ;  /* 0x0000007c00cf7202 */ /* 0x000fe20000000f00 */
[----:B------:R-:W-:Y:S01]  /*10c60*/  IMAD.MOV.U32 R144, RZ, RZ, R158 ;  /* 0x000000ffff907224 */ /* 0x000fe200078e009e */
[----:B------:R-:W-:Y:S01]  /*10c70*/  MOV R202, R127 ;  /* 0x0000007f00ca7202 */ /* 0x000fe20000000f00 */
[----:B------:R-:W-:Y:S01]  /*10c80*/  IMAD.MOV.U32 R158, RZ, RZ, R118 ;  /* 0x000000ffff9e7224 */ /* 0x000fe200078e0076 */
[----:B------:R3:W5:Y:S01]  /*10c90*/  LDL.LU R240, [R1+0x30] ;  /* 0x0000300001f07983 */ /* 0x0007620000300800 */
[----:B------:R-:W-:Y:S01]  /*10ca0*/  HMMA.16816.F32 R140, R8, R24, R140 ;  /* 0x00000018088c723c */ /* 0x000fe2000000188c */
[----:B------:R-:W-:Y:S01]  /*10cb0*/  IMAD.MOV.U32 R208, RZ, RZ, R126 ;  /* 0x000000ffffd07224 */ /* 0x000fe200078e007e */
[----:B------:R-:W-:Y:S01]  /*10cc0*/  MOV R118, R239 ;  /* 0x000000ef00767202 */ /* 0x000fe20000000f00 */
[----:B------:R-:W-:Y:S01]  /*10cd0*/  IMAD.MOV.U32 R209, RZ, RZ, R125 ;  /* 0x000000ffffd17224 */ /* 0x000fe200078e007d */
[----:B------:R3:W5:Y:S01]  /*10ce0*/  LDL.LU R239, [R1+0x2c] ;  /* 0x00002c0001ef7983 */ /* 0x0007620000300800 */
[----:B-1----:R-:W-:-:S02]  /*10cf0*/  FFMA.FTZ R3, R109, c[0x0][0x2d0], -R7 ;  /* 0x0000b4006d037a23 */ /* 0x002fc40000010807 */
[----:B------:R-:W-:Y:S02]  /*10d00*/  IMAD.MOV.U32 R109, RZ, RZ, R110 ;  /* 0x000000ffff6d7224 */ /* 0x000fe400078e006e */
[----:B------:R-:W-:Y:S01]  /*10d10*/  IMAD.MOV.U32 R110, RZ, RZ, R111 ;  /* 0x000000ffff6e7224 */ /* 0x000fe200078e006f */
[----:B------:R1:W-:Y:S01]  /*10d20*/  MUFU.EX2 R59, R3 ;  /* 0x00000003003b7308 */ /* 0x0003e20000000800 */
[----:B------:R-:W-:Y:S01]  /*10d30*/  IMAD.MOV.U32 R111, RZ, RZ, R159 ;  /* 0x000000ffff6f7224 */ /* 0x000fe200078e009f */
[----:B------:R-:W-:Y:S01]  /*10d40*/  MOV R159, R145 ;  /* 0x00000091009f7202 */ /* 0x000fe20000000f00 */
[----:B------:R-:W-:Y:S02]  /*10d50*/  IMAD.MOV.U32 R145, RZ, RZ, R146 ;  /* 0x000000ffff917224 */ /* 0x000fe400078e0092 */
[----:B------:R-:W-:Y:S02]  /*10d60*/  IMAD.MOV.U32 R146, RZ, RZ, R144 ;  /* 0x000000ffff927224 */ /* 0x000fe400078e0090 */
[----:B------:R-:W-:Y:S01]  /*10d70*/  IMAD.MOV.U32 R144, RZ, RZ, R158 ;  /* 0x000000ffff907224 */ /* 0x000fe200078e009e */
[----:B------:R-:W-:Y:S01]  /*10d80*/  MOV R158, R157 ;  /* 0x0000009d009e7202 */ /* 0x000fe20000000f00 */
[----:B------:R-:W-:Y:S01]  /*10d90*/  IMAD.MOV.U32 R157, RZ, RZ, R238 ;  /* 0x000000ffff9d7224 */ /* 0x000fe200078e00ee */
[----:B------:R-:W-:Y:S01]  /*10da0*/  HMMA.16816.F32 R148, R8, R26, R148 ;  /* 0x0000001a0894723c */ /* 0x000fe20000001894 */
[----:B------:R3:W5:Y:S01]  /*10db0*/  LDL.LU R238, [R1+0x28] ;  /* 0x0000280001ee7983 */ /* 0x0007620000300800 */
[----:B-1----:R-:W-:-:S02]  /*10dc0*/  FFMA.FTZ R3, R109, c[0x0][0x2d0], -R0 ;  /* 0x0000b4006d037a23 */ /* 0x002fc40000010800 */
[----:B------:R-:W-:Y:S02]  /*10dd0*/  IMAD.MOV.U32 R109, RZ, RZ, R110 ;  /* 0x000000ffff6d7224 */ /* 0x000fe400078e006e */
[----:B------:R-:W-:Y:S01]  /*10de0*/  IMAD.MOV.U32 R110, RZ, RZ, R111 ;  /* 0x000000ffff6e7224 */ /* 0x000fe200078e006f */
[----:B------:R-:W-:Y:S01]  /*10df0*/  MOV R111, R159 ;  /* 0x0000009f006f7202 */ /* 0x000fe20000000f00 */
[----:B------:R1:W-:Y:S01]  /*10e00*/  MUFU.EX2 R58, R3 ;  /* 0x00000003003a7308 */ /* 0x0003e20000000800 */
[----:B------:R-:W-:Y:S02]  /*10e10*/  IMAD.MOV.U32 R159, RZ, RZ, R145 ;  /* 0x000000ffff9f7224 */ /* 0x000fe400078e0091 */
[----:B------:R-:W-:Y:S02]  /*10e20*/  IMAD.MOV.U32 R145, RZ, RZ, R146 ;  /* 0x000000ffff917224 */ /* 0x000fe400078e0092 */
[----:B------:R-:W-:Y:S01]  /*10e30*/  IMAD.MOV.U32 R146, RZ, RZ, R144 ;  /* 0x000000ffff927224 */ /* 0x000fe200078e0090 */
[----:B------:R-:W-:Y:S01]  /*10e40*/  MOV R144, R158 ;  /* 0x0000009e00907202 */ /* 0x000fe20000000f00 */
[----:B------:R-:W-:-:S02]  /*10e50*/  IMAD.MOV.U32 R158, RZ, RZ, R157 ;  /* 0x000000ffff9e7224 */ /* 0x000fc400078e009d */
[----:B------:R-:W-:Y:S02]  /*10e60*/  IMAD.MOV.U32 R157, RZ, RZ, R156 ;  /* 0x000000ffff9d7224 */ /* 0x000fe400078e009c */
[----:B------:R-:W-:Y:S01]  /*10e70*/  IMAD.MOV.U32 R156, RZ, RZ, R131 ;  /* 0x000000ffff9c7224 */ /* 0x000fe200078e0083 */
[----:B------:R-:W-:Y:S01]  /*10e80*/  MOV R131, R237 ;  /* 0x000000ed00837202 */ /* 0x000fe20000000f00 */
[----:B--2---:R-:W-:Y:S01]  /*10e90*/  HMMA.16816.F32 R160, R8, R20, R160 ;  /* 0x0000001408a0723c */ /* 0x004fe200000018a0 */
[----:B------:R3:W5:Y:S01]  /*10ea0*/  LDL.LU R237, [R1+0x24] ;  /* 0x0000240001ed7983 */ /* 0x0007620000300800 */
[----:B-1----:R-:W-:Y:S02]  /*10eb0*/  FFMA.FTZ R3, R109, c[0x0][0x2d0], -R0 ;  /* 0x0000b4006d037a23 */ /* 0x002fe40000010800 */
[----:B------:R-:W-:Y:S02]  /*10ec0*/  IMAD.MOV.U32 R109, RZ, RZ, R110 ;  /* 0x000000ffff6d7224 */ /* 0x000fe400078e006e */
[----:B------:R-:W-:Y:S01]  /*10ed0*/  IMAD.MOV.U32 R110, RZ, RZ, R111 ;  /* 0x000000ffff6e7224 */ /* 0x000fe200078e006f */
[----:B------:R1:W2:Y:S01]  /*10ee0*/  MUFU.EX2 R57, R3 ;  /* 0x0000000300397308 */ /* 0x0002a20000000800 */
[----:B------:R-:W-:Y:S01]  /*10ef0*/  IMAD.MOV.U32 R111, RZ, RZ, R159 ;  /* 0x000000ffff6f7224 */ /* 0x000fe200078e009f */
[----:B------:R-:W-:Y:S01]  /*10f00*/  MOV R159, R145 ;  /* 0x00000091009f7202 */ /* 0x000fe20000000f00 */
[----:B------:R-:W-:-:S02]  /*10f10*/  IMAD.MOV.U32 R145, RZ, RZ, R146 ;  /* 0x000000ffff917224 */ /* 0x000fc400078e0092 */
[----:B------:R-:W-:Y:S02]  /*10f20*/  IMAD.MOV.U32 R146, RZ, RZ, R144 ;  /* 0x000000ffff927224 */ /* 0x000fe400078e0090 */
[----:B------:R-:W-:Y:S01]  /*10f30*/  IMAD.MOV.U32 R144, RZ, RZ, R158 ;  /* 0x000000ffff907224 */ /* 0x000fe200078e009e */
[----:B------:R-:W-:Y:S01]  /*10f40*/  MOV R158, R157 ;  /* 0x0000009d009e7202 */ /* 0x000fe20000000f00 */
[----:B------:R-:W-:Y:S02]  /*10f50*/  IMAD.MOV.U32 R157, RZ, RZ, R156 ;  /* 0x000000ffff9d7224 */ /* 0x000fe400078e009c */
[----:B------:R-:W-:Y:S01]  /*10f60*/  IMAD.MOV.U32 R156, RZ, RZ, R131 ;  /* 0x000000ffff9c7224 */ /* 0x000fe200078e0083 */
[----:B------:R-:W-:Y:S01]  /*10f70*/  HMMA.16816.F32 R164, R8, R22, R164 ;  /* 0x0000001608a4723c */ /* 0x000fe200000018a4 */
[----:B------:R-:W-:Y:S02]  /*10f80*/  IMAD.MOV.U32 R131, RZ, RZ, R236 ;  /* 0x000000ffff837224 */ /* 0x000fe400078e00ec */
[----:B------:R3:W5:Y:S01]  /*10f90*/  LDL.LU R236, [R1+0x20] ;  /* 0x0000200001ec7983 */ /* 0x0007620000300800 */
[----:B-1----:R-:W-:Y:S01]  /*10fa0*/  FFMA.FTZ R3, R109, c[0x0][0x2d0], -R0 ;  /* 0x0000b4006d037a23 */ /* 0x002fe20000010800 */
[----:B------:R-:W-:Y:S01]  /*10fb0*/  MOV R109, R110 ;  /* 0x0000006e006d7202 */ /* 0x000fe20000000f00 */
[----:B------:R-:W-:-:S02]  /*10fc0*/  IMAD.MOV.U32 R110, RZ, RZ, R111 ;  /* 0x000000ffff6e7224 */ /* 0x000fc400078e006f */
[----:B------:R1:W-:Y:S01]  /*10fd0*/  MUFU.EX2 R56, R3 ;  /* 0x0000000300387308 */ /* 0x0003e20000000800 */
[----:B------:R-:W-:Y:S02]  /*10fe0*/  IMAD.MOV.U32 R111, RZ, RZ, R159 ;  /* 0x000000ffff6f7224 */ /* 0x000fe400078e009f */
[----:B------:R-:W-:Y:S01]  /*10ff0*/  IMAD.MOV.U32 R159, RZ, RZ, R145 ;  /* 0x000000ffff9f7224 */ /* 0x000fe200078e0091 */
[----:B------:R-:W-:Y:S01]  /*11000*/  MOV R145, R146 ;  /* 0x0000009200917202 */ /* 0x000fe20000000f00 */
[----:B------:R-:W-:Y:S02]  /*11010*/  IMAD.MOV.U32 R146, RZ, RZ, R144 ;  /* 0x000000ffff927224 */ /* 0x000fe400078e0090 */
[----:B------:R-:W-:Y:S01]  /*11020*/  IMAD.MOV.U32 R144, RZ, RZ, R158 ;  /* 0x000000ffff907224 */ /* 0x000fe200078e009e */
[----:B----4-:R-:W-:Y:S01]  /*11030*/  HMMA.16816.F32 R176, R8, R16, R176 ;  /* 0x0000001008b0723c */ /* 0x010fe200000018b0 */
[----:B------:R-:W-:Y:S01]  /*11040*/  IMAD.MOV.U32 R158, RZ, RZ, R157 ;  /* 0x000000ffff9e7224 */ /* 0x000fe200078e009d */
[----:B------:R-:W-:Y:S01]  /*11050*/  MOV R157, R156 ;  /* 0x0000009c009d7202 */ /* 0x000fe20000000f00 */
[----:B------:R-:W-:-:S02]  /*11060*/  IMAD.MOV.U32 R156, RZ, RZ, R155 ;  /* 0x000000ffff9c7224 */ /* 0x000fc400078e009b */
[----:B------:R-:W-:Y:S02]  /*11070*/  IMAD.MOV.U32 R155, RZ, RZ, R235 ;  /* 0x000000ffff9b7224 */ /* 0x000fe400078e00eb */
[----:B------:R3:W5:Y:S01]  /*11080*/  LDL.LU R235, [R1+0x1c] ;  /* 0x00001c0001eb7983 */ /* 0x0007620000300800 */
[----:B-1----:R-:W-:Y:S02]  /*11090*/  FFMA.FTZ R3, R109, c[0x0][0x2d0], -R0 ;  /* 0x0000b4006d037a23 */ /* 0x002fe40000010800 */
[----:B------:R-:W-:Y:S01]  /*110a0*/  IMAD.MOV.U32 R109, RZ, RZ, R110 ;  /* 0x000000ffff6d7224 */ /* 0x000fe200078e006e */
[----:B------:R-:W-:Y:S01]  /*110b0*/  MOV R110, R111 ;  /* 0x0000006f006e7202 */ /* 0x000fe20000000f00 */
[----:B------:R1:W4:Y:S01]  /*110c0*/  MUFU.EX2 R31, R3 ;  /* 0x00000003001f7308 */ /* 0x0003220000000800 */
[----:B------:R-:W-:Y:S02]  /*110d0*/  IMAD.MOV.U32 R111, RZ, RZ, R159 ;  /* 0x000000ffff6f7224 */ /* 0x000fe400078e009f */
[----:B------:R-:W-:-:S02]  /*110e0*/  IMAD.MOV.U32 R159, RZ, RZ, R145 ;  /* 0x000000ffff9f7224 */ /* 0x000fc400078e0091 */
[----:B------:R-:W-:Y:S01]  /*110f0*/  IMAD.MOV.U32 R145, RZ, RZ, R146 ;  /* 0x000000ffff917224 */ /* 0x000fe200078e0092 */
[C---:B------:R-:W-:Y:S01]  /*11100*/  HMMA.16816.F32 R180, R8.reuse, R18, R80 ;  /* 0x0000001208b4723c */ /* 0x040fe20000001850 */
[----:B------:R-:W-:Y:S01]  /*11110*/  MOV R146, R144 ;  /* 0x0000009000927202 */ /* 0x000fe20000000f00 */
[----:B------:R-:W-:Y:S02]  /*11120*/  IMAD.MOV.U32 R144, RZ, RZ, R158 ;  /* 0x000000ffff907224 */ /* 0x000fe400078e009e */
[----:B------:R-:W-:Y:S02]  /*11130*/  IMAD.MOV.U32 R158, RZ, RZ, R157 ;  /* 0x000000ffff9e7224 */ /* 0x000fe400078e009d */
[----:B------:R-:W-:Y:S01]  /*11140*/  IMAD.MOV.U32 R157, RZ, RZ, R155 ;  /* 0x000000ffff9d7224 */ /* 0x000fe200078e009b */
[----:B------:R-:W-:Y:S01]  /*11150*/  MOV R155, R234 ;  /* 0x000000ea009b7202 */ /* 0x000fe20000000f00 */
[----:B------:R-:W-:Y:S01]  /*11160*/  HMMA.16816.F32 R76, R8, R12, R76 ;  /* 0x0000000c084c723c */ /* 0x000fe2000000184c */
[----:B------:R3:W5:Y:S01]  /*11170*/  LDL.LU R234, [R1+0x18] ;  /* 0x0000180001ea7983 */ /* 0x0007620000300800 */
[----:B-1----:R-:W-:-:S02]  /*11180*/  FFMA.FTZ R3, R109, c[0x0][0x2d0], -R6 ;  /* 0x0000b4006d037a23 */ /* 0x002fc40000010806 */
[----:B------:R-:W-:Y:S02]  /*11190*/  IMAD.MOV.U32 R109, RZ, RZ, R110 ;  /* 0x000000ffff6d7224 */ /* 0x000fe400078e006e */
[----:B------:R-:W-:Y:S01]  /*111a0*/  IMAD.MOV.U32 R110, RZ, RZ, R111 ;  /* 0x000000ffff6e7224 */ /* 0x000fe200078e006f */
[----:B------:R1:W-:Y:S01]  /*111b0*/  MUFU.EX2 R29, R3 ;  /* 0x00000003001d7308 */ /* 0x0003e20000000800 */
[----:B------:R-:W-:Y:S01]  /*111c0*/  IMAD.MOV.U32 R111, RZ, RZ, R159 ;  /* 0x000000ffff6f7224 */ /* 0x000fe200078e009f */
[----:B------:R-:W-:Y:S01]  /*111d0*/  MOV R159, R145 ;  /* 0x00000091009f7202 */ /* 0x000fe20000000f00 */
[----:B------:R-:W-:Y:S01]  /*111e0*/  HMMA.16816.F32 R68, R8, R14, R68 ;  /* 0x0000000e0844723c */ /* 0x000fe20000001844 */
[----:B------:R-:W-:Y:S02]  /*111f0*/  IMAD.MOV.U32 R145, RZ, RZ, R146 ;  /* 0x000000ffff917224 */ /* 0x000fe400078e0092 */
[----:B------:R-:W-:Y:S02]  /*11200*/  IMAD.MOV.U32 R146, RZ, RZ, R144 ;  /* 0x000000ffff927224 */ /* 0x000fe400078e0090 */
[----:B------:R-:W-:Y:S01]  /*11210*/  IMAD.MOV.U32 R144, RZ, RZ, R158 ;  /* 0x000000ffff907224 */ /* 0x000fe200078e009e */
[----:B------:R-:W-:Y:S01]  /*11220*/  MOV R158, R155 ;  /* 0x0000009b009e7202 */ /* 0x000fe20000000f00 */
[----:B------:R-:W-:-:S02]  /*11230*/  IMAD.MOV.U32 R155, RZ, RZ, R154 ;  /* 0x000000ffff9b7224 */ /* 0x000fc400078e009a */
[----:B-1----:R-:W-:Y:S02]  /*11240*/  FFMA.FTZ R3, R109, c[0x0][0x2d0], -R6 ;  /* 0x0000b4006d037a23 */ /* 0x002fe40000010806 */
[----:B------:R-:W-:Y:S02]  /*11250*/  IMAD.MOV.U32 R109, RZ, RZ, R110 ;  /* 0x000000ffff6d7224 */ /* 0x000fe400078e006e */
[----:B------:R-:W-:Y:S01]  /*11260*/  IMAD.MOV.U32 R110, RZ, RZ, R111 ;  /* 0x000000ffff6e7224 */ /* 0x000fe200078e006f */
[----:B------:R1:W1:Y:S01]  /*11270*/  MUFU.EX2 R30, R3 ;  /* 0x00000003001e7308 */ /* 0x0002620000000800 */
[----:B------:R-:W-:Y:S01]  /*11280*/  F2FP.PACK_AB R8, R73, R74 ;  /* 0x0000004a4908723e */ /* 0x000fe200000000ff */
[----:B------:R-:W-:Y:S01]  /*11290*/  IMAD.MOV.U32 R111, RZ, RZ, R159 ;  /* 0x000000ffff6f7224 */ /* 0x000fe200078e009f */
[----:B--2---:R-:W-:Y:S01]  /*112a0*/  F2FP.PACK_AB R9, R57, R58 ;  /* 0x0000003a3909723e */ /* 0x004fe200000000ff */
[----:B------:R-:W-:Y:S01]  /*112b0*/  IMAD.MOV.U32 R154, RZ, RZ, R152 ;  /* 0x000000ffff9a7224 */ /* 0x000fe200078e0098 */
[----:B------:R-:W-:Y:S01]  /*112c0*/  F2FP.PACK_AB R10, R59, R72 ;  /* 0x000000483b0a723e */ /* 0x000fe200000000ff */
[----:B------:R-:W-:Y:S01]  /*112d0*/  IMAD.MOV.U32 R152, RZ, RZ, R4 ;  /* 0x000000ffff987224 */ /* 0x000fe200078e0004 */
[----:B----4-:R-:W-:Y:S01]  /*112e0*/  F2FP.PACK_AB R11, R31, R56 ;  /* 0x000000381f0b723e */ /* 0x010fe200000000ff */
[----:B-1----:R-:W-:Y:S01]  /*112f0*/  FFMA.FTZ R3, R109, c[0x0][0x2d0], -R6 ;  /* 0x0000b4006d037a23 */ /* 0x002fe20000010806 */
[----:B------:R-:W-:Y:S01]  /*11300*/  MOV R159, R145 ;  /* 0x00000091009f7202 */ /* 0x000fe20000000f00 */
[----:B------:R-:W-:Y:S01]  /*11310*/  IMAD.MOV.U32 R109, RZ, RZ, R110 ;  /* 0x000000ffff6d7224 */ /* 0x000fe200078e006e */
[----:B------:R-:W-:Y:S01]  /*11320*/  MOV R4, R233 ;  /* 0x000000e900047202 */ /* 0x000fe20000000f00 */
[----:B------:R1:W-:Y:S01]  /*11330*/  MUFU.EX2 R28, R3 ;  /* 0x00000003001c7308 */ /* 0x0003e20000000800 */
[----:B------:R-:W-:Y:S01]  /*11340*/  IMAD.MOV.U32 R110, RZ, RZ, R111 ;  /* 0x000000ffff6e7224 */ /* 0x000fe200078e006f */
[----:B------:R-:W-:Y:S01]  /*11350*/  HMMA.16816.F32 R64, R8, R24, R64 ;  /* 0x000000180840723c */ /* 0x000fe20000001840 */
[----:B------:R-:W-:Y:S01]  /*11360*/  IMAD.MOV.U32 R145, RZ, RZ, R146 ;  /* 0x000000ffff917224 */ /* 0x000fe200078e0092 */
[----:B------:R3:W5:Y:S01]  /*11370*/  LDL.LU R233, [R1+0x14] ;  /* 0x0000140001e97983 */ /* 0x0007620000300800 */
[----:B------:R-:W-:-:S02]  /*11380*/  IMAD.MOV.U32 R146, RZ, RZ, R144 ;  /* 0x000000ffff927224 */ /* 0x000fc400078e0090 */
[----:B-1----:R-:W-:Y:S01]  /*11390*/  FFMA.FTZ R3, R109, c[0x0][0x2d0], -R6 ;  /* 0x0000b4006d037a23 */ /* 0x002fe20000010806 */
[----:B------:R-:W-:Y:S01]  /*113a0*/  MOV R111, R159 ;  /* 0x0000009f006f7202 */ /* 0x000fe20000000f00 */
[----:B------:R-:W-:Y:S01]  /*113b0*/  IMAD.MOV.U32 R144, RZ, RZ, R158 ;  /* 0x000000ffff907224 */ /* 0x000fe200078e009e */
[----:B------:R-:W-:Y:S01]  /*113c0*/  MOV R158, R155 ;  /* 0x0000009b009e7202 */ /* 0x000fe20000000f00 */
[----:B------:R1:W2:Y:S01]  /*113d0*/  MUFU.EX2 R25, R3 ;  /* 0x0000000300197308 */ /* 0x0002a20000000800 */
[----:B------:R-:W-:Y:S01]  /*113e0*/  IMAD.MOV.U32 R155, RZ, RZ, R154 ;  /* 0x000000ffff9b7224 */ /* 0x000fe200078e009a */
[----:B------:R-:W-:Y:S01]  /*113f0*/  HMMA.16816.F32 R48, R8, R22, R48 ;  /* 0x000000160830723c */ /* 0x000fe20000001830 */
[----:B------:R-:W-:Y:S02]  /*11400*/  IMAD.MOV.U32 R159, RZ, RZ, R145 ;  /* 0x000000ffff9f7224 */ /* 0x000fe400078e0091 */
[----:B------:R-:W-:Y:S02]  /*11410*/  IMAD.MOV.U32 R154, RZ, RZ, R152 ;  /* 0x000000ffff9a7224 */ /* 0x000fe400078e0098 */
[----:B------:R-:W-:-:S02]  /*11420*/  IMAD.MOV.U32 R145, RZ, RZ, R146 ;  /* 0x000000ffff917224 */ /* 0x000fc400078e0092 */
[----:B------:R-:W-:Y:S01]  /*11430*/  IMAD.MOV.U32 R152, RZ, RZ, R153 ;  /* 0x000000ffff987224 */ /* 0x000fe200078e0099 */
[----:B------:R-:W-:Y:S01]  /*11440*/  MOV R153, R123 ;  /* 0x0000007b00997202 */ /* 0x000fe20000000f00 */
[----:B-1----:R-:W-:Y:S02]  /*11450*/  FFMA.FTZ R3, R110, c[0x0][0x2d0], -R5 ;  /* 0x0000b4006e037a23 */ /* 0x002fe40000010805 */
[----:B------:R-:W-:Y:S02]  /*11460*/  IMAD.MOV.U32 R146, RZ, RZ, R144 ;  /* 0x000000ffff927224 */ /* 0x000fe400078e0090 */
[----:B------:R1:W-:Y:S01]  /*11470*/  MUFU.EX2 R24, R3 ;  /* 0x0000000300187308 */ /* 0x0003e20000000800 */
[----:B------:R-:W-:Y:S01]  /*11480*/  MOV R144, R158 ;  /* 0x0000009e00907202 */ /* 0x000fe20000000f00 */
[----:B------:R-:W-:Y:S02]  /*11490*/  IMAD.MOV.U32 R123, RZ, RZ, R232 ;  /* 0x000000ffff7b7224 */ /* 0x000fe400078e00e8 */
[----:B------:R-:W-:Y:S01]  /*114a0*/  IMAD.MOV.U32 R158, RZ, RZ, R155 ;  /* 0x000000ffff9e7224 */ /* 0x000fe200078e009b */
[----:B------:R-:W-:Y:S01]  /*114b0*/  HMMA.16816.F32 R52, R8, R20, R52 ;  /* 0x000000140834723c */ /* 0x000fe20000001834 */
[----:B------:R-:W-:-:S02]  /*114c0*/  IMAD.MOV.U32 R155, RZ, RZ, R154 ;  /* 0x000000ffff9b7224 */ /* 0x000fc400078e009a */
[----:B------:R-:W-:-:S05]  /*114d0*/  IMAD.MOV.U32 R147, RZ, RZ, R111 ;  /* 0x000000ffff937224 */ /* 0x000fca00078e006f */
[C---:B------:R-:W-:Y:S01]  /*114e0*/  HMMA.16816.F32 R32, R8.reuse, R14, R32 ;  /* 0x0000000e0820723c */ /* 0x040fe20000001820 */
[----:B-1----:R-:W-:Y:S01]  /*114f0*/  FFMA.FTZ R3, R175, c[0x0][0x2d0], -R5 ;  /* 0x0000b400af037a23 */ /* 0x002fe20000010805 */
[----:B------:R-:W-:Y:S01]  /*11500*/  MOV R109, R145 ;  /* 0x00000091006d7202 */ /* 0x000fe20000000f00 */
[----:B------:R-:W-:Y:S01]  /*11510*/  IMAD.MOV.U32 R186, RZ, RZ, R146 ;  /* 0x000000ffffba7224 */ /* 0x000fe200078e0092 */
[----:B------:R3:W5:Y:S01]  /*11520*/  LDL.LU R232, [R1+0x10] ;  /* 0x0000100001e87983 */ /* 0x0007620000300800 */
[----:B------:R1:W-:Y:S01]  /*11530*/  MUFU.EX2 R23, R3 ;  /* 0x0000000300177308 */ /* 0x0003e20000000800 */
[----:B------:R-:W-:Y:S01]  /*11540*/  IMAD.MOV.U32 R154, RZ, RZ, R152 ;  /* 0x000000ffff9a7224 */ /* 0x000fe200078e0098 */
[----:B------:R-:W-:Y:S01]  /*11550*/  MOV R152, R153 ;  /* 0x0000009900987202 */ /* 0x000fe20000000f00 */
[----:B------:R-:W-:Y:S01]  /*11560*/  IMAD.MOV.U32 R153, RZ, RZ, R123 ;  /* 0x000000ffff997224 */ /* 0x000fe200078e007b */
[----:B------:R-:W-:Y:S01]  /*11570*/  MOV R187, R155 ;  /* 0x0000009b00bb7202 */ /* 0x000fe20000000f00 */
[----:B------:R-:W-:Y:S01]  /*11580*/  IMAD.MOV.U32 R123, RZ, RZ, R122 ;  /* 0x000000ffff7b7224 */ /* 0x000fe200078e007a */
[----:B------:R-:W-:Y:S01]  /*11590*/  HMMA.16816.F32 R60, R8, R26, R60 ;  /* 0x0000001a083c723c */ /* 0x000fe2000000183c */
[----:B------:R-:W-:-:S02]  /*115a0*/  IMAD.MOV.U32 R122, RZ, RZ, R119 ;  /* 0x000000ffff7a7224 */ /* 0x000fc400078e0077 */
[----:B-1----:R-:W-:Y:S01]  /*115b0*/  FFMA.FTZ R3, R173, c[0x0][0x2d0], -R5 ;  /* 0x0000b400ad037a23 */ /* 0x002fe20000010805 */
[----:B------:R-:W-:-:S04]  /*115c0*/  MOV R184, R153 ;  /* 0x0000009900b87202 */ /* 0x000fc80000000f00 */
[----:B------:R-:W-:Y:S01]  /*115d0*/  HMMA.16816.F32 R36, R8, R16, R36 ;  /* 0x000000100824723c */ /* 0x000fe20000001824 */
[----:B------:R-:W-:Y:S01]  /*115e0*/  MOV R119, R139 ;  /* 0x0000008b00777202 */ /* 0x000fe20000000f00 */
[----:B------:R1:W-:Y:S01]  /*115f0*/  MUFU.EX2 R22, R3 ;  /* 0x0000000300167308 */ /* 0x0003e20000000800 */
[----:B------:R-:W-:-:S05]  /*11600*/  IMAD.MOV.U32 R108, RZ, RZ, R159 ;  /* 0x000000ffff6c7224 */ /* 0x000fca00078e009f */
[----:B------:R-:W-:Y:S01]  /*11610*/  HMMA.16816.F32 R40, R8, R18, R40 ;  /* 0x000000120828723c */ /* 0x000fe20000001828 */
[----:B------:R-:W-:Y:S01]  /*11620*/  IMAD.MOV.U32 R201, RZ, RZ, R184 ;  /* 0x000000ffffc97224 */ /* 0x000fe200078e00b8 */
[----:B------:R-:W-:-:S06]  /*11630*/  MOV R111, R119 ;  /* 0x00000077006f7202 */ /* 0x000fcc0000000f00 */
[----:B------:R-:W-:Y:S01]  /*11640*/  HMMA.16816.F32 R44, R8, R12, R44 ;  /* 0x0000000c082c723c */ /* 0x000fe2000000182c */
[----:B------:R-:W-:Y:S02]  /*11650*/  IMAD.MOV.U32 R185, RZ, RZ, R154 ;  /* 0x000000ffffb97224 */ /* 0x000fe400078e009a */
[----:B------:R-:W-:Y:S01]  /*11660*/  FFMA.FTZ R4, R4, c[0x0][0x2d0], -R7 ;  /* 0x0000b40004047a23 */ /* 0x000fe20000010807 */
[----:B------:R-:W-:Y:S01]  /*11670*/  MOV R146, R116 ;  /* 0x0000007400927202 */ /* 0x000fe20000000f00 */
[----:B-1----:R-:W-:Y:S01]  /*11680*/  FFMA.FTZ R3, R172, c[0x0][0x2d0], -R5 ;  /* 0x0000b400ac037a23 */ /* 0x002fe20000010805 */
[----:B------:R-:W-:Y:S03]  /*11690*/  LDSM.16.MT88.4 R16, [R230+0x3100] ;  /* 0x00310000e610783b */ /* 0x000fe60000004200 */
[----:B------:R1:W4:Y:S01]  /*116a0*/  MUFU.EX2 R21, R3 ;  /* 0x0000000300157308 */ /* 0x0003220000000800 */
[----:B------:R-:W-:Y:S01]  /*116b0*/  IMAD.MOV.U32 R145, RZ, RZ, R158 ;  /* 0x000000ffff917224 */ /* 0x000fe200078e009e */
[----:B------:R3:W5:Y:S01]  /*116c0*/  LDL.LU R139, [R1+0xc] ;  /* 0x00000c00018b7983 */ /* 0x0007620000300800 */
[----:B------:R-:W-:Y:S01]  /*116d0*/  IMAD.MOV.U32 R159, RZ, RZ, R122 ;  /* 0x000000ffff9f7224 */ /* 0x000fe200078e007a */
[----:B------:R-:W-:Y:S01]  /*116e0*/  F2FP.PACK_AB R184, R30, R29 ;  /* 0x0000001d1eb8723e */ /* 0x000fe200000000ff */
[----:B------:R-:W-:-:S02]  /*116f0*/  IMAD.MOV.U32 R158, RZ, RZ, R123 ;  /* 0x000000ffff9e7224 */ /* 0x000fc400078e007b */
[----:B------:R-:W-:Y:S01]  /*11700*/  IMAD.MOV.U32 R110, RZ, RZ, R152 ;  /* 0x000000ffff6e7224 */ /* 0x000fe200078e0098 */
[----:B------:R4:W-:Y:S01]  /*11710*/  MUFU.EX2 R14, R4 ;  /* 0x00000004000e7308 */ /* 0x0009e20000000800 */
[----:B------:R-:W-:Y:S01]  /*11720*/  FADD.FTZ R8, R158, R144 ;  /* 0x000000909e087221 */ /* 0x000fe20000010000 */
[----:B------:R-:W3:Y:S01]  /*11730*/  LDSM.16.MT88.4 R152, [R228+0x3100] ;  /* 0x00310000e498783b */ /* 0x000ee20000004200 */
[----:B------:R-:W-:Y:S02]  /*11740*/  IMAD.MOV.U32 R123, RZ, RZ, R117 ;  /* 0x000000ffff7b7224 */ /* 0x000fe400078e0075 */
[----:B------:R-:W-:Y:S02]  /*11750*/  IMAD.MOV.U32 R122, RZ, RZ, R118 ;  /* 0x000000ffff7a7224 */ /* 0x000fe400078e0076 */
[----:B------:R-:W3:Y:S01]  /*11760*/  LDSM.16.MT88.4 R116, [R229+0x3100] ;  /* 0x00310000e574783b */ /* 0x000ee20000004200 */
[----:B-1----:R-:W-:Y:S01]  /*11770*/  FFMA.FTZ R3, R186, c[0x0][0x2d0], -R7 ;  /* 0x0000b400ba037a23 */ /* 0x002fe20000010807 */
[----:B--2---:R-:W-:-:S03]  /*11780*/  F2FP.PACK_AB R186, R25, R28 ;  /* 0x0000001c19ba723e */ /* 0x004fc600000000ff */
[----:B------:R1:W-:Y:S01]  /*11790*/  MUFU.EX2 R20, R3 ;  /* 0x0000000300147308 */ /* 0x0003e20000000800 */
[----:B----4-:R-:W-:Y:S01]  /*117a0*/  FADD.FTZ R4, R159, R111 ;  /* 0x0000006f9f047221 */ /* 0x010fe20000010000 */
[----:B------:R-:W-:Y:S01]  /*117b0*/  MOV R111, R128 ;  /* 0x00000080006f7202 */ /* 0x000fe20000000f00 */
[--C-:B-1----:R-:W-:Y:S01]  /*117c0*/  FFMA.FTZ R3, R187, c[0x0][0x2d0], -R7.reuse ;  /* 0x0000b400bb037a23 */ /* 0x102fe20000010807 */
[----:B------:R-:W-:Y:S01]  /*117d0*/  F2FP.PACK_AB R187, R21, R22 ;  /* 0x0000001615bb723e */ /* 0x000fe200000000ff */
[----:B------:R-:W-:Y:S01]  /*117e0*/  FFMA.FTZ R7, R185, c[0x0][0x2d0], -R7 ;  /* 0x0000b400b9077a23 */ /* 0x000fe20000010807 */
[----:B------:R-:W-:Y:S02]  /*117f0*/  F2FP.PACK_AB R185, R23, R24 ;  /* 0x0000001817b9723e */ /* 0x000fe400000000ff */
[----:B------:R1:W2:Y:S05]  /*11800*/  MUFU.EX2 R15, R3 ;  /* 0x00000003000f7308 */ /* 0x0002aa0000000800 */
[C---:B------:R-:W-:Y:S03]  /*11810*/  HMMA.16816.F32 R160, R184.reuse, R168, R160 ;  /* 0x000000a8b8a0723c */ /* 0x040fe600000018a0 */
[----:B------:R4:W-:Y:S05]  /*11820*/  MUFU.EX2 R13, R7 ;  /* 0x00000007000d7308 */ /* 0x0009ea0000000800 */
[----:B---3--:R-:W-:Y:S01]  /*11830*/  HMMA.16816.F32 R140, R184, R152, R140 ;  /* 0x00000098b88c723c */ /* 0x008fe2000000188c */
[----:B-1----:R-:W-:Y:S01]  /*11840*/  FFMA.FTZ R3, R201, c[0x0][0x2d0], -R0 ;  /* 0x0000b400c9037a23 */ /* 0x002fe20000010800 */
[----:B--2---:R-:W-:Y:S01]  /*11850*/  F2FP.PACK_AB R128, R15, R20 ;  /* 0x000000140f80723e */ /* 0x004fe200000000ff */
[----:B------:R-:W-:-:S02]  /*11860*/  IMAD.MOV.U32 R201, RZ, RZ, R110 ;  /* 0x000000ffffc97224 */ /* 0x000fc400078e006e */
[----:B------:R1:W-:Y:S01]  /*11870*/  MUFU.EX2 R10, R3 ;  /* 0x00000003000a7308 */ /* 0x0003e20000000800 */
[----:B------:R-:W-:Y:S02]  /*11880*/  IMAD.MOV.U32 R110, RZ, RZ, R129 ;  /* 0x000000ffff6e7224 */ /* 0x000fe400078e0081 */
[----:B------:R-:W-:Y:S01]  /*11890*/  HMMA.16816.F32 R148, R184, R154, R148 ;  /* 0x0000009ab894723c */ /* 0x000fe20000001894 */
[----:B----4-:R-:W-:Y:S02]  /*118a0*/  FADD.FTZ R7, R157, R4 ;  /* 0x000000049d077221 */ /* 0x010fe40000010000 */
[----:B------:R-:W-:-:S05]  /*118b0*/  FADD.FTZ R4, R208, R8 ;  /* 0x00000008d0047221 */ /* 0x000fca0000010000 */
[----:B------:R-:W-:Y:S01]  /*118c0*/  HMMA.16816.F32 R164, R184, R170, R164 ;  /* 0x000000aab8a4723c */ /* 0x000fe200000018a4 */
[----:B-1----:R-:W-:-:S07]  /*118d0*/  FFMA.FTZ R3, R147, c[0x0][0x2d0], -R0 ;  /* 0x0000b40093037a23 */ /* 0x002fce0000010800 */
[C---:B------:R-:W-:Y:S01]  /*118e0*/  HMMA.16816.F32 R176, R184.reuse, R116, R176 ;  /* 0x00000074b8b0723c */ /* 0x040fe200000018b0 */
[----:B------:R1:W2:Y:S07]  /*118f0*/  MUFU.EX2 R9, R3 ;  /* 0x0000000300097308 */ /* 0x0002ae0000000800 */
[C---:B------:R-:W-:Y:S08]  /*11900*/  HMMA.16816.F32 R180, R184.reuse, R118, R180 ;  /* 0x00000076b8b4723c */ /* 0x040ff000000018b4 */
[----:B------:R-:W-:Y:S01]  /*11910*/  HMMA.16816.F32 R124, R184, R16, R76 ;  /* 0x00000010b87c723c */ /* 0x000fe2000000184c */
[--C-:B-1----:R-:W-:Y:S01]  /*11920*/  FFMA.FTZ R3, R108, c[0x0][0x2d0], -R0.reuse ;  /* 0x0000b4006c037a23 */ /* 0x102fe20000010800 */
[----:B--2---:R-:W-:Y:S01]  /*11930*/  F2FP.PACK_AB R129, R9, R10 ;  /* 0x0000000a0981723e */ /* 0x004fe200000000ff */
[----:B------:R-:W-:-:S02]  /*11940*/  FFMA.FTZ R0, R109, c[0x0][0x2d0], -R0 ;  /* 0x0000b4006d007a23 */ /* 0x000fc40000010800 */
[----:B------:R1:W-:Y:S01]  /*11950*/  MUFU.EX2 R11, R3 ;  /* 0x00000003000b7308 */ /* 0x0003e20000000800 */
[----:B------:R-:W-:Y:S02]  /*11960*/  IMAD.MOV.U32 R108, RZ, RZ, R131 ;  /* 0x000000ffff6c7224 */ /* 0x000fe400078e0083 */
[----:B------:R-:W-:Y:S01]  /*11970*/  HMMA.16816.F32 R184, R184, R18, R68 ;  /* 0x00000012b8b8723c */ /* 0x000fe20000001844 */
[----:B------:R-:W-:Y:S01]  /*11980*/  IMAD.MOV.U32 R109, RZ, RZ, R130 ;  /* 0x000000ffff6d7224 */ /* 0x000fe200078e0082 */
[----:B------:R-:W-:-:S03]  /*11990*/  F2FP.PACK_AB R130, R13, R14 ;  /* 0x0000000e0d82723e */ /* 0x000fc600000000ff */
[----:B------:R2:W3:Y:S01]  /*119a0*/  MUFU.EX2 R12, R0 ;  /* 0x00000000000c7308 */ /* 0x0004e20000000800 */
[----:B-1----:R-:W-:-:S04]  /*119b0*/  FADD.FTZ R3, R247, R174 ;  /* 0x000000aef7037221 */ /* 0x002fc80000010000 */
[----:B------:R-:W-:Y:S02]  /*119c0*/  FADD.FTZ R6, R227, R3 ;  /* 0x00000003e3067221 */ /* 0x000fe40000010000 */
[----:B------:R-:W-:Y:S02]  /*119d0*/  FADD.FTZ R3, R209, R7 ;  /* 0x00000007d1037221 */ /* 0x000fe40000010000 */
[----:B--2---:R-:W-:Y:S01]  /*119e0*/  FADD.FTZ R0, R146, R145 ;  /* 0x0000009192007221 */ /* 0x004fe20000010000 */
[----:B---3--:R-:W-:Y:S01]  /*119f0*/  F2FP.PACK_AB R131, R12, R11 ;  /* 0x0000000b0c83723e */ /* 0x008fe200000000ff */
        /* <DEDUP_REMOVED lines=96> */
[----:B------:R1:W-:Y:S01]  /*12000*/  STL [R1+0x4], R0 ;  /* 0x0000040001007387 */ /* 0x0003e20000100800 */
[----:B------:R-:W-:Y:S02]  /*12010*/  FADD.FTZ R251, R72, R251 ;  /* 0x000000fb48fb7221 */ /* 0x000fe40000010000 */
[----:B------:R-:W-:Y:S01]  /*12020*/  FADD.FTZ R252, R56, R252 ;  /* 0x000000fc38fc7221 */ /* 0x000fe20000010000 */
[----:B------:R1:W-:Y:S01]  /*12030*/  STL [R1], R4 ;  /* 0x0000000401007387 */ /* 0x0003e20000100800 */
        /* <DEDUP_REMOVED lines=10> */
[----:B------:R-:W-:Y:S05]  /*120e0*/  @!P6 BRA `(.L_x_133) ;  /* 0x000043100000e947 */ /* 0x000fea0003800000 */
[----:B------:R-:W-:Y:S01]  /*120f0*/  IMAD.MOV.U32 R3, RZ, RZ, R136 ;  /* 0x000000ffff037224 */ /* 0x000fe200078e0088 */
[----:B------:R-:W-:Y:S01]  /*12100*/  MOV R138, R2 ;  /* 0x00000002008a7202 */ /* 0x000fe20000000f00 */
[----:B-1----:R-:W-:Y:S01]  /*12110*/  IMAD.MOV.U32 R0, RZ, RZ, R137 ;  /* 0x000000ffff007224 */ /* 0x002fe200078e0089 */
[----:B------:R-:W-:Y:S01]  /*12120*/  MOV R133, R135 ;  /* 0x0000008700857202 */ /* 0x000fe20000000f00 */
[----:B------:R-:W-:Y:S01]  /*12130*/  ULDC UR6, c[0x0][0x210] ;  /* 0x0000840000067ab9 */ /* 0x000fe20000000800 */
[----:B------:R-:W-:Y:S01]  /*12140*/  IADD3 R247, R248, 0x100, RZ ;  /* 0x00000100f8f77810 */ /* 0x000fe20007ffe0ff */
[----:B------:R-:W-:Y:S02]  /*12150*/  ULDC UR4, c[0x0][0x1e8] ;  /* 0x00007a0000047ab9 */ /* 0x000fe40000000800 */
[----:B------:R-:W-:Y:S02]  /*12160*/  UIADD3 UR12, UR12, -0x2, URZ ;  /* 0xfffffffe0c0c7890 */ /* 0x000fe4000fffe03f */
[----:B------:R-:W-:-:S02]  /*12170*/  UIMAD UR6, UR15, UR6, URZ ;  /* 0x000000060f0672a4 */ /* 0x000fc4000f8e023f */
[----:B------:R-:W-:Y:S02]  /*12180*/  UIMAD UR4, UR15, UR4, URZ ;  /* 0x000000040f0472a4 */ /* 0x000fe4000f8e023f */
[----:B------:R-:W-:Y:S02]  /*12190*/  ULDC.64 UR22, c[0x0][0x118] ;  /* 0x0000460000167ab9 */ /* 0x000fe40000000a00 */
[----:B------:R-:W-:Y:S01]  /*121a0*/  ULDC.64 UR18, c[0x0][0x118] ;  /* 0x0000460000127ab9 */ /* 0x000fe20000000a00 */
[----:B------:R-:W-:Y:S05]  /*121b0*/  BRA `(.L_x_134) ;  /* 0x0000042000007947 */ /* 0x000fea0003800000 */
.L_x_136:
[----:B------:R-:W2:Y:S01]  /*121c0*/  LDL R136, [R1+0x8] ;  /* 0x0000080001887983 */ /* 0x000ea20000100800 */
[----:B------:R-:W-:Y:S01]  /*121d0*/  IMAD.MOV.U32 R137, RZ, RZ, c[0x0][0x2b8] ;  /* 0x0000ae00ff897624 */ /* 0x000fe200078e00ff */
[----:B------:R-:W-:Y:S01]  /*121e0*/  UIMAD UR11, UR12, 0x70, UR17 ;  /* 0x000000700c0b78a4 */ /* 0x000fe2000f8e0211 */
[----:B------:R-:W-:Y:S03]  /*121f0*/  IMAD.MOV.U32 R249, RZ, RZ, RZ ;  /* 0x000000fffff97224 */ /* 0x000fe600078e00ff */
[----:B------:R-:W-:Y:S02]  /*12200*/  ISETP.NE.AND P2, PT, R137, 0x1, PT ;  /* 0x000000018900780c */ /* 0x000fe40003f45270 */
[----:B------:R-:W-:Y:S05]  /*12210*/  IMAD.U32 R132, RZ, RZ, UR11 ;  /* 0x0000000bff847e24 */ /* 0x000fea000f8e00ff */
[----:B--2---:R-:W-:Y:S06]  /*12220*/  IADD3 R132, R132, -0x70, R136 ;  /* 0xffffff9084847810 */ /* 0x004fec0007ffe088 */
        /* <DEDUP_REMOVED lines=33> */
[-C--:B--2---:R-:W-:Y:S03]  /*12440*/  IADD3.X R137, R137, R245.reuse, RZ, P1, !PT ;  /* 0x000000f589897210 */ /* 0x084fe60000ffe4ff */
[----:B------:R-:W2:Y:S01]  /*12450*/  SHFL.IDX PT, R196, R2, 0x3, 0x181f ;  /* 0x00781f0002c47f89 */ /* 0x000ea200000e0000 */
[-C--:B---3--:R-:W-:Y:S03]  /*12460*/  IADD3 R134, P0, R134, R246.reuse, RZ ;  /* 0x000000f686867210 */ /* 0x088fe60007f1e0ff */
[----:B------:R3:W-:Y:S02]  /*12470*/  LDGSTS.E.BYPASS.LTC128B.128 [R248+0x3900], [R136.64], !P3 ;  /* 0x0390000088f87fae */ /* 0x0007e4000d901d52 */
[--C-:B----4-:R-:W-:Y:S01]  /*12480*/  IMAD.X R135, R135, 0x1, R245.reuse, P0 ;  /* 0x0000000187877824 */ /* 0x110fe200000e06f5 */
        /* <DEDUP_REMOVED lines=11> */
[--C-:B--2---:R-:W-:Y:S01]  /*12540*/  IMAD.X R191, R196, 0x1, R245.reuse, P4 ;  /* 0x00000001c4bf7824 */ /* 0x104fe200020e06f5 */
[----:B----4-:R-:W-:Y:S04]  /*12550*/  IADD3.X R189, R195, R245, RZ, P2, !PT ;  /* 0x000000f5c3bd7210 */ /* 0x010fe800017fe4ff */
[----:B------:R2:W-:Y:S01]  /*12560*/  LDGSTS.E.BYPASS.LTC128B.128 [R248+0x5100], [R190.64], !P3 ;  /* 0x05100000bef87fae */ /* 0x0005e2000d901d52 */
[----:B-----5:R-:W-:Y:S03]  /*12570*/  IADD3 R134, P0, R132, R246, RZ ;  /* 0x000000f684867210 */ /* 0x020fe60007f1e0ff */
[----:B------:R2:W-:Y:S01]  /*12580*/  LDGSTS.E.BYPASS.LTC128B.128 [R248+0x5900], [R188.64], !P3 ;  /* 0x05900000bcf87fae */ /* 0x0005e2000d901d52 */
[--C-:B-1----:R-:W-:Y:S02]  /*12590*/  IMAD.X R137, R194, 0x1, R245.reuse, P1 ;  /* 0x00000001c2897824 */ /* 0x102fe400008e06f5 */
[----:B------:R-:W-:Y:S03]  /*125a0*/  IMAD.X R135, R2, 0x1, R245, P0 ;  /* 0x0000000102877824 */ /* 0x000fe600000e06f5 */
[----:B------:R2:W-:Y:S04]  /*125b0*/  LDGSTS.E.BYPASS.LTC128B.128 [R248+0x6100], [R136.64], !P3 ;  /* 0x0610000088f87fae */ /* 0x0005e8000d901d52 */
[----:B------:R2:W-:Y:S01]  /*125c0*/  LDGSTS.E.BYPASS.LTC128B.128 [R248+0x6900], [R134.64], !P3 ;  /* 0x0690000086f87fae */ /* 0x0005e2000d901d52 */
[----:B------:R-:W-:-:S05]  /*125d0*/  BRA `(.L_x_135) ;  /* 0x00000cd000007947 */ /* 0x000fca0003800000 */
.L_x_134:
[----:B------:R-:W-:Y:S04]  /*125e0*/  DEPBAR.LE SB0, 0x0 ;  /* 0x000080000000791a */ /* 0x000fe80000000000 */
[----:B------:R-:W-:Y:S01]  /*125f0*/  BAR.SYNC.DEFER_BLOCKING 0x0 ;  /* 0x0000000000007b1d */ /* 0x000fe20000010000 */
[----:B------:R-:W-:Y:S01]  /*12600*/  IMAD.WIDE.U32 R68, R250, c[0x0][0x208], RZ ;  /* 0x00008200fa447a25 */ /* 0x000fe200078e00ff */
        /* <DEDUP_REMOVED lines=202> */
.L_x_135:
        /* <DEDUP_REMOVED lines=789> */
.L_x_133:
        /* <DEDUP_REMOVED lines=119> */
.L_x_103:
[----:B------:R-:W-:Y:S02]  /*16b70*/  USHF.R.S32.HI UR8, URZ, 0x1f, UR15 ;  /* 0x0000001f3f087899 */ /* 0x000fe4000801140f */
[----:B------:R-:W-:Y:S01]  /*16b80*/  ULDC.64 UR10, c[0x0][0x118] ;  /* 0x00004600000a7ab9 */ /* 0x000fe20000000a00 */
[----:B------:R-:W-:Y:S05]  /*16b90*/  @P4 BRA `(.L_x_137) ;  /* 0x0000149000004947 */ /* 0x000fea0003800000 */
[----:B------:R-:W1:Y:S01]  /*16ba0*/  S2R R40, SR_TID.X ;  /* 0x0000000000287919 */ /* 0x000e620000002100 */
[----:B------:R-:W-:Y:S01]  /*16bb0*/  F2FP.PACK_AB R6, R145, R144 ;  /* 0x000000909106723e */ /* 0x000fe200000000ff */
[----:B------:R-:W-:Y:S01]  /*16bc0*/  IMAD.MOV.U32 R5, RZ, RZ, -0x10 ;  /* 0xfffffff0ff057424 */ /* 0x000fe200078e00ff */
[----:B------:R-:W-:Y:S01]  /*16bd0*/  F2FP.PACK_AB R27, R27, R146 ;  /* 0x000000921b1b723e */ /* 0x000fe200000000ff */
[----:B------:R-:W-:Y:S01]  /*16be0*/  BAR.SYNC.DEFER_BLOCKING 0x1, 0x80 ;  /* 0x0042000000007b1d */ /* 0x000fe20000010000 */
[----:B------:R-:W-:Y:S02]  /*16bf0*/  F2FP.PACK_AB R26, R26, R152 ;  /* 0x000000981a1a723e */ /* 0x000fe400000000ff */
[----:B------:R-:W-:-:S02]  /*16c00*/  F2FP.PACK_AB R31, R31, R154 ;  /* 0x0000009a1f1f723e */ /* 0x000fc400000000ff */
        /* <DEDUP_REMOVED lines=8> */
[----:B------:R-:W-:Y:S02]  /*16c90*/  F2FP.PACK_AB R30, R30, R156 ;  /* 0x0000009c1e1e723e */ /* 0x000fe400000000ff */
[----:B------:R-:W-:Y:S01]  /*16ca0*/  F2FP.PACK_AB R29, R29, R158 ;  /* 0x0000009e1d1d723e */ /* 0x000fe200000000ff */
[----:B------:R-:W-:Y:S01]  /*16cb0*/  ULDC.64 UR4, c[0x0][0x500] ;  /* 0x0001400000047ab9 */ /* 0x000fe20000000a00 */
[----:B------:R-:W-:Y:S01]  /*16cc0*/  F2FP.PACK_AB R21, R21, R168 ;  /* 0x000000a81515723e */ /* 0x000fe200000000ff */
[----:B------:R-:W-:Y:S01]  /*16cd0*/  UIMAD.WIDE UR4, UR20, UR6, UR4 ;  /* 0x00000006140472a5 */ /* 0x000fe2000f8e0204 */
[----:B------:R-:W-:-:S02]  /*16ce0*/  F2FP.PACK_AB R20, R20, R170 ;  /* 0x000000aa1414723e */ /* 0x000fc400000000ff */
[----:B-1----:R-:W-:Y:S02]  /*16cf0*/  SHF.R.S32.HI R41, RZ, 0x1f, R40 ;  /* 0x0000001fff297819 */ /* 0x002fe40000011428 */
[----:B------:R-:W-:Y:S02]  /*16d00*/  F2FP.PACK_AB R28, R28, R160 ;  /* 0x000000a01c1c723e */ /* 0x000fe400000000ff */
[CC--:B------:R-:W-:Y:S02]  /*16d10*/  LEA.HI R2, R41.reuse, R40.reuse, RZ, 0x2 ;  /* 0x0000002829027211 */ /* 0x0c0fe400078f10ff */
[----:B------:R-:W-:Y:S02]  /*16d20*/  LEA.HI R35, R41, R40, RZ, 0x5 ;  /* 0x0000002829237211 */ /* 0x000fe400078f28ff */
[--C-:B------:R-:W-:Y:S02]  /*16d30*/  SHF.R.S32.HI R3, RZ, 0x2, R2.reuse ;  /* 0x00000002ff037819 */ /* 0x100fe40000011402 */
[----:B------:R-:W-:-:S02]  /*16d40*/  SHF.R.S32.HI R0, RZ, 0x1f, R2 ;  /* 0x0000001fff007819 */ /* 0x000fc40000011402 */
[----:B------:R-:W-:Y:S02]  /*16d50*/  SHF.R.S32.HI R34, RZ, 0x5, R35 ;  /* 0x00000005ff227819 */ /* 0x000fe40000011423 */
[----:B------:R-:W-:Y:S02]  /*16d60*/  LEA.HI R0, R0, R3, RZ, 0x3 ;  /* 0x0000000300007211 */ /* 0x000fe400078f18ff */
[----:B------:R-:W-:Y:S02]  /*16d70*/  F2FP.PACK_AB R162, R163, R162 ;  /* 0x000000a2a3a2723e */ /* 0x000fe400000000ff */
[----:B------:R-:W-:Y:S02]  /*16d80*/  LOP3.LUT R0, R0, 0xfffffff8, RZ, 0xc0, !PT ;  /* 0xfffffff800007812 */ /* 0x000fe400078ec0ff */
[----:B------:R-:W-:Y:S02]  /*16d90*/  F2FP.PACK_AB R25, R25, R164 ;  /* 0x000000a41919723e */ /* 0x000fe400000000ff */
[----:B------:R-:W-:Y:S01]  /*16da0*/  F2FP.PACK_AB R166, R167, R166 ;  /* 0x000000a6a7a6723e */ /* 0x000fe200000000ff */
[----:B------:R-:W-:Y:S01]  /*16db0*/  IMAD.IADD R3, R3, 0x1, -R0 ;  /* 0x0000000103037824 */ /* 0x000fe200078e0a00 */
[----:B------:R-:W-:-:S02]  /*16dc0*/  LOP3.LUT R0, R2, 0xfffffffc, RZ, 0xc0, !PT ;  /* 0xfffffffc02007812 */ /* 0x000fc400078ec0ff */
[----:B------:R-:W-:Y:S01]  /*16dd0*/  F2FP.PACK_AB R24, R24, R172 ;  /* 0x000000ac1818723e */ /* 0x000fe200000000ff */
[C---:B------:R-:W-:Y:S01]  /*16de0*/  IMAD.SHL.U32 R2, R3.reuse, 0x40, RZ ;  /* 0x0000004003027824 */ /* 0x040fe200078e00ff */
[----:B------:R-:W-:Y:S01]  /*16df0*/  LOP3.LUT R4, R3, 0x1, RZ, 0xc0, !PT ;  /* 0x0000000103047812 */ /* 0x000fe200078ec0ff */
[----:B------:R-:W-:Y:S01]  /*16e00*/  IMAD.IADD R14, R40, 0x1, -R0 ;  /* 0x00000001280e7824 */ /* 0x000fe200078e0a00 */
[----:B------:R-:W-:Y:S02]  /*16e10*/  F2FP.PACK_AB R23, R23, R174 ;  /* 0x000000ae1717723e */ /* 0x000fe400000000ff */
[----:B------:R-:W-:Y:S01]  /*16e20*/  LOP3.LUT R0, R2, 0x1c0, RZ, 0xc0, !PT ;  /* 0x000001c002007812 */ /* 0x000fe200078ec0ff */
[----:B------:R-:W-:Y:S01]  /*16e30*/  IMAD R2, R34, 0x200, R14 ;  /* 0x0000020022027824 */ /* 0x000fe200078e020e */
[----:B------:R-:W-:Y:S02]  /*16e40*/  ISETP.NE.U32.AND P0, PT, R4, 0x1, PT ;  /* 0x000000010400780c */ /* 0x000fe40003f05070 */
[----:B------:R-:W-:-:S02]  /*16e50*/  LEA.HI R0, R0, R0, RZ, 0x1d ;  /* 0x0000000000007211 */ /* 0x000fc400078fe8ff */
[----:B------:R-:W-:Y:S02]  /*16e60*/  R2P PR, R3, 0x6 ;  /* 0x0000000603007804 */ /* 0x000fe40000000000 */
[----:B------:R-:W-:Y:S01]  /*16e70*/  SEL R5, R5, 0x10, !P0 ;  /* 0x0000001005057807 */ /* 0x000fe20004000000 */
[----:B------:R-:W-:Y:S01]  /*16e80*/  IMAD.U32 R0, R2, 0x2, R0 ;  /* 0x0000000202007824 */ /* 0x000fe200078e0000 */
[----:B------:R-:W-:Y:S02]  /*16e90*/  F2FP.PACK_AB R18, R18, R116 ;  /* 0x000000741212723e */ /* 0x000fe400000000ff */
[----:B------:R-:W-:Y:S01]  /*16ea0*/  F2FP.PACK_AB R13, R13, R118 ;  /* 0x000000760d0d723e */ /* 0x000fe200000000ff */
[----:B------:R-:W-:Y:S01]  /*16eb0*/  IMAD.SHL.U32 R0, R0, 0x2, RZ ;  /* 0x0000000200007824 */ /* 0x000fe200078e00ff */
[----:B------:R-:W-:Y:S02]  /*16ec0*/  F2FP.PACK_AB R22, R22, R176 ;  /* 0x000000b01616723e */ /* 0x000fe400000000ff */
[----:B------:R-:W-:Y:S01]  /*16ed0*/  F2FP.PACK_AB R178, R179, R178 ;  /* 0x000000b2b3b2723e */ /* 0x000fe200000000ff */
[C---:B------:R-:W-:Y:S01]  /*16ee0*/  IMAD.IADD R3, R0.reuse, 0x1, R5 ;  /* 0x0000000100037824 */ /* 0x040fe200078e0205 */
[----:B------:R1:W-:Y:S01]  /*16ef0*/  STS [R0+0x80], R6 ;  /* 0x0000800600007388 */ /* 0x0003e20000000800 */
[----:B------:R-:W-:-:S02]  /*16f00*/  IADD3 R4, R0, 0x80, RZ ;  /* 0x0000008000047810 */ /* 0x000fc40007ffe0ff */
[----:B------:R-:W-:Y:S01]  /*16f10*/  IADD3 R2, R0, 0xc0, RZ ;  /* 0x000000c000027810 */ /* 0x000fe20007ffe0ff */
[----:B------:R-:W-:Y:S01]  /*16f20*/  STS [R0+0x480], R27 ;  /* 0x0004801b00007388 */ /* 0x000fe20000000800 */
[----:B------:R-:W-:Y:S02]  /*16f30*/  @P2 IADD3 R2, R4, -0x40, RZ ;  /* 0xffffffc004022810 */ /* 0x000fe40007ffe0ff */
[----:B------:R-:W-:Y:S01]  /*16f40*/  F2FP.PACK_AB R12, R12, R180 ;  /* 0x000000b40c0c723e */ /* 0x000fe200000000ff */
[----:B------:R-:W-:Y:S01]  /*16f50*/  STS [R3+0x80], R26 ;  /* 0x0000801a03007388 */ /* 0x000fe20000000800 */
[----:B------:R-:W-:Y:S02]  /*16f60*/  F2FP.PACK_AB R19, R19, R182 ;  /* 0x000000b61313723e */ /* 0x000fe400000000ff */
[----:B------:R-:W-:Y:S01]  /*16f70*/  F2FP.PACK_AB R17, R17, R120 ;  /* 0x000000781111723e */ /* 0x000fe200000000ff */
[----:B------:R-:W-:Y:S01]  /*16f80*/  STS [R3+0x480], R31 ;  /* 0x0004801f03007388 */ /* 0x000fe20000000800 */
[----:B------:R-:W-:-:S02]  /*16f90*/  F2FP.PACK_AB R16, R16, R122 ;  /* 0x0000007a1010723e */ /* 0x000fc400000000ff */
[----:B------:R-:W-:Y:S01]  /*16fa0*/  F2FP.PACK_AB R9, R129, R128 ;  /* 0x000000808109723e */ /* 0x000fe200000000ff */
[----:B------:R-:W-:Y:S01]  /*16fb0*/  STS [R0+0x2080], R33 ;  /* 0x0020802100007388 */ /* 0x000fe20000000800 */
[----:B------:R-:W-:Y:S02]  /*16fc0*/  F2FP.PACK_AB R8, R131, R130 ;  /* 0x000000828308723e */ /* 0x000fe400000000ff */
[----:B------:R-:W-:Y:S01]  /*16fd0*/  F2FP.PACK_AB R11, R125, R124 ;  /* 0x0000007c7d0b723e */ /* 0x000fe200000000ff */
[----:B------:R3:W-:Y:S01]  /*16fe0*/  STS [R0+0x2480], R142 ;  /* 0x0024808e00007388 */ /* 0x0007e20000000800 */
[----:B------:R-:W-:Y:S02]  /*16ff0*/  F2FP.PACK_AB R15, R15, R126 ;  /* 0x0000007e0f0f723e */ /* 0x000fe400000000ff */
[----:B------:R-:W-:Y:S01]  /*17000*/  F2FP.PACK_AB R10, R185, R184 ;  /* 0x000000b8b90a723e */ /* 0x000fe200000000ff */
[----:B------:R-:W-:Y:S01]  /*17010*/  STS [R3+0x2080], R32 ;  /* 0x0020802003007388 */ /* 0x000fe20000000800 */
[----:B-1----:R-:W-:Y:S01]  /*17020*/  IMAD.MOV.U32 R6, RZ, RZ, 0x20 ;  /* 0x00000020ff067424 */ /* 0x002fe200078e00ff */
[----:B------:R-:W-:-:S02]  /*17030*/  F2FP.PACK_AB R7, R187, R186 ;  /* 0x000000babb07723e */ /* 0x000fc400000000ff */
[----:B------:R1:W-:Y:S01]  /*17040*/  STS [R3+0x2480], R150 ;  /* 0x0024809603007388 */ /* 0x0003e20000000800 */
[----:B------:R-:W-:Y:S02]  /*17050*/  PLOP3.LUT P0, PT, PT, PT, UP1, 0x80, 0x0 ;  /* 0x000000000000781c */ /* 0x000fe40003f0f018 */
[----:B------:R-:W-:-:S05]  /*17060*/  SEL R6, R6, 0xffffffe0, !P1 ;  /* 0xffffffe006067807 */ /* 0x000fca0004800000 */
[----:B------:R-:W-:-:S05]  /*17070*/  IMAD.IADD R4, R0, 0x1, R6 ;  /* 0x0000000100047824 */ /* 0x000fca00078e0206 */
[----:B------:R-:W-:Y:S01]  /*17080*/  STS [R4+0x80], R30 ;  /* 0x0000801e04007388 */ /* 0x000fe20000000800 */
[----:B---3--:R-:W-:-:S03]  /*17090*/  IMAD.IADD R0, R6, 0x1, R3 ;  /* 0x0000000106007824 */ /* 0x008fc600078e0203 */
[----:B------:R-:W-:Y:S04]  /*170a0*/  STS [R4+0x480], R29 ;  /* 0x0004801d04007388 */ /* 0x000fe80000000800 */
        /* <DEDUP_REMOVED lines=10> */
[----:B---3--:R-:W-:-:S04]  /*17150*/  IMAD.IADD R0, R5, 0x1, R2 ;  /* 0x0000000105007824 */ /* 0x008fc800078e0202 */
        /* <DEDUP_REMOVED lines=17> */
[----:B---3--:R-:W-:Y:S01]  /*17270*/  IMAD.U32 R8, RZ, RZ, UR4 ;  /* 0x00000004ff087e24 */ /* 0x008fe2000f8e00ff */
[----:B------:R-:W-:Y:S06]  /*17280*/  BAR.SYNC.DEFER_BLOCKING 0x1, 0x80 ;  /* 0x0042000000007b1d */ /* 0x000fec0000010000 */
[----:B------:R-:W-:Y:S02]  /*17290*/  ULDC.64 UR4, c[0x0][0x508] ;  /* 0x0001420000047ab9 */ /* 0x000fe40000000a00 */
[----:B------:R-:W-:Y:S01]  /*172a0*/  UISETP.NE.U32.AND UP0, UPT, URZ, UR4, UPT ;  /* 0x000000043f00728c */ /* 0x000fe2000bf05070 */
[----:B------:R-:W3:Y:S03]  /*172b0*/  @P0 LDG.E R0, [R8.64] ;  /* 0x0000000a08000981 */ /* 0x000ee6000c1e1900 */
[----:B------:R-:W-:Y:S01]  /*172c0*/  UISETP.NE.AND.EX UP0, UPT, URZ, UR5, UPT, UP0 ;  /* 0x000000053f00728c */ /* 0x000fe2000bf05300 */
[----:B------:R-:W-:-:S02]  /*172d0*/  IMAD.MOV.U32 R12, RZ, RZ, c[0x0][0x388] ;  /* 0x0000e200ff0c7624 */ /* 0x000fc400078e00ff */
[----:B------:R-:W-:-:S03]  /*172e0*/  ULDC.64 UR4, c[0x0][0x508] ;  /* 0x0001420000047ab9 */ /* 0x000fc60000000a00 */
[----:B------:R-:W-:-:S05]  /*172f0*/  PLOP3.LUT P1, PT, PT, PT, UP0, 0x80, 0x0 ;  /* 0x000000000000781c */ /* 0x000fca0003f2f008 */
[----:B------:R-:W-:-:S06]  /*17300*/  @UP0 UIMAD.WIDE UR4, UR20, UR6, UR4 ;  /* 0x00000006140402a5 */ /* 0x000fcc000f8e0204 */
[----:B----4-:R-:W-:Y:S02]  /*17310*/  IMAD.U32 R2, RZ, RZ, UR4 ;  /* 0x00000004ff027e24 */ /* 0x010fe4000f8e00ff */
[----:B--2---:R-:W-:-:S05]  /*17320*/  IMAD.U32 R3, RZ, RZ, UR5 ;  /* 0x00000005ff037e24 */ /* 0x004fca000f8e00ff */
[----:B------:R1:W5:Y:S01]  /*17330*/  @P1 LDG.E R12, [R2.64] ;  /* 0x0000000a020c1981 */ /* 0x000362000c1e1900 */
[----:B------:R-:W-:Y:S02]  /*17340*/  UMOV UR6, URZ ;  /* 0x0000003f00067c82 */ /* 0x000fe40008000000 */
[----:B------:R-:W-:Y:S01]  /*17350*/  UMOV UR7, URZ ;  /* 0x0000003f00077c82 */ /* 0x000fe20008000000 */
[----:B---3--:R-:W2:Y:S02]  /*17360*/  @P0 R2UR UR5, R0 ;  /* 0x00000000000503c2 */ /* 0x008ea400000e0000 */
        /* <DEDUP_REMOVED lines=8> */
.L_x_138:
        /* <DEDUP_REMOVED lines=25> */
[----:B------:R-:W-:Y:S01]  /*17580*/  USEL UR9, UR9, URZ, !UP1 ;  /* 0x0000003f09097287 */ /* 0x000fe2000c800000 */
[----:B------:R-:W-:Y:S01]  /*17590*/  LEA.HI R0, R3, R5, RZ, 0x2 ;  /* 0x0000000503007211 */ /* 0x000fe200078f10ff */
[----:B------:R-:W-:-:S02]  /*175a0*/  UMOV UR18, UR6 ;  /* 0x0000000600127c82 */ /* 0x000fc40008000000 */
[----:B------:R-:W-:Y:S01]  /*175b0*/  IMAD.IADD R2, R34, 0x1, -R2 ;  /* 0x0000000122027824 */ /* 0x000fe200078e0a02 */
[----:B------:R-:W-:Y:S01]  /*175c0*/  SHF.R.S32.HI R0, RZ, 0x2, R0 ;  /* 0x00000002ff007819 */ /* 0x000fe20000011400 */
[----:B------:R-:W-:Y:S02]  /*175d0*/  UMOV UR19, UR7 ;  /* 0x0000000700137c82 */ /* 0x000fe40008000000 */
[----:B------:R-:W-:Y:S02]  /*175e0*/  UIMAD.WIDE.U32 UR22, UR6, UR4, URZ ;  /* 0x00000004061672a5 */ /* 0x000fe4000f8e003f */
[----:B------:R-:W-:Y:S01]  /*175f0*/  IMAD R11, R2, 0x10, R0 ;  /* 0x00000010020b7824 */ /* 0x000fe200078e0200 */
[----:B------:R-:W-:Y:S01]  /*17600*/  LOP3.LUT R0, R6, 0xfffffff8, RZ, 0xc0, !PT ;  /* 0xfffffff806007812 */ /* 0x000fe200078ec0ff */
[----:B------:R-:W-:Y:S02]  /*17610*/  UIMAD UR16, UR6, UR5, UR16 ;  /* 0x00000005061072a4 */ /* 0x000fe4000f8e0210 */
[----:B------:R-:W-:Y:S01]  /*17620*/  IMAD.IADD R3, R11, 0x1, R4 ;  /* 0x000000010b037824 */ /* 0x000fe200078e0204 */
[----:B------:R-:W-:Y:S01]  /*17630*/  ULDC.64 UR6, c[0x0][0x498] ;  /* 0x0001260000067ab9 */ /* 0x000fe20000000a00 */
[----:B------:R-:W-:Y:S01]  /*17640*/  IMAD.IADD R0, R40, 0x1, -R0 ;  /* 0x0000000128007824 */ /* 0x000fe200078e0a00 */
[----:B------:R-:W-:Y:S01]  /*17650*/  UIMAD.WIDE.U32 UR18, UR15, UR12, UR18 ;  /* 0x0000000c0f1272a5 */ /* 0x000fe2000f8e0012 */
[----:B-1----:R-:W-:Y:S01]  /*17660*/  IMAD R3, R22, 0x80, R3 ;  /* 0x0000008016037824 */ /* 0x002fe200078e0203 */
[----:B------:R-:W-:Y:S01]  /*17670*/  USEL UR12, UR20, URZ, !UP1 ;  /* 0x0000003f140c7287 */ /* 0x000fe2000c800000 */
[----:B------:R-:W-:Y:S01]  /*17680*/  IMAD R6, R0, 0x10, R19 ;  /* 0x0000001000067824 */ /* 0x000fe200078e0213 */
[----:B------:R-:W-:Y:S01]  /*17690*/  UIMAD UR17, UR9, UR6, URZ ;  /* 0x00000006091172a4 */ /* 0x000fe2000f8e023f */
[----:B------:R-:W-:Y:S01]  /*176a0*/  @P0 IMAD.HI.U32 R4, R3, c[0x0][0x4ec], RZ ;  /* 0x00013b0003040a27 */ /* 0x000fe200078e00ff */
[----:B------:R-:W-:-:S02]  /*176b0*/  ULDC.64 UR4, c[0x0][0x3e8] ;  /* 0x0000fa0000047ab9 */ /* 0x000fc40000000a00 */
[----:B------:R-:W-:Y:S01]  /*176c0*/  UIADD3 UR19, UR19, UR13, URZ ;  /* 0x0000000d13137290 */ /* 0x000fe2000fffe03f */
[----:B------:R-:W-:Y:S01]  /*176d0*/  IMAD R9, R22, 0x80, R6 ;  /* 0x0000008016097824 */ /* 0x000fe200078e0206 */
[----:B------:R-:W-:Y:S01]  /*176e0*/  UIMAD UR7, UR12, UR7, UR17 ;  /* 0x000000070c0772a4 */ /* 0x000fe2000f8e0211 */
[----:B------:R-:W-:Y:S01]  /*176f0*/  IMAD.MOV.U32 R2, RZ, RZ, R3 ;  /* 0x000000ffff027224 */ /* 0x000fe200078e0003 */
[----:B------:R-:W-:Y:S01]  /*17700*/  @P0 SHF.R.U32.HI R2, RZ, c[0x0][0x4f0], R4 ;  /* 0x00013c00ff020a19 */ /* 0x000fe20000011604 */
[----:B------:R-:W-:Y:S01]  /*17710*/  @P0 IMAD.HI.U32 R4, R9, c[0x0][0x4ec], RZ ;  /* 0x00013b0009040a27 */ /* 0x000fe200078e00ff */
[----:B------:R-:W-:Y:S02]  /*17720*/  UIMAD UR14, UR8, UR4, URZ ;  /* 0x00000004080e72a4 */ /* 0x000fe4000f8e023f */
[----:B------:R-:W-:Y:S01]  /*17730*/  UIADD3 UR17, UR23, UR16, URZ ;  /* 0x0000001017117290 */ /* 0x000fe2000fffe03f */
[----:B------:R-:W-:Y:S01]  /*17740*/  IMAD.MOV.U32 R7, RZ, RZ, R9 ;  /* 0x000000ffff077224 */ /* 0x000fe200078e0009 */
[----:B------:R-:W-:Y:S01]  /*17750*/  @P0 SHF.R.U32.HI R7, RZ, c[0x0][0x4f0], R4 ;  /* 0x00013c00ff070a19 */ /* 0x000fe20000011604 */
[----:B------:R-:W-:Y:S01]  /*17760*/  IMAD.SHL.U32 R4, R19, 0x40, RZ ;  /* 0x0000004013047824 */ /* 0x000fe200078e00ff */
[----:B------:R-:W-:Y:S01]  /*17770*/  UMOV UR16, UR22 ;  /* 0x0000001600107c82 */ /* 0x000fe20008000000 */
[--C-:B------:R-:W-:Y:S01]  /*17780*/  IMAD.MOV R6, RZ, RZ, -R2.reuse ;  /* 0x000000ffff067224 */ /* 0x100fe200078e0a02 */
[----:B------:R-:W-:Y:S01]  /*17790*/  UIMAD.WIDE.U32 UR18, UR12, UR6, UR18 ;  /* 0x000000060c1272a5 */ /* 0x000fe2000f8e0012 */
[----:B------:R-:W-:Y:S01]  /*177a0*/  IMAD.SHL.U32 R0, R0, 0x8, RZ ;  /* 0x0000000800007824 */ /* 0x000fe200078e00ff */
[----:B------:R-:W-:Y:S01]  /*177b0*/  UIMAD UR14, UR15, UR5, UR14 ;  /* 0x000000050f0e72a4 */ /* 0x000fe2000f8e020e */
[----:B------:R-:W-:Y:S01]  /*177c0*/  LOP3.LUT R4, R4, 0x1c0, RZ, 0xc0, !PT ;  /* 0x000001c004047812 */ /* 0x000fe200078ec0ff */
[----:B------:R-:W-:Y:S01]  /*177d0*/  UIMAD.WIDE.U32 UR16, UR15, UR4, UR16 ;  /* 0x000000040f1072a5 */ /* 0x000fe2000f8e0010 */
[----:B------:R-:W-:Y:S01]  /*177e0*/  IMAD R6, R6, c[0x0][0x4e8], R3 ;  /* 0x00013a0006067a24 */ /* 0x000fe200078e0203 */
[----:B------:R-:W-:Y:S01]  /*177f0*/  SHF.R.S32.HI R8, RZ, 0x1f, R2 ;  /* 0x0000001fff087819 */ /* 0x000fe20000011402 */
[----:B------:R-:W-:Y:S01]  /*17800*/  ULDC.64 UR4, c[0x0][0x3f0] ;  /* 0x0000fc0000047ab9 */ /* 0x000fe20000000a00 */
[----:B------:R-:W-:Y:S01]  /*17810*/  LOP3.LUT R10, R4, 0x38, R0, 0xf8, !PT ;  /* 0x00000038040a7812 */ /* 0x000fe200078ef800 */
[----:B------:R-:W-:Y:S01]  /*17820*/  UIMAD UR9, UR9, UR4, URZ ;  /* 0x00000004090972a4 */ /* 0x000fe2000f8e023f */
[----:B------:R-:W-:Y:S01]  /*17830*/  SHF.R.U32.HI R5, RZ, 0x3, R4 ;  /* 0x00000003ff057819 */ /* 0x000fe20000011604 */
[----:B------:R-:W-:Y:S01]  /*17840*/  UIADD3 UR17, UR17, UR14, URZ ;  /* 0x0000000e11117290 */ /* 0x000fe2000fffe03f */
[----:B------:R-:W-:Y:S01]  /*17850*/  IMAD.U32 R3, RZ, RZ, UR7 ;  /* 0x00000007ff037e24 */ /* 0x000fe2000f8e00ff */
[----:B------:R-:W-:Y:S01]  /*17860*/  IADD3 R2, P0, R2, UR18, RZ ;  /* 0x0000001202027c10 */ /* 0x000fe2000ff1e0ff */
[----:B------:R-:W-:Y:S01]  /*17870*/  UIMAD UR5, UR12, UR5, UR9 ;  /* 0x000000050c0572a4 */ /* 0x000fe2000f8e0209 */
[----:B------:R-:W-:Y:S01]  /*17880*/  SHF.R.S32.HI R4, RZ, 0x1f, R6 ;  /* 0x0000001fff047819 */ /* 0x000fe20000011406 */
[----:B------:R-:W-:Y:S01]  /*17890*/  UIMAD.WIDE.U32 UR12, UR12, UR4, UR16 ;  /* 0x000000040c0c72a5 */ /* 0x000fe2000f8e0010 */
[----:B------:R-:W-:Y:S01]  /*178a0*/  IADD3.X R3, R8, UR19, R3, P0, !PT ;  /* 0x0000001308037c10 */ /* 0x000fe200087fe403 */
[--C-:B------:R-:W-:Y:S01]  /*178b0*/  IMAD.MOV R18, RZ, RZ, -R7.reuse ;  /* 0x000000ffff127224 */ /* 0x100fe200078e0a07 */
[----:B------:R-:W-:Y:S01]  /*178c0*/  LOP3.LUT R20, R10, R5, RZ, 0x3c, !PT ;  /* 0x000000050a147212 */ /* 0x000fe200078e3cff */
[----:B------:R-:W-:Y:S01]  /*178d0*/  IMAD R8, R4, c[0x0][0x488], RZ ;  /* 0x0001220004087a24 */ /* 0x000fe200078e02ff */
[----:B------:R-:W-:Y:S01]  /*178e0*/  UIADD3 UR5, UR13, UR5, URZ ;  /* 0x000000050d057290 */ /* 0x000fe2000fffe03f */
[----:B------:R-:W-:Y:S01]  /*178f0*/  SHF.R.S32.HI R10, RZ, 0x1f, R7 ;  /* 0x0000001fff0a7819 */ /* 0x000fe20000011407 */
[----:B------:R-:W-:Y:S01]  /*17900*/  IMAD.WIDE.U32 R4, R6, c[0x0][0x488], R2 ;  /* 0x0001220006047a25 */ /* 0x000fe200078e0002 */
[----:B------:R-:W-:-:S03]  /*17910*/  SHF.R.S32.HI R53, RZ, 0x1f, R0 ;  /* 0x0000001fff357819 */ /* 0x000fc60000011400 */
        /* <DEDUP_REMOVED lines=15> */
[----:B------:R-:W-:Y:S02]  /*17a10*/  IMAD.MOV.U32 R4, RZ, RZ, R6 ;  /* 0x000000ffff047224 */ /* 0x000fe400078e0006 */
[----:B------:R-:W-:Y:S01]  /*17a20*/  IMAD R8, R22, 0x80, R11 ;  /* 0x0000008016087824 */ /* 0x000fe200078e020b */
[----:B------:R-:W-:Y:S01]  /*17a30*/  SHFL.IDX PT, R14, R9, 0x1, 0x1c1f ;  /* 0x003c1f00090e7f89 */ /* 0x000fe200000e0000 */
[----:B------:R-:W-:-:S02]  /*17a40*/  IMAD R6, R10, c[0x0][0x3d8], RZ ;  /* 0x0000f6000a067a24 */ /* 0x000fc400078e02ff */
[----:B------:R-:W-:Y:S01]  /*17a50*/  IMAD.IADD R5, R7, 0x1, R5 ;  /* 0x0000000107057824 */ /* 0x000fe200078e0205 */
[----:B------:R-:W2:Y:S01]  /*17a60*/  SHFL.IDX PT, R15, R3, 0x1, 0x1c1f ;  /* 0x003c1f00030f7f89 */ /* 0x000ea200000e0000 */
[----:B------:R-:W-:Y:S01]  /*17a70*/  IADD3 R7, R8, 0x8, RZ ;  /* 0x0000000808077810 */ /* 0x000fe20007ffe0ff */
[----:B------:R-:W-:Y:S01]  /*17a80*/  IMAD R6, R18, c[0x0][0x3dc], R6 ;  /* 0x0000f70012067a24 */ /* 0x000fe200078e0206 */
[-C--:B------:R-:W-:Y:S01]  /*17a90*/  ISETP.GE.OR P5, PT, R8, R2.reuse, P1 ;  /* 0x000000020800720c */ /* 0x080fe20000fa6670 */
[----:B------:R-:W-:Y:S01]  /*17aa0*/  SHFL.IDX PT, R12, R9, 0x2, 0x1c1f ;  /* 0x005c1f00090c7f89 */ /* 0x000fe200000e0000 */
[----:B------:R-:W-:Y:S01]  /*17ab0*/  IMAD.WIDE.U32 R4, R18, c[0x0][0x3d8], R4 ;  /* 0x0000f60012047a25 */ /* 0x000fe200078e0004 */
[----:B------:R-:W-:Y:S02]  /*17ac0*/  ISETP.GE.OR P4, PT, R7, R2, P1 ;  /* 0x000000020700720c */ /* 0x000fe40000f86670 */
[----:B------:R-:W3:Y:S01]  /*17ad0*/  SHFL.IDX PT, R13, R3, 0x2, 0x1c1f ;  /* 0x005c1f00030d7f89 */ /* 0x000ee200000e0000 */
[----:B------:R-:W-:Y:S01]  /*17ae0*/  IMAD.IADD R6, R5, 0x1, R6 ;  /* 0x0000000105067824 */ /* 0x000fe200078e0206 */
[C---:B------:R-:W-:Y:S01]  /*17af0*/  LEA R5, P2, R4.reuse, c[0x0][0x380], 0x1 ;  /* 0x0000e00004057a11 */ /* 0x040fe200078408ff */
[----:B------:R-:W-:Y:S01]  /*17b00*/  IMAD.SHL.U32 R7, R21, 0x8, RZ ;  /* 0x0000000815077824 */ /* 0x000fe200078e00ff */
[----:B------:R-:W-:Y:S02]  /*17b10*/  SHFL.IDX PT, R10, R9, 0x3, 0x1c1f ;  /* 0x007c1f00090a7f89 */ /* 0x000fe400000e0000 */
[----:B------:R-:W-:-:S02]  /*17b20*/  LEA.HI.X R4, R4, c[0x0][0x384], R6, 0x1, P2 ;  /* 0x0000e10004047a11 */ /* 0x000fc400010f0c06 */
[----:B------:R4:W3:Y:S01]  /*17b30*/  SHFL.IDX PT, R11, R3, 0x3, 0x1c1f ;  /* 0x007c1f00030b7f89 */ /* 0x0008e200000e0000 */
[----:B------:R-:W-:-:S03]  /*17b40*/  LOP3.LUT R7, R20, 0x7ffffe00, R7, 0xf8, !PT ;  /* 0x7ffffe0014077812 */ /* 0x000fc600078ef807 */
[----:B-1----:R-:W-:Y:S02]  /*17b50*/  @!P5 ST.E [R16.64], R36 ;  /* 0x000000241000d985 */ /* 0x002fe4000c10190a */
[----:B------:R-:W-:Y:S02]  /*17b60*/  IMAD.SHL.U32 R6, R7, 0x2, RZ ;  /* 0x0000000207067824 */ /* 0x000fe400078e00ff */
[----:B--2---:R-:W-:Y:S04]  /*17b70*/  @!P4 ST.E [R14.64], R37 ;  /* 0x000000250e00c985 */ /* 0x004fe8000c10190a */
[----:B------:R-:W-:Y:S04]  /*17b80*/  SHFL.IDX PT, R9, R4, RZ, 0x181f ;  /* 0x00181fff04097589 */ /* 0x000fe800000e0000 */
[----:B------:R-:W-:Y:S04]  /*17b90*/  SHFL.IDX PT, R14, R5, 0x2, 0x181f ;  /* 0x00581f00050e7f89 */ /* 0x000fe800000e0000 */
[----:B------:R-:W-:Y:S01]  /*17ba0*/  SHFL.IDX PT, R44, R4, 0x2, 0x181f ;  /* 0x00581f00042c7f89 */ /* 0x000fe200000e0000 */
[----:B----4-:R-:W-:-:S03]  /*17bb0*/  IADD3 R3, R8, 0x40, RZ ;  /* 0x0000004008037810 */ /* 0x010fc60007ffe0ff */
[----:B------:R-:W-:Y:S01]  /*17bc0*/  SHFL.IDX PT, R15, R5, 0x3, 0x181f ;  /* 0x00781f00050f7f89 */ /* 0x000fe200000e0000 */
[----:B------:R-:W-:Y:S02]  /*17bd0*/  IADD3 R8, R8, 0x48, RZ ;  /* 0x0000004808087810 */ /* 0x000fe40007ffe0ff */
[-C--:B------:R-:W-:Y:S01]  /*17be0*/  ISETP.GE.OR P3, PT, R3, R2.reuse, P1 ;  /* 0x000000020300720c */ /* 0x080fe20000f66670 */
[----:B------:R-:W-:Y:S01]  /*17bf0*/  IMAD R3, R22, 0x80, R19 ;  /* 0x0000008016037824 */ /* 0x000fe200078e0213 */
[----:B------:R-:W-:Y:S01]  /*17c00*/  ISETP.GE.OR P0, PT, R8, R2, P1 ;  /* 0x000000020800720c */ /* 0x000fe20000f06670 */
[----:B------:R-:W-:Y:S03]  /*17c10*/  SHFL.IDX PT, R45, R4, 0x3, 0x181f ;  /* 0x00781f00042d7f89 */ /* 0x000fe600000e0000 */
[C---:B------:R-:W-:Y:S01]  /*17c20*/  IADD3 R7, R3.reuse, 0x10, RZ ;  /* 0x0000001003077810 */ /* 0x040fe20007ffe0ff */
[----:B------:R-:W1:Y:S01]  /*17c30*/  SHFL.IDX PT, R8, R5, 0x1, 0x181f ;  /* 0x00381f0005087f89 */ /* 0x000e6200000e0000 */
[----:B------:R-:W-:-:S02]  /*17c40*/  IADD3 R32, R3, 0x40, RZ ;  /* 0x0000004003207810 */ /* 0x000fc40007ffe0ff */
[----:B------:R-:W-:Y:S01]  /*17c50*/  IADD3 R54, R3, 0x60, RZ ;  /* 0x0000006003367810 */ /* 0x000fe20007ffe0ff */
[----:B------:R-:W-:Y:S04]  /*17c60*/  SHFL.IDX PT, R48, R5, 0x4, 0x181f ;  /* 0x00981f0005307f89 */ /* 0x000fe800000e0000 */
[----:B---3--:R-:W-:Y:S04]  /*17c70*/  @!P3 ST.E [R12.64], R38 ;  /* 0x000000260c00b985 */ /* 0x008fe8000c10190a */
[----:B------:R1:W-:Y:S01]  /*17c80*/  @!P0 ST.E [R10.64], R39 ;  /* 0x000000270a008985 */ /* 0x0003e2000c10190a */
[----:B------:R-:W-:-:S03]  /*17c90*/  ISETP.GE.AND P0, PT, R0, c[0x0][0x3c8], PT ;  /* 0x0000f20000007a0c */ /* 0x000fc60003f06270 */
[----:B------:R-:W2:Y:S01]  /*17ca0*/  SHFL.IDX PT, R12, R5, RZ, 0x181f ;  /* 0x00181fff050c7589 */ /* 0x000ea200000e0000 */
[-C--:B------:R-:W-:Y:S02]  /*17cb0*/  ISETP.GE.OR P4, PT, R7, R2.reuse, P0 ;  /* 0x000000020700720c */ /* 0x080fe40000786670 */
[C---:B------:R-:W-:Y:S01]  /*17cc0*/  ISETP.GE.OR P1, PT, R3.reuse, R2, P0 ;  /* 0x000000020300720c */ /* 0x040fe20000726670 */
[----:B------:R-:W-:Y:S01]  /*17cd0*/  LDS.128 R24, [R6+0x80] ;  /* 0x0000800006187984 */ /* 0x000fe20000000c00 */
[----:B------:R-:W-:-:S03]  /*17ce0*/  IADD3 R7, R3, 0x20, RZ ;  /* 0x0000002003077810 */ /* 0x000fc60007ffe0ff */
[----:B------:R-:W3:Y:S01]  /*17cf0*/  SHFL.IDX PT, R11, R4, 0x1, 0x181f ;  /* 0x00381f00040b7f89 */ /* 0x000ee200000e0000 */
[-C--:B------:R-:W-:Y:S02]  /*17d00*/  ISETP.GE.OR P3, PT, R7, R2.reuse, P0 ;  /* 0x000000020700720c */ /* 0x080fe40000766670 */
[----:B------:R-:W-:Y:S01]  /*17d10*/  IADD3 R7, R3, 0x30, RZ ;  /* 0x0000003003077810 */ /* 0x000fe20007ffe0ff */
[----:B------:R-:W4:Y:S03]  /*17d20*/  LDS.128 R20, [R6+0x880] ;  /* 0x0008800006147984 */ /* 0x000f260000000c00 */
[----:B------:R-:W-:Y:S01]  /*17d30*/  ISETP.GE.OR P2, PT, R7, R2, P0 ;  /* 0x000000020700720c */ /* 0x000fe20000746670 */
[----:B------:R-:W4:Y:S04]  /*17d40*/  LDS.128 R16, [R6+0x1080] ;  /* 0x0010800006107984 */ /* 0x000f280000000c00 */
[----:B------:R-:W4:Y:S01]  /*17d50*/  LDS.128 R28, [R6+0x1880] ;  /* 0x00188000061c7984 */ /* 0x000f220000000c00 */
[----:B-1----:R-:W-:-:S03]  /*17d60*/  @!P4 LEA R10, P6, R0, R8, 0x1 ;  /* 0x00000008000ac211 */ /* 0x002fc600078c08ff */
[----:B------:R-:W-:Y:S01]  /*17d70*/  LDS.128 R36, [R6+0x2880] ;  /* 0x0028800006247984 */ /* 0x000fe20000000c00 */
[----:B--2---:R-:W-:-:S03]  /*17d80*/  @!P1 LEA R12, P5, R0, R12, 0x1 ;  /* 0x0000000c000c9211 */ /* 0x004fc600078a08ff */
[----:B------:R-:W-:Y:S01]  /*17d90*/  LDS.128 R40, [R6+0x3080] ;  /* 0x0030800006287984 */ /* 0x000fe20000000c00 */
[----:B------:R-:W-:-:S03]  /*17da0*/  @!P1 LEA.HI.X R13, R0, R9, R53, 0x1, P5 ;  /* 0x00000009000d9211 */ /* 0x000fc600028f0c35 */
[----:B------:R-:W1:Y:S02]  /*17db0*/  SHFL.IDX PT, R49, R5, 0x6, 0x181f ;  /* 0x00d81f0005317f89 */ /* 0x000e6400000e0000 */
[----:B------:R-:W-:Y:S02]  /*17dc0*/  P2R R7, PR, RZ, 0x40 ;  /* 0x00000040ff077803 */ /* 0x000fe40000000000 */
[----:B------:R-:W-:Y:S01]  /*17dd0*/  SHFL.IDX PT, R52, R4, 0x4, 0x181f ;  /* 0x00981f0004347f89 */ /* 0x000fe200000e0000 */
[----:B------:R-:W-:Y:S02]  /*17de0*/  ISETP.GE.OR P6, PT, R32, R2, P0 ;  /* 0x000000022000720c */ /* 0x000fe400007c6670 */
[----:B------:R-:W-:Y:S01]  /*17df0*/  ISETP.NE.AND P5, PT, R7, RZ, PT ;  /* 0x000000ff0700720c */ /* 0x000fe20003fa5270 */
[----:B------:R-:W-:Y:S03]  /*17e00*/  LDS.128 R32, [R6+0x2080] ;  /* 0x0020800006207984 */ /* 0x000fe60000000c00 */
[C---:B---3--:R-:W-:Y:S01]  /*17e10*/  @!P4 LEA.HI.X R11, R0.reuse, R11, R53, 0x1, P5 ;  /* 0x0000000b000bc211 */ /* 0x048fe200028f0c35 */
[----:B------:R-:W2:Y:S01]  /*17e20*/  SHFL.IDX PT, R7, R5, 0x5, 0x181f ;  /* 0x00b81f0005077f89 */ /* 0x000ea200000e0000 */
[----:B------:R-:W-:-:S03]  /*17e30*/  @!P3 LEA R8, P5, R0, R14, 0x1 ;  /* 0x0000000e0008b211 */ /* 0x000fc600078a08ff */
[----:B------:R-:W3:Y:S01]  /*17e40*/  SHFL.IDX PT, R51, R4, 0x5, 0x181f ;  /* 0x00b81f0004337f89 */ /* 0x000ee200000e0000 */
[C-C-:B------:R-:W-:Y:S02]  /*17e50*/  @!P3 LEA.HI.X R9, R0.reuse, R44, R53.reuse, 0x1, P5 ;  /* 0x0000002c0009b211 */ /* 0x140fe400028f0c35 */
[C---:B------:R-:W-:Y:S01]  /*17e60*/  @!P2 LEA R14, P5, R0.reuse, R15, 0x1 ;  /* 0x0000000f000ea211 */ /* 0x040fe200078a08ff */
[----:B------:R-:W1:Y:S01]  /*17e70*/  SHFL.IDX PT, R50, R4, 0x6, 0x181f ;  /* 0x00d81f0004327f89 */ /* 0x000e6200000e0000 */
[C---:B------:R-:W-:Y:S02]  /*17e80*/  IADD3 R44, R3.reuse, 0x50, RZ ;  /* 0x00000050032c7810 */ /* 0x040fe40007ffe0ff */
[----:B------:R-:W-:Y:S01]  /*17e90*/  @!P2 LEA.HI.X R15, R0, R45, R53, 0x1, P5 ;  /* 0x0000002d000fa211 */ /* 0x000fe200028f0c35 */
[----:B------:R-:W1:Y:S01]  /*17ea0*/  SHFL.IDX PT, R5, R5, 0x7, 0x181f ;  /* 0x00f81f0005057f89 */ /* 0x000e6200000e0000 */
[-C--:B------:R-:W-:Y:S02]  /*17eb0*/  ISETP.GE.OR P5, PT, R44, R2.reuse, P0 ;  /* 0x000000022c00720c */ /* 0x080fe400007a6670 */
[----:B------:R-:W-:Y:S01]  /*17ec0*/  IADD3 R3, R3, 0x70, RZ ;  /* 0x0000007003037810 */ /* 0x000fe20007ffe0ff */
[----:B------:R1:W2:Y:S04]  /*17ed0*/  LDS.128 R44, [R6+0x3880] ;  /* 0x00388000062c7984 */ /* 0x0002a80000000c00 */
[----:B------:R-:W-:Y:S01]  /*17ee0*/  @!P1 ST.E.128 [R12.64], R24 ;  /* 0x000000180c009985 */ /* 0x000fe2000c101d0a */
[----:B------:R-:W-:-:S02]  /*17ef0*/  ISETP.GE.OR P1, PT, R54, R2, P0 ;  /* 0x000000023600720c */ /* 0x000fc40000726670 */
[----:B------:R-:W-:Y:S01]  /*17f00*/  ISETP.GE.OR P0, PT, R3, R2, P0 ;  /* 0x000000020300720c */ /* 0x000fe20000706670 */
[----:B----4-:R4:W-:Y:S04]  /*17f10*/  @!P4 ST.E.128 [R10.64], R20 ;  /* 0x000000140a00c985 */ /* 0x0109e8000c101d0a */
[----:B------:R2:W-:Y:S04]  /*17f20*/  @!P3 ST.E.128 [R8.64], R16 ;  /* 0x000000100800b985 */ /* 0x0005e8000c101d0a */
[----:B------:R3:W-:Y:S04]  /*17f30*/  @!P2 ST.E.128 [R14.64], R28 ;  /* 0x0000001c0e00a985 */ /* 0x0007e8000c101d0a */
[----:B------:R-:W2:Y:S01]  /*17f40*/  SHFL.IDX PT, R4, R4, 0x7, 0x181f ;  /* 0x00f81f0004047f89 */ /* 0x000ea200000e0000 */
[----:B-1----:R-:W-:-:S02]  /*17f50*/  @!P1 LEA R6, P2, R0, R49, 0x1 ;  /* 0x0000003100069211 */ /* 0x002fc400078408ff */
[C---:B----4-:R-:W-:Y:S02]  /*17f60*/  @!P6 LEA R10, P4, R0.reuse, R48, 0x1 ;  /* 0x00000030000ae211 */ /* 0x050fe400078808ff */
[C---:B--2---:R-:W-:Y:S02]  /*17f70*/  @!P5 LEA R8, P3, R0.reuse, R7, 0x1 ;  /* 0x000000070008d211 */ /* 0x044fe400078608ff */
[C-C-:B------:R-:W-:Y:S02]  /*17f80*/  @!P6 LEA.HI.X R11, R0.reuse, R52, R53.reuse, 0x1, P4 ;  /* 0x00000034000be211 */ /* 0x140fe400020f0c35 */
[C-C-:B---3--:R-:W-:Y:S02]  /*17f90*/  @!P5 LEA.HI.X R9, R0.reuse, R51, R53.reuse, 0x1, P3 ;  /* 0x000000330009d211 */ /* 0x148fe400018f0c35 */
[----:B------:R-:W-:Y:S01]  /*17fa0*/  @!P1 LEA.HI.X R7, R0, R50, R53, 0x1, P2 ;  /* 0x0000003200079211 */ /* 0x000fe200010f0c35 */
[----:B------:R1:W-:Y:S04]  /*17fb0*/  @!P6 ST.E.128 [R10.64], R32 ;  /* 0x000000200a00e985 */ /* 0x0003e8000c101d0a */
[----:B------:R1:W-:Y:S04]  /*17fc0*/  @!P5 ST.E.128 [R8.64], R36 ;  /* 0x000000240800d985 */ /* 0x0003e8000c101d0a */
[----:B------:R1:W-:Y:S01]  /*17fd0*/  @!P1 ST.E.128 [R6.64], R40 ;  /* 0x0000002806009985 */ /* 0x0003e2000c101d0a */
[----:B------:R-:W-:Y:S05]  /*17fe0*/  @P0 EXIT ;  /* 0x000000000000094d */ /* 0x000fea0003800000 */
[----:B------:R-:W-:-:S04]  /*17ff0*/  LEA R2, P0, R0, R5, 0x1 ;  /* 0x0000000500027211 */ /* 0x000fc800078008ff */
[----:B------:R-:W-:-:S05]  /*18000*/  LEA.HI.X R3, R0, R4, R53, 0x1, P0 ;  /* 0x0000000400037211 */ /* 0x000fca00000f0c35 */
[----:B------:R-:W-:Y:S01]  /*18010*/  ST.E.128 [R2.64], R44 ;  /* 0x0000002c02007985 */ /* 0x000fe2000c101d0a */
[----:B------:R-:W-:Y:S05]  /*18020*/  EXIT ;  /* 0x000000000000794d */ /* 0x000fea0003800000 */
.L_x_137:
        /* <DEDUP_REMOVED lines=10> */
[----:B------:R-:W3:Y:S01]  /*180d0*/  @P0 LDG.E R0, [R4.64] ;  /* 0x0000000a04000981 */ /* 0x000ee2000c1e1900 */
        /* <DEDUP_REMOVED lines=11> */
[----:B---3--:R-:W3:Y:S02]  /*18190*/  @P0 R2UR UR5, R0 ;  /* 0x00000000000503c2 */ /* 0x008ee400000e0000 */
[----:B---3--:R-:W-:Y:S02]  /*181a0*/  @UP1 USHF.R.S32.HI UR4, URZ, 0x1f, UR5 ;  /* 0x0000001f3f041899 */ /* 0x008fe40008011405 */
[----:B------:R-:W-:-:S05]  /*181b0*/  @UP1 UMOV UR12, UR5 ;  /* 0x00000005000c1c82 */ /* 0x000fca0008000000 */
[----:B------:R-:W-:Y:S01]  /*181c0*/  @UP1 UMOV UR13, UR4 ;  /* 0x00000004000d1c82 */ /* 0x000fe20008000000 */
[----:B------:R-:W-:Y:S05]  /*181d0*/  @P1 BRA `(.L_x_139) ;  /* 0x0000004000001947 */ /* 0x000fea0003800000 */
[----:B-1----:R-:W-:Y:S05]  /*181e0*/  @!P0 BRA `(.L_x_139) ;  /* 0x0000003000008947 */ /* 0x002fea0003800000 */
[----:B------:R-:W3:Y:S04]  /*181f0*/  LDG.E R0, [R4.64] ;  /* 0x0000000a04007981 */ /* 0x000ee8000c1e1900 */
[----:B------:R-:W3:Y:S02]  /*18200*/  LDG.E R2, [R4.64+0x4] ;  /* 0x0000040a04027981 */ /* 0x000ee4000c1e1900 */
[----:B---3-5:R-:W-:Y:S02]  /*18210*/  IADD3 R9, -R0, R2, RZ ;  /* 0x0000000200097210 */ /* 0x028fe40007ffe1ff */
.L_x_139:
        /* <DEDUP_REMOVED lines=43> */
.L_x_141:
[----:B------:R-:W-:Y:S05]  /*184d0*/  BSYNC B0 ;  /* 0x0000000000007941 */ /* 0x000fea0003800000 */
.L_x_140:
[----:B------:R-:W3:Y:S01]  /*184e0*/  S2R R10, SR_CTAID.X ;  /* 0x00000000000a7919 */ /* 0x000ee20000002500 */
        /* <DEDUP_REMOVED lines=18> */
[----:B---3--:R-:W-:Y:S02]  /*18610*/  IMAD R0, R10, 0x80, R0 ;  /* 0x000000800a007824 */ /* 0x008fe400078e0200 */
        /* <DEDUP_REMOVED lines=30> */
[----:B------:R-:W3:Y:S01]  /*18800*/  SHFL.IDX PT, R7, R3, RZ, 0x181f ;  /* 0x00181fff03077589 */ /* 0x000ee200000e0000 */
[----:B------:R-:W-:Y:S02]  /*18810*/  SHF.R.S32.HI R20, RZ, 0x1f, R0 ;  /* 0x0000001fff147819 */ /* 0x000fe40000011400 */
[C---:B------:R-:W-:Y:S01]  /*18820*/  IADD3 R8, R2.reuse, 0x10, RZ ;  /* 0x0000001002087810 */ /* 0x040fe20007ffe0ff */
[----:B------:R-:W4:Y:S01]  /*18830*/  SHFL.IDX PT, R5, R4, 0x1, 0x181f ;  /* 0x00381f0004057f89 */ /* 0x000f2200000e0000 */
[----:B------:R-:W-:-:S02]  /*18840*/  ISETP.GE.OR P1, PT, R2, R19, P0 ;  /* 0x000000130200720c */ /* 0x000fc40000726670 */
[-C--:B------:R-:W-:Y:S01]  /*18850*/  ISETP.GE.OR P5, PT, R8, R19.reuse, P0 ;  /* 0x000000130800720c */ /* 0x080fe200007a6670 */
[----:B------:R-:W2:Y:S01]  /*18860*/  SHFL.IDX PT, R9, R3, 0x1, 0x181f ;  /* 0x00381f0003097f89 */ /* 0x000ea200000e0000 */
[C---:B------:R-:W-:Y:S02]  /*18870*/  IADD3 R14, R2.reuse, 0x20, RZ ;  /* 0x00000020020e7810 */ /* 0x040fe40007ffe0ff */
[----:B------:R-:W-:Y:S01]  /*18880*/  IADD3 R10, R2, 0x40, RZ ;  /* 0x00000040020a7810 */ /* 0x000fe20007ffe0ff */
[----:B------:R-:W2:Y:S01]  /*18890*/  SHFL.IDX PT, R8, R4, 0x2, 0x181f ;  /* 0x00581f0004087f89 */ /* 0x000ea200000e0000 */
[-C--:B------:R-:W-:Y:S02]  /*188a0*/  ISETP.GE.OR P4, PT, R14, R19.reuse, P0 ;  /* 0x000000130e00720c */ /* 0x080fe40000786670 */
[----:B------:R-:W-:Y:S01]  /*188b0*/  IADD3 R13, R2, 0x30, RZ ;  /* 0x00000030020d7810 */ /* 0x000fe20007ffe0ff */
[----:B------:R-:W2:Y:S01]  /*188c0*/  SHFL.IDX PT, R12, R3, 0x2, 0x181f ;  /* 0x00581f00030c7f89 */ /* 0x000ea200000e0000 */
[----:B------:R-:W-:-:S02]  /*188d0*/  ISETP.GE.OR P6, PT, R10, R19, P0 ;  /* 0x000000130a00720c */ /* 0x000fc400007c6670 */
[----:B------:R-:W-:Y:S01]  /*188e0*/  ISETP.GE.OR P3, PT, R13, R19, P0 ;  /* 0x000000130d00720c */ /* 0x000fe20000766670 */
[----:B------:R-:W2:Y:S01]  /*188f0*/  SHFL.IDX PT, R11, R4, 0x3, 0x181f ;  /* 0x00781f00040b7f89 */ /* 0x000ea200000e0000 */
[----:B-1----:R-:W-:-:S03]  /*18900*/  @!P1 LEA R6, P2, R0, R6, 0x1 ;  /* 0x0000000600069211 */ /* 0x002fc600078408ff */
[----:B------:R-:W1:Y:S01]  /*18910*/  SHFL.IDX PT, R14, R3, 0x3, 0x181f ;  /* 0x00781f00030e7f89 */ /* 0x000e6200000e0000 */
[----:B---3--:R-:W-:-:S03]  /*18920*/  @!P1 LEA.HI.X R7, R0, R7, R20, 0x1, P2 ;  /* 0x0000000700079211 */ /* 0x008fc600010f0c14 */
[----:B------:R-:W3:Y:S04]  /*18930*/  SHFL.IDX PT, R10, R4, 0x4, 0x181f ;  /* 0x00981f00040a7f89 */ /* 0x000ee800000e0000 */
[----:B------:R1:W-:Y:S04]  /*18940*/  @!P1 ST.E.128 [R6.64], RZ ;  /* 0x000000ff06009985 */ /* 0x0003e8000c101d0a */
[----:B------:R-:W-:Y:S04]  /*18950*/  SHFL.IDX PT, R13, R4, 0x5, 0x181f ;  /* 0x00b81f00040d7f89 */ /* 0x000fe800000e0000 */
[----:B------:R-:W-:Y:S04]  /*18960*/  SHFL.IDX PT, R15, R4, 0x6, 0x181f ;  /* 0x00d81f00040f7f89 */ /* 0x000fe800000e0000 */
[----:B------:R-:W3:Y:S04]  /*18970*/  SHFL.IDX PT, R18, R3, 0x4, 0x181f ;  /* 0x00981f0003127f89 */ /* 0x000ee800000e0000 */
[----:B------:R-:W3:Y:S04]  /*18980*/  SHFL.IDX PT, R17, R3, 0x5, 0x181f ;  /* 0x00b81f0003117f89 */ /* 0x000ee800000e0000 */
[----:B------:R-:W3:Y:S04]  /*18990*/  SHFL.IDX PT, R16, R3, 0x6, 0x181f ;  /* 0x00d81f0003107f89 */ /* 0x000ee800000e0000 */
[----:B------:R-:W3:Y:S01]  /*189a0*/  SHFL.IDX PT, R4, R4, 0x7, 0x181f ;  /* 0x00f81f0004047f89 */ /* 0x000ee200000e0000 */
[----:B-1----:R-:W-:-:S02]  /*189b0*/  IADD3 R7, R2, 0x50, RZ ;  /* 0x0000005002077810 */ /* 0x002fc40007ffe0ff */
[C---:B----4-:R-:W-:Y:S01]  /*189c0*/  @!P5 LEA R6, P1, R0.reuse, R5, 0x1 ;  /* 0x000000050006d211 */ /* 0x050fe200078208ff */
[----:B------:R-:W1:Y:S01]  /*189d0*/  SHFL.IDX PT, R3, R3, 0x7, 0x181f ;  /* 0x00f81f0003037f89 */ /* 0x000e6200000e0000 */
[----:B------:R-:W-:Y:S02]  /*189e0*/  ISETP.GE.OR P2, PT, R7, R19, P0 ;  /* 0x000000130700720c */ /* 0x000fe40000746670 */
[C---:B--2---:R-:W-:Y:S02]  /*189f0*/  @!P5 LEA.HI.X R7, R0.reuse, R9, R20, 0x1, P1 ;  /* 0x000000090007d211 */ /* 0x044fe400008f0c14 */
[----:B------:R-:W-:Y:S02]  /*18a00*/  @!P4 LEA R8, P1, R0, R8, 0x1 ;  /* 0x000000080008c211 */ /* 0x000fe400078208ff */
[C---:B------:R-:W-:Y:S01]  /*18a10*/  IADD3 R9, R2.reuse, 0x60, RZ ;  /* 0x0000006002097810 */ /* 0x040fe20007ffe0ff */
[----:B------:R2:W-:Y:S01]  /*18a20*/  @!P5 ST.E.128 [R6.64], RZ ;  /* 0x000000ff0600d985 */ /* 0x0005e2000c101d0a */
[----:B------:R-:W-:-:S09]  /*18a30*/  IADD3 R2, R2, 0x70, RZ ;  /* 0x0000007002027810 */ /* 0x000fd20007ffe0ff */
[----:B------:R-:W-:Y:S02]  /*18a40*/  P2R R5, PR, RZ, 0x2 ;  /* 0x00000002ff057803 */ /* 0x000fe40000000000 */
[-C--:B------:R-:W-:Y:S02]  /*18a50*/  ISETP.GE.OR P1, PT, R9, R19.reuse, P0 ;  /* 0x000000130900720c */ /* 0x080fe40000726670 */
[----:B------:R-:W-:Y:S02]  /*18a60*/  ISETP.NE.AND P5, PT, R5, RZ, PT ;  /* 0x000000ff0500720c */ /* 0x000fe40003fa5270 */
[----:B------:R-:W-:Y:S02]  /*18a70*/  ISETP.GE.OR P0, PT, R2, R19, P0 ;  /* 0x000000130200720c */ /* 0x000fe40000706670 */
[----:B------:R-:W-:-:S05]  /*18a80*/  @!P4 LEA.HI.X R9, R0, R12, R20, 0x1, P5 ;  /* 0x0000000c0009c211 */ /* 0x000fca00028f0c14 */
[----:B------:R4:W-:Y:S01]  /*18a90*/  @!P4 ST.E.128 [R8.64], RZ ;  /* 0x000000ff0800c985 */ /* 0x0009e2000c101d0a */
[----:B--2---:R-:W-:-:S04]  /*18aa0*/  @!P3 LEA R6, P5, R0, R11, 0x1 ;  /* 0x0000000b0006b211 */ /* 0x004fc800078a08ff */
[C---:B------:R-:W-:Y:S02]  /*18ab0*/  @!P3 LEA.HI.X R7, R0.reuse, R14, R20, 0x1, P5 ;  /* 0x0000000e0007b211 */ /* 0x040fe400028f0c14 */
[----:B---3--:R-:W-:-:S03]  /*18ac0*/  @!P6 LEA R10, P5, R0, R10, 0x1 ;  /* 0x0000000a000ae211 */ /* 0x008fc600078a08ff */
[----:B------:R2:W-:Y:S01]  /*18ad0*/  @!P3 ST.E.128 [R6.64], RZ ;  /* 0x000000ff0600b985 */ /* 0x0005e2000c101d0a */
[----:B------:R-:W-:-:S05]  /*18ae0*/  @!P6 LEA.HI.X R11, R0, R18, R20, 0x1, P5 ;  /* 0x00000012000be211 */ /* 0x000fca00028f0c14 */
[----:B------:R3:W-:Y:S01]  /*18af0*/  @!P6 ST.E.128 [R10.64], RZ ;  /* 0x000000ff0a00e985 */ /* 0x0007e2000c101d0a */
[----:B----4-:R-:W-:-:S04]  /*18b00*/  @!P2 LEA R8, P4, R0, R13, 0x1 ;  /* 0x0000000d0008a211 */ /* 0x010fc800078808ff */
[----:B------:R-:W-:-:S05]  /*18b10*/  @!P2 LEA.HI.X R9, R0, R17, R20, 0x1, P4 ;  /* 0x000000110009a211 */ /* 0x000fca00020f0c14 */
[----:B------:R3:W-:Y:S01]  /*18b20*/  @!P2 ST.E.128 [R8.64], RZ ;  /* 0x000000ff0800a985 */ /* 0x0007e2000c101d0a */
[----:B--2---:R-:W-:-:S04]  /*18b30*/  @!P1 LEA R6, P3, R0, R15, 0x1 ;  /* 0x0000000f00069211 */ /* 0x004fc800078608ff */
[----:B------:R-:W-:-:S05]  /*18b40*/  @!P1 LEA.HI.X R7, R0, R16, R20, 0x1, P3 ;  /* 0x0000001000079211 */ /* 0x000fca00018f0c14 */
[----:B------:R3:W-:Y:S01]  /*18b50*/  @!P1 ST.E.128 [R6.64], RZ ;  /* 0x000000ff06009985 */ /* 0x0007e2000c101d0a */
[----:B------:R-:W-:Y:S05]  /*18b60*/  @P0 EXIT ;  /* 0x000000000000094d */ /* 0x000fea0003800000 */
[----:B-1----:R-:W-:-:S04]  /*18b70*/  LEA R2, P0, R0, R4, 0x1 ;  /* 0x0000000400027211 */ /* 0x002fc800078008ff */
[----:B------:R-:W-:-:S05]  /*18b80*/  LEA.HI.X R3, R0, R3, R20, 0x1, P0 ;  /* 0x0000000300037211 */ /* 0x000fca00000f0c14 */
[----:B------:R-:W-:Y:S01]  /*18b90*/  ST.E.128 [R2.64], RZ ;  /* 0x000000ff02007985 */ /* 0x000fe2000c101d0a */
[----:B------:R-:W-:Y:S05]  /*18ba0*/  EXIT ;  /* 0x000000000000794d */ /* 0x000fea0003800000 */
.L_x_142:
        /* <DEDUP_REMOVED lines=13> */
.L_x_800:


//--------------------- .text._ZN7cutlass13device_kernelIN5flash19enable_sm80_to_sm89INS1_16FlashAttnFwdSm80INS1_25CollectiveMainloopFwdSm80ILi4ELi1ELb0EN4cute5tupleIJNS5_1CILi128EEENS7_ILi96EEENS7_ILi64EEEEEELi64ENS_6half_tEfNS_4arch4Sm80ELb0ELb1ELb0ELb0ELb1ELb0ELb1ELb0EEENS1_21CollectiveEpilogueFwdINS6_IJS8_SA_S9_EEENS6_IJNS7_ILi1EEESI_SI_EEESC_SE_Li128ELb0ELb1ELb0ELb0EEENS1_19SingleTileSchedulerILb0ELb0ELb1ELi128EEEEEEEEEvNT_6ParamsE --------------------------
	.section	.text._ZN7cutlass13device_kernelIN5flash19enable_sm80_to_sm89INS1_16FlashAttnFwdSm80INS1_25CollectiveMainloopFwdSm80ILi4ELi1ELb0EN4cute5tupleIJNS5_1CILi128EEENS7_ILi96EEENS7_ILi64EEEEEELi64ENS_6half_tEfNS_4arch4Sm80ELb0ELb1ELb0ELb0ELb1ELb0ELb1ELb0EEENS1_21CollectiveEpilogueFwdINS6_IJS8_SA_S9_EEENS6_IJNS7_ILi1EEESI_SI_EEESC_SE_Li128ELb0ELb1ELb0ELb0EEENS1_19SingleTileSchedulerILb0ELb0ELb1ELi128EEEEEEEEEvNT_6ParamsE,"ax",@progbits
	.sectioninfo	@"SHI_REGISTERS=255"
	.align	128
.text._ZN7cutlass13device_kernelIN5flash19enable_sm80_to_sm89INS1_16FlashAttnFwdSm80INS1_25CollectiveMainloopFwdSm80ILi4ELi1ELb0EN4cute5tupleIJNS5_1CILi128EEENS7_ILi96EEENS7_ILi64EEEEEELi64ENS_6half_tEfNS_4arch4Sm80ELb0ELb1ELb0ELb0ELb1ELb0ELb1ELb0EEENS1_21CollectiveEpilogueFwdINS6_IJS8_SA_S9_EEENS6_IJNS7_ILi1EEESI_SI_EEESC_SE_Li128ELb0ELb1ELb0ELb0EEENS1_19SingleTileSchedulerILb0ELb0ELb1ELi128EEEEEEEEEvNT_6ParamsE:
        .type           _ZN7cutlass13device_kernelIN5flash19enable_sm80_to_sm89INS1_16FlashAttnFwdSm80INS1_25CollectiveMainloopFwdSm80ILi4ELi1ELb0EN4cute5tupleIJNS5_1CILi128EEENS7_ILi96EEENS7_ILi64EEEEEELi64ENS_6half_tEfNS_4arch4Sm80ELb0ELb1ELb0ELb0ELb1ELb0ELb1ELb0EEENS1_21CollectiveEpilogueFwdINS6_IJS8_SA_S9_EEENS6_IJNS7_ILi1EEESI_SI_EEESC_SE_Li128ELb0ELb1ELb0ELb0EEENS1_19SingleTileSchedulerILb0ELb0ELb1ELi128EEEEEEEEEvNT_6ParamsE,@function
        .size           _ZN7cutlass13device_kernelIN5flash19enable_sm80_to_sm89INS1_16FlashAttnFwdSm80INS1_25CollectiveMainloopFwdSm80ILi4ELi1ELb0EN4cute5tupleIJNS5_1CILi128EEENS7_ILi96EEENS7_ILi64EEEEEELi64ENS_6half_tEfNS_4arch4Sm80ELb0ELb1ELb0ELb0ELb1ELb0ELb1ELb0EEENS1_21CollectiveEpilogueFwdINS6_IJS8_SA_S9_EEENS6_IJNS7_ILi1EEESI_SI_EEESC_SE_Li128ELb0ELb1ELb0ELb0EEENS1_19SingleTileSchedulerILb0ELb0ELb1ELi128EEEEEEEEEvNT_6ParamsE,(.L_x_801 - _ZN7cutlass13device_kernelIN5flash19enable_sm80_to_sm89INS1_16FlashAttnFwdSm80INS1_25CollectiveMainloopFwdSm80ILi4ELi1ELb0EN4cute5tupleIJNS5_1CILi128EEENS7_ILi96EEENS7_ILi64EEEEEELi64ENS_6half_tEfNS_4arch4Sm80ELb0ELb1ELb0ELb0ELb1ELb0ELb1ELb0EEENS1_21CollectiveEpilogueFwdINS6_IJS8_SA_S9_EEENS6_IJNS7_ILi1EEESI_SI_EEESC_SE_Li128ELb0ELb1ELb0ELb0EEENS1_19SingleTileSchedulerILb0ELb0ELb1ELi128EEEEEEEEEvNT_6ParamsE)
        .other          _ZN7cutlass13device_kernelIN5flash19enable_sm80_to_sm89INS1_16FlashAttnFwdSm80INS1_25CollectiveMainloopFwdSm80ILi4ELi1ELb0EN4cute5tupleIJNS5_1CILi128EEENS7_ILi96EEENS7_ILi64EEEEEELi64ENS_6half_tEfNS_4arch4Sm80ELb0ELb1ELb0ELb0ELb1ELb0ELb1ELb0EEENS1_21CollectiveEpilogueFwdINS6_IJS8_SA_S9_EEENS6_IJNS7_ILi1EEESI_SI_EEESC_SE_Li128ELb0ELb1ELb0ELb0EEENS1_19SingleTileSchedulerILb0ELb0ELb1ELi128EEEEEEEEEvNT_6ParamsE,@"STO_CUDA_ENTRY STV_DEFAULT"
_ZN7cutlass13device_kernelIN5flash19enable_sm80_to_sm89INS1_16FlashAttnFwdSm80INS1_25CollectiveMainloopFwdSm80ILi4ELi1ELb0EN4cute5tupleIJNS5_1CILi128EEENS7_ILi96EEENS7_ILi64EEEEEELi64ENS_6half_tEfNS_4arch4Sm80ELb0ELb1ELb0ELb0ELb1ELb0ELb1ELb0EEENS1_21CollectiveEpilogueFwdINS6_IJS8_SA_S9_EEENS6_IJNS7_ILi1EEESI_SI_EEESC_SE_Li128ELb0ELb1ELb0ELb0EEENS1_19SingleTileSchedulerILb0ELb0ELb1ELi128EEEEEEEEEvNT_6ParamsE:
[----:B------:R-:W-:-:S03]  /*0000*/  MOV R1, c[0x0][0x28] ;  /* 0x00000a0000017a02 */ /* 0x000fc60000000f00 */
[----:B------:R-:W1:Y:S01]  /*0010*/  S2UR UR16, SR_CTAID.Z ;  /* 0x00000000001079c3 */ /* 0x000e620000002700 */
[----:B------:R-:W-:Y:S02]  /*0020*/  IADD3 R1, R1, -0x8, RZ ;  /* 0xfffffff801017810 */ /* 0x000fe40007ffe0ff */
[----:B-1----:R-:W-:-:S13]  /*0030*/  ISETP.LE.AND P0, PT, RZ, UR16, PT ;  /* 0x00000010ff007c0c */ /* 0x002fda000bf03270 */
[----:B------:R-:W-:Y:S05]  /*0040*/  @!P0 EXIT ;  /* 0x000000000000894d */ /* 0x000fea0003800000 */
[----:B------:R-:W1:Y:S01]  /*0050*/  S2UR UR14, SR_CTAID.X ;  /* 0x00000000000e79c3 */ /* 0x000e620000002500 */
[----:B------:R-:W-:Y:S01]  /*0060*/  ULDC.64 UR4, c[0x0][0x370] ;  /* 0x0000dc0000047ab9 */ /* 0x000fe20000000a00 */
[----:B------:R-:W-:Y:S01]  /*0070*/  IMAD.MOV.U32 R233, RZ, RZ, RZ ;  /* 0x000000ffffe97224 */ /* 0x000fe200078e00ff */
[----:B------:R-:W-:Y:S02]  /*0080*/  UISETP.NE.U32.AND UP0, UPT, URZ, UR4, UPT ;  /* 0x000000043f00728c */ /* 0x000fe4000bf05070 */
[----:B------:R-:W-:Y:S02]  /*0090*/  ULDC.64 UR6, c[0x0][0x370] ;  /* 0x0000dc0000067ab9 */ /* 0x000fe40000000a00 */
[----:B------:R-:W-:Y:S02]  /*00a0*/  UISETP.NE.AND.EX UP0, UPT, URZ, UR5, UPT, UP0 ;  /* 0x000000053f00728c */ /* 0x000fe4000bf05300 */
[----:B------:R-:W-:Y:S02]  /*00b0*/  ULDC UR12, c[0x0][0x2c4] ;  /* 0x0000b100000c7ab9 */ /* 0x000fe40000000800 */
[----:B------:R-:W-:-:S02]  /*00c0*/  UISETP.NE.AND UP2, UPT, UR12, 0x1, UPT ;  /* 0x000000010c00788c */ /* 0x000fc4000bf45270 */
[----:B------:R-:W-:Y:S01]  /*00d0*/  PLOP3.LUT P0, PT, PT, PT, UP0, 0x80, 0x0 ;  /* 0x000000000000781c */ /* 0x000fe20003f0f008 */
[----:B------:R-:W-:-:S04]  /*00e0*/  ULDC.64 UR52, c[0x0][0x118] ;  /* 0x0000460000347ab9 */ /* 0x000fc80000000a00 */
[----:B------:R-:W-:Y:S02]  /*00f0*/  @UP0 UMOV UR4, 0x4 ;  /* 0x0000000400040882 */ /* 0x000fe40000000000 */
[----:B------:R-:W-:Y:S02]  /*0100*/  @UP0 UIMAD.WIDE UR4, UR16, UR4, UR6 ;  /* 0x00000004100402a5 */ /* 0x000fe4000f8e0206 */
[----:B-1----:R-:W-:-:S04]  /*0110*/  USHF.L.U32 UR14, UR14, 0x7, URZ ;  /* 0x000000070e0e7899 */ /* 0x002fc8000800063f */
[----:B------:R-:W-:Y:S01]  /*0120*/  MOV R2, UR4 ;  /* 0x0000000400027c02 */ /* 0x000fe20008000f00 */
[----:B------:R-:W-:Y:S01]  /*0130*/  IMAD.U32 R3, RZ, RZ, UR5 ;  /* 0x00000005ff037e24 */ /* 0x000fe2000f8e00ff */
[----:B------:R-:W-:Y:S02]  /*0140*/  @UP2 UIADD3 UR8, UR14, 0x7f, URZ ;  /* 0x0000007f0e082890 */ /* 0x000fe4000fffe03f */
[----:B------:R-:W-:Y:S02]  /*0150*/  ULDC.64 UR4, c[0x0][0x2c8] ;  /* 0x0000b20000047ab9 */ /* 0x000fe40000000a00 */
[----:B------:R-:W-:Y:S01]  /*0160*/  UIMAD.WIDE.U32 UR8, UR8, UR4, URZ ;  /* 0x00000004080872a5 */ /* 0x000fe2000f8e003f */
[----:B------:R-:W1:Y:S01]  /*0170*/  S2UR UR11, SR_CTAID.Y ;  /* 0x00000000000b79c3 */ /* 0x000e620000002600 */
[----:B------:R-:W-:Y:S01]  /*0180*/  UIADD3 UR6, UR14, 0x7f, URZ ;  /* 0x0000007f0e067890 */ /* 0x000fe2000fffe03f */
[----:B------:R-:W2:Y:S04]  /*0190*/  S2R R7, SR_TID.X ;  /* 0x0000000000077919 */ /* 0x000ea80000002100 */
[----:B------:R-:W-:Y:S01]  /*01a0*/  @UP2 UMOV UR7, UR9 ;  /* 0x0000000900072c82 */ /* 0x000fe20008000000 */
[----:B------:R3:W5:Y:S01]  /*01b0*/  @P0 LDG.E R233, [R2.64] ;  /* 0x0000003402e90981 */ /* 0x000762000c1e1900 */
[----:B------:R-:W-:-:S02]  /*01c0*/  @UP2 USHF.R.U32.HI UR6, URZ, UR5, UR7 ;  /* 0x000000053f062299 */ /* 0x000fc40008011607 */
[----:B------:R-:W-:Y:S02]  /*01d0*/  UMOV UR8, 0x1 ;  /* 0x0000000100087882 */ /* 0x000fe40000000000 */
[----:B------:R-:W-:Y:S02]  /*01e0*/  ULDC.64 UR4, c[0x0][0x328] ;  /* 0x0000ca0000047ab9 */ /* 0x000fe40000000a00 */
[----:B------:R-:W-:Y:S02]  /*01f0*/  UISETP.LE.AND UP0, UPT, UR8, UR5, UPT ;  /* 0x000000050800728c */ /* 0x000fe4000bf03270 */
[----:B------:R-:W-:Y:S02]  /*0200*/  ULDC UR7, c[0x0][0x2ac] ;  /* 0x0000ab0000077ab9 */ /* 0x000fe40000000800 */
[----:B------:R-:W-:Y:S02]  /*0210*/  ULDC UR10, c[0x0][0x1d0] ;  /* 0x00007400000a7ab9 */ /* 0x000fe40000000800 */
[----:B------:R-:W-:Y:S01]  /*0220*/  UIMAD UR10, UR7, UR10, URZ ;  /* 0x0000000a070a72a4 */ /* 0x000fe2000f8e023f */
[----:B------:R-:W-:Y:S01]  /*0230*/  PLOP3.LUT P0, PT, PT, PT, UP0, 0x40, 0x0 ;  /* 0x000000000000781c */ /* 0x000fe20003f0e808 */
[----:B------:R-:W-:-:S02]  /*0240*/  ULDC UR9, c[0x0][0x168] ;  /* 0x00005a0000097ab9 */ /* 0x000fc40000000800 */
[----:B------:R-:W-:Y:S02]  /*0250*/  UIADD3 UR9, UR10, -UR9, UR8 ;  /* 0x800000090a097290 */ /* 0x000fe4000fffe008 */
[----:B-1----:R-:W-:Y:S02]  /*0260*/  USHF.R.S32.HI UR15, URZ, 0x1f, UR11 ;  /* 0x0000001f3f0f7899 */ /* 0x002fe4000801140b */
[----:B------:R-:W-:-:S04]  /*0270*/  UIADD3 UR5, UR9, UR6, URZ ;  /* 0x0000000609057290 */ /* 0x000fc8000fffe03f */
[----:B------:R-:W-:Y:S02]  /*0280*/  UIADD3 UR6, UR5, UR4, URZ ;  /* 0x0000000405067290 */ /* 0x000fe4000fffe03f */
[----:B------:R-:W-:Y:S05]  /*0290*/  @P0 BRA `(.L_x_143) ;  /* 0x0000016000000947 */ /* 0x000fea0003800000 */
[----:B--23--:R-:W-:Y:S01]  /*02a0*/  ISETP.LT.AND P0, PT, RZ, UR5, PT ;  /* 0x00000005ff007c0c */ /* 0x00cfe2000bf01270 */
[----:B------:R-:W-:-:S12]  /*02b0*/  UIADD3 UR9, UR5, -0x1, URZ ;  /* 0xffffffff05097890 */ /* 0x000fd8000fffe03f */
[----:B------:R-:W-:Y:S05]  /*02c0*/  @P0 BRA `(.L_x_144) ;  /* 0x0000009000000947 */ /* 0x000fea0003800000 */
[----:B------:R-:W-:Y:S02]  /*02d0*/  ULDC UR4, c[0x0][0x32c] ;  /* 0x0000cb0000047ab9 */ /* 0x000fe40000000800 */
[----:B------:R-:W-:Y:S02]  /*02e0*/  UISETP.NE.AND UP1, UPT, UR8, UR4, UPT ;  /* 0x000000040800728c */ /* 0x000fe4000bf25270 */
[----:B------:R-:W-:-:S03]  /*02f0*/  UIADD3 UR9, -UR5, URZ, URZ ;  /* 0x0000003f05097290 */ /* 0x000fc6000fffe13f */
[----:B------:R-:W-:Y:S02]  /*0300*/  ULDC.64 UR4, c[0x0][0x330] ;  /* 0x0000cc0000047ab9 */ /* 0x000fe40000000a00 */
[----:B------:R-:W-:-:S07]  /*0310*/  UIMAD.WIDE.U32 UR18, UR9, UR4, URZ ;  /* 0x00000004091272a5 */ /* 0x000fce000f8e003f */
[----:B------:R-:W-:Y:S02]  /*0320*/  @UP1 UMOV UR13, UR19 ;  /* 0x00000013000d1c82 */ /* 0x000fe40008000000 */
[----:B------:R-:W-:-:S04]  /*0330*/  @UP1 USHF.R.U32.HI UR9, URZ, UR5, UR13 ;  /* 0x000000053f091299 */ /* 0x000fc8000801160d */
[----:B------:R-:W-:Y:S01]  /*0340*/  ULOP3.LUT UR9, URZ, UR9, URZ, 0x33, !UPT ;  /* 0x000000093f097292 */ /* 0x000fe2000f8e333f */
[----:B------:R-:W-:Y:S05]  /*0350*/  BRA `(.L_x_145) ;  /* 0x0000006000007947 */ /* 0x000fea0003800000 */
.L_x_144:
[----:B------:R-:W-:Y:S02]  /*0360*/  ULDC UR4, c[0x0][0x32c] ;  /* 0x0000cb0000047ab9 */ /* 0x000fe40000000800 */
[----:B------:R-:W-:-:S03]  /*0370*/  UISETP.NE.AND UP1, UPT, UR8, UR4, UPT ;  /* 0x000000040800728c */ /* 0x000fc6000bf25270 */
[----:B------:R-:W-:Y:S02]  /*0380*/  ULDC.64 UR4, c[0x0][0x330] ;  /* 0x0000cc0000047ab9 */ /* 0x000fe40000000a00 */
[----:B------:R-:W-:-:S07]  /*0390*/  UIMAD.WIDE.U32 UR18, UR9, UR4, URZ ;  /* 0x00000004091272a5 */ /* 0x000fce000f8e003f */
[----:B------:R-:W-:Y:S02]  /*03a0*/  @UP1 UMOV UR13, UR19 ;  /* 0x00000013000d1c82 */ /* 0x000fe40008000000 */
[----:B------:R-:W-:Y:S02]  /*03b0*/  @UP1 USHF.R.U32.HI UR9, URZ, UR5, UR13 ;  /* 0x000000053f091299 */ /* 0x000fe4000801160d */
.L_x_145:
[----:B------:R-:W-:Y:S02]  /*03c0*/  ULDC UR4, c[0x0][0x32c] ;  /* 0x0000cb0000047ab9 */ /* 0x000fe40000000800 */
[----:B------:R-:W-:-:S04]  /*03d0*/  UIMAD UR4, UR9, UR4, UR4 ;  /* 0x00000004090472a4 */ /* 0x000fc8000f8e0204 */
[----:B------:R-:W-:-:S04]  /*03e0*/  UISETP.LT.AND UP1, UPT, UR6, UR4, UPT ;  /* 0x000000040600728c */ /* 0x000fc8000bf21270 */
[----:B------:R-:W-:Y:S02]  /*03f0*/  USEL UR6, UR6, UR4, UP1 ;  /* 0x0000000406067287 */ /* 0x000fe40008800000 */
.L_x_143:
[----:B--23--:R-:W-:Y:S01]  /*0400*/  UIADD3 UR8, UR10, 0x5f, URZ ;  /* 0x0000005f0a087890 */ /* 0x00cfe2000fffe03f */
[----:B------:R-:W-:Y:S01]  /*0410*/  PLOP3.LUT P0, PT, PT, PT, UP0, 0x40, 0x0 ;  /* 0x000000000000781c */ /* 0x000fe20003f0e808 */
[----:B------:R-:W-:Y:S02]  /*0420*/  UIADD3 UR18, UR6, 0x5f, URZ ;  /* 0x0000005f06127890 */ /* 0x000fe4000fffe03f */
[----:B------:R-:W-:Y:S02]  /*0430*/  UIMAD.WIDE UR8, UR8, 0x2aaaaaab, URZ ;  /* 0x2aaaaaab080878a5 */ /* 0x000fe4000f8e023f */
[----:B------:R-:W-:Y:S02]  /*0440*/  UIMAD.WIDE UR18, UR18, 0x2aaaaaab, URZ ;  /* 0x2aaaaaab121278a5 */ /* 0x000fe4000f8e023f */
[----:B------:R-:W-:Y:S02]  /*0450*/  ULDC.64 UR4, c[0x0][0x2c8] ;  /* 0x0000b20000047ab9 */ /* 0x000fe40000000a00 */
[----:B------:R-:W-:-:S02]  /*0460*/  UIMAD.WIDE.U32 UR20, UR14, UR4, URZ ;  /* 0x000000040e1472a5 */ /* 0x000fc4000f8e003f */
[----:B------:R-:W-:Y:S02]  /*0470*/  UMOV UR17, UR9 ;  /* 0x0000000900117c82 */ /* 0x000fe40008000000 */
[----:B------:R-:W-:Y:S02]  /*0480*/  UMOV UR9, UR19 ;  /* 0x0000001300097c82 */ /* 0x000fe40008000000 */
[----:B------:R-:W-:Y:S02]  /*0490*/  USHF.R.U32.HI UR8, URZ, 0x1f, UR17 ;  /* 0x0000001f3f087899 */ /* 0x000fe40008011611 */
[----:B------:R-:W-:Y:S02]  /*04a0*/  USHF.R.U32.HI UR6, URZ, 0x1f, UR9 ;  /* 0x0000001f3f067899 */ /* 0x000fe40008011609 */
[----:B------:R-:W-:Y:S02]  /*04b0*/  ULDC UR13, c[0x0][0x168] ;  /* 0x00005a00000d7ab9 */ /* 0x000fe40000000800 */
[----:B------:R-:W-:-:S02]  /*04c0*/  UMOV UR4, UR14 ;  /* 0x0000000e00047c82 */ /* 0x000fc40008000000 */
[----:B------:R-:W-:Y:S02]  /*04d0*/  @UP2 USHF.R.U32.HI UR4, URZ, UR5, UR21 ;  /* 0x000000053f042299 */ /* 0x000fe40008011615 */
[----:B------:R-:W-:Y:S02]  /*04e0*/  UIADD3 UR13, UR10, -UR13, URZ ;  /* 0x8000000d0a0d7290 */ /* 0x000fe4000fffe03f */
[----:B------:R-:W-:Y:S02]  /*04f0*/  ULEA.HI.SX32 UR17, UR17, UR8, 0x1c ;  /* 0x0000000811117291 */ /* 0x000fe4000f8fe23f */
[----:B------:R-:W-:Y:S02]  /*0500*/  ULEA.HI.SX32 UR6, UR9, UR6, 0x1c ;  /* 0x0000000609067291 */ /* 0x000fe4000f8fe23f */
[----:B------:R-:W-:Y:S02]  /*0510*/  UIADD3 UR4, UR13, UR4, URZ ;  /* 0x000000040d047290 */ /* 0x000fe4000fffe03f */
[----:B------:R-:W-:-:S02]  /*0520*/  UISETP.LT.AND UP1, UPT, UR17, UR6, UPT ;  /* 0x000000061100728c */ /* 0x000fc4000bf21270 */
[----:B------:R-:W-:Y:S02]  /*0530*/  ULDC UR5, c[0x0][0x324] ;  /* 0x0000c90000057ab9 */ /* 0x000fe40000000800 */
[----:B------:R-:W-:Y:S02]  /*0540*/  UIADD3 UR8, UR4, -UR5, URZ ;  /* 0x8000000504087290 */ /* 0x000fe4000fffe03f */
[----:B------:R-:W-:Y:S01]  /*0550*/  USEL UR6, UR17, UR6, UP1 ;  /* 0x0000000611067287 */ /* 0x000fe20008800000 */
[----:B------:R-:W-:Y:S05]  /*0560*/  @P0 BRA `(.L_x_146) ;  /* 0x0000017000000947 */ /* 0x000fea0003800000 */
[----:B------:R-:W-:Y:S02]  /*0570*/  UMOV UR9, UR4 ;  /* 0x0000000400097c82 */ /* 0x000fe40008000000 */
[----:B------:R-:W-:-:S06]  /*0580*/  UISETP.GT.AND UP1, UPT, UR9, -0x1, UPT ;  /* 0xffffffff0900788c */ /* 0x000fcc000bf24270 */
[----:B------:R-:W-:-:S13]  /*0590*/  PLOP3.LUT P0, PT, PT, PT, UP1, 0x80, 0x0 ;  /* 0x000000000000781c */ /* 0x000fda0003f0f018 */
[----:B------:R-:W-:Y:S05]  /*05a0*/  @P0 BRA `(.L_x_147) ;  /* 0x0000009000000947 */ /* 0x000fea0003800000 */
[----:B------:R-:W-:Y:S02]  /*05b0*/  ULDC UR4, c[0x0][0x32c] ;  /* 0x0000cb0000047ab9 */ /* 0x000fe40000000800 */
[----:B------:R-:W-:Y:S02]  /*05c0*/  UISETP.NE.AND UP1, UPT, UR4, 0x1, UPT ;  /* 0x000000010400788c */ /* 0x000fe4000bf25270 */
[----:B------:R-:W-:Y:S02]  /*05d0*/  ULOP3.LUT UR9, URZ, UR9, URZ, 0x33, !UPT ;  /* 0x000000093f097292 */ /* 0x000fe4000f8e333f */
[----:B------:R-:W-:Y:S02]  /*05e0*/  ULDC.64 UR4, c[0x0][0x330] ;  /* 0x0000cc0000047ab9 */ /* 0x000fe40000000a00 */
[----:B------:R-:W-:-:S07]  /*05f0*/  UIMAD.WIDE.U32 UR18, UR9, UR4, URZ ;  /* 0x00000004091272a5 */ /* 0x000fce000f8e003f */
[----:B------:R-:W-:Y:S02]  /*0600*/  @UP1 UMOV UR17, UR19 ;  /* 0x0000001300111c82 */ /* 0x000fe40008000000 */
[----:B------:R-:W-:-:S04]  /*0610*/  @UP1 USHF.R.U32.HI UR9, URZ, UR5, UR17 ;  /* 0x000000053f091299 */ /* 0x000fc80008011611 */
[----:B------:R-:W-:Y:S01]  /*0620*/  ULOP3.LUT UR9, URZ, UR9, URZ, 0x33, !UPT ;  /* 0x000000093f097292 */ /* 0x000fe2000f8e333f */
[----:B------:R-:W-:Y:S05]  /*0630*/  BRA `(.L_x_148) ;  /* 0x0000006000007947 */ /* 0x000fea0003800000 */
.L_x_147:
[----:B------:R-:W-:Y:S02]  /*0640*/  ULDC UR4, c[0x0][0x32c] ;  /* 0x0000cb0000047ab9 */ /* 0x000fe40000000800 */
[----:B------:R-:W-:-:S03]  /*0650*/  UISETP.NE.AND UP1, UPT, UR4, 0x1, UPT ;  /* 0x000000010400788c */ /* 0x000fc6000bf25270 */
[----:B------:R-:W-:Y:S02]  /*0660*/  ULDC.64 UR4, c[0x0][0x330] ;  /* 0x0000cc0000047ab9 */ /* 0x000fe40000000a00 */
[----:B------:R-:W-:-:S07]  /*0670*/  UIMAD.WIDE.U32 UR18, UR9, UR4, URZ ;  /* 0x00000004091272a5 */ /* 0x000fce000f8e003f */
[----:B------:R-:W-:Y:S02]  /*0680*/  @UP1 UMOV UR17, UR19 ;  /* 0x0000001300111c82 */ /* 0x000fe40008000000 */
[----:B------:R-:W-:Y:S02]  /*0690*/  @UP1 USHF.R.U32.HI UR9, URZ, UR5, UR17 ;  /* 0x000000053f091299 */ /* 0x000fe40008011611 */
.L_x_148:
[----:B------:R-:W-:Y:S02]  /*06a0*/  ULDC UR4, c[0x0][0x32c] ;  /* 0x0000cb0000047ab9 */ /* 0x000fe40000000800 */
[----:B------:R-:W-:-:S04]  /*06b0*/  UIMAD UR4, UR9, UR4, URZ ;  /* 0x00000004090472a4 */ /* 0x000fc8000f8e023f */
[----:B------:R-:W-:-:S04]  /*06c0*/  UISETP.LT.AND UP1, UPT, UR8, UR4, UPT ;  /* 0x000000040800728c */ /* 0x000fc8000bf21270 */
[----:B------:R-:W-:-:S04]  /*06d0*/  USEL UR8, UR8, UR4, !UP1 ;  /* 0x0000000408087287 */ /* 0x000fc8000c800000 */
.L_x_146:
[----:B------:R-:W-:Y:S01]  /*06e0*/  UIMAD.WIDE UR4, UR8, 0x2aaaaaab, URZ ;  /* 0x2aaaaaab080478a5 */ /* 0x000fe2000f8e023f */
[----:B------:R-:W-:Y:S01]  /*06f0*/  PLOP3.LUT P4, PT, PT, PT, PT, 0x80, 0x0 ;  /* 0x000000000000781c */ /* 0x000fe20003f8f070 */
[----:B------:R-:W-:Y:S01]  /*0700*/  CS2R R10, SRZ ;  /* 0x00000000000a7805 */ /* 0x000fe2000001ff00 */
[----:B------:R-:W-:Y:S01]  /*0710*/  IMAD.MOV.U32 R126, RZ, RZ, RZ ;  /* 0x000000ffff7e7224 */ /* 0x000fe200078e00ff */
[----:B------:R-:W-:Y:S01]  /*0720*/  USHF.R.U32.HI UR4, URZ, 0x1f, UR5 ;  /* 0x0000001f3f047899 */ /* 0x000fe20008011605 */
[----:B------:R-:W-:Y:S01]  /*0730*/  IMAD.MOV.U32 R124, RZ, RZ, RZ ;  /* 0x000000ffff7c7224 */ /* 0x000fe200078e00ff */
[----:B------:R-:W-:Y:S01]  /*0740*/  CS2R R8, SRZ ;  /* 0x0000000000087805 */ /* 0x000fe2000001ff00 */
[----:B------:R-:W-:Y:S01]  /*0750*/  MOV R130, RZ ;  /* 0x000000ff00827202 */ /* 0x000fe20000000f00 */
[----:B------:R-:W-:Y:S01]  /*0760*/  ULEA.HI.SX32 UR4, UR5, UR4, 0x1c ;  /* 0x0000000405047291 */ /* 0x000fe2000f8fe23f */
[----:B------:R-:W-:Y:S01]  /*0770*/  IMAD.MOV.U32 R128, RZ, RZ, RZ ;  /* 0x000000ffff807224 */ /* 0x000fe200078e00ff */
[----:B------:R-:W-:Y:S01]  /*0780*/  CS2R R122, SRZ ;  /* 0x00000000007a7805 */ /* 0x000fe2000001ff00 */
[----:B------:R-:W-:Y:S01]  /*0790*/  CS2R R120, SRZ ;  /* 0x0000000000787805 */ /* 0x000fe2000001ff00 */
[----:B------:R-:W-:Y:S01]  /*07a0*/  UISETP.LT.AND UP1, UPT, URZ, UR4, UPT ;  /* 0x000000043f00728c */ /* 0x000fe2000bf21270 */
[----:B------:R-:W-:Y:S01]  /*07b0*/  CS2R R118, SRZ ;  /* 0x0000000000767805 */ /* 0x000fe2000001ff00 */
[----:B------:R-:W-:Y:S01]  /*07c0*/  CS2R R116, SRZ ;  /* 0x0000000000747805 */ /* 0x000fe2000001ff00 */
[----:B------:R-:W-:Y:S01]  /*07d0*/  CS2R R134, SRZ ;  /* 0x0000000000867805 */ /* 0x000fe2000001ff00 */
[----:B------:R-:W-:Y:S01]  /*07e0*/  USEL UR5, URZ, UR4, !UP1 ;  /* 0x000000043f057287 */ /* 0x000fe2000c800000 */
[----:B------:R-:W-:Y:S01]  /*07f0*/  CS2R R132, SRZ ;  /* 0x0000000000847805 */ /* 0x000fe2000001ff00 */
[----:B------:R-:W-:Y:S01]  /*0800*/  CS2R R114, SRZ ;  /* 0x0000000000727805 */ /* 0x000fe2000001ff00 */
[----:B------:R-:W-:Y:S01]  /*0810*/  CS2R R112, SRZ ;  /* 0x0000000000707805 */ /* 0x000fe2000001ff00 */
[----:B------:R-:W-:Y:S01]  /*0820*/  UISETP.GT.AND UP1, UPT, UR6, UR5, UPT ;  /* 0x000000050600728c */ /* 0x000fe2000bf24270 */
[----:B------:R-:W-:Y:S01]  /*0830*/  CS2R R110, SRZ ;  /* 0x00000000006e7805 */ /* 0x000fe2000001ff00 */
[----:B------:R-:W-:Y:S01]  /*0840*/  CS2R R108, SRZ ;  /* 0x00000000006c7805 */ /* 0x000fe2000001ff00 */
[----:B------:R-:W-:Y:S01]  /*0850*/  CS2R R106, SRZ ;  /* 0x00000000006a7805 */ /* 0x000fe2000001ff00 */
[----:B------:R-:W-:Y:S01]  /*0860*/  CS2R R104, SRZ ;  /* 0x0000000000687805 */ /* 0x000fe2000001ff00 */
[----:B------:R-:W-:Y:S01]  /*0870*/  CS2R R138, SRZ ;  /* 0x00000000008a7805 */ /* 0x000fe2000001ff00 */
[----:B------:R-:W-:Y:S01]  /*0880*/  PLOP3.LUT P0, PT, PT, PT, UP1, 0x80, 0x0 ;  /* 0x000000000000781c */ /* 0x000fe20003f0f018 */
        /* <DEDUP_REMOVED lines=15> */
[----:B------:R-:W-:Y:S01]  /*0980*/  MOV R14, RZ ;  /* 0x000000ff000e7202 */ /* 0x000fe20000000f00 */
[----:B------:R-:W-:Y:S01]  /*0990*/  CS2R R12, SRZ ;  /* 0x00000000000c7805 */ /* 0x000fe2000001ff00 */
[----:B------:R-:W-:Y:S01]  /*09a0*/  IMAD.MOV.U32 R5, RZ, RZ, RZ ;  /* 0x000000ffff057224 */ /* 0x000fe200078e00ff */
[----:B------:R-:W-:Y:S05]  /*09b0*/  @!P0 BRA `(.L_x_149) ;  /* 0x00016c5000008947 */ /* 0x000fea0003800000 */
[----:B------:R-:W-:Y:S02]  /*09c0*/  ULDC.64 UR8, c[0x0][0x340] ;  /* 0x0000d00000087ab9 */ /* 0x000fe40000000a00 */
[----:B------:R-:W-:-:S04]  /*09d0*/  UISETP.NE.U32.AND UP3, UPT, URZ, UR8, UPT ;  /* 0x000000083f00728c */ /* 0x000fc8000bf65070 */
[----:B------:R-:W-:-:S03]  /*09e0*/  UISETP.NE.AND.EX UP3, UPT, URZ, UR9, UPT, UP3 ;  /* 0x000000093f00728c */ /* 0x000fc6000bf65330 */
[----:B------:R-:W-:-:S03]  /*09f0*/  ULDC.64 UR8, c[0x0][0x340] ;  /* 0x0000d00000087ab9 */ /* 0x000fc60000000a00 */
[----:B------:R-:W-:-:S05]  /*0a00*/  PLOP3.LUT P2, PT, PT, PT, UP3, 0x80, 0x0 ;  /* 0x000000000000781c */ /* 0x000fca0003f4f038 */
[----:B------:R-:W-:Y:S02]  /*0a10*/  @UP3 UMOV UR4, 0x4 ;  /* 0x0000000400043882 */ /* 0x000fe40000000000 */
[----:B------:R-:W-:-:S06]  /*0a20*/  @UP3 UIMAD.WIDE UR8, UR16, UR4, UR8 ;  /* 0x00000004100832a5 */ /* 0x000fcc000f8e0208 */
[----:B------:R-:W-:Y:S02]  /*0a30*/  IMAD.U32 R2, RZ, RZ, UR8 ;  /* 0x00000008ff027e24 */ /* 0x000fe4000f8e00ff */
[----:B------:R-:W-:Y:S01]  /*0a40*/  IMAD.U32 R3, RZ, RZ, UR9 ;  /* 0x00000009ff037e24 */ /* 0x000fe2000f8e00ff */
[----:B------:R-:W-:Y:S01]  /*0a50*/  SHF.R.S32.HI R169, RZ, 0x1f, R7 ;  /* 0x0000001fffa97819 */ /* 0x000fe20000011407 */
[----:B------:R-:W-:Y:S02]  /*0a60*/  ULDC.64 UR8, c[0x0][0x1b8] ;  /* 0x00006e0000087ab9 */ /* 0x000fe40000000a00 */
[----:B------:R-:W-:Y:S01]  /*0a70*/  UIMAD UR4, UR15, UR8, URZ ;  /* 0x000000080f0472a4 */ /* 0x000fe2000f8e023f */
[----:B------:R1:W2:Y:S01]  /*0a80*/  @P2 LDG.E R15, [R2.64] ;  /* 0x00000034020f2981 */ /* 0x0002a2000c1e1900 */
[----:B------:R-:W-:Y:S01]  /*0a90*/  PLOP3.LUT P1, PT, PT, PT, UP2, 0x80, 0x0 ;  /* 0x000000000000781c */ /* 0x000fe20003f2f028 */
[----:B------:R-:W-:Y:S01]  /*0aa0*/  UIMAD.WIDE.U32 UR18, UR11, UR8, URZ ;  /* 0x000000080b1272a5 */ /* 0x000fe2000f8e003f */
[----:B------:R-:W-:Y:S01]  /*0ab0*/  PLOP3.LUT P0, PT, PT, PT, UP2, 0x80, 0x0 ;  /* 0x000000000000781c */ /* 0x000fe20003f0f028 */
[----:B------:R-:W-:Y:S01]  /*0ac0*/  UIMAD UR4, UR11, UR9, UR4 ;  /* 0x000000090b0472a4 */ /* 0x000fe2000f8e0204 */
[----:B------:R-:W-:Y:S01]  /*0ad0*/  IMAD.MOV.U32 R230, RZ, RZ, RZ ;  /* 0x000000ffffe67224 */ /* 0x000fe200078e00ff */
[----:B------:R-:W-:-:S02]  /*0ae0*/  USHF.R.S32.HI UR17, URZ, 0x1f, UR16 ;  /* 0x0000001f3f117899 */ /* 0x000fc40008011410 */
[----:B------:R-:W-:Y:S02]  /*0af0*/  ULDC.64 UR8, c[0x0][0x1c0] ;  /* 0x0000700000087ab9 */ /* 0x000fe40000000a00 */
[----:B------:R-:W-:Y:S02]  /*0b00*/  UIADD3 UR19, UR19, UR4, URZ ;  /* 0x0000000413137290 */ /* 0x000fe4000fffe03f */
[----:B------:R-:W-:Y:S02]  /*0b10*/  UIMAD UR17, UR17, UR8, URZ ;  /* 0x00000008111172a4 */ /* 0x000fe4000f8e023f */
[----:B------:R-:W-:Y:S02]  /*0b20*/  UIMAD.WIDE.U32 UR18, UR16, UR8, UR18 ;  /* 0x00000008101272a5 */ /* 0x000fe4000f8e0012 */
[----:B------:R-:W-:Y:S02]  /*0b30*/  UIMAD UR9, UR16, UR9, UR17 ;  /* 0x00000009100972a4 */ /* 0x000fe4000f8e0211 */
[----:B------:R-:W-:-:S02]  /*0b40*/  ULDC UR4, c[0x0][0x168] ;  /* 0x00005a0000047ab9 */ /* 0x000fc40000000800 */
[----:B------:R-:W-:Y:S01]  /*0b50*/  UIADD3 UR9, UR19, UR9, URZ ;  /* 0x0000000913097290 */ /* 0x000fe2000fffe03f */
[----:B------:R-:W-:Y:S01]  /*0b60*/  IMAD.U32 R9, RZ, RZ, UR19 ;  /* 0x00000013ff097e24 */ /* 0x000fe2000f8e00ff */
[----:B------:R-:W-:Y:S01]  /*0b70*/  UIMAD UR4, UR12, UR4, URZ ;  /* 0x000000040c0472a4 */ /* 0x000fe2000f8e023f */
[----:B------:R-:W-:Y:S01]  /*0b80*/  IMAD.U32 R8, RZ, RZ, UR18 ;  /* 0x00000012ff087e24 */ /* 0x000fe2000f8e00ff */
[----:B------:R-:W-:Y:S01]  /*0b90*/  ULDC UR8, c[0x0][0x2b8] ;  /* 0x0000ae0000087ab9 */ /* 0x000fe20000000800 */
[----:B-1----:R-:W-:Y:S01]  /*0ba0*/  LEA.HI R3, R169, R7, RZ, 0x3 ;  /* 0x00000007a9037211 */ /* 0x002fe200078f18ff */
[----:B------:R-:W-:Y:S01]  /*0bb0*/  IMAD.U32 R9, RZ, RZ, UR9 ;  /* 0x00000009ff097e24 */ /* 0x000fe2000f8e00ff */
[----:B------:R-:W-:Y:S02]  /*0bc0*/  UMOV UR35, 0x60 ;  /* 0x0000006000237882 */ /* 0x000fe40000000000 */
[----:B------:R-:W-:Y:S01]  /*0bd0*/  LOP3.LUT R4, R3, 0xfffffff8, RZ, 0xc0, !PT ;  /* 0xfffffff803047812 */ /* 0x000fe200078ec0ff */
[----:B------:R-:W-:Y:S01]  /*0be0*/  UISETP.NE.AND UP1, UPT, UR8, 0x1, UPT ;  /* 0x000000010800788c */ /* 0x000fe2000bf25270 */
[----:B------:R-:W-:Y:S01]  /*0bf0*/  SHF.R.S32.HI R3, RZ, 0x3, R3 ;  /* 0x00000003ff037819 */ /* 0x000fe20000011403 */
[----:B------:R-:W-:-:S02]  /*0c00*/  UIMAD UR12, UR6, UR35, -0x60 ;  /* 0xffffffa0060c74a4 */ /* 0x000fc4000f8e0223 */
[----:B------:R-:W-:Y:S01]  /*0c10*/  IMAD.IADD R4, R7, 0x1, -R4 ;  /* 0x0000000107047824 */ /* 0x000fe200078e0a04 */
[----:B------:R-:W-:Y:S01]  /*0c20*/  IADD3 R12, R3, UR14, RZ ;  /* 0x0000000e030c7c10 */ /* 0x000fe2000fffe0ff */
[----:B------:R-:W-:Y:S02]  /*0c30*/  ULDC.64 UR8, c[0x0][0x2b0] ;  /* 0x0000ac0000087ab9 */ /* 0x000fe40000000a00 */
[----:B------:R-:W-:Y:S01]  /*0c40*/  IMAD R232, R4, 0x10, R3 ;  /* 0x0000001004e87824 */ /* 0x000fe200078e0203 */
[----:B------:R-:W-:Y:S01]  /*0c50*/  ISETP.GE.AND P3, PT, R12, UR4, PT ;  /* 0x000000040c007c0c */ /* 0x000fe2000bf66270 */
[----:B------:R-:W-:-:S03]  /*0c60*/  IMAD.SHL.U32 R235, R4, 0x8, RZ ;  /* 0x0000000804eb7824 */ /* 0x000fc600078e00ff */
[----:B------:R-:W-:Y:S02]  /*0c70*/  IADD3 R0, R232, UR14, RZ ;  /* 0x0000000ee8007c10 */ /* 0x000fe4000fffe0ff */
[----:B------:R-:W-:Y:S02]  /*0c80*/  ISETP.GE.AND P5, PT, R235, c[0x0][0x198], PT ;  /* 0x00006600eb007a0c */ /* 0x000fe40003fa6270 */
[----:B------:R-:W-:Y:S01]  /*0c90*/  SHF.R.S32.HI R234, RZ, 0x1f, R235 ;  /* 0x0000001fffea7819 */ /* 0x000fe200000114eb */
[----:B------:R-:W-:-:S04]  /*0ca0*/  @P1 IMAD.HI.U32 R2, R0, c[0x0][0x2c8], RZ ;  /* 0x0000b20000021a27 */ /* 0x000fc800078e00ff */
[----:B------:R-:W-:Y:S01]  /*0cb0*/  IMAD.MOV.U32 R6, RZ, RZ, R0 ;  /* 0x000000ffff067224 */ /* 0x000fe200078e0000 */
[----:B------:R-:W-:-:S04]  /*0cc0*/  @P0 SHF.R.U32.HI R6, RZ, c[0x0][0x2cc], R2 ;  /* 0x0000b300ff060a19 */ /* 0x000fc80000011602 */
[--C-:B------:R-:W-:Y:S01]  /*0cd0*/  SHF.R.S32.HI R5, RZ, 0x1f, R6.reuse ;  /* 0x0000001fff057819 */ /* 0x100fe20000011406 */
[----:B------:R-:W-:Y:S02]  /*0ce0*/  IMAD.MOV R2, RZ, RZ, -R6 ;  /* 0x000000ffff027224 */ /* 0x000fe400078e0a06 */
[----:B------:R-:W-:-:S04]  /*0cf0*/  IMAD.WIDE.U32 R8, R6, c[0x0][0x1b0], R8 ;  /* 0x00006c0006087a25 */ /* 0x000fc800078e0008 */
[----:B------:R-:W-:Y:S02]  /*0d00*/  IMAD R2, R2, c[0x0][0x2c4], R0 ;  /* 0x0000b10002027a24 */ /* 0x000fe400078e0200 */
[----:B------:R-:W-:-:S03]  /*0d10*/  IMAD R5, R5, c[0x0][0x1b0], RZ ;  /* 0x00006c0005057a24 */ /* 0x000fc600078e02ff */
[----:B------:R-:W-:Y:S01]  /*0d20*/  SHF.R.S32.HI R0, RZ, 0x1f, R2 ;  /* 0x0000001fff007819 */ /* 0x000fe20000011402 */
[----:B------:R-:W-:Y:S01]  /*0d30*/  IMAD R5, R6, c[0x0][0x1b4], R5 ;  /* 0x00006d0006057a24 */ /* 0x000fe200078e0205 */
[----:B------:R-:W-:-:S03]  /*0d40*/  IADD3 R6, R12, 0x10, RZ ;  /* 0x000000100c067810 */ /* 0x000fc60007ffe0ff */
[----:B------:R-:W-:Y:S01]  /*0d50*/  IMAD.IADD R9, R9, 0x1, R5 ;  /* 0x0000000109097824 */ /* 0x000fe200078e0205 */
[----:B------:R-:W-:Y:S01]  /*0d60*/  ISETP.GE.AND P6, PT, R6, UR4, PT ;  /* 0x0000000406007c0c */ /* 0x000fe2000bfc6270 */
[----:B------:R-:W-:Y:S02]  /*0d70*/  IMAD R0, R0, c[0x0][0x1a8], RZ ;  /* 0x00006a0000007a24 */ /* 0x000fe400078e02ff */
[----:B------:R-:W-:-:S04]  /*0d80*/  IMAD.WIDE.U32 R8, R2, c[0x0][0x1a8], R8 ;  /* 0x00006a0002087a25 */ /* 0x000fc800078e0008 */
[----:B------:R-:W-:Y:S01]  /*0d90*/  IMAD R0, R2, c[0x0][0x1ac], R0 ;  /* 0x00006b0002007a24 */ /* 0x000fe200078e0200 */
[----:B------:R-:W-:Y:S02]  /*0da0*/  LEA R14, P0, R8, c[0x0][0x160], 0x1 ;  /* 0x00005800080e7a11 */ /* 0x000fe400078008ff */
[----:B------:R-:W-:Y:S01]  /*0db0*/  IADD3 R2, R12, 0x20, RZ ;  /* 0x000000200c027810 */ /* 0x000fe20007ffe0ff */
[----:B------:R-:W-:Y:S02]  /*0dc0*/  IMAD.IADD R13, R9, 0x1, R0 ;  /* 0x00000001090d7824 */ /* 0x000fe400078e0200 */
[----:B------:R-:W-:Y:S01]  /*0dd0*/  IMAD.SHL.U32 R0, R3, 0x40, RZ ;  /* 0x0000004003007824 */ /* 0x000fe200078e00ff */
[----:B------:R-:W1:Y:S01]  /*0de0*/  SHFL.IDX PT, R18, R14, RZ, 0x181f ;  /* 0x00181fff0e127589 */ /* 0x000e6200000e0000 */
[----:B------:R-:W-:Y:S02]  /*0df0*/  ISETP.GE.AND P1, PT, R2, UR4, PT ;  /* 0x0000000402007c0c */ /* 0x000fe4000bf26270 */
[----:B------:R-:W-:Y:S01]  /*0e00*/  LEA.HI.X R13, R8, c[0x0][0x164], R13, 0x1, P0 ;  /* 0x00005900080d7a11 */ /* 0x000fe200000f0c0d */
[----:B------:R-:W-:Y:S01]  /*0e10*/  SHFL.IDX PT, R16, R14, 0x1, 0x181f ;  /* 0x00381f000e107f89 */ /* 0x000fe200000e0000 */
[----:B------:R-:W-:-:S02]  /*0e20*/  LOP3.LUT R0, R0, 0x1c0, RZ, 0xc0, !PT ;  /* 0x000001c000007812 */ /* 0x000fc400078ec0ff */
[----:B------:R-:W-:Y:S01]  /*0e30*/  LEA.HI R8, R169, R7, RZ, 0x6 ;  /* 0x00000007a9087211 */ /* 0x000fe200078f30ff */
[----:B------:R-:W3:Y:S01]  /*0e40*/  SHFL.IDX PT, R5, R13, RZ, 0x181f ;  /* 0x00181fff0d057589 */ /* 0x000ee200000e0000 */
[----:B------:R-:W-:Y:S02]  /*0e50*/  SHF.R.U32.HI R229, RZ, 0x3, R0 ;  /* 0x00000003ffe57819 */ /* 0x000fe40000011600 */
[----:B------:R-:W-:Y:S01]  /*0e60*/  LOP3.LUT R0, R0, 0x38, R235, 0xf8, !PT ;  /* 0x0000003800007812 */ /* 0x000fe200078ef8eb */
[----:B------:R-:W-:Y:S01]  /*0e70*/  IMAD.SHL.U32 R8, R8, 0x8, RZ ;  /* 0x0000000808087824 */ /* 0x000fe200078e00ff */
[----:B------:R-:W-:Y:S01]  /*0e80*/  IADD3 R2, R12, 0x30, RZ ;  /* 0x000000300c027810 */ /* 0x000fe20007ffe0ff */
[----:B------:R-:W-:Y:S01]  /*0e90*/  SHFL.IDX PT, R10, R14, 0x2, 0x181f ;  /* 0x00581f000e0a7f89 */ /* 0x000fe200000e0000 */
[----:B------:R-:W-:-:S03]  /*0ea0*/  LOP3.LUT R229, R0, R229, RZ, 0x3c, !PT ;  /* 0x000000e500e57212 */ /* 0x000fc600078e3cff */
[----:B------:R-:W4:Y:S01]  /*0eb0*/  SHFL.IDX PT, R0, R13, 0x1, 0x181f ;  /* 0x00381f000d007f89 */ /* 0x000f2200000e0000 */
[----:B------:R-:W-:-:S03]  /*0ec0*/  LOP3.LUT R229, R229, 0xfffffe00, R8, 0xf8, !PT ;  /* 0xfffffe00e5e57812 */ /* 0x000fc600078ef808 */
[----:B------:R-:W-:Y:S01]  /*0ed0*/  SHFL.IDX PT, R8, R14, 0x3, 0x181f ;  /* 0x00781f000e087f89 */ /* 0x000fe200000e0000 */
[----:B-1----:R-:W-:Y:S01]  /*0ee0*/  @!P3 LEA R18, P0, R235, R18, 0x1 ;  /* 0x00000012eb12b211 */ /* 0x002fe200078008ff */
[----:B------:R-:W-:Y:S02]  /*0ef0*/  IMAD.SHL.U32 R229, R229, 0x2, RZ ;  /* 0x00000002e5e57824 */ /* 0x000fe400078e00ff */
[----:B------:R-:W1:Y:S04]  /*0f00*/  SHFL.IDX PT, R11, R13, 0x2, 0x181f ;  /* 0x00581f000d0b7f89 */ /* 0x000e6800000e0000 */
[----:B------:R-:W-:Y:S01]  /*0f10*/  SHFL.IDX PT, R9, R13, 0x3, 0x181f ;  /* 0x00781f000d097f89 */ /* 0x000fe200000e0000 */
[----:B---3--:R-:W-:Y:S02]  /*0f20*/  @!P3 LEA.HI.X R19, R235, R5, R234, 0x1, P0 ;  /* 0x00000005eb13b211 */ /* 0x008fe400000f0cea */
[----:B------:R-:W-:Y:S01]  /*0f30*/  ISETP.GE.AND P0, PT, R2, UR4, PT ;  /* 0x0000000402007c0c */ /* 0x000fe2000bf06270 */
[----:B------:R-:W-:Y:S01]  /*0f40*/  SHFL.IDX PT, R5, R14, 0x4, 0x181f ;  /* 0x00981f000e057f89 */ /* 0x000fe200000e0000 */
[----:B------:R-:W-:-:S03]  /*0f50*/  IADD3 R2, R12, 0x40, RZ ;  /* 0x000000400c027810 */ /* 0x000fc60007ffe0ff */
[----:B------:R3:W-:Y:S01]  /*0f60*/  @!P3 LDGSTS.E.BYPASS.LTC128B.128 [R229+0x6100], [R18.64], !P5 ;  /* 0x0610000012e5bfae */ /* 0x0007e2000e901d74 */
[C---:B------:R-:W-:Y:S02]  /*0f70*/  @!P6 LEA R16, P3, R235.reuse, R16, 0x1 ;  /* 0x00000010eb10e211 */ /* 0x040fe400078608ff */
[----:B------:R-:W-:Y:S01]  /*0f80*/  ISETP.GE.AND P4, PT, R2, UR4, PT ;  /* 0x0000000402007c0c */ /* 0x000fe2000bf86270 */
[----:B------:R-:W-:Y:S01]  /*0f90*/  SHFL.IDX PT, R6, R13, 0x4, 0x181f ;  /* 0x00981f000d067f89 */ /* 0x000fe200000e0000 */
[----:B------:R-:W-:Y:S02]  /*0fa0*/  IADD3 R2, R12, 0x50, RZ ;  /* 0x000000500c027810 */ /* 0x000fe40007ffe0ff */
[----:B----4-:R-:W-:Y:S02]  /*0fb0*/  @!P6 LEA.HI.X R17, R235, R0, R234, 0x1, P3 ;  /* 0x00000000eb11e211 */ /* 0x010fe400018f0cea */
[----:B------:R-:W4:Y:S01]  /*0fc0*/  SHFL.IDX PT, R0, R14, 0x5, 0x181f ;  /* 0x00b81f000e007f89 */ /* 0x000f2200000e0000 */
[----:B------:R-:W-:-:S03]  /*0fd0*/  ISETP.GE.AND P3, PT, R2, UR4, PT ;  /* 0x0000000402007c0c */ /* 0x000fc6000bf66270 */
[----:B------:R-:W3:Y:S04]  /*0fe0*/  SHFL.IDX PT, R2, R13, 0x5, 0x181f ;  /* 0x00b81f000d027f89 */ /* 0x000ee800000e0000 */
[----:B------:R2:W-:Y:S01]  /*0ff0*/  @!P6 LDGSTS.E.BYPASS.LTC128B.128 [R229+0x6900], [R16.64], !P5 ;  /* 0x0690000010e5efae */ /* 0x0005e2000e901d74 */
[----:B------:R-:W-:-:S04]  /*1000*/  @!P1 LEA R10, P6, R235, R10, 0x1 ;  /* 0x0000000aeb0a9211 */ /* 0x000fc800078c08ff */
[----:B-1----:R-:W-:-:S05]  /*1010*/  @!P1 LEA.HI.X R11, R235, R11, R234, 0x1, P6 ;  /* 0x0000000beb0b9211 */ /* 0x002fca00030f0cea */
[----:B------:R4:W-:Y:S01]  /*1020*/  @!P1 LDGSTS.E.BYPASS.LTC128B.128 [R229+0x7100], [R10.64], !P5 ;  /* 0x071000000ae59fae */ /* 0x0009e2000e901d74 */
[----:B------:R-:W-:Y:S02]  /*1030*/  PLOP3.LUT P1, PT, PT, PT, UP1, 0x80, 0x0 ;  /* 0x000000000000781c */ /* 0x000fe40003f2f018 */
[C---:B----4-:R-:W-:Y:S02]  /*1040*/  @!P3 LEA R10, P6, R235.reuse, R0, 0x1 ;  /* 0x00000000eb0ab211 */ /* 0x050fe400078c08ff */
[----:B------:R-:W1:Y:S02]  /*1050*/  SHFL.IDX PT, R0, R14, 0x6, 0x181f ;  /* 0x00d81f000e007f89 */ /* 0x000e6400000e0000 */
[C-C-:B---3--:R-:W-:Y:S02]  /*1060*/  @!P3 LEA.HI.X R11, R235.reuse, R2, R234.reuse, 0x1, P6 ;  /* 0x00000002eb0bb211 */ /* 0x148fe400030f0cea */
[----:B------:R-:W-:Y:S04]  /*1070*/  SHFL.IDX PT, R14, R14, 0x7, 0x181f ;  /* 0x00f81f000e0e7f89 */ /* 0x000fe800000e0000 */
[----:B------:R-:W3:Y:S04]  /*1080*/  SHFL.IDX PT, R2, R13, 0x6, 0x181f ;  /* 0x00d81f000d027f89 */ /* 0x000ee800000e0000 */
[----:B------:R-:W4:Y:S01]  /*1090*/  SHFL.IDX PT, R13, R13, 0x7, 0x181f ;  /* 0x00f81f000d0d7f89 */ /* 0x000f2200000e0000 */
[----:B--2---:R2:W1:Y:S01]  /*10a0*/  @P2 R2UR UR17, R15 ;  /* 0x000000000f1123c2 */ /* 0x00446200000e0000 */
[C---:B------:R-:W-:Y:S01]  /*10b0*/  @!P0 LEA R16, P2, R235.reuse, R8, 0x1 ;  /* 0x00000008eb108211 */ /* 0x040fe200078408ff */
[----:B-1----:R-:W-:Y:S01]  /*10c0*/  @!UP3 UMOV UR17, UR16 ;  /* 0x000000100011bc82 */ /* 0x002fe20008000000 */
[----:B------:R-:W-:Y:S01]  /*10d0*/  IADD3 R8, R12, 0x60, RZ ;  /* 0x000000600c087810 */ /* 0x000fe20007ffe0ff */
[----:B------:R-:W-:Y:S01]  /*10e0*/  USHF.R.S32.HI UR16, URZ, 0x1f, UR17 ;  /* 0x0000001f3f107899 */ /* 0x000fe20008011411 */
[----:B------:R-:W-:Y:S01]  /*10f0*/  @!P0 LEA.HI.X R17, R235, R9, R234, 0x1, P2 ;  /* 0x00000009eb118211 */ /* 0x000fe200010f0cea */
[----:B------:R-:W-:Y:S01]  /*1100*/  UIMAD.WIDE.U32 UR46, UR17, UR8, URZ ;  /* 0x00000008112e72a5 */ /* 0x000fe2000f8e003f */
[----:B------:R-:W-:Y:S01]  /*1110*/  ISETP.GE.AND P2, PT, R8, UR4, PT ;  /* 0x0000000408007c0c */ /* 0x000fe2000bf46270 */
[----:B------:R-:W-:-:S02]  /*1120*/  UIMAD UR16, UR16, UR8, URZ ;  /* 0x00000008101072a4 */ /* 0x000fc4000f8e023f */
[----:B------:R1:W-:Y:S01]  /*1130*/  @!P0 LDGSTS.E.BYPASS.LTC128B.128 [R229+0x7900], [R16.64], !P5 ;  /* 0x0790000010e58fae */ /* 0x0003e2000e901d74 */
[C---:B------:R-:W-:Y:S02]  /*1140*/  @!P4 LEA R8, P0, R235.reuse, R5, 0x1 ;  /* 0x00000005eb08c211 */ /* 0x040fe400078008ff */
[C---:B------:R-:W-:Y:S02]  /*1150*/  IADD3 R5, R232.reuse, UR12, RZ ;  /* 0x0000000ce8057c10 */ /* 0x040fe4000fffe0ff */
[----:B------:R-:W-:Y:S02]  /*1160*/  @!P4 LEA.HI.X R9, R235, R6, R234, 0x1, P0 ;  /* 0x00000006eb09c211 */ /* 0x000fe400000f0cea */
[----:B------:R-:W-:Y:S02]  /*1170*/  PLOP3.LUT P0, PT, PT, PT, UP1, 0x80, 0x0 ;  /* 0x000000000000781c */ /* 0x000fe40003f0f018 */
[C---:B------:R-:W-:Y:S01]  /*1180*/  ISETP.GE.AND P6, PT, R5.reuse, UR10, PT ;  /* 0x0000000a05007c0c */ /* 0x040fe2000bfc6270 */
[----:B-----5:R-:W-:Y:S01]  /*1190*/  IMAD.IADD R5, R5, 0x1, R233 ;  /* 0x0000000105057824 */ /* 0x020fe200078e02e9 */
[----:B------:R4:W-:Y:S02]  /*11a0*/  @!P4 LDGSTS.E.BYPASS.LTC128B.128 [R229+0x8100], [R8.64], !P5 ;  /* 0x0810000008e5cfae */ /* 0x0009e4000e901d74 */
[----:B------:R-:W-:Y:S01]  /*11b0*/  ISETP.GT.OR P6, PT, R232, 0x5f, P6 ;  /* 0x0000005fe800780c */ /* 0x000fe200037c4670 */
[----:B------:R-:W-:Y:S01]  /*11c0*/  IMAD.MOV.U32 R6, RZ, RZ, R5 ;  /* 0x000000ffff067224 */ /* 0x000fe200078e0005 */
[----:B--2---:R-:W-:Y:S01]  /*11d0*/  IADD3 R15, R12, 0x70, RZ ;  /* 0x000000700c0f7810 */ /* 0x004fe20007ffe0ff */
[----:B------:R-:W-:Y:S01]  /*11e0*/  @P1 IMAD.HI.U32 R12, R5, c[0x0][0x2bc], RZ ;  /* 0x0000af00050c1a27 */ /* 0x000fe200078e00ff */
[----:B------:R2:W-:Y:S02]  /*11f0*/  @!P3 LDGSTS.E.BYPASS.LTC128B.128 [R229+0x8900], [R10.64], !P5 ;  /* 0x089000000ae5bfae */ /* 0x0005e4000e901d74 */
[----:B------:R-:W-:Y:S01]  /*1200*/  ISETP.GE.AND P1, PT, R15, UR4, PT ;  /* 0x000000040f007c0c */ /* 0x000fe2000bf26270 */
[----:B------:R-:W-:Y:S01]  /*1210*/  UIMAD UR4, UR17, UR9, UR16 ;  /* 0x00000009110472a4 */ /* 0x000fe2000f8e0210 */
[----:B------:R-:W-:-:S02]  /*1220*/  @P0 SHF.R.U32.HI R6, RZ, c[0x0][0x2c0], R12 ;  /* 0x0000b000ff060a19 */ /* 0x000fc4000001160c */
[----:B------:R-:W-:Y:S02]  /*1230*/  ULDC.64 UR8, c[0x0][0x1e8] ;  /* 0x00007a0000087ab9 */ /* 0x000fe40000000a00 */
[----:B------:R-:W-:Y:S01]  /*1240*/  UIADD3 UR4, UR47, UR4, URZ ;  /* 0x000000042f047290 */ /* 0x000fe2000fffe03f */
[----:B-1----:R-:W-:-:S04]  /*1250*/  @!P2 LEA R16, P4, R235, R0, 0x1 ;  /* 0x00000000eb10a211 */ /* 0x002fc800078808ff */
[----:B---3--:R-:W-:-:S05]  /*1260*/  @!P2 LEA.HI.X R17, R235, R2, R234, 0x1, P4 ;  /* 0x00000002eb11a211 */ /* 0x008fca00020f0cea */
[----:B------:R1:W-:Y:S01]  /*1270*/  @!P2 LDGSTS.E.BYPASS.LTC128B.128 [R229+0x9100], [R16.64], !P5 ;  /* 0x0910000010e5afae */ /* 0x0003e2000e901d74 */
[----:B----4-:R-:W-:-:S04]  /*1280*/  @!P6 IADD3 R8, P0, R6, UR46, RZ ;  /* 0x0000002e0608ec10 */ /* 0x010fc8000ff1e0ff */
[----:B------:R-:W-:Y:S02]  /*1290*/  @!P6 LEA.HI.X.SX32 R0, R6, UR4, 0x1, P0 ;  /* 0x000000040600ec11 */ /* 0x000fe400080f0eff */
[C---:B------:R-:W-:Y:S02]  /*12a0*/  @!P1 LEA R14, P0, R235.reuse, R14, 0x1 ;  /* 0x0000000eeb0e9211 */ /* 0x040fe400078008ff */
[C---:B--2---:R-:W-:Y:S02]  /*12b0*/  @!P6 LEA R10, P3, R8.reuse, c[0x0][0x2a0], 0x2 ;  /* 0x0000a800080aea11 */ /* 0x044fe400078610ff */
[----:B------:R-:W-:Y:S02]  /*12c0*/  @!P1 LEA.HI.X R15, R235, R13, R234, 0x1, P0 ;  /* 0x0000000deb0f9211 */ /* 0x000fe400000f0cea */
[----:B------:R-:W-:-:S03]  /*12d0*/  @!P6 LEA.HI.X R11, R8, c[0x0][0x2a4], R0, 0x2, P3 ;  /* 0x0000a900080bea11 */ /* 0x000fc600018f1400 */
[----:B------:R2:W-:Y:S04]  /*12e0*/  @!P1 LDGSTS.E.BYPASS.LTC128B.128 [R229+0x9900], [R14.64], !P5 ;  /* 0x099000000ee59fae */ /* 0x0005e8000e901d74 */
[----:B------:R-:W0:Y:S04]  /*12f0*/  LDGDEPBAR ;  /* 0x00000000000079af */ /* 0x000e280000000000 */
[----:B------:R-:W-:Y:S06]  /*1300*/  BAR.SYNC.DEFER_BLOCKING 0x0 ;  /* 0x0000000000007b1d */ /* 0x000fec0000010000 */
[----:B------:R3:W4:Y:S01]  /*1310*/  @!P6 LDG.E R230, [R10.64] ;  /* 0x000000340ae6e981 */ /* 0x000722000c1e1900 */
[----:B------:R-:W-:Y:S01]  /*1320*/  IMAD.MOV R231, RZ, RZ, -R6 ;  /* 0x000000ffffe77224 */ /* 0x000fe200078e0a06 */
[----:B------:R-:W-:Y:S01]  /*1330*/  UIMAD UR16, UR15, UR8, URZ ;  /* 0x000000080f1072a4 */ /* 0x000fe2000f8e023f */
[----:B------:R-:W-:Y:S01]  /*1340*/  ISETP.GE.AND P3, PT, R235, c[0x0][0x1d4], PT ;  /* 0x00007500eb007a0c */ /* 0x000fe20003f66270 */
[----:B------:R-:W-:Y:S01]  /*1350*/  UIMAD.WIDE.U32 UR50, UR11, UR8, URZ ;  /* 0x000000080b3272a5 */ /* 0x000fe2000f8e003f */
[----:B------:R-:W-:Y:S01]  /*1360*/  IMAD R231, R231, c[0x0][0x2b8], R5 ;  /* 0x0000ae00e7e77a24 */ /* 0x000fe200078e0205 */
[----:B------:R-:W-:Y:S01]  /*1370*/  UIMAD UR8, UR11, UR9, UR16 ;  /* 0x000000090b0872a4 */ /* 0x000fe2000f8e0210 */
[CC--:B------:R-:W-:Y:S01]  /*1380*/  LEA.HI R227, R169.reuse, R7.reuse, RZ, 0x4 ;  /* 0x00000007a9e37211 */ /* 0x0c0fe200078f20ff */
[----:B------:R-:W-:Y:S01]  /*1390*/  UIMAD UR35, UR6, -0x60, UR35 ;  /* 0xffffffa0062378a4 */ /* 0x000fe2000f8e0223 */
[----:B------:R-:W-:Y:S01]  /*13a0*/  LEA.HI R168, R169, R7, RZ, 0x5 ;  /* 0x00000007a9a87211 */ /* 0x000fe200078f28ff */
[----:B------:R-:W-:Y:S01]  /*13b0*/  UIADD3 UR8, UR51, UR8, URZ ;  /* 0x0000000833087290 */ /* 0x000fe2000fffe03f */
[----:B------:R-:W-:Y:S01]  /*13c0*/  SHF.R.S32.HI R9, RZ, 0x1f, R231 ;  /* 0x0000001fff097819 */ /* 0x000fe200000114e7 */
[----:B------:R-:W-:Y:S01]  /*13d0*/  UIADD3 UR18, UR35, UR10, URZ ;  /* 0x0000000a23127290 */ /* 0x000fe2000fffe03f */
[----:B-1----:R-:W-:Y:S01]  /*13e0*/  LOP3.LUT R16, R227, 0xfffffff0, RZ, 0xc0, !PT ;  /* 0xfffffff0e3107812 */ /* 0x002fe200078ec0ff */
[----:B------:R-:W-:Y:S01]  /*13f0*/  ULDC.64 UR16, c[0x0][0x210] ;  /* 0x0000840000107ab9 */ /* 0x000fe20000000a00 */
[----:B------:R-:W-:Y:S01]  /*1400*/  SHF.R.S32.HI R20, RZ, 0x4, R227 ;  /* 0x00000004ff147819 */ /* 0x000fe200000114e3 */
[----:B------:R-:W-:Y:S01]  /*1410*/  IMAD R0, R9, c[0x0][0x1e0], RZ ;  /* 0x0000780009007a24 */ /* 0x000fe200078e02ff */
[----:B------:R-:W-:Y:S01]  /*1420*/  UIMAD UR15, UR15, UR16, URZ ;  /* 0x000000100f0f72a4 */ /* 0x000fe2000f8e023f */
[----:B------:R-:W-:Y:S01]  /*1430*/  IADD3 R2, -R3, UR18, RZ ;  /* 0x0000001203027c10 */ /* 0x000fe2000fffe1ff */
[----:B------:R-:W-:Y:S01]  /*1440*/  IMAD.IADD R16, R7, 0x1, -R16 ;  /* 0x0000000107107824 */ /* 0x000fe200078e0a10 */
[----:B------:R-:W-:Y:S01]  /*1450*/  LEA.HI R227, R227, R20, RZ, 0x1 ;  /* 0x00000014e3e37211 */ /* 0x000fe200078f08ff */
[----:B------:R-:W-:Y:S01]  /*1460*/  IMAD R0, R231, c[0x0][0x1e4], R0 ;  /* 0x00007900e7007a24 */ /* 0x000fe200078e0200 */
[C---:B------:R-:W-:Y:S01]  /*1470*/  ISETP.GE.AND P6, PT, R2.reuse, 0x21, PT ;  /* 0x000000210200780c */ /* 0x040fe20003fc6270 */
[----:B------:R-:W-:Y:S01]  /*1480*/  IMAD.SHL.U32 R3, R3, 0x8, RZ ;  /* 0x0000000803037824 */ /* 0x000fe200078e00ff */
[C---:B------:R-:W-:Y:S01]  /*1490*/  ISETP.GE.AND P5, PT, R2.reuse, 0x31, PT ;  /* 0x000000310200780c */ /* 0x040fe20003fa6270 */
[----:B---3--:R-:W-:Y:S01]  /*14a0*/  IMAD.WIDE.U32 R10, R231, c[0x0][0x1e0], RZ ;  /* 0x00007800e70a7a25 */ /* 0x008fe200078e00ff */
[C---:B------:R-:W-:Y:S01]  /*14b0*/  ISETP.GE.AND P4, PT, R2.reuse, 0x41, PT ;  /* 0x000000410200780c */ /* 0x040fe20003f86270 */
[----:B------:R-:W-:Y:S01]  /*14c0*/  UIMAD.WIDE.U32 UR48, UR11, UR16, URZ ;  /* 0x000000100b3072a5 */ /* 0x000fe2000f8e003f */
[----:B------:R-:W-:Y:S01]  /*14d0*/  ISETP.GE.AND P2, PT, R2, 0x51, PT ;  /* 0x000000510200780c */ /* 0x000fe20003f46270 */
[----:B------:R-:W-:Y:S01]  /*14e0*/  IMAD.IADD R11, R11, 0x1, R0 ;  /* 0x000000010b0b7824 */ /* 0x000fe200078e0200 */
[----:B------:R-:W-:Y:S01]  /*14f0*/  LOP3.LUT R227, R227, 0xfffffffe, RZ, 0xc0, !PT ;  /* 0xfffffffee3e37812 */ /* 0x000fe200078ec0ff */
[----:B------:R-:W-:Y:S01]  /*1500*/  IMAD R9, R9, c[0x0][0x208], RZ ;  /* 0x0000820009097a24 */ /* 0x000fe200078e02ff */
[----:B------:R-:W-:Y:S01]  /*1510*/  SHF.R.S32.HI R5, RZ, 0x1f, R16 ;  /* 0x0000001fff057819 */ /* 0x000fe20000011410 */
[----:B------:R-:W-:Y:S01]  /*1520*/  UIMAD UR9, UR11, UR17, UR15 ;  /* 0x000000110b0972a4 */ /* 0x000fe2000f8e020f */
[----:B------:R-:W-:Y:S01]  /*1530*/  IADD3 R238, R229, 0x100, RZ ;  /* 0x00000100e5ee7810 */ /* 0x000fe20007ffe0ff */
[----:B------:R-:W-:Y:S01]  /*1540*/  IMAD.IADD R227, R20, 0x1, -R227 ;  /* 0x0000000114e37824 */ /* 0x000fe200078e0ae3 */
[----:B------:R-:W-:Y:S01]  /*1550*/  LEA.HI R5, R5, R16, RZ, 0x3 ;  /* 0x0000001005057211 */ /* 0x000fe200078f18ff */
[----:B------:R-:W-:Y:S01]  /*1560*/  IMAD R9, R231, c[0x0][0x20c], R9 ;  /* 0x00008300e7097a24 */ /* 0x000fe200078e0209 */
[----:B------:R-:W-:-:S02]  /*1570*/  UIADD3 UR9, UR49, UR9, URZ ;  /* 0x0000000931097290 */ /* 0x000fc4000fffe03f */
[----:B------:R-:W-:-:S04]  /*1580*/  UIADD3 UR15, UR6, -0x1, URZ ;  /* 0xffffffff060f7890 */ /* 0x000fc8000fffe03f */
[----:B------:R-:W-:Y:S01]  /*1590*/  UISETP.GT.AND UP3, UPT, UR15, UR5, UPT ;  /* 0x000000050f00728c */ /* 0x000fe2000bf64270 */
[----:B----4-:R-:W-:Y:S01]  /*15a0*/  SHF.R.S32.HI R8, RZ, 0x1f, R230 ;  /* 0x0000001fff087819 */ /* 0x010fe200000114e6 */
[----:B------:R-:W-:-:S04]  /*15b0*/  IMAD.WIDE.U32 R10, R230, c[0x0][0x1f0], R10 ;  /* 0x00007c00e60a7a25 */ /* 0x000fc800078e000a */
[----:B------:R-:W-:Y:S01]  /*15c0*/  IMAD R0, R8, c[0x0][0x1f0], RZ ;  /* 0x00007c0008007a24 */ /* 0x000fe200078e02ff */
[----:B------:R-:W-:Y:S01]  /*15d0*/  IADD3 R10, P1, R10, UR50, RZ ;  /* 0x000000320a0a7c10 */ /* 0x000fe2000ff3e0ff */
[----:B------:R-:W-:Y:S02]  /*15e0*/  IMAD R8, R8, c[0x0][0x218], RZ ;  /* 0x0000860008087a24 */ /* 0x000fe400078e02ff */
[----:B------:R-:W-:Y:S01]  /*15f0*/  IMAD R0, R230, c[0x0][0x1f4], R0 ;  /* 0x00007d00e6007a24 */ /* 0x000fe200078e0200 */
[----:B------:R-:W-:-:S04]  /*1600*/  LEA R6, P0, R10, c[0x0][0x1c8], 0x1 ;  /* 0x000072000a067a11 */ /* 0x000fc800078008ff */
[----:B------:R-:W-:Y:S01]  /*1610*/  IADD3.X R0, R11, UR8, R0, P1, !PT ;  /* 0x000000080b007c10 */ /* 0x000fe20008ffe400 */
[----:B------:R-:W1:Y:S01]  /*1620*/  SHFL.IDX PT, R12, R6, RZ, 0x181f ;  /* 0x00181fff060c7589 */ /* 0x000e6200000e0000 */
[----:B------:R-:W-:Y:S02]  /*1630*/  ISETP.GE.AND P1, PT, R2, 0x1, PT ;  /* 0x000000010200780c */ /* 0x000fe40003f26270 */
[----:B------:R-:W-:Y:S01]  /*1640*/  LEA.HI.X R10, R10, c[0x0][0x1cc], R0, 0x1, P0 ;  /* 0x000073000a0a7a11 */ /* 0x000fe200000f0c00 */
[----:B------:R-:W-:Y:S04]  /*1650*/  SHFL.IDX PT, R18, R6, 0x1, 0x181f ;  /* 0x00381f0006127f89 */ /* 0x000fe800000e0000 */
[----:B------:R-:W3:Y:S04]  /*1660*/  SHFL.IDX PT, R0, R10, RZ, 0x181f ;  /* 0x00181fff0a007589 */ /* 0x000ee800000e0000 */
[----:B------:R-:W4:Y:S04]  /*1670*/  SHFL.IDX PT, R17, R10, 0x1, 0x181f ;  /* 0x00381f000a117f89 */ /* 0x000f2800000e0000 */
[----:B--2---:R-:W2:Y:S04]  /*1680*/  SHFL.IDX PT, R14, R6, 0x2, 0x181f ;  /* 0x00581f00060e7f89 */ /* 0x004ea800000e0000 */
[----:B------:R-:W2:Y:S01]  /*1690*/  SHFL.IDX PT, R15, R10, 0x2, 0x181f ;  /* 0x00581f000a0f7f89 */ /* 0x000ea200000e0000 */
[----:B-1----:R-:W-:-:S03]  /*16a0*/  @P1 LEA R12, P0, R235, R12, 0x1 ;  /* 0x0000000ceb0c1211 */ /* 0x002fc600078008ff */
[----:B------:R-:W-:Y:S01]  /*16b0*/  SHFL.IDX PT, R11, R10, 0x4, 0x181f ;  /* 0x00981f000a0b7f89 */ /* 0x000fe200000e0000 */
[C---:B---3--:R-:W-:Y:S02]  /*16c0*/  @P1 LEA.HI.X R13, R235.reuse, R0, R234, 0x1, P0 ;  /* 0x00000000eb0d1211 */ /* 0x048fe400000f0cea */
[----:B------:R-:W-:Y:S01]  /*16d0*/  ISETP.GE.AND P0, PT, R2, 0x11, PT ;  /* 0x000000110200780c */ /* 0x000fe20003f06270 */
[----:B------:R-:W1:Y:S04]  /*16e0*/  SHFL.IDX PT, R0, R6, 0x4, 0x181f ;  /* 0x00981f0006007f89 */ /* 0x000e6800000e0000 */
[----:B------:R3:W-:Y:S08]  /*16f0*/  @P1 LDGSTS.E.BYPASS.LTC128B.128 [R229+0x3100], [R12.64], !P3 ;  /* 0x031000000ce51fae */ /* 0x0007f0000d901d74 */
[----:B------:R-:W-:-:S04]  /*1700*/  @P0 LEA R18, P1, R235, R18, 0x1 ;  /* 0x00000012eb120211 */ /* 0x000fc800078208ff */
[C-C-:B----4-:R-:W-:Y:S02]  /*1710*/  @P0 LEA.HI.X R19, R235.reuse, R17, R234.reuse, 0x1, P1 ;  /* 0x00000011eb130211 */ /* 0x150fe400008f0cea */
[----:B--2---:R-:W-:Y:S02]  /*1720*/  @P6 LEA R14, P1, R235, R14, 0x1 ;  /* 0x0000000eeb0e6211 */ /* 0x004fe400078208ff */
[----:B------:R-:W-:Y:S01]  /*1730*/  LOP3.LUT R17, R5, 0xfffffff8, RZ, 0xc0, !PT ;  /* 0xfffffff805117812 */ /* 0x000fe200078ec0ff */
[----:B------:R2:W-:Y:S01]  /*1740*/  @P0 LDGSTS.E.BYPASS.LTC128B.128 [R229+0x3900], [R18.64], !P3 ;  /* 0x0390000012e50fae */ /* 0x0005e2000d901d74 */
[--C-:B------:R-:W-:Y:S01]  /*1750*/  @P6 LEA.HI.X R15, R235, R15, R234.reuse, 0x1, P1 ;  /* 0x0000000feb0f6211 */ /* 0x100fe200008f0cea */
[----:B------:R-:W-:Y:S01]  /*1760*/  IMAD.SHL.U32 R5, R5, 0x40, RZ ;  /* 0x0000004005057824 */ /* 0x000fe200078e00ff */
[C---:B-1----:R-:W-:Y:S01]  /*1770*/  @P4 LEA R20, P1, R235.reuse, R0, 0x1 ;  /* 0x00000000eb144211 */ /* 0x042fe200078208ff */
[----:B------:R-:W-:Y:S02]  /*1780*/  IMAD.IADD R0, R16, 0x1, -R17 ;  /* 0x0000000110007824 */ /* 0x000fe400078e0a11 */
[----:B------:R1:W-:Y:S01]  /*1790*/  @P6 LDGSTS.E.BYPASS.LTC128B.128 [R229+0x4100], [R14.64], !P3 ;  /* 0x041000000ee56fae */ /* 0x0003e2000d901d74 */
[----:B------:R-:W-:Y:S01]  /*17a0*/  @P4 LEA.HI.X R21, R235, R11, R234, 0x1, P1 ;  /* 0x0000000beb154211 */ /* 0x000fe200008f0cea */
[----:B------:R-:W-:Y:S01]  /*17b0*/  IMAD.SHL.U32 R11, R227, 0x8, RZ ;  /* 0x00000008e30b7824 */ /* 0x000fe200078e00ff */
[----:B------:R-:W-:Y:S01]  /*17c0*/  LOP3.LUT R5, R5, 0xfffffe00, RZ, 0xc0, !PT ;  /* 0xfffffe0005057812 */ /* 0x000fe200078ec0ff */
[----:B---3--:R-:W2:Y:S04]  /*17d0*/  SHFL.IDX PT, R13, R6, 0x3, 0x181f ;  /* 0x00781f00060d7f89 */ /* 0x008ea800000e0000 */
[----:B------:R-:W3:Y:S04]  /*17e0*/  SHFL.IDX PT, R12, R10, 0x3, 0x181f ;  /* 0x00781f000a0c7f89 */ /* 0x000ee800000e0000 */
[----:B------:R-:W4:Y:S04]  /*17f0*/  SHFL.IDX PT, R6, R6, 0x5, 0x181f ;  /* 0x00b81f0006067f89 */ /* 0x000f2800000e0000 */
[----:B------:R-:W1:Y:S01]  /*1800*/  SHFL.IDX PT, R10, R10, 0x5, 0x181f ;  /* 0x00b81f000a0a7f89 */ /* 0x000e6200000e0000 */
[----:B--2---:R-:W-:-:S04]  /*1810*/  @P5 LEA R18, P0, R235, R13, 0x1 ;  /* 0x0000000deb125211 */ /* 0x004fc800078008ff */
[C---:B---3--:R-:W-:Y:S02]  /*1820*/  @P5 LEA.HI.X R19, R235.reuse, R12, R234, 0x1, P0 ;  /* 0x0000000ceb135211 */ /* 0x048fe400000f0cea */
[----:B----4-:R-:W-:-:S03]  /*1830*/  @P2 LEA R12, P0, R235, R6, 0x1 ;  /* 0x00000006eb0c2211 */ /* 0x010fc600078008ff */
[----:B------:R2:W-:Y:S01]  /*1840*/  @P5 LDGSTS.E.BYPASS.LTC128B.128 [R229+0x4900], [R18.64], !P3 ;  /* 0x0490000012e55fae */ /* 0x0005e2000d901d74 */
[----:B------:R-:W-:Y:S02]  /*1850*/  SHF.R.S32.HI R6, RZ, 0x5, R168 ;  /* 0x00000005ff067819 */ /* 0x000fe400000114a8 */
[C-C-:B-1----:R-:W-:Y:S01]  /*1860*/  @P2 LEA.HI.X R13, R235.reuse, R10, R234.reuse, 0x1, P0 ;  /* 0x0000000aeb0d2211 */ /* 0x142fe200000f0cea */
[----:B------:R-:W-:Y:S01]  /*1870*/  IMAD.SHL.U32 R10, R4, 0x40, RZ ;  /* 0x00000040040a7824 */ /* 0x000fe200078e00ff */
[----:B------:R1:W-:Y:S01]  /*1880*/  @P4 LDGSTS.E.BYPASS.LTC128B.128 [R229+0x5100], [R20.64], !P3 ;  /* 0x0510000014e54fae */ /* 0x0003e2000d901d74 */
[----:B------:R-:W-:Y:S01]  /*1890*/  IMAD R228, R6, 0x400, R5 ;  /* 0x0000040006e47824 */ /* 0x000fe200078e0205 */
[----:B------:R-:W-:Y:S02]  /*18a0*/  SHF.L.U64.HI R234, R235, 0x1, R234 ;  /* 0x00000001ebea7819 */ /* 0x000fe400000102ea */
[----:B------:R3:W-:Y:S01]  /*18b0*/  @P2 LDGSTS.E.BYPASS.LTC128B.128 [R229+0x5900], [R12.64], !P3 ;  /* 0x059000000ce52fae */ /* 0x0007e2000d901d74 */
[----:B------:R-:W-:-:S03]  /*18c0*/  LOP3.LUT R10, R10, 0x1c0, RZ, 0xc0, !PT ;  /* 0x000001c00a0a7812 */ /* 0x000fc600078ec0ff */
[----:B------:R-:W0:Y:S01]  /*18d0*/  LDGDEPBAR ;  /* 0x00000000000079af */ /* 0x000e220000000000 */
[----:B------:R-:W-:Y:S02]  /*18e0*/  LOP3.LUT R3, R10, 0x8, R3, 0xf8, !PT ;  /* 0x000000080a037812 */ /* 0x000fe400078ef803 */
[----:B------:R-:W-:-:S04]  /*18f0*/  SHF.R.U32.HI R10, RZ, 0x3, R10 ;  /* 0x00000003ff0a7819 */ /* 0x000fc8000001160a */
[----:B------:R-:W-:-:S05]  /*1900*/  LOP3.LUT R10, R3, R10, RZ, 0x3c, !PT ;  /* 0x0000000a030a7212 */ /* 0x000fca00078e3cff */
[----:B------:R-:W-:-:S04]  /*1910*/  IMAD R227, R227, 0x200, R10 ;  /* 0x00000200e3e37824 */ /* 0x000fc800078e020a */
[----:B------:R-:W-:-:S05]  /*1920*/  IMAD.SHL.U32 R227, R227, 0x2, RZ ;  /* 0x00000002e3e37824 */ /* 0x000fca00078e00ff */
[----:B------:R-:W-:Y:S01]  /*1930*/  IADD3 R226, R227, 0x3120, RZ ;  /* 0x00003120e3e27810 */ /* 0x000fe20007ffe0ff */
[----:B---3--:R-:W-:Y:S01]  /*1940*/  IMAD.SHL.U32 R12, R0, 0x40, RZ ;  /* 0x00000040000c7824 */ /* 0x008fe200078e00ff */
[----:B------:R-:W-:-:S04]  /*1950*/  DEPBAR.LE SB0, 0x1 ;  /* 0x000080400000791a */ /* 0x000fc80000000000 */
[----:B------:R-:W-:Y:S01]  /*1960*/  LOP3.LUT R12, R12, 0x1c0, RZ, 0xc0, !PT ;  /* 0x000001c00c0c7812 */ /* 0x000fe200078ec0ff */
[----:B------:R-:W-:-:S04]  /*1970*/  DEPBAR.LE SB0, 0x0 ;  /* 0x000080000000791a */ /* 0x000fc80000000000 */
[----:B------:R-:W-:Y:S01]  /*1980*/  LOP3.LUT R11, R12, 0x8, R11, 0xf8, !PT ;  /* 0x000000080c0b7812 */ /* 0x000fe200078ef80b */
[----:B------:R-:W-:Y:S01]  /*1990*/  BAR.SYNC.DEFER_BLOCKING 0x0 ;  /* 0x0000000000007b1d */ /* 0x000fe20000010000 */
[----:B------:R-:W-:-:S04]  /*19a0*/  SHF.R.U32.HI R12, RZ, 0x3, R12 ;  /* 0x00000003ff0c7819 */ /* 0x000fc8000001160c */
[----:B------:R-:W-:Y:S01]  /*19b0*/  LOP3.LUT R3, R11, R12, RZ, 0x3c, !PT ;  /* 0x0000000c0b037212 */ /* 0x000fe200078e3cff */
[----:B------:R-:W-:Y:S01]  /*19c0*/  IMAD.WIDE.U32 R10, R231, c[0x0][0x208], RZ ;  /* 0x00008200e70a7a25 */ /* 0x000fe200078e00ff */
[----:B------:R-:W-:-:S03]  /*19d0*/  IADD3 R12, R227, 0x3100, RZ ;  /* 0x00003100e30c7810 */ /* 0x000fc60007ffe0ff */
[----:B------:R-:W-:Y:S02]  /*19e0*/  IMAD.IADD R11, R11, 0x1, R9 ;  /* 0x000000010b0b7824 */ /* 0x000fe400078e0209 */
[C---:B------:R-:W-:Y:S02]  /*19f0*/  IMAD R9, R230.reuse, c[0x0][0x21c], R8 ;  /* 0x00008700e6097a24 */ /* 0x040fe400078e0208 */
[----:B------:R-:W-:-:S04]  /*1a00*/  IMAD.WIDE.U32 R24, R230, c[0x0][0x218], R10 ;  /* 0x00008600e6187a25 */ /* 0x000fc800078e000a */
[----:B------:R-:W-:Y:S01]  /*1a10*/  IMAD.IADD R228, R3, 0x1, R228 ;  /* 0x0000000103e47824 */ /* 0x000fe200078e02e4 */
[----:B------:R-:W-:-:S03]  /*1a20*/  IADD3 R8, P0, R24, UR48, RZ ;  /* 0x0000003018087c10 */ /* 0x000fc6000ff1e0ff */
[----:B------:R-:W-:Y:S01]  /*1a30*/  IMAD.SHL.U32 R228, R228, 0x2, RZ ;  /* 0x00000002e4e47824 */ /* 0x000fe200078e00ff */
[----:B------:R-:W-:Y:S01]  /*1a40*/  IADD3.X R24, R25, UR9, R9, P0, !PT ;  /* 0x0000000919187c10 */ /* 0x000fe200087fe409 */
[----:B------:R-:W-:Y:S01]  /*1a50*/  LDSM.16.M88.4 R124, [R227+0x3100] ;  /* 0x00310000e37c783b */ /* 0x000fe20000000200 */
[----:B------:R-:W-:-:S03]  /*1a60*/  LEA R25, P0, R8, c[0x0][0x1f8], 0x1 ;  /* 0x00007e0008197a11 */ /* 0x000fc600078008ff */
[----:B------:R-:W-:Y:S01]  /*1a70*/  LDSM.16.M88.4 R80, [R228+0x6100] ;  /* 0x00610000e450783b */ /* 0x000fe20000000200 */
[----:B------:R-:W-:Y:S02]  /*1a80*/  LEA.HI.X R24, R8, c[0x0][0x1fc], R24, 0x1, P0 ;  /* 0x00007f0008187a11 */ /* 0x000fe400000f0c18 */
[----:B------:R-:W-:Y:S01]  /*1a90*/  LOP3.LUT P0, RZ, R4, 0x2, RZ, 0xc0, !PT ;  /* 0x0000000204ff7812 */ /* 0x000fe2000780c0ff */
[----:B------:R-:W3:Y:S03]  /*1aa0*/  SHFL.IDX PT, R32, R25, 0x1, 0x181f ;  /* 0x00381f0019207f89 */ /* 0x000ee600000e0000 */
[----:B------:R-:W-:Y:S01]  /*1ab0*/  R2P PR, R0, 0x6 ;  /* 0x0000000600007804 */ /* 0x000fe20000000000 */
[----:B------:R-:W4:Y:S01]  /*1ac0*/  SHFL.IDX PT, R8, R25, RZ, 0x181f ;  /* 0x00181fff19087589 */ /* 0x000f2200000e0000 */
[----:B------:R-:W-:Y:S01]  /*1ad0*/  IMAD.MOV.U32 R0, RZ, RZ, 0x10 ;  /* 0x00000010ff007424 */ /* 0x000fe200078e00ff */
[C---:B------:R-:W-:Y:S01]  /*1ae0*/  ISETP.GE.AND P4, PT, R235.reuse, c[0x0][0x1d4], PT ;  /* 0x00007500eb007a0c */ /* 0x040fe20003f86270 */
[----:B------:R-:W-:Y:S01]  /*1af0*/  IMAD.SHL.U32 R235, R235, 0x2, RZ ;  /* 0x00000002ebeb7824 */ /* 0x000fe200078e00ff */
[----:B------:R-:W1:Y:S02]  /*1b00*/  SHFL.IDX PT, R26, R24, 0x1, 0x181f ;  /* 0x00381f00181a7f89 */ /* 0x000e6400000e0000 */
[----:B------:R-:W-:-:S02]  /*1b10*/  SEL R0, R0, 0xfffffff0, !P1 ;  /* 0xfffffff000007807 */ /* 0x000fc40004800000 */
[----:B------:R-:W2:Y:S01]  /*1b20*/  SHFL.IDX PT, R9, R24, RZ, 0x181f ;  /* 0x00181fff18097589 */ /* 0x000ea200000e0000 */
[----:B------:R-:W-:Y:S02]  /*1b30*/  @P0 IADD3 R226, R12, -0x20, RZ ;  /* 0xffffffe00ce20810 */ /* 0x000fe40007ffe0ff */
[C---:B------:R-:W-:Y:S01]  /*1b40*/  ISETP.LT.OR P0, PT, R2.reuse, 0x1, P4 ;  /* 0x000000010200780c */ /* 0x040fe20002701670 */
[----:B------:R-:W2:Y:S01]  /*1b50*/  SHFL.IDX PT, R30, R25, 0x2, 0x181f ;  /* 0x00581f00191e7f89 */ /* 0x000ea200000e0000 */
[----:B------:R-:W-:Y:S01]  /*1b60*/  ISETP.LT.OR P6, PT, R2, 0x11, P4 ;  /* 0x000000110200780c */ /* 0x000fe200027c1670 */
[----:B------:R-:W-:Y:S01]  /*1b70*/  IMAD R224, R0, 0x2, R228 ;  /* 0x0000000200e07824 */ /* 0x000fe200078e02e4 */
[C---:B------:R-:W-:Y:S01]  /*1b80*/  IADD3 R217, R226.reuse, 0x800, RZ ;  /* 0x00000800e2d97810 */ /* 0x040fe20007ffe0ff */
[----:B------:R-:W2:Y:S01]  /*1b90*/  SHFL.IDX PT, R28, R25, 0x3, 0x181f ;  /* 0x00781f00191c7f89 */ /* 0x000ea200000e0000 */
[C---:B------:R-:W-:Y:S02]  /*1ba0*/  IADD3 R216, R226.reuse, 0x1000, RZ ;  /* 0x00001000e2d87810 */ /* 0x040fe40007ffe0ff */
[----:B------:R-:W-:Y:S01]  /*1bb0*/  IADD3 R215, R226, 0x1800, RZ ;  /* 0x00001800e2d77810 */ /* 0x000fe20007ffe0ff */
[----:B------:R-:W2:Y:S01]  /*1bc0*/  SHFL.IDX PT, R11, R24, 0x2, 0x181f ;  /* 0x00581f00180b7f89 */ /* 0x000ea200000e0000 */
[----:B---3--:R-:W-:-:S02]  /*1bd0*/  IADD3 R32, P1, R32, R235, RZ ;  /* 0x000000eb20207210 */ /* 0x008fc40007f3e0ff */
[----:B------:R-:W-:Y:S01]  /*1be0*/  IADD3 R214, R226, 0x2000, RZ ;  /* 0x00002000e2d67810 */ /* 0x000fe20007ffe0ff */
[----:B------:R-:W3:Y:S01]  /*1bf0*/  LDSM.16.M88.4 R84, [R228+0x8100] ;  /* 0x00810000e454783b */ /* 0x000ee20000000200 */
[----:B----4-:R-:W-:Y:S02]  /*1c00*/  IADD3 R8, P5, R8, R235, RZ ;  /* 0x000000eb08087210 */ /* 0x010fe40007fbe0ff */
[----:B------:R-:W-:Y:S01]  /*1c10*/  IADD3 R213, R226, 0x2800, RZ ;  /* 0x00002800e2d57810 */ /* 0x000fe20007ffe0ff */
[----:B------:R-:W-:Y:S01]  /*1c20*/  LDSM.16.M88.4 R116, [R227+0x3900] ;  /* 0x00390000e374783b */ /* 0x000fe20000000200 */
[----:B-1----:R-:W-:-:S03]  /*1c30*/  IMAD.X R33, R26, 0x1, R234, P1 ;  /* 0x000000011a217824 */ /* 0x002fc600008e06ea */
[----:B------:R-:W-:Y:S01]  /*1c40*/  LDSM.16.M88.4 R108, [R227+0x4100] ;  /* 0x00410000e36c783b */ /* 0x000fe20000000200 */
[----:B--2---:R-:W-:Y:S01]  /*1c50*/  IMAD.X R9, R9, 0x1, R234, P5 ;  /* 0x0000000109097824 */ /* 0x004fe200028e06ea */
[----:B------:R-:W-:Y:S02]  /*1c60*/  HMMA.16816.F32 R128, R80, R124, RZ ;  /* 0x0000007c5080723c */ /* 0x000fe400000018ff */
[----:B------:R-:W-:Y:S01]  /*1c70*/  LDSM.16.M88.4 R100, [R227+0x4900] ;  /* 0x00490000e364783b */ /* 0x000fe20000000200 */
[----:B------:R-:W-:-:S03]  /*1c80*/  IADD3 R30, P5, R30, R235, RZ ;  /* 0x000000eb1e1e7210 */ /* 0x000fc60007fbe0ff */
[----:B------:R-:W-:Y:S01]  /*1c90*/  LDSM.16.M88.4 R92, [R227+0x5100] ;  /* 0x00510000e35c783b */ /* 0x000fe20000000200 */
[----:B------:R-:W-:-:S03]  /*1ca0*/  IADD3 R28, P1, R28, R235, RZ ;  /* 0x000000eb1c1c7210 */ /* 0x000fc60007f3e0ff */
[----:B------:R-:W1:Y:S01]  /*1cb0*/  SHFL.IDX PT, R10, R24, 0x3, 0x181f ;  /* 0x00781f00180a7f89 */ /* 0x000e6200000e0000 */
[--C-:B------:R-:W-:Y:S01]  /*1cc0*/  IMAD.X R31, R11, 0x1, R234.reuse, P5 ;  /* 0x000000010b1f7824 */ /* 0x100fe200028e06ea */
[----:B------:R-:W-:Y:S02]  /*1cd0*/  ISETP.LT.OR P5, PT, R2, 0x21, P4 ;  /* 0x000000210200780c */ /* 0x000fe400027a1670 */
[----:B------:R-:W-:Y:S04]  /*1ce0*/  LDSM.16.M88.4 R164, [R227+0x5900] ;  /* 0x00590000e3a4783b */ /* 0x000fe80000000200 */
[----:B------:R-:W2:Y:S04]  /*1cf0*/  SHFL.IDX PT, R26, R25, 0x4, 0x181f ;  /* 0x00981f00191a7f89 */ /* 0x000ea800000e0000 */
[----:B------:R-:W-:Y:S04]  /*1d00*/  SHFL.IDX PT, R25, R25, 0x5, 0x181f ;  /* 0x00b81f0019197f89 */ /* 0x000fe800000e0000 */
[----:B------:R-:W4:Y:S04]  /*1d10*/  SHFL.IDX PT, R27, R24, 0x4, 0x181f ;  /* 0x00981f00181b7f89 */ /* 0x000f2800000e0000 */
[----:B------:R-:W2:Y:S01]  /*1d20*/  SHFL.IDX PT, R24, R24, 0x5, 0x181f ;  /* 0x00b81f0018187f89 */ /* 0x000ea200000e0000 */
[C---:B---3--:R-:W-:Y:S01]  /*1d30*/  HMMA.16816.F32 R76, R84.reuse, R124, RZ ;  /* 0x0000007c544c723c */ /* 0x048fe200000018ff */
[----:B-1----:R-:W-:Y:S01]  /*1d40*/  IMAD.X R29, R10, 0x1, R234, P1 ;  /* 0x000000010a1d7824 */ /* 0x002fe200008e06ea */
[----:B------:R-:W-:Y:S01]  /*1d50*/  ISETP.LT.OR P1, PT, R2, 0x31, P4 ;  /* 0x000000310200780c */ /* 0x000fe20002721670 */
[----:B------:R-:W-:Y:S05]  /*1d60*/  LDSM.16.M88.4 R152, [R226] ;  /* 0x00000000e298783b */ /* 0x000fea0000000200 */
[----:B------:R-:W-:Y:S01]  /*1d70*/  HMMA.16816.F32 R72, R84, R126, RZ ;  /* 0x0000007e5448723c */ /* 0x000fe200000018ff */
[----:B------:R-:W-:Y:S04]  /*1d80*/  LDSM.16.M88.4 R148, [R226+0x800] ;  /* 0x00080000e294783b */ /* 0x000fe80000000200 */
[----:B------:R-:W-:Y:S03]  /*1d90*/  LDSM.16.M88.4 R144, [R226+0x1000] ;  /* 0x00100000e290783b */ /* 0x000fe60000000200 */
[-C--:B------:R-:W-:Y:S01]  /*1da0*/  HMMA.16816.F32 R120, R80, R116.reuse, RZ ;  /* 0x000000745078723c */ /* 0x080fe200000018ff */
[----:B------:R-:W-:Y:S04]  /*1db0*/  LDSM.16.M88.4 R140, [R226+0x1800] ;  /* 0x00180000e28c783b */ /* 0x000fe80000000200 */
[----:B------:R-:W-:Y:S03]  /*1dc0*/  LDSM.16.M88.4 R136, [R226+0x2000] ;  /* 0x00200000e288783b */ /* 0x000fe60000000200 */
[C---:B------:R-:W-:Y:S01]  /*1dd0*/  HMMA.16816.F32 R68, R84.reuse, R116, RZ ;  /* 0x000000745444723c */ /* 0x040fe200000018ff */
[----:B------:R-:W-:Y:S04]  /*1de0*/  LDSM.16.M88.4 R132, [R226+0x2800] ;  /* 0x00280000e284783b */ /* 0x000fe80000000200 */
[----:B------:R-:W-:Y:S03]  /*1df0*/  LDSM.16.M88.4 R160, [R224+0x6100] ;  /* 0x00610000e0a0783b */ /* 0x000fe60000000200 */
[----:B------:R-:W-:Y:S01]  /*1e00*/  HMMA.16816.F32 R20, R84, R118, RZ ;  /* 0x000000765414723c */ /* 0x000fe200000018ff */
[----:B------:R-:W1:Y:S04]  /*1e10*/  LDSM.16.M88.4 R156, [R224+0x8100] ;  /* 0x00810000e09c783b */ /* 0x000e680000000200 */
[----:B------:R-:W-:Y:S01]  /*1e20*/  @!PT LDS RZ, [RZ] ;  /* 0x00000000fffff984 */ /* 0x000fe20000000800 */
[----:B------:R-:W-:Y:S01]  /*1e30*/  @!PT LDS RZ, [RZ] ;  /* 0x00000000fffff984 */ /* 0x000fe20000000800 */
[----:B------:R-:W-:Y:S01]  /*1e40*/  @!PT LDS RZ, [RZ] ;  /* 0x00000000fffff984 */ /* 0x000fe20000000800 */
[----:B------:R3:W-:Y:S01]  /*1e50*/  LDGSTS.E.BYPASS.LTC128B.128 [R229+0x100], [R8.64], !P0 ;  /* 0x0010000008e57fae */ /* 0x0007e2000c101d74 */
[----:B------:R-:W-:Y:S01]  /*1e60*/  LOP3.LUT P0, RZ, R4, 0x4, RZ, 0xc0, !PT ;  /* 0x0000000404ff7812 */ /* 0x000fe2000780c0ff */
[----:B------:R-:W-:Y:S01]  /*1e70*/  IMAD.MOV.U32 R4, RZ, RZ, 0x20 ;  /* 0x00000020ff047424 */ /* 0x000fe200078e00ff */
[----:B------:R-:W-:Y:S01]  /*1e80*/  HMMA.16816.F32 R112, R80, R108, RZ ;  /* 0x0000006c5070723c */ /* 0x000fe200000018ff */
[----:B------:R1:W-:Y:S01]  /*1e90*/  LDGSTS.E.BYPASS.LTC128B.128 [R229+0x900], [R32.64], !P6 ;  /* 0x0090000020e57fae */ /* 0x0003e2000f101d74 */
[----:B------:R-:W-:-:S02]  /*1ea0*/  ISETP.LT.OR P6, PT, R2, 0x41, P4 ;  /* 0x000000410200780c */ /* 0x000fc400027c1670 */
[----:B------:R-:W-:Y:S01]  /*1eb0*/  ISETP.LT.OR P4, PT, R2, 0x51, P4 ;  /* 0x000000510200780c */ /* 0x000fe20002781670 */
[----:B------:R-:W-:Y:S01]  /*1ec0*/  IMAD.MOV.U32 R2, RZ, RZ, 0x40 ;  /* 0x00000040ff027424 */ /* 0x000fe200078e00ff */
[----:B------:R1:W-:Y:S01]  /*1ed0*/  LDGSTS.E.BYPASS.LTC128B.128 [R229+0x1100], [R30.64], !P5 ;  /* 0x011000001ee57fae */ /* 0x0003e2000e901d74 */
[----:B--2---:R-:W-:Y:S01]  /*1ee0*/  IADD3 R26, P5, R26, R235, RZ ;  /* 0x000000eb1a1a7210 */ /* 0x004fe20007fbe0ff */
[----:B------:R-:W-:Y:S01]  /*1ef0*/  HMMA.16816.F32 R64, R84, R108, RZ ;  /* 0x0000006c5440723c */ /* 0x000fe200000018ff */
[----:B------:R-:W-:Y:S01]  /*1f00*/  SEL R4, R4, 0xffffffe0, !P2 ;  /* 0xffffffe004047807 */ /* 0x000fe20005000000 */
[----:B------:R2:W-:Y:S01]  /*1f10*/  LDGSTS.E.BYPASS.LTC128B.128 [R229+0x1900], [R28.64], !P1 ;  /* 0x019000001ce57fae */ /* 0x0005e2000c901d74 */
[----:B------:R-:W-:Y:S01]  /*1f20*/  SEL R2, R2, 0xffffffc0, !P0 ;  /* 0xffffffc002027807 */ /* 0x000fe20004000000 */
[----:B----4-:R-:W-:Y:S01]  /*1f30*/  IMAD.X R27, R27, 0x1, R234, P5 ;  /* 0x000000011b1b7824 */ /* 0x010fe200028e06ea */
[----:B------:R-:W-:Y:S01]  /*1f40*/  PLOP3.LUT P0, PT, PT, PT, UP3, 0x80, 0x0 ;  /* 0x000000000000781c */ /* 0x000fe20003f0f038 */
[----:B------:R-:W-:-:S02]  /*1f50*/  IMAD R223, R4, 0x2, R228 ;  /* 0x0000000204df7824 */ /* 0x000fc400078e02e4 */
[----:B------:R-:W-:Y:S01]  /*1f60*/  HMMA.16816.F32 R16, R84, R110, RZ ;  /* 0x0000006e5410723c */ /* 0x000fe200000018ff */
[----:B------:R-:W-:Y:S01]  /*1f70*/  IMAD.IADD R222, R227, 0x1, R2 ;  /* 0x00000001e3de7824 */ /* 0x000fe200078e0202 */
[----:B------:R4:W-:Y:S01]  /*1f80*/  LDGSTS.E.BYPASS.LTC128B.128 [R229+0x2100], [R26.64], !P6 ;  /* 0x021000001ae57fae */ /* 0x0009e2000f101d74 */
[----:B------:R-:W-:Y:S02]  /*1f90*/  IMAD R221, R0, 0x2, R223 ;  /* 0x0000000200dd7824 */ /* 0x000fe400078e02df */
[----:B------:R-:W-:-:S03]  /*1fa0*/  IMAD.IADD R212, R2, 0x1, R226 ;  /* 0x0000000102d47824 */ /* 0x000fc600078e02e2 */
[-C--:B------:R-:W-:Y:S08]  /*1fb0*/  HMMA.16816.F32 R104, R80, R100.reuse, RZ ;  /* 0x000000645068723c */ /* 0x080ff000000018ff */
[----:B------:R-:W-:Y:S01]  /*1fc0*/  HMMA.16816.F32 R60, R84, R100, RZ ;  /* 0x00000064543c723c */ /* 0x000fe200000018ff */
[----:B--2---:R-:W-:-:S07]  /*1fd0*/  IADD3 R28, P1, R25, R235, RZ ;  /* 0x000000eb191c7210 */ /* 0x004fce0007f3e0ff */
[----:B------:R-:W-:Y:S01]  /*1fe0*/  HMMA.16816.F32 R12, R84, R102, RZ ;  /* 0x00000066540c723c */ /* 0x000fe200000018ff */
[----:B------:R-:W-:-:S05]  /*1ff0*/  IMAD.X R29, R24, 0x1, R234, P1 ;  /* 0x00000001181d7824 */ /* 0x000fca00008e06ea */
[----:B------:R2:W-:Y:S02]  /*2000*/  LDGSTS.E.BYPASS.LTC128B.128 [R229+0x2900], [R28.64], !P4 ;  /* 0x029000001ce57fae */ /* 0x0005e4000e101d74 */
[-C--:B------:R-:W-:Y:S01]  /*2010*/  HMMA.16816.F32 R96, R80, R92.reuse, RZ ;  /* 0x0000005c5060723c */ /* 0x080fe200000018ff */
[----:B------:R-:W-:Y:S01]  /*2020*/  ISETP.GT.AND P4, PT, R232, 0x5f, PT ;  /* 0x0000005fe800780c */ /* 0x000fe20003f84270 */
[----:B------:R-:W-:Y:S04]  /*2030*/  LDSM.16.M88.4 R48, [R223+0x8100] ;  /* 0x00810000df30783b */ /* 0x000fe80000000200 */
[----:B------:R-:W2:Y:S02]  /*2040*/  LDSM.16.M88.4 R44, [R222+0x3100] ;  /* 0x00310000de2c783b */ /* 0x000ea40000000200 */
[C---:B------:R-:W-:Y:S02]  /*2050*/  HMMA.16816.F32 R56, R84.reuse, R92, RZ ;  /* 0x0000005c5438723c */ /* 0x040fe400000018ff */
[----:B------:R-:W2:Y:S04]  /*2060*/  LDSM.16.M88.4 R40, [R222+0x3900] ;  /* 0x00390000de28783b */ /* 0x000ea80000000200 */
[----:B------:R-:W2:Y:S02]  /*2070*/  LDSM.16.M88.4 R36, [R222+0x4100] ;  /* 0x00410000de24783b */ /* 0x000ea40000000200 */
[----:B---3--:R-:W-:Y:S02]  /*2080*/  HMMA.16816.F32 R8, R84, R94, RZ ;  /* 0x0000005e5408723c */ /* 0x008fe400000018ff */
[----:B-1----:R-:W1:Y:S04]  /*2090*/  LDSM.16.M88.4 R32, [R222+0x4900] ;  /* 0x00490000de20783b */ /* 0x002e680000000200 */
[----:B----4-:R-:W-:Y:S02]  /*20a0*/  LDSM.16.M88.4 R24, [R222+0x5900] ;  /* 0x00590000de18783b */ /* 0x010fe40000000200 */
[C---:B------:R-:W-:Y:S02]  /*20b0*/  HMMA.16816.F32 R124, R80.reuse, R126, RZ ;  /* 0x0000007e507c723c */ /* 0x040fe400000018ff */
[----:B--2---:R-:W2:Y:S04]  /*20c0*/  LDSM.16.M88.4 R28, [R222+0x5100] ;  /* 0x00510000de1c783b */ /* 0x004ea80000000200 */
[----:B------:R-:W0:Y:S02]  /*20d0*/  LDGDEPBAR ;  /* 0x00000000000079af */ /* 0x000e240000000000 */
[C---:B------:R-:W-:Y:S08]  /*20e0*/  HMMA.16816.F32 R116, R80.reuse, R118, RZ ;  /* 0x000000765074723c */ /* 0x040ff000000018ff */
[C---:B------:R-:W-:Y:S08]  /*20f0*/  HMMA.16816.F32 R108, R80.reuse, R110, RZ ;  /* 0x0000006e506c723c */ /* 0x040ff000000018ff */
[C---:B------:R-:W-:Y:S08]  /*2100*/  HMMA.16816.F32 R100, R80.reuse, R102, RZ ;  /* 0x000000665064723c */ /* 0x040ff000000018ff */
[----:B------:R-:W-:Y:S08]  /*2110*/  HMMA.16816.F32 R92, R80, R94, RZ ;  /* 0x0000005e505c723c */ /* 0x000ff000000018ff */
[-C--:B------:R-:W-:Y:S08]  /*2120*/  HMMA.16816.F32 R52, R84, R164.reuse, RZ ;  /* 0x000000a45434723c */ /* 0x080ff000000018ff */
[----:B------:R-:W-:Y:S08]  /*2130*/  HMMA.16816.F32 R88, R80, R164, RZ ;  /* 0x000000a45058723c */ /* 0x000ff000000018ff */
[-C--:B------:R-:W-:Y:S08]  /*2140*/  HMMA.16816.F32 R84, R84, R166.reuse, RZ ;  /* 0x000000a65454723c */ /* 0x080ff000000018ff */
[----:B------:R-:W-:Y:S08]  /*2150*/  HMMA.16816.F32 R80, R80, R166, RZ ;  /* 0x000000a65050723c */ /* 0x000ff000000018ff */
        /* <DEDUP_REMOVED lines=13> */
[C---:B------:R-:W-:Y:S08]  /*2230*/  HMMA.16816.F32 R88, R160.reuse, R132, R88 ;  /* 0x00000084a058723c */ /* 0x040ff00000001858 */
[C---:B------:R-:W-:Y:S01]  /*2240*/  HMMA.16816.F32 R80, R160.reuse, R134, R80 ;  /* 0x00000086a050723c */ /* 0x040fe20000001850 */
[----:B------:R-:W3:Y:S07]  /*2250*/  LDSM.16.M88.4 R132, [R223+0x6100] ;  /* 0x00610000df84783b */ /* 0x000eee0000000200 */
[C---:B------:R-:W-:Y:S08]  /*2260*/  HMMA.16816.F32 R128, R160.reuse, R152, R128 ;  /* 0x00000098a080723c */ /* 0x040ff00000001880 */
[C---:B------:R-:W-:Y:S08]  /*2270*/  HMMA.16816.F32 R120, R160.reuse, R148, R120 ;  /* 0x00000094a078723c */ /* 0x040ff00000001878 */
[C---:B------:R-:W-:Y:S08]  /*2280*/  HMMA.16816.F32 R112, R160.reuse, R144, R112 ;  /* 0x00000090a070723c */ /* 0x040ff00000001870 */
[C---:B------:R-:W-:Y:S08]  /*2290*/  HMMA.16816.F32 R104, R160.reuse, R140, R104 ;  /* 0x0000008ca068723c */ /* 0x040ff00000001868 */
[C---:B------:R-:W-:Y:S08]  /*22a0*/  HMMA.16816.F32 R96, R160.reuse, R136, R96 ;  /* 0x00000088a060723c */ /* 0x040ff00000001860 */
[C---:B------:R-:W-:Y:S01]  /*22b0*/  HMMA.16816.F32 R124, R160.reuse, R154, R124 ;  /* 0x0000009aa07c723c */ /* 0x040fe2000000187c */
[----:B------:R-:W-:Y:S07]  /*22c0*/  LDSM.16.M88.4 R152, [R212+0x1000] ;  /* 0x00100000d498783b */ /* 0x000fee0000000200 */
[C---:B------:R-:W-:Y:S01]  /*22d0*/  HMMA.16816.F32 R116, R160.reuse, R150, R116 ;  /* 0x00000096a074723c */ /* 0x040fe20000001874 */
[----:B------:R-:W-:Y:S07]  /*22e0*/  LDSM.16.M88.4 R148, [R212+0x1800] ;  /* 0x00180000d494783b */ /* 0x000fee0000000200 */
[C---:B------:R-:W-:Y:S01]  /*22f0*/  HMMA.16816.F32 R108, R160.reuse, R146, R108 ;  /* 0x00000092a06c723c */ /* 0x040fe2000000186c */
[----:B------:R-:W-:Y:S07]  /*2300*/  LDSM.16.M88.4 R144, [R212+0x2000] ;  /* 0x00200000d490783b */ /* 0x000fee0000000200 */
[C---:B------:R-:W-:Y:S01]  /*2310*/  HMMA.16816.F32 R100, R160.reuse, R142, R100 ;  /* 0x0000008ea064723c */ /* 0x040fe20000001864 */
[----:B------:R-:W-:Y:S07]  /*2320*/  LDSM.16.M88.4 R140, [R221+0x8100] ;  /* 0x00810000dd8c783b */ /* 0x000fee0000000200 */
[----:B------:R-:W-:Y:S01]  /*2330*/  HMMA.16816.F32 R92, R160, R138, R92 ;  /* 0x0000008aa05c723c */ /* 0x000fe2000000185c */
[----:B------:R-:W4:Y:S04]  /*2340*/  LDSM.16.M88.4 R136, [R212] ;  /* 0x00000000d488783b */ /* 0x000f280000000200 */
[----:B------:R-:W3:Y:S03]  /*2350*/  LDSM.16.M88.4 R160, [R212+0x2800] ;  /* 0x00280000d4a0783b */ /* 0x000ee60000000200 */
[C---:B------:R-:W-:Y:S08]  /*2360*/  HMMA.16816.F32 R76, R48.reuse, R44, R76 ;  /* 0x0000002c304c723c */ /* 0x040ff0000000184c */
[C---:B------:R-:W-:Y:S08]  /*2370*/  HMMA.16816.F32 R68, R48.reuse, R40, R68 ;  /* 0x000000283044723c */ /* 0x040ff00000001844 */
[C---:B------:R-:W-:Y:S08]  /*2380*/  HMMA.16816.F32 R64, R48.reuse, R36, R64 ;  /* 0x000000243040723c */ /* 0x040ff00000001840 */
[C---:B-1----:R-:W-:Y:S08]  /*2390*/  HMMA.16816.F32 R60, R48.reuse, R32, R60 ;  /* 0x00000020303c723c */ /* 0x042ff0000000183c */
[C---:B--2---:R-:W-:Y:S08]  /*23a0*/  HMMA.16816.F32 R56, R48.reuse, R28, R56 ;  /* 0x0000001c3038723c */ /* 0x044ff00000001838 */
[C---:B------:R-:W-:Y:S08]  /*23b0*/  HMMA.16816.F32 R52, R48.reuse, R24, R52 ;  /* 0x000000183034723c */ /* 0x040ff00000001834 */
[C---:B------:R-:W-:Y:S08]  /*23c0*/  HMMA.16816.F32 R72, R48.reuse, R46, R72 ;  /* 0x0000002e3048723c */ /* 0x040ff00000001848 */
[C---:B------:R-:W-:Y:S08]  /*23d0*/  HMMA.16816.F32 R20, R48.reuse, R42, R20 ;  /* 0x0000002a3014723c */ /* 0x040ff00000001814 */
[C---:B------:R-:W-:Y:S08]  /*23e0*/  HMMA.16816.F32 R16, R48.reuse, R38, R16 ;  /* 0x000000263010723c */ /* 0x040ff00000001810 */
[C---:B------:R-:W-:Y:S08]  /*23f0*/  HMMA.16816.F32 R12, R48.reuse, R34, R12 ;  /* 0x00000022300c723c */ /* 0x040ff0000000180c */
[C---:B------:R-:W-:Y:S08]  /*2400*/  HMMA.16816.F32 R8, R48.reuse, R30, R8 ;  /* 0x0000001e3008723c */ /* 0x040ff00000001808 */
[----:B------:R-:W-:Y:S01]  /*2410*/  HMMA.16816.F32 R84, R48, R26, R84 ;  /* 0x0000001a3054723c */ /* 0x000fe20000001854 */
[----:B------:R-:W1:Y:S01]  /*2420*/  LDSM.16.M88.4 R48, [R221+0x6100] ;  /* 0x00610000dd30783b */ /* 0x000e620000000200 */
[----:B------:R-:W-:-:S06]  /*2430*/  DEPBAR.LE SB0, 0x0 ;  /* 0x000080000000791a */ /* 0x000fcc0000000000 */
[C---:B---3--:R-:W-:Y:S08]  /*2440*/  HMMA.16816.F32 R128, R132.reuse, R44, R128 ;  /* 0x0000002c8480723c */ /* 0x048ff00000001880 */
        /* <DEDUP_REMOVED lines=23> */
[C---:B-1----:R-:W-:Y:S08]  /*25c0*/  HMMA.16816.F32 R128, R48.reuse, R136, R128 ;  /* 0x000000883080723c */ /* 0x042ff00000001880 */
        /* <DEDUP_REMOVED lines=13> */
[----:B------:R-:W-:Y:S01]  /*26a0*/  PLOP3.LUT P1, PT, PT, PT, UP1, 0x80, 0x0 ;  /* 0x000000000000781c */ /* 0x000fe20003f2f018 */
[----:B------:R-:W-:Y:S01]  /*26b0*/  IMAD.MOV.U32 R230, RZ, RZ, RZ ;  /* 0x000000ffffe67224 */ /* 0x000fe200078e00ff */
[----:B------:R-:W-:-:S02]  /*26c0*/  IADD3 R231, R232, UR12, R233 ;  /* 0x0000000ce8e77c10 */ /* 0x000fc4000fffe0e9 */
[----:B------:R-:W-:Y:S02]  /*26d0*/  PLOP3.LUT P0, PT, PT, PT, UP1, 0x80, 0x0 ;  /* 0x000000000000781c */ /* 0x000fe40003f0f018 */
[----:B------:R-:W-:-:S05]  /*26e0*/  IADD3 R231, R231, -0x60, RZ ;  /* 0xffffffa0e7e77810 */ /* 0x000fca0007ffe0ff */
[----:B------:R-:W-:Y:S02]  /*26f0*/  IMAD.MOV.U32 R2, RZ, RZ, R231 ;  /* 0x000000ffff027224 */ /* 0x000fe400078e00e7 */
[----:B------:R-:W-:-:S05]  /*2700*/  @P1 IMAD.HI.U32 R24, R231, c[0x0][0x2bc], RZ ;  /* 0x0000af00e7181a27 */ /* 0x000fca00078e00ff */
        /* <DEDUP_REMOVED lines=17> */
[----:B------:R-:W-:-:S05]  /*2820*/  IMAD R2, R230, c[0x0][0x1f4], R2 ;  /* 0x00007d00e6027a24 */ /* 0x000fca00078e0202 */
[----:B------:R-:W-:Y:S02]  /*2830*/  IADD3.X R2, R25, UR8, R2, P0, !PT ;  /* 0x0000000819027c10 */ /* 0x000fe400087fe402 */
[----:B------:R-:W-:-:S04]  /*2840*/  LEA R38, P0, R36, c[0x0][0x1c8], 0x1 ;  /* 0x0000720024267a11 */ /* 0x000fc800078008ff */
[----:B------:R-:W-:Y:S01]  /*2850*/  LEA.HI.X R36, R36, c[0x0][0x1cc], R2, 0x1, P0 ;  /* 0x0000730024247a11 */ /* 0x000fe200000f0c02 */
[----:B------:R-:W1:Y:S04]  /*2860*/  SHFL.IDX PT, R34, R38, RZ, 0x181f ;  /* 0x00181fff26227589 */ /* 0x000e6800000e0000 */
[----:B------:R-:W2:Y:S04]  /*2870*/  SHFL.IDX PT, R33, R36, RZ, 0x181f ;  /* 0x00181fff24217589 */ /* 0x000ea800000e0000 */
[----:B------:R-:W-:Y:S04]  /*2880*/  SHFL.IDX PT, R31, R38, 0x1, 0x181f ;  /* 0x00381f00261f7f89 */ /* 0x000fe800000e0000 */
[----:B------:R-:W-:Y:S04]  /*2890*/  SHFL.IDX PT, R29, R38, 0x2, 0x181f ;  /* 0x00581f00261d7f89 */ /* 0x000fe800000e0000 */
[----:B------:R-:W-:Y:S04]  /*28a0*/  SHFL.IDX PT, R32, R36, 0x1, 0x181f ;  /* 0x00381f0024207f89 */ /* 0x000fe800000e0000 */
[----:B------:R-:W-:Y:S04]  /*28b0*/  SHFL.IDX PT, R27, R38, 0x3, 0x181f ;  /* 0x00781f00261b7f89 */ /* 0x000fe800000e0000 */
[----:B------:R-:W3:Y:S01]  /*28c0*/  SHFL.IDX PT, R25, R38, 0x4, 0x181f ;  /* 0x00981f0026197f89 */ /* 0x000ee200000e0000 */
[----:B-1----:R-:W-:-:S03]  /*28d0*/  IADD3 R34, P0, R34, R235, RZ ;  /* 0x000000eb22227210 */ /* 0x002fc60007f1e0ff */
[----:B------:R3:W-:Y:S02]  /*28e0*/  SHFL.IDX PT, R2, R38, 0x5, 0x181f ;  /* 0x00b81f0026027f89 */ /* 0x0007e400000e0000 */
[----:B--2---:R-:W-:Y:S02]  /*28f0*/  IMAD.X R35, R33, 0x1, R234, P0 ;  /* 0x0000000121237824 */ /* 0x004fe400000e06ea */
[----:B------:R-:W-:Y:S04]  /*2900*/  SHFL.IDX PT, R30, R36, 0x2, 0x181f ;  /* 0x00581f00241e7f89 */ /* 0x000fe800000e0000 */
[----:B------:R-:W-:Y:S04]  /*2910*/  SHFL.IDX PT, R28, R36, 0x3, 0x181f ;  /* 0x00781f00241c7f89 */ /* 0x000fe800000e0000 */
[----:B------:R-:W1:Y:S04]  /*2920*/  SHFL.IDX PT, R26, R36, 0x4, 0x181f ;  /* 0x00981f00241a7f89 */ /* 0x000e6800000e0000 */
[----:B------:R2:W4:Y:S04]  /*2930*/  SHFL.IDX PT, R24, R36, 0x5, 0x181f ;  /* 0x00b81f0024187f89 */ /* 0x00052800000e0000 */
[----:B------:R5:W-:Y:S01]  /*2940*/  LDGSTS.E.BYPASS.LTC128B.128 [R229+0x3100], [R34.64], !P3 ;  /* 0x0310000022e57fae */ /* 0x000be2000d901d74 */
[----:B---3--:R-:W-:-:S05]  /*2950*/  IADD3 R38, P1, R25, R235, RZ ;  /* 0x000000eb19267210 */ /* 0x008fca0007f3e0ff */
[----:B-1----:R-:W-:Y:S01]  /*2960*/  IMAD.X R39, R26, 0x1, R234, P1 ;  /* 0x000000011a277824 */ /* 0x002fe200008e06ea */
[----:B--2---:R-:W-:-:S05]  /*2970*/  IADD3 R36, P0, R31, R235, RZ ;  /* 0x000000eb1f247210 */ /* 0x004fca0007f1e0ff */
[--C-:B------:R-:W-:Y:S01]  /*2980*/  IMAD.X R37, R32, 0x1, R234.reuse, P0 ;  /* 0x0000000120257824 */ /* 0x100fe200000e06ea */
[-C--:B------:R-:W-:Y:S02]  /*2990*/  IADD3 R32, P2, R27, R235.reuse, RZ ;  /* 0x000000eb1b207210 */ /* 0x080fe40007f5e0ff */
[-C--:B-----5:R-:W-:Y:S02]  /*29a0*/  IADD3 R34, P5, R29, R235.reuse, RZ ;  /* 0x000000eb1d227210 */ /* 0x0a0fe40007fbe0ff */
[----:B------:R-:W-:Y:S01]  /*29b0*/  IADD3 R40, P0, R2, R235, RZ ;  /* 0x000000eb02287210 */ /* 0x000fe20007f1e0ff */
[--C-:B------:R-:W-:Y:S01]  /*29c0*/  IMAD.X R33, R28, 0x1, R234.reuse, P2 ;  /* 0x000000011c217824 */ /* 0x100fe200010e06ea */
[----:B------:R1:W-:Y:S01]  /*29d0*/  LDGSTS.E.BYPASS.LTC128B.128 [R229+0x3900], [R36.64], !P3 ;  /* 0x0390000024e57fae */ /* 0x0003e2000d901d74 */
[--C-:B------:R-:W-:Y:S02]  /*29e0*/  IMAD.X R35, R30, 0x1, R234.reuse, P5 ;  /* 0x000000011e237824 */ /* 0x100fe400028e06ea */
[----:B----4-:R-:W-:-:S03]  /*29f0*/  IMAD.X R41, R24, 0x1, R234, P0 ;  /* 0x0000000118297824 */ /* 0x010fc600000e06ea */
[----:B------:R1:W-:Y:S04]  /*2a00*/  LDGSTS.E.BYPASS.LTC128B.128 [R229+0x4100], [R34.64], !P3 ;  /* 0x0410000022e57fae */ /* 0x0003e8000d901d74 */
[----:B------:R1:W-:Y:S04]  /*2a10*/  LDGSTS.E.BYPASS.LTC128B.128 [R229+0x4900], [R32.64], !P3 ;  /* 0x0490000020e57fae */ /* 0x0003e8000d901d74 */
[----:B------:R1:W-:Y:S04]  /*2a20*/  LDGSTS.E.BYPASS.LTC128B.128 [R229+0x5100], [R38.64], !P3 ;  /* 0x0510000026e57fae */ /* 0x0003e8000d901d74 */
[----:B------:R1:W-:Y:S02]  /*2a30*/  LDGSTS.E.BYPASS.LTC128B.128 [R229+0x5900], [R40.64], !P3 ;  /* 0x0590000028e57fae */ /* 0x0003e4000d901d74 */
.L_x_150:
[----:B------:R-:W-:Y:S01]  /*2a40*/  LOP3.LUT R2, R168, 0xffffffe0, RZ, 0xc0, !PT ;  /* 0xffffffe0a8027812 */ /* 0x000fe200078ec0ff */
[----:B------:R-:W-:Y:S01]  /*2a50*/  ULDC UR12, c[0x0][0x324] ;  /* 0x0000c900000c7ab9 */ /* 0x000fe20000000800 */
[----:B------:R-:W-:Y:S01]  /*2a60*/  LEA.HI R25, R169, R7, RZ, 0x2 ;  /* 0x00000007a9197211 */ /* 0x000fe200078f10ff */
[----:B------:R-:W-:Y:S01]  /*2a70*/  ULDC UR15, c[0x0][0x1d0] ;  /* 0x00007400000f7ab9 */ /* 0x000fe20000000800 */
[----:B------:R-:W-:Y:S01]  /*2a80*/  SHF.R.S32.HI R27, RZ, 0x1f, R6 ;  /* 0x0000001fff1b7819 */ /* 0x000fe20000011406 */
[----:B------:R-:W-:Y:S01]  /*2a90*/  IMAD.IADD R2, R7, 0x1, -R2 ;  /* 0x0000000107027824 */ /* 0x000fe200078e0a02 */
[----:B------:R-:W-:Y:S01]  /*2aa0*/  LOP3.LUT R25, R25, 0xfffffffc, RZ, 0xc0, !PT ;  /* 0xfffffffc19197812 */ /* 0x000fe200078ec0ff */
[----:B------:R-:W-:Y:S01]  /*2ab0*/  ULOP3.LUT UR12, URZ, UR12, URZ, 0x33, !UPT ;  /* 0x0000000c3f0c7292 */ /* 0x000fe2000f8e333f */
[----:B------:R-:W-:Y:S01]  /*2ac0*/  LEA.HI R27, R27, R6, RZ, 0x2 ;  /* 0x000000061b1b7211 */ /* 0x000fe200078f10ff */
[----:B------:R-:W-:Y:S01]  /*2ad0*/  UIMAD UR15, UR7, UR15, UR35 ;  /* 0x0000000f070f72a4 */ /* 0x000fe2000f8e0223 */
[----:B------:R-:W-:Y:S01]  /*2ae0*/  SHF.R.S32.HI R24, RZ, 0x1f, R2 ;  /* 0x0000001fff187819 */ /* 0x000fe20000011402 */
[----:B------:R-:W-:Y:S01]  /*2af0*/  IMAD.IADD R25, R7, 0x1, -R25 ;  /* 0x0000000107197824 */ /* 0x000fe200078e0a19 */
[----:B------:R-:W-:Y:S01]  /*2b00*/  LOP3.LUT R27, R27, 0xffffffc, RZ, 0xc0, !PT ;  /* 0x0ffffffc1b1b7812 */ /* 0x000fe200078ec0ff */
[----:B------:R-:W0:Y:S01]  /*2b10*/  LDGDEPBAR ;  /* 0x00000000000079af */ /* 0x000e220000000000 */
[----:B------:R-:W-:Y:S01]  /*2b20*/  LEA.HI R7, R24, R2, RZ, 0x2 ;  /* 0x0000000218077211 */ /* 0x000fe200078f10ff */
[----:B------:R-:W-:Y:S01]  /*2b30*/  IMAD.IADD R5, R5, 0x1, R3 ;  /* 0x0000000105057824 */ /* 0x000fe200078e0203 */
[----:B------:R-:W-:Y:S01]  /*2b40*/  LEA.HI R24, R25, R25, RZ, 0x1 ;  /* 0x0000001919187211 */ /* 0x000fe200078f08ff */
[----:B------:R-:W-:Y:S01]  /*2b50*/  IMAD.IADD R27, R6, 0x1, -R27 ;  /* 0x00000001061b7824 */ /* 0x000fe200078e0a1b */
[----:B------:R-:W-:-:S02]  /*2b60*/  LEA.HI.SX32 R6, R7, UR14, 0x1e ;  /* 0x0000000e07067c11 */ /* 0x000fc4000f8ff2ff */
[----:B------:R-:W-:Y:S01]  /*2b70*/  PLOP3.LUT P1, PT, PT, PT, UP2, 0x80, 0x0 ;  /* 0x000000000000781c */ /* 0x000fe20003f2f028 */
[C---:B------:R-:W-:Y:S01]  /*2b80*/  IMAD.SHL.U32 R26, R24.reuse, 0x20, RZ ;  /* 0x00000020181a7824 */ /* 0x040fe200078e00ff */
[----:B------:R-:W-:Y:S01]  /*2b90*/  LOP3.LUT R24, R24, 0x1ffffffe, RZ, 0xc0, !PT ;  /* 0x1ffffffe18187812 */ /* 0x000fe200078ec0ff */
[----:B------:R-:W-:Y:S01]  /*2ba0*/  IMAD R6, R27, 0x10, R6 ;  /* 0x000000101b067824 */ /* 0x000fe200078e0206 */
[----:B------:R-:W-:Y:S02]  /*2bb0*/  PLOP3.LUT P0, PT, PT, PT, UP2, 0x80, 0x0 ;  /* 0x000000000000781c */ /* 0x000fe40003f0f028 */
[----:B------:R-:W-:Y:S01]  /*2bc0*/  LOP3.LUT R26, R26, 0xffffffc0, RZ, 0xc0, !PT ;  /* 0xffffffc01a1a7812 */ /* 0x000fe200078ec0ff */
[----:B------:R-:W-:Y:S01]  /*2bd0*/  IMAD.IADD R24, R25, 0x1, -R24 ;  /* 0x0000000119187824 */ /* 0x000fe200078e0a18 */
[----:B------:R-:W-:-:S03]  /*2be0*/  LOP3.LUT R237, R7, 0x7ffffffc, RZ, 0xc0, !PT ;  /* 0x7ffffffc07ed7812 */ /* 0x000fc600078ec0ff */
[----:B------:R-:W-:Y:S02]  /*2bf0*/  IMAD.IADD R6, R26, 0x1, R6 ;  /* 0x000000011a067824 */ /* 0x000fe400078e0206 */
[----:B------:R-:W-:Y:S02]  /*2c00*/  IMAD.IADD R237, R2, 0x1, -R237 ;  /* 0x0000000102ed7824 */ /* 0x000fe400078e0aed */
[----:B------:R-:W-:Y:S02]  /*2c10*/  IMAD R236, R24, 0x8, R6 ;  /* 0x0000000818ec7824 */ /* 0x000fe400078e0206 */
[----:B------:R-:W-:Y:S02]  /*2c20*/  IMAD.U32 R2, RZ, RZ, UR18 ;  /* 0x00000012ff027e24 */ /* 0x000fe4000f8e00ff */
[----:B------:R-:W-:-:S04]  /*2c30*/  @P1 IMAD.HI.U32 R6, R236, c[0x0][0x2c8], RZ ;  /* 0x0000b200ec061a27 */ /* 0x000fc800078e00ff */
[----:B-1----:R-:W-:Y:S01]  /*2c40*/  IMAD.MOV.U32 R33, RZ, RZ, R236 ;  /* 0x000000ffff217224 */ /* 0x002fe200078e00ec */
[----:B------:R-:W-:Y:S01]  /*2c50*/  @P0 SHF.R.U32.HI R33, RZ, c[0x0][0x2cc], R6 ;  /* 0x0000b300ff210a19 */ /* 0x000fe20000011606 */
[----:B------:R-:W-:Y:S01]  /*2c60*/  IMAD.SHL.U32 R237, R237, 0x2, RZ ;  /* 0x00000002eded7824 */ /* 0x000fe200078e00ff */
[----:B------:R-:W-:-:S03]  /*2c70*/  PLOP3.LUT P0, PT, PT, PT, UP0, 0x40, 0x0 ;  /* 0x000000000000781c */ /* 0x000fc60003f0e808 */
[----:B------:R-:W1:Y:S01]  /*2c80*/  SHFL.IDX PT, R6, R33, RZ, 0x1c1f ;  /* 0x001c1fff21067589 */ /* 0x000e6200000e0000 */
[C---:B------:R-:W-:Y:S02]  /*2c90*/  IADD3 R2, -R237.reuse, 0x1, R2 ;  /* 0x00000001ed027810 */ /* 0x040fe40007ffe102 */
[C---:B------:R-:W-:Y:S02]  /*2ca0*/  IADD3 R27, -R237.reuse, UR15, RZ ;  /* 0x0000000fed1b7c10 */ /* 0x040fe4000fffe1ff */
[----:B------:R-:W-:Y:S02]  /*2cb0*/  IADD3 R24, R2, -c[0x0][0x168], RZ ;  /* 0x80005a0002187a10 */ /* 0x000fe40007ffe0ff */
[----:B------:R-:W-:Y:S02]  /*2cc0*/  IADD3 R2, -R237, UR35, RZ ;  /* 0x00000023ed027c10 */ /* 0x000fe4000fffe1ff */
[C---:B------:R-:W-:Y:S02]  /*2cd0*/  IADD3 R32, R24.reuse, c[0x0][0x328], RZ ;  /* 0x0000ca0018207a10 */ /* 0x040fe40007ffe0ff */
[----:B------:R-:W-:-:S03]  /*2ce0*/  IADD3 R24, R24, UR12, RZ ;  /* 0x0000000c18187c10 */ /* 0x000fc6000fffe0ff */
[--C-:B-1----:R-:W-:Y:S02]  /*2cf0*/  IMAD.IADD R30, R32, 0x1, R6.reuse ;  /* 0x00000001201e7824 */ /* 0x102fe400078e0206 */
[----:B------:R-:W-:-:S03]  /*2d00*/  IMAD.IADD R3, R24, 0x1, R6 ;  /* 0x0000000118037824 */ /* 0x000fc600078e0206 */
[----:B------:R-:W-:Y:S01]  /*2d10*/  IMNMX R30, R30, R27, PT ;  /* 0x0000001b1e1e7217 */ /* 0x000fe20003800200 */
[----:B------:R-:W-:Y:S05]  /*2d20*/  @P0 BRA `(.L_x_151) ;  /* 0x0000015000000947 */ /* 0x000fea0003800000 */
[----:B------:R-:W-:Y:S01]  /*2d30*/  IMAD.U32 R7, RZ, RZ, UR10 ;  /* 0x0000000aff077e24 */ /* 0x000fe2000f8e00ff */
[----:B------:R-:W-:Y:S04]  /*2d40*/  BSSY B0, `(.L_x_152) ;  /* 0x000000f000007945 */ /* 0x000fe80003800000 */
[----:B------:R-:W-:-:S04]  /*2d50*/  IADD3 R7, R7, -c[0x0][0x168], R6 ;  /* 0x80005a0007077a10 */ /* 0x000fc80007ffe006 */
[----:B------:R-:W-:-:S13]  /*2d60*/  ISETP.GT.AND P0, PT, R7, -0x1, PT ;  /* 0xffffffff0700780c */ /* 0x000fda0003f04270 */
[----:B------:R-:W-:Y:S05]  /*2d70*/  @P0 BRA `(.L_x_153) ;  /* 0x0000007000000947 */ /* 0x000fea0003800000 */
[----:B------:R-:W-:Y:S01]  /*2d80*/  IMAD.MOV.U32 R6, RZ, RZ, c[0x0][0x32c] ;  /* 0x0000cb00ff067624 */ /* 0x000fe200078e00ff */
[----:B------:R-:W-:-:S04]  /*2d90*/  LOP3.LUT R7, RZ, R7, RZ, 0x33, !PT ;  /* 0x00000007ff077212 */ /* 0x000fc800078e33ff */
[----:B------:R-:W-:-:S13]  /*2da0*/  ISETP.NE.AND P0, PT, R6, 0x1, PT ;  /* 0x000000010600780c */ /* 0x000fda0003f05270 */
[----:B------:R-:W-:-:S05]  /*2db0*/  @P0 IMAD.HI.U32 R6, R7, c[0x0][0x330], RZ ;  /* 0x0000cc0007060a27 */ /* 0x000fca00078e00ff */
[----:B------:R-:W-:-:S04]  /*2dc0*/  @P0 SHF.R.U32.HI R7, RZ, c[0x0][0x334], R6 ;  /* 0x0000cd00ff070a19 */ /* 0x000fc80000011606 */
[----:B------:R-:W-:Y:S01]  /*2dd0*/  LOP3.LUT R7, RZ, R7, RZ, 0x33, !PT ;  /* 0x00000007ff077212 */ /* 0x000fe200078e33ff */
[----:B------:R-:W-:Y:S05]  /*2de0*/  BRA `(.L_x_154) ;  /* 0x0000004000007947 */ /* 0x000fea0003800000 */
.L_x_153:
[----:B------:R-:W-:-:S04]  /*2df0*/  MOV R6, c[0x0][0x32c] ;  /* 0x0000cb0000067a02 */ /* 0x000fc80000000f00 */
[----:B------:R-:W-:-:S13]  /*2e00*/  ISETP.NE.AND P0, PT, R6, 0x1, PT ;  /* 0x000000010600780c */ /* 0x000fda0003f05270 */
[----:B------:R-:W-:-:S05]  /*2e10*/  @P0 IMAD.HI.U32 R6, R7, c[0x0][0x330], RZ ;  /* 0x0000cc0007060a27 */ /* 0x000fca00078e00ff */
[----:B------:R-:W-:Y:S02]  /*2e20*/  @P0 SHF.R.U32.HI R7, RZ, c[0x0][0x334], R6 ;  /* 0x0000cd00ff070a19 */ /* 0x000fe40000011606 */
.L_x_154:
[----:B------:R-:W-:Y:S05]  /*2e30*/  BSYNC B0 ;  /* 0x0000000000007941 */ /* 0x000fea0003800000 */
.L_x_152:
[----:B------:R-:W-:-:S05]  /*2e40*/  IMAD R7, R7, c[0x0][0x32c], R2 ;  /* 0x0000cb0007077a24 */ /* 0x000fca00078e0202 */
[----:B------:R-:W-:Y:S02]  /*2e50*/  IADD3 R6, R7, c[0x0][0x32c], RZ ;  /* 0x0000cb0007067a10 */ /* 0x000fe40007ffe0ff */
[----:B------:R-:W-:Y:S02]  /*2e60*/  IMNMX R3, R3, R7, !PT ;  /* 0x0000000703037217 */ /* 0x000fe40007800200 */
[----:B------:R-:W-:Y:S02]  /*2e70*/  IMNMX R30, R30, R6, PT ;  /* 0x000000061e1e7217 */ /* 0x000fe40003800200 */
.L_x_151:
[----:B------:R-:W1:Y:S01]  /*2e80*/  SHFL.IDX PT, R6, R33, 0x1, 0x1c1f ;  /* 0x003c1f0021067f89 */ /* 0x000e6200000e0000 */
[----:B------:R-:W-:Y:S01]  /*2e90*/  PLOP3.LUT P0, PT, PT, PT, UP0, 0x40, 0x0 ;  /* 0x000000000000781c */ /* 0x000fe20003f0e808 */
[--C-:B-1----:R-:W-:Y:S02]  /*2ea0*/  IMAD.IADD R26, R32, 0x1, R6.reuse ;  /* 0x00000001201a7824 */ /* 0x102fe400078e0206 */
[----:B------:R-:W-:-:S03]  /*2eb0*/  IMAD.IADD R25, R24, 0x1, R6 ;  /* 0x0000000118197824 */ /* 0x000fc600078e0206 */
[----:B------:R-:W-:-:S07]  /*2ec0*/  IMNMX R26, R26, R27, PT ;  /* 0x0000001b1a1a7217 */ /* 0x000fce0003800200 */
        /* <DEDUP_REMOVED lines=13> */
.L_x_157:
[----:B------:R-:W-:-:S04]  /*2fa0*/  MOV R6, c[0x0][0x32c] ;  /* 0x0000cb0000067a02 */ /* 0x000fc80000000f00 */
[----:B------:R-:W-:-:S13]  /*2fb0*/  ISETP.NE.AND P0, PT, R6, 0x1, PT ;  /* 0x000000010600780c */ /* 0x000fda0003f05270 */
[----:B------:R-:W-:-:S05]  /*2fc0*/  @P0 IMAD.HI.U32 R6, R7, c[0x0][0x330], RZ ;  /* 0x0000cc0007060a27 */ /* 0x000fca00078e00ff */
[----:B------:R-:W-:Y:S02]  /*2fd0*/  @P0 SHF.R.U32.HI R7, RZ, c[0x0][0x334], R6 ;  /* 0x0000cd00ff070a19 */ /* 0x000fe40000011606 */
.L_x_158:
[----:B------:R-:W-:Y:S05]  /*2fe0*/  BSYNC B0 ;  /* 0x0000000000007941 */ /* 0x000fea0003800000 */
.L_x_156:
[----:B------:R-:W-:-:S05]  /*2ff0*/  IMAD R7, R7, c[0x0][0x32c], R2 ;  /* 0x0000cb0007077a24 */ /* 0x000fca00078e0202 */
[----:B------:R-:W-:Y:S02]  /*3000*/  IADD3 R6, R7, c[0x0][0x32c], RZ ;  /* 0x0000cb0007067a10 */ /* 0x000fe40007ffe0ff */
[----:B------:R-:W-:Y:S02]  /*3010*/  IMNMX R25, R25, R7, !PT ;  /* 0x0000000719197217 */ /* 0x000fe40007800200 */
[----:B------:R-:W-:Y:S02]  /*3020*/  IMNMX R26, R26, R6, PT ;  /* 0x000000061a1a7217 */ /* 0x000fe40003800200 */
.L_x_155:
[----:B------:R-:W-:Y:S01]  /*3030*/  UISETP.GE.AND UP3, UPT, UR35, 0xa, UPT ;  /* 0x0000000a2300788c */ /* 0x000fe2000bf66270 */
[----:B------:R-:W1:Y:S01]  /*3040*/  SHFL.IDX PT, R7, R33, 0x2, 0x1c1f ;  /* 0x005c1f0021077f89 */ /* 0x000e6200000e0000 */
[----:B------:R-:W-:Y:S02]  /*3050*/  UISETP.GE.AND UP6, UPT, UR35, 0x1, UPT ;  /* 0x000000012300788c */ /* 0x000fe4000bfc6270 */
[----:B------:R-:W-:Y:S02]  /*3060*/  UP2UR UR31, UPR, URZ, 0x8 ;  /* 0x000000083f1f7883 */ /* 0x000fe40008000000 */
[----:B------:R-:W-:Y:S01]  /*3070*/  PLOP3.LUT P1, PT, PT, PT, UP3, 0x40, 0x0 ;  /* 0x000000000000781c */ /* 0x000fe20003f2e838 */
[----:B------:R-:W-:Y:S01]  /*3080*/  UISETP.GE.AND UP3, UPT, UR35, 0x11, UPT ;  /* 0x000000112300788c */ /* 0x000fe2000bf66270 */
[----:B------:R-:W-:Y:S01]  /*3090*/  PLOP3.LUT P6, PT, PT, PT, UP6, 0x40, 0x0 ;  /* 0x000000000000781c */ /* 0x000fe20003fce868 */
[----:B------:R-:W-:Y:S01]  /*30a0*/  UISETP.GE.AND UP5, UPT, UR35, 0x2, UPT ;  /* 0x000000022300788c */ /* 0x000fe2000bfa6270 */
[C---:B------:R-:W-:Y:S01]  /*30b0*/  ISETP.GT.AND P1, PT, R3.reuse, 0x9, P1 ;  /* 0x000000090300780c */ /* 0x040fe20000f24270 */
[----:B------:R-:W-:Y:S01]  /*30c0*/  UP2UR UR30, UPR, URZ, 0x8 ;  /* 0x000000083f1e7883 */ /* 0x000fe20008000000 */
[C---:B------:R-:W-:Y:S01]  /*30d0*/  ISETP.GT.AND P6, PT, R3.reuse, RZ, P6 ;  /* 0x000000ff0300720c */ /* 0x040fe200037c4270 */
[----:B------:R-:W-:Y:S01]  /*30e0*/  UISETP.GE.AND UP4, UPT, UR35, 0x9, UPT ;  /* 0x000000092300788c */ /* 0x000fe2000bf86270 */
[----:B------:R-:W-:Y:S01]  /*30f0*/  PLOP3.LUT P0, PT, PT, PT, UP3, 0x40, 0x0 ;  /* 0x000000000000781c */ /* 0x000fe20003f0e838 */
[----:B------:R-:W-:Y:S01]  /*3100*/  UISETP.GE.AND UP3, UPT, UR35, 0x12, UPT ;  /* 0x000000122300788c */ /* 0x000fe2000bf66270 */
[----:B------:R-:W-:Y:S01]  /*3110*/  PLOP3.LUT P5, PT, PT, PT, UP5, 0x40, 0x0 ;  /* 0x000000000000781c */ /* 0x000fe20003fae858 */
[----:B------:R-:W-:Y:S01]  /*3120*/  UP2UR UR34, UPR, URZ, 0x40 ;  /* 0x000000403f227883 */ /* 0x000fe20008000000 */
[----:B------:R-:W-:Y:S01]  /*3130*/  ISETP.LT.OR P6, PT, R30, 0x1, P6 ;  /* 0x000000011e00780c */ /* 0x000fe200037c1670 */
[----:B------:R-:W-:Y:S01]  /*3140*/  UP2UR UR29, UPR, URZ, 0x8 ;  /* 0x000000083f1d7883 */ /* 0x000fe20008000000 */
[C---:B------:R-:W-:Y:S01]  /*3150*/  ISETP.GT.AND P5, PT, R3.reuse, 0x1, P5 ;  /* 0x000000010300780c */ /* 0x040fe20002fa4270 */
[----:B------:R-:W-:Y:S01]  /*3160*/  UP2UR UR33, UPR, URZ, 0x20 ;  /* 0x000000203f217883 */ /* 0x000fe20008000000 */
[----:B------:R-:W-:Y:S01]  /*3170*/  FSEL R128, R128, -INF , !P6 ;  /* 0xff80000080807808 */ /* 0x000fe20007000000 */
[----:B------:R-:W-:Y:S01]  /*3180*/  UP2UR UR32, UPR, URZ, 0x10 ;  /* 0x000000103f207883 */ /* 0x000fe20008000000 */
[----:B------:R-:W-:Y:S01]  /*3190*/  PLOP3.LUT P6, PT, PT, PT, UP3, 0x40, 0x0 ;  /* 0x000000000000781c */ /* 0x000fe20003fce838 */
[----:B------:R-:W-:Y:S01]  /*31a0*/  UISETP.GE.AND UP3, UPT, UR35, 0x19, UPT ;  /* 0x000000192300788c */ /* 0x000fe2000bf66270 */
[----:B------:R-:W-:Y:S01]  /*31b0*/  PLOP3.LUT P2, PT, PT, PT, UP4, 0x40, 0x0 ;  /* 0x000000000000781c */ /* 0x000fe20003f4e848 */
[----:B------:R-:W-:Y:S01]  /*31c0*/  UISETP.GE.AND UP6, UPT, UR35, 0x51, UPT ;  /* 0x000000512300788c */ /* 0x000fe2000bfc6270 */
[C---:B------:R-:W-:Y:S01]  /*31d0*/  ISETP.LT.OR P5, PT, R30.reuse, 0x2, P5 ;  /* 0x000000021e00780c */ /* 0x040fe20002fa1670 */
[----:B------:R-:W-:Y:S01]  /*31e0*/  UP2UR UR28, UPR, URZ, 0x8 ;  /* 0x000000083f1c7883 */ /* 0x000fe20008000000 */
[----:B------:R-:W-:Y:S01]  /*31f0*/  ISETP.GT.AND P2, PT, R3, 0x8, P2 ;  /* 0x000000080300780c */ /* 0x000fe20001744270 */
[----:B------:R-:W-:Y:S01]  /*3200*/  UISETP.GE.AND UP5, UPT, UR35, 0x52, UPT ;  /* 0x000000522300788c */ /* 0x000fe2000bfa6270 */
[----:B------:R-:W-:Y:S01]  /*3210*/  FSEL R129, R129, -INF , !P5 ;  /* 0xff80000081817808 */ /* 0x000fe20006800000 */
[----:B------:R-:W-:Y:S01]  /*3220*/  UISETP.GE.AND UP4, UPT, UR35, 0x59, UPT ;  /* 0x000000592300788c */ /* 0x000fe2000bf86270 */
[----:B------:R-:W-:Y:S01]  /*3230*/  PLOP3.LUT P5, PT, PT, PT, UP3, 0x40, 0x0 ;  /* 0x000000000000781c */ /* 0x000fe20003fae838 */
[----:B------:R-:W-:Y:S01]  /*3240*/  UISETP.GE.AND UP3, UPT, UR35, 0x1a, UPT ;  /* 0x0000001a2300788c */ /* 0x000fe2000bf66270 */
[----:B------:R-:W-:Y:S01]  /*3250*/  ISETP.LT.OR P2, PT, R30, 0x9, P2 ;  /* 0x000000091e00780c */ /* 0x000fe20001741670 */
[----:B-1----:R-:W-:Y:S01]  /*3260*/  IMAD.IADD R35, R32, 0x1, R7 ;  /* 0x0000000120237824 */ /* 0x002fe200078e0207 */
[----:B------:R-:W-:Y:S01]  /*3270*/  ISETP.LT.OR P1, PT, R30, 0xa, P1 ;  /* 0x0000000a1e00780c */ /* 0x000fe20000f21670 */
[----:B------:R-:W-:Y:S01]  /*3280*/  UP2UR UR27, UPR, URZ, 0x8 ;  /* 0x000000083f1b7883 */ /* 0x000fe20008000000 */
[----:B------:R-:W-:-:S02]  /*3290*/  FSEL R29, R124, -INF , !P2 ;  /* 0xff8000007c1d7808 */ /* 0x000fc40005000000 */
[----:B------:R-:W-:Y:S01]  /*32a0*/  PLOP3.LUT P2, PT, PT, PT, UP3, 0x40, 0x0 ;  /* 0x000000000000781c */ /* 0x000fe20003f4e838 */
[----:B------:R-:W-:Y:S01]  /*32b0*/  UISETP.GE.AND UP3, UPT, UR35, 0x21, UPT ;  /* 0x000000212300788c */ /* 0x000fe2000bf66270 */
[----:B------:R-:W-:Y:S02]  /*32c0*/  ISETP.GT.AND P0, PT, R3, 0x10, P0 ;  /* 0x000000100300780c */ /* 0x000fe40000704270 */
[----:B------:R-:W-:Y:S01]  /*32d0*/  FSEL R28, R125, -INF , !P1 ;  /* 0xff8000007d1c7808 */ /* 0x000fe20004800000 */
[----:B------:R-:W-:Y:S01]  /*32e0*/  UP2UR UR26, UPR, URZ, 0x8 ;  /* 0x000000083f1a7883 */ /* 0x000fe20008000000 */
[----:B------:R-:W-:Y:S02]  /*32f0*/  ISETP.LT.OR P0, PT, R30, 0x11, P0 ;  /* 0x000000111e00780c */ /* 0x000fe40000701670 */
[----:B------:R-:W-:Y:S01]  /*3300*/  PLOP3.LUT P1, PT, PT, PT, UP3, 0x40, 0x0 ;  /* 0x000000000000781c */ /* 0x000fe20003f2e838 */
[----:B------:R-:W-:Y:S01]  /*3310*/  UISETP.GE.AND UP3, UPT, UR35, 0x22, UPT ;  /* 0x000000222300788c */ /* 0x000fe2000bf66270 */
[----:B------:R-:W-:-:S02]  /*3320*/  ISETP.GT.AND P6, PT, R3, 0x11, P6 ;  /* 0x000000110300780c */ /* 0x000fc400037c4270 */
[----:B------:R-:W-:Y:S01]  /*3330*/  FSEL R120, R120, -INF , !P0 ;  /* 0xff80000078787808 */ /* 0x000fe20004000000 */
[----:B------:R-:W-:Y:S01]  /*3340*/  UP2UR UR25, UPR, URZ, 0x8 ;  /* 0x000000083f197883 */ /* 0x000fe20008000000 */
[C---:B------:R-:W-:Y:S02]  /*3350*/  ISETP.LT.OR P6, PT, R30.reuse, 0x12, P6 ;  /* 0x000000121e00780c */ /* 0x040fe400037c1670 */
[----:B------:R-:W-:Y:S01]  /*3360*/  PLOP3.LUT P0, PT, PT, PT, UP3, 0x40, 0x0 ;  /* 0x000000000000781c */ /* 0x000fe20003f0e838 */
[----:B------:R-:W-:Y:S01]  /*3370*/  UISETP.GE.AND UP3, UPT, UR35, 0x29, UPT ;  /* 0x000000292300788c */ /* 0x000fe2000bf66270 */
[----:B------:R-:W-:Y:S02]  /*3380*/  ISETP.GT.AND P5, PT, R3, 0x18, P5 ;  /* 0x000000180300780c */ /* 0x000fe40002fa4270 */
[----:B------:R-:W-:Y:S01]  /*3390*/  FSEL R121, R121, -INF , !P6 ;  /* 0xff80000079797808 */ /* 0x000fe20007000000 */
[----:B------:R-:W-:Y:S01]  /*33a0*/  UP2UR UR24, UPR, URZ, 0x8 ;  /* 0x000000083f187883 */ /* 0x000fe20008000000 */
[----:B------:R-:W-:-:S02]  /*33b0*/  ISETP.LT.OR P5, PT, R30, 0x19, P5 ;  /* 0x000000191e00780c */ /* 0x000fc40002fa1670 */
[----:B------:R-:W-:Y:S01]  /*33c0*/  PLOP3.LUT P6, PT, PT, PT, UP3, 0x40, 0x0 ;  /* 0x000000000000781c */ /* 0x000fe20003fce838 */
[----:B------:R-:W-:Y:S01]  /*33d0*/  UISETP.GE.AND UP3, UPT, UR35, 0x2a, UPT ;  /* 0x0000002a2300788c */ /* 0x000fe2000bf66270 */
[C---:B------:R-:W-:Y:S02]  /*33e0*/  ISETP.GT.AND P2, PT, R3.reuse, 0x19, P2 ;  /* 0x000000190300780c */ /* 0x040fe40001744270 */
        /* <DEDUP_REMOVED lines=8> */
[----:B------:R-:W-:Y:S02]  /*3470*/  ISETP.LT.OR P1, PT, R30, 0x21, P1 ;  /* 0x000000211e00780c */ /* 0x000fe40000f21670 */
        /* <DEDUP_REMOVED lines=38> */
[----:B------:R-:W-:Y:S02]  /*36e0*/  FSEL R168, R100, -INF , !P0 ;  /* 0xff80000064a87808 */ /* 0x000fe40004000000 */
[C---:B------:R-:W-:Y:S01]  /*36f0*/  ISETP.GT.AND P6, PT, R3.reuse, 0x39, P6 ;  /* 0x000000390300780c */ /* 0x040fe200037c4270 */
[----:B------:R-:W-:Y:S01]  /*3700*/  UP2UR UR15, UPR, URZ, 0x8 ;  /* 0x000000083f0f7883 */ /* 0x000fe20008000000 */
[----:B------:R-:W-:-:S02]  /*3710*/  ISETP.GT.AND P5, PT, R3, 0x40, P5 ;  /* 0x000000400300780c */ /* 0x000fc40002fa4270 */
[----:B------:R-:W-:Y:S01]  /*3720*/  PLOP3.LUT P0, PT, PT, PT, UP3, 0x40, 0x0 ;  /* 0x000000000000781c */ /* 0x000fe20003f0e838 */
[----:B------:R-:W-:Y:S01]  /*3730*/  UISETP.GE.AND UP3, UPT, UR35, 0x5a, UPT ;  /* 0x0000005a2300788c */ /* 0x000fe2000bf66270 */
[C---:B------:R-:W-:Y:S02]  /*3740*/  ISETP.GT.AND P2, PT, R3.reuse, 0x41, P2 ;  /* 0x000000410300780c */ /* 0x040fe40001744270 */
[C---:B------:R-:W-:Y:S02]  /*3750*/  ISETP.GT.AND P0, PT, R3.reuse, 0x49, P0 ;  /* 0x000000490300780c */ /* 0x040fe40000704270 */
[----:B------:R-:W-:Y:S02]  /*3760*/  ISETP.GT.AND P1, PT, R3, 0x48, P1 ;  /* 0x000000480300780c */ /* 0x000fe40000f24270 */
[C---:B------:R-:W-:Y:S02]  /*3770*/  ISETP.LT.OR P0, PT, R30.reuse, 0x4a, P0 ;  /* 0x0000004a1e00780c */ /* 0x040fe40000701670 */
[----:B------:R-:W-:-:S02]  /*3780*/  ISETP.LT.OR P6, PT, R30, 0x3a, P6 ;  /* 0x0000003a1e00780c */ /* 0x000fc400037c1670 */
[C---:B------:R-:W-:Y:S02]  /*3790*/  ISETP.LT.OR P5, PT, R30.reuse, 0x41, P5 ;  /* 0x000000411e00780c */ /* 0x040fe40002fa1670 */
[C---:B------:R-:W-:Y:S02]  /*37a0*/  ISETP.LT.OR P2, PT, R30.reuse, 0x42, P2 ;  /* 0x000000421e00780c */ /* 0x040fe40001741670 */
[----:B------:R-:W-:Y:S02]  /*37b0*/  ISETP.LT.OR P1, PT, R30, 0x49, P1 ;  /* 0x000000491e00780c */ /* 0x000fe40000f21670 */
[----:B------:R-:W-:Y:S02]  /*37c0*/  FSEL R154, R93, -INF , !P0 ;  /* 0xff8000005d9a7808 */ /* 0x000fe40004000000 */
[----:B------:R-:W-:Y:S02]  /*37d0*/  PLOP3.LUT P0, PT, PT, PT, UP0, 0x40, 0x0 ;  /* 0x000000000000781c */ /* 0x000fe40003f0e808 */
[----:B------:R-:W-:-:S02]  /*37e0*/  FSEL R169, R101, -INF , !P6 ;  /* 0xff80000065a97808 */ /* 0x000fc40007000000 */
[----:B------:R-:W-:Y:S02]  /*37f0*/  FSEL R208, R96, -INF , !P5 ;  /* 0xff80000060d07808 */ /* 0x000fe40006800000 */
[----:B------:R-:W-:Y:S02]  /*3800*/  FSEL R209, R97, -INF , !P2 ;  /* 0xff80000061d17808 */ /* 0x000fe40005000000 */
[----:B------:R-:W-:Y:S02]  /*3810*/  FSEL R210, R92, -INF , !P1 ;  /* 0xff8000005cd27808 */ /* 0x000fe40004800000 */
[----:B------:R-:W-:Y:S02]  /*3820*/  PLOP3.LUT P6, PT, PT, PT, UP6, 0x40, 0x0 ;  /* 0x000000000000781c */ /* 0x000fe40003fce868 */
[----:B------:R-:W-:Y:S02]  /*3830*/  PLOP3.LUT P5, PT, PT, PT, UP5, 0x40, 0x0 ;  /* 0x000000000000781c */ /* 0x000fe40003fae858 */
[----:B------:R-:W-:-:S02]  /*3840*/  PLOP3.LUT P2, PT, PT, PT, UP4, 0x40, 0x0 ;  /* 0x000000000000781c */ /* 0x000fc40003f4e848 */
[----:B------:R-:W-:Y:S02]  /*3850*/  PLOP3.LUT P1, PT, PT, PT, UP3, 0x40, 0x0 ;  /* 0x000000000000781c */ /* 0x000fe40003f2e838 */
[C---:B------:R-:W-:Y:S02]  /*3860*/  ISETP.GT.AND P6, PT, R3.reuse, 0x50, P6 ;  /* 0x000000500300780c */ /* 0x040fe400037c4270 */
[C---:B------:R-:W-:Y:S02]  /*3870*/  ISETP.GT.AND P5, PT, R3.reuse, 0x51, P5 ;  /* 0x000000510300780c */ /* 0x040fe40002fa4270 */
[C---:B------:R-:W-:Y:S02]  /*3880*/  ISETP.GT.AND P2, PT, R3.reuse, 0x58, P2 ;  /* 0x000000580300780c */ /* 0x040fe40001744270 */
[----:B------:R-:W-:Y:S01]  /*3890*/  ISETP.GT.AND P1, PT, R3, 0x59, P1 ;  /* 0x000000590300780c */ /* 0x000fe20000f24270 */
[----:B------:R-:W-:Y:S01]  /*38a0*/  IMAD.IADD R3, R24, 0x1, R7 ;  /* 0x0000000118037824 */ /* 0x000fe200078e0207 */
[----:B------:R-:W-:-:S02]  /*38b0*/  ISETP.LT.OR P6, PT, R30, 0x51, P6 ;  /* 0x000000511e00780c */ /* 0x000fc400037c1670 */
[C---:B------:R-:W-:Y:S02]  /*38c0*/  ISETP.LT.OR P5, PT, R30.reuse, 0x52, P5 ;  /* 0x000000521e00780c */ /* 0x040fe40002fa1670 */
[C---:B------:R-:W-:Y:S02]  /*38d0*/  ISETP.LT.OR P2, PT, R30.reuse, 0x59, P2 ;  /* 0x000000591e00780c */ /* 0x040fe40001741670 */
[----:B------:R-:W-:Y:S02]  /*38e0*/  ISETP.LT.OR P1, PT, R30, 0x5a, P1 ;  /* 0x0000005a1e00780c */ /* 0x000fe40000f21670 */
[----:B------:R-:W-:Y:S02]  /*38f0*/  IMNMX R35, R35, R27, PT ;  /* 0x0000001b23237217 */ /* 0x000fe40003800200 */
[----:B------:R-:W-:Y:S02]  /*3900*/  FSEL R153, R88, -INF , !P6 ;  /* 0xff80000058997808 */ /* 0x000fe40007000000 */
[----:B------:R-:W-:-:S02]  /*3910*/  FSEL R139, R89, -INF , !P5 ;  /* 0xff800000598b7808 */ /* 0x000fc40006800000 */
[----:B------:R-:W-:Y:S02]  /*3920*/  FSEL R135, R80, -INF , !P2 ;  /* 0xff80000050877808 */ /* 0x000fe40005000000 */
[----:B------:R-:W-:Y:S01]  /*3930*/  FSEL R132, R81, -INF , !P1 ;  /* 0xff80000051847808 */ /* 0x000fe20004800000 */
        /* <DEDUP_REMOVED lines=13> */
.L_x_161:
[----:B------:R-:W-:-:S04]  /*3a10*/  MOV R7, c[0x0][0x32c] ;  /* 0x0000cb0000077a02 */ /* 0x000fc80000000f00 */
[----:B------:R-:W-:-:S13]  /*3a20*/  ISETP.NE.AND P0, PT, R7, 0x1, PT ;  /* 0x000000010700780c */ /* 0x000fda0003f05270 */
[----:B------:R-:W-:-:S05]  /*3a30*/  @P0 IMAD.HI.U32 R7, R30, c[0x0][0x330], RZ ;  /* 0x0000cc001e070a27 */ /* 0x000fca00078e00ff */
[----:B------:R-:W-:Y:S02]  /*3a40*/  @P0 SHF.R.U32.HI R30, RZ, c[0x0][0x334], R7 ;  /* 0x0000cd00ff1e0a19 */ /* 0x000fe40000011607 */
.L_x_162:
[----:B------:R-:W-:Y:S05]  /*3a50*/  BSYNC B0 ;  /* 0x0000000000007941 */ /* 0x000fea0003800000 */
.L_x_160:
[----:B------:R-:W-:-:S05]  /*3a60*/  IMAD R30, R30, c[0x0][0x32c], R2 ;  /* 0x0000cb001e1e7a24 */ /* 0x000fca00078e0202 */
[----:B------:R-:W-:Y:S02]  /*3a70*/  IADD3 R7, R30, c[0x0][0x32c], RZ ;  /* 0x0000cb001e077a10 */ /* 0x000fe40007ffe0ff */
[----:B------:R-:W-:Y:S02]  /*3a80*/  IMNMX R3, R3, R30, !PT ;  /* 0x0000001e03037217 */ /* 0x000fe40007800200 */
[----:B------:R-:W-:Y:S02]  /*3a90*/  IMNMX R35, R35, R7, PT ;  /* 0x0000000723237217 */ /* 0x000fe40003800200 */
.L_x_159:
[----:B------:R-:W-:Y:S02]  /*3aa0*/  UP2UR UR37, UPR, URZ, 0x1 ;  /* 0x000000013f257883 */ /* 0x000fe40008000000 */
[----:B------:R-:W-:Y:S02]  /*3ab0*/  UISETP.NE.AND UP0, UPT, UR17, URZ, UPT ;  /* 0x0000003f1100728c */ /* 0x000fe4000bf05270 */
[----:B------:R-:W-:Y:S02]  /*3ac0*/  UP2UR UR41, UPR, URZ, 0x40 ;  /* 0x000000403f297883 */ /* 0x000fe40008000000 */
[----:B------:R-:W-:-:S02]  /*3ad0*/  UISETP.NE.AND UP6, UPT, UR29, URZ, UPT ;  /* 0x0000003f1d00728c */ /* 0x000fc4000bfc5270 */
[----:B------:R-:W-:Y:S02]  /*3ae0*/  UP2UR UR42, UPR, URZ, 0x1 ;  /* 0x000000013f2a7883 */ /* 0x000fe40008000000 */
[----:B------:R-:W-:Y:S02]  /*3af0*/  UISETP.NE.AND UP0, UPT, UR33, URZ, UPT ;  /* 0x0000003f2100728c */ /* 0x000fe4000bf05270 */
[----:B------:R-:W-:Y:S02]  /*3b00*/  UP2UR UR43, UPR, URZ, 0x40 ;  /* 0x000000403f2b7883 */ /* 0x000fe40008000000 */
[----:B------:R-:W-:Y:S02]  /*3b10*/  UISETP.NE.AND UP6, UPT, UR34, URZ, UPT ;  /* 0x0000003f2200728c */ /* 0x000fe4000bfc5270 */
[----:B------:R-:W-:Y:S01]  /*3b20*/  PLOP3.LUT P0, PT, PT, PT, UP0, 0x40, 0x0 ;  /* 0x000000000000781c */ /* 0x000fe20003f0e808 */
[----:B------:R-:W-:Y:S02]  /*3b30*/  UP2UR UR38, UPR, URZ, 0x8 ;  /* 0x000000083f267883 */ /* 0x000fe40008000000 */
[----:B------:R-:W-:Y:S01]  /*3b40*/  UISETP.NE.AND UP3, UPT, UR32, URZ, UPT ;  /* 0x0000003f2000728c */ /* 0x000fe2000bf65270 */
[----:B------:R-:W-:Y:S01]  /*3b50*/  PLOP3.LUT P1, PT, PT, PT, UP6, 0x40, 0x0 ;  /* 0x000000000000781c */ /* 0x000fe20003f2e868 */
[----:B------:R-:W-:Y:S01]  /*3b60*/  UP2UR UR39, UPR, URZ, 0x10 ;  /* 0x000000103f277883 */ /* 0x000fe20008000000 */
[C---:B------:R-:W-:Y:S01]  /*3b70*/  ISETP.GT.AND P0, PT, R25.reuse, 0x1, P0 ;  /* 0x000000011900780c */ /* 0x040fe20000704270 */
[----:B------:R-:W-:Y:S01]  /*3b80*/  UISETP.NE.AND UP6, UPT, UR43, URZ, UPT ;  /* 0x0000003f2b00728c */ /* 0x000fe2000bfc5270 */
[----:B------:R-:W-:Y:S01]  /*3b90*/  ISETP.GT.AND P1, PT, R25, RZ, P1 ;  /* 0x000000ff1900720c */ /* 0x000fe20000f24270 */
[----:B------:R-:W-:Y:S01]  /*3ba0*/  UP2UR UR40, UPR, URZ, 0x20 ;  /* 0x000000203f287883 */ /* 0x000fe20008000000 */
[C---:B------:R-:W-:Y:S01]  /*3bb0*/  ISETP.LT.OR P0, PT, R26.reuse, 0x2, P0 ;  /* 0x000000021a00780c */ /* 0x040fe20000701670 */
[----:B------:R-:W-:Y:S01]  /*3bc0*/  UISETP.NE.AND UP4, UPT, UR31, URZ, UPT ;  /* 0x0000003f1f00728c */ /* 0x000fe2000bf85270 */
[----:B------:R-:W-:Y:S01]  /*3bd0*/  PLOP3.LUT P5, PT, PT, PT, UP3, 0x40, 0x0 ;  /* 0x000000000000781c */ /* 0x000fe20003fae838 */
[----:B------:R-:W-:Y:S01]  /*3be0*/  UISETP.NE.AND UP5, UPT, UR30, URZ, UPT ;  /* 0x0000003f1e00728c */ /* 0x000fe2000bfa5270 */
[----:B------:R-:W-:Y:S01]  /*3bf0*/  ISETP.LT.OR P1, PT, R26, 0x1, P1 ;  /* 0x000000011a00780c */ /* 0x000fe20000f21670 */
[----:B------:R-:W-:Y:S01]  /*3c00*/  UISETP.NE.AND UP0, UPT, UR25, URZ, UPT ;  /* 0x0000003f1900728c */ /* 0x000fe2000bf05270 */
[----:B------:R-:W-:Y:S01]  /*3c10*/  FSEL R131, R131, -INF , !P0 ;  /* 0xff80000083837808 */ /* 0x000fe20004000000 */
[----:B------:R-:W-:Y:S01]  /*3c20*/  UISETP.NE.AND UP3, UPT, UR26, URZ, UPT ;  /* 0x0000003f1a00728c */ /* 0x000fe2000bf65270 */
[----:B------:R-:W-:Y:S01]  /*3c30*/  PLOP3.LUT P0, PT, PT, PT, UP6, 0x40, 0x0 ;  /* 0x000000000000781c */ /* 0x000fe20003f0e868 */
[----:B------:R-:W-:Y:S01]  /*3c40*/  UISETP.NE.AND UP6, UPT, UR21, URZ, UPT ;  /* 0x0000003f1500728c */ /* 0x000fe2000bfc5270 */
[C---:B------:R-:W-:Y:S01]  /*3c50*/  ISETP.GT.AND P5, PT, R25.reuse, 0x8, P5 ;  /* 0x000000081900780c */ /* 0x040fe20002fa4270 */
[----:B------:R-:W-:Y:S01]  /*3c60*/  UP2UR UR36, UPR, URZ, 0x4 ;  /* 0x000000043f247883 */ /* 0x000fe20008000000 */
[----:B------:R-:W-:Y:S01]  /*3c70*/  FSEL R130, R130, -INF , !P1 ;  /* 0xff80000082827808 */ /* 0x000fe20004800000 */
[----:B------:R-:W-:Y:S01]  /*3c80*/  UISETP.NE.AND UP2, UPT, UR16, URZ, UPT ;  /* 0x0000003f1000728c */ /* 0x000fe2000bf45270 */
[----:B------:R-:W-:Y:S01]  /*3c90*/  PLOP3.LUT P2, PT, PT, PT, UP4, 0x40, 0x0 ;  /* 0x000000000000781c */ /* 0x000fe20003f4e848 */
[----:B------:R-:W-:Y:S01]  /*3ca0*/  UISETP.NE.AND UP4, UPT, UR27, URZ, UPT ;  /* 0x0000003f1b00728c */ /* 0x000fe2000bf85270 */
[----:B------:R-:W-:Y:S01]  /*3cb0*/  PLOP3.LUT P1, PT, PT, PT, UP5, 0x40, 0x0 ;  /* 0x000000000000781c */ /* 0x000fe20003f2e858 */
[----:B------:R-:W-:Y:S01]  /*3cc0*/  UISETP.NE.AND UP5, UPT, UR28, URZ, UPT ;  /* 0x0000003f1c00728c */ /* 0x000fe2000bfa5270 */
[C---:B------:R-:W-:Y:S01]  /*3cd0*/  ISETP.GT.AND P0, PT, R25.reuse, 0x11, P0 ;  /* 0x000000111900780c */ /* 0x040fe20000704270 */
[----:B------:R-:W-:Y:S01]  /*3ce0*/  UP2UR UR35, UPR, URZ, 0x2 ;  /* 0x000000023f237883 */ /* 0x000fe20008000000 */
[----:B------:R-:W-:Y:S01]  /*3cf0*/  ISETP.LT.OR P5, PT, R26, 0x9, P5 ;  /* 0x000000091a00780c */ /* 0x000fe20002fa1670 */
[----:B------:R-:W-:Y:S01]  /*3d00*/  UISETP.NE.AND UP1, UPT, UR15, URZ, UPT ;  /* 0x0000003f0f00728c */ /* 0x000fe2000bf25270 */
[----:B------:R-:W-:-:S02]  /*3d10*/  ISETP.GT.AND P2, PT, R25, 0x9, P2 ;  /* 0x000000091900780c */ /* 0x000fc40001744270 */
[----:B------:R-:W-:Y:S02]  /*3d20*/  ISETP.GT.AND P1, PT, R25, 0x10, P1 ;  /* 0x000000101900780c */ /* 0x000fe40000f24270 */
[----:B------:R-:W-:Y:S02]  /*3d30*/  ISETP.LT.OR P0, PT, R26, 0x12, P0 ;  /* 0x000000121a00780c */ /* 0x000fe40000701670 */
[----:B------:R-:W-:Y:S02]  /*3d40*/  FSEL R31, R126, -INF , !P5 ;  /* 0xff8000007e1f7808 */ /* 0x000fe40006800000 */
[C---:B------:R-:W-:Y:S02]  /*3d50*/  ISETP.LT.OR P2, PT, R26.reuse, 0xa, P2 ;  /* 0x0000000a1a00780c */ /* 0x040fe40001741670 */
[----:B------:R-:W-:Y:S01]  /*3d60*/  PLOP3.LUT P5, PT, PT, PT, UP5, 0x40, 0x0 ;  /* 0x000000000000781c */ /* 0x000fe20003fae858 */
[----:B------:R-:W-:Y:S01]  /*3d70*/  UISETP.NE.AND UP5, UPT, UR20, URZ, UPT ;  /* 0x0000003f1400728c */ /* 0x000fe2000bfa5270 */
[----:B------:R-:W-:-:S02]  /*3d80*/  ISETP.LT.OR P1, PT, R26, 0x11, P1 ;  /* 0x000000111a00780c */ /* 0x000fc40000f21670 */
[----:B------:R-:W-:Y:S02]  /*3d90*/  FSEL R50, R123, -INF , !P0 ;  /* 0xff8000007b327808 */ /* 0x000fe40004000000 */
[----:B------:R-:W-:Y:S02]  /*3da0*/  FSEL R30, R127, -INF , !P2 ;  /* 0xff8000007f1e7808 */ /* 0x000fe40005000000 */
[----:B------:R-:W-:Y:S01]  /*3db0*/  PLOP3.LUT P0, PT, PT, PT, UP0, 0x40, 0x0 ;  /* 0x000000000000781c */ /* 0x000fe20003f0e808 */
[----:B------:R-:W-:Y:S01]  /*3dc0*/  UISETP.NE.AND UP0, UPT, UR22, URZ, UPT ;  /* 0x0000003f1600728c */ /* 0x000fe2000bf05270 */
[----:B------:R-:W-:Y:S02]  /*3dd0*/  ISETP.GT.AND P5, PT, R25, 0x18, P5 ;  /* 0x000000181900780c */ /* 0x000fe40002fa4270 */
[----:B------:R-:W-:Y:S01]  /*3de0*/  PLOP3.LUT P2, PT, PT, PT, UP4, 0x40, 0x0 ;  /* 0x000000000000781c */ /* 0x000fe20003f4e848 */
[----:B------:R-:W-:Y:S01]  /*3df0*/  UISETP.NE.AND UP4, UPT, UR24, URZ, UPT ;  /* 0x0000003f1800728c */ /* 0x000fe2000bf85270 */
[----:B------:R-:W-:-:S02]  /*3e00*/  FSEL R122, R122, -INF , !P1 ;  /* 0xff8000007a7a7808 */ /* 0x000fc40004800000 */
[----:B------:R-:W-:Y:S01]  /*3e10*/  PLOP3.LUT P1, PT, PT, PT, UP3, 0x40, 0x0 ;  /* 0x000000000000781c */ /* 0x000fe20003f2e838 */
[----:B------:R-:W-:Y:S01]  /*3e20*/  UISETP.NE.AND UP3, UPT, UR23, URZ, UPT ;  /* 0x0000003f1700728c */ /* 0x000fe2000bf65270 */
[C---:B------:R-:W-:Y:S02]  /*3e30*/  ISETP.GT.AND P0, PT, R25.reuse, 0x21, P0 ;  /* 0x000000211900780c */ /* 0x040fe40000704270 */
[C---:B------:R-:W-:Y:S02]  /*3e40*/  ISETP.LT.OR P5, PT, R26.reuse, 0x19, P5 ;  /* 0x000000191a00780c */ /* 0x040fe40002fa1670 */
[C---:B------:R-:W-:Y:S02]  /*3e50*/  ISETP.GT.AND P2, PT, R25.reuse, 0x19, P2 ;  /* 0x000000191900780c */ /* 0x040fe40001744270 */
[----:B------:R-:W-:Y:S02]  /*3e60*/  ISETP.GT.AND P1, PT, R25, 0x20, P1 ;  /* 0x000000201900780c */ /* 0x000fe40000f24270 */
[----:B------:R-:W-:-:S02]  /*3e70*/  ISETP.LT.OR P0, PT, R26, 0x22, P0 ;  /* 0x000000221a00780c */ /* 0x000fc40000701670 */
[----:B------:R-:W-:Y:S02]  /*3e80*/  FSEL R118, R118, -INF , !P5 ;  /* 0xff80000076767808 */ /* 0x000fe40006800000 */
[C---:B------:R-:W-:Y:S02]  /*3e90*/  ISETP.LT.OR P2, PT, R26.reuse, 0x1a, P2 ;  /* 0x0000001a1a00780c */ /* 0x040fe40001741670 */
[----:B------:R-:W-:Y:S01]  /*3ea0*/  PLOP3.LUT P5, PT, PT, PT, UP4, 0x40, 0x0 ;  /* 0x000000000000781c */ /* 0x000fe20003fae848 */
[----:B------:R-:W-:Y:S01]  /*3eb0*/  UISETP.NE.AND UP4, UPT, UR19, URZ, UPT ;  /* 0x0000003f1300728c */ /* 0x000fe2000bf85270 */
[----:B------:R-:W-:Y:S02]  /*3ec0*/  ISETP.LT.OR P1, PT, R26, 0x21, P1 ;  /* 0x000000211a00780c */ /* 0x000fe40000f21670 */
[----:B------:R-:W-:Y:S02]  /*3ed0*/  FSEL R48, R115, -INF , !P0 ;  /* 0xff80000073307808 */ /* 0x000fe40004000000 */
[----:B------:R-:W-:-:S02]  /*3ee0*/  FSEL R7, R119, -INF , !P2 ;  /* 0xff80000077077808 */ /* 0x000fc40005000000 */
[----:B------:R-:W-:Y:S01]  /*3ef0*/  PLOP3.LUT P0, PT, PT, PT, UP6, 0x40, 0x0 ;  /* 0x000000000000781c */ /* 0x000fe20003f0e868 */
[----:B------:R-:W-:Y:S01]  /*3f00*/  UISETP.NE.AND UP6, UPT, UR41, URZ, UPT ;  /* 0x0000003f2900728c */ /* 0x000fe2000bfc5270 */
[C---:B------:R-:W-:Y:S02]  /*3f10*/  ISETP.GT.AND P5, PT, R25.reuse, 0x28, P5 ;  /* 0x000000281900780c */ /* 0x040fe40002fa4270 */
[----:B------:R-:W-:Y:S01]  /*3f20*/  PLOP3.LUT P2, PT, PT, PT, UP3, 0x40, 0x0 ;  /* 0x000000000000781c */ /* 0x000fe20003f4e838 */
[----:B------:R-:W-:Y:S01]  /*3f30*/  UISETP.NE.AND UP3, UPT, UR18, URZ, UPT ;  /* 0x0000003f1200728c */ /* 0x000fe2000bf65270 */
[----:B------:R-:W-:Y:S01]  /*3f40*/  FSEL R49, R114, -INF , !P1 ;  /* 0xff80000072317808 */ /* 0x000fe20004800000 */
[----:B------:R-:W-:Y:S01]  /*3f50*/  UP2UR UR41, UPR, URZ, 0x40 ;  /* 0x000000403f297883 */ /* 0x000fe20008000000 */
[----:B------:R-:W-:Y:S01]  /*3f60*/  PLOP3.LUT P1, PT, PT, PT, UP0, 0x40, 0x0 ;  /* 0x000000000000781c */ /* 0x000fe20003f2e808 */
[----:B------:R-:W-:Y:S01]  /*3f70*/  UISETP.NE.AND UP0, UPT, UR42, URZ, UPT ;  /* 0x0000003f2a00728c */ /* 0x000fe2000bf05270 */
[----:B------:R-:W-:-:S02]  /*3f80*/  ISETP.GT.AND P0, PT, R25, 0x31, P0 ;  /* 0x000000311900780c */ /* 0x000fc40000704270 */
[C---:B------:R-:W-:Y:S02]  /*3f90*/  ISETP.LT.OR P5, PT, R26.reuse, 0x29, P5 ;  /* 0x000000291a00780c */ /* 0x040fe40002fa1670 */
[C---:B------:R-:W-:Y:S02]  /*3fa0*/  ISETP.GT.AND P2, PT, R25.reuse, 0x29, P2 ;  /* 0x000000291900780c */ /* 0x040fe40001744270 */
[----:B------:R-:W-:Y:S02]  /*3fb0*/  ISETP.GT.AND P1, PT, R25, 0x30, P1 ;  /* 0x000000301900780c */ /* 0x000fe40000f24270 */
[----:B------:R-:W-:Y:S02]  /*3fc0*/  ISETP.LT.OR P0, PT, R26, 0x32, P0 ;  /* 0x000000321a00780c */ /* 0x000fe40000701670 */
[----:B------:R-:W-:Y:S02]  /*3fd0*/  FSEL R96, R110, -INF , !P5 ;  /* 0xff8000006e607808 */ /* 0x000fe40006800000 */
[----:B------:R-:W-:-:S02]  /*3fe0*/  ISETP.LT.OR P2, PT, R26, 0x2a, P2 ;  /* 0x0000002a1a00780c */ /* 0x000fc40001741670 */
[----:B------:R-:W-:Y:S01]  /*3ff0*/  PLOP3.LUT P6, PT, PT, PT, UP5, 0x40, 0x0 ;  /* 0x000000000000781c */ /* 0x000fe20003fce858 */
[----:B------:R-:W-:Y:S01]  /*4000*/  UISETP.NE.AND UP5, UPT, UR40, URZ, UPT ;  /* 0x0000003f2800728c */ /* 0x000fe2000bfa5270 */
[----:B------:R-:W-:Y:S01]  /*4010*/  PLOP3.LUT P5, PT, PT, PT, UP4, 0x40, 0x0 ;  /* 0x000000000000781c */ /* 0x000fe20003fae848 */
[----:B------:R-:W-:Y:S01]  /*4020*/  UISETP.NE.AND UP4, UPT, UR39, URZ, UPT ;  /* 0x0000003f2700728c */ /* 0x000fe2000bf85270 */
[----:B------:R-:W-:Y:S01]  /*4030*/  ISETP.LT.OR P1, PT, R26, 0x31, P1 ;  /* 0x000000311a00780c */ /* 0x000fe20000f21670 */
[----:B------:R-:W-:Y:S01]  /*4040*/  UP2UR UR39, UPR, URZ, 0x4 ;  /* 0x000000043f277883 */ /* 0x000fe20008000000 */
[----:B------:R-:W-:Y:S01]  /*4050*/  FSEL R170, R107, -INF , !P0 ;  /* 0xff8000006baa7808 */ /* 0x000fe20004000000 */
[----:B------:R-:W-:Y:S01]  /*4060*/  UP2UR UR42, UPR, URZ, 0x20 ;  /* 0x000000203f2a7883 */ /* 0x000fe20008000000 */
[----:B------:R-:W-:Y:S01]  /*4070*/  FSEL R47, R111, -INF , !P2 ;  /* 0xff8000006f2f7808 */ /* 0x000fe20005000000 */
[----:B------:R-:W-:Y:S01]  /*4080*/  UP2UR UR43, UPR, URZ, 0x10 ;  /* 0x000000103f2b7883 */ /* 0x000fe20008000000 */
[----:B------:R-:W-:Y:S01]  /*4090*/  PLOP3.LUT P0, PT, PT, PT, UP2, 0x40, 0x0 ;  /* 0x000000000000781c */ /* 0x000fe20003f0e828 */
[----:B------:R-:W-:Y:S01]  /*40a0*/  UISETP.NE.AND UP2, UPT, UR27, URZ, UPT ;  /* 0x0000003f1b00728c */ /* 0x000fe2000bf45270 */
[C---:B------:R-:W-:Y:S01]  /*40b0*/  ISETP.GT.AND P6, PT, R25.reuse, 0x38, P6 ;  /* 0x000000381900780c */ /* 0x040fe200037c4270 */
[----:B------:R-:W-:Y:S01]  /*40c0*/  UP2UR UR40, UPR, URZ, 0x2 ;  /* 0x000000023f287883 */ /* 0x000fe20008000000 */
[C---:B------:R-:W-:Y:S01]  /*40d0*/  ISETP.GT.AND P5, PT, R25.reuse, 0x39, P5 ;  /* 0x000000391900780c */ /* 0x040fe20002fa4270 */
[----:B------:R-:W-:Y:S01]  /*40e0*/  UP2UR UR45, UPR, URZ, 0x4 ;  /* 0x000000043f2d7883 */ /* 0x000fe20008000000 */
[----:B------:R-:W-:Y:S01]  /*40f0*/  PLOP3.LUT P2, PT, PT, PT, UP3, 0x40, 0x0 ;  /* 0x000000000000781c */ /* 0x000fe20003f4e838 */
[----:B------:R-:W-:Y:S01]  /*4100*/  UISETP.NE.AND UP3, UPT, UR38, URZ, UPT ;  /* 0x0000003f2600728c */ /* 0x000fe2000bf65270 */
[----:B------:R-:W-:Y:S01]  /*4110*/  FSEL R187, R106, -INF , !P1 ;  /* 0xff8000006abb7808 */ /* 0x000fe20004800000 */
[----:B------:R-:W-:Y:S01]  /*4120*/  UP2UR UR38, UPR, URZ, 0x1 ;  /* 0x000000013f267883 */ /* 0x000fe20008000000 */
[----:B------:R-:W-:Y:S01]  /*4130*/  PLOP3.LUT P1, PT, PT, PT, UP0, 0x40, 0x0 ;  /* 0x000000000000781c */ /* 0x000fe20003f2e808 */
[----:B------:R-:W-:Y:S01]  /*4140*/  UISETP.NE.AND UP0, UPT, UR34, URZ, UPT ;  /* 0x0000003f2200728c */ /* 0x000fe2000bf05270 */
[C---:B------:R-:W-:Y:S01]  /*4150*/  ISETP.LT.OR P6, PT, R26.reuse, 0x39, P6 ;  /* 0x000000391a00780c */ /* 0x040fe200037c1670 */
[----:B------:R-:W-:Y:S01]  /*4160*/  UISETP.NE.AND UP2, UPT, UR33, URZ, UPT ;  /* 0x0000003f2100728c */ /* 0x000fe2000bf45270 */
[----:B------:R-:W-:Y:S01]  /*4170*/  ISETP.LT.OR P5, PT, R26, 0x3a, P5 ;  /* 0x0000003a1a00780c */ /* 0x000fe20002fa1670 */
[----:B------:R-:W-:Y:S01]  /*4180*/  UP2UR UR44, UPR, URZ, 0x8 ;  /* 0x000000083f2c7883 */ /* 0x000fe20008000000 */
[----:B------:R-:W-:-:S02]  /*4190*/  ISETP.GT.AND P0, PT, R25, 0x48, P0 ;  /* 0x000000481900780c */ /* 0x000fc40000704270 */
[C---:B------:R-:W-:Y:S02]  /*41a0*/  ISETP.GT.AND P2, PT, R25.reuse, 0x40, P2 ;  /* 0x000000401900780c */ /* 0x040fe40001744270 */
[----:B------:R-:W-:Y:S02]  /*41b0*/  ISETP.GT.AND P1, PT, R25, 0x41, P1 ;  /* 0x000000411900780c */ /* 0x000fe40000f24270 */
[----:B------:R-:W-:Y:S02]  /*41c0*/  FSEL R171, R102, -INF , !P6 ;  /* 0xff80000066ab7808 */ /* 0x000fe40007000000 */
[----:B------:R-:W-:Y:S02]  /*41d0*/  FSEL R172, R103, -INF , !P5 ;  /* 0xff80000067ac7808 */ /* 0x000fe40006800000 */
[C---:B------:R-:W-:Y:S02]  /*41e0*/  ISETP.LT.OR P0, PT, R26.reuse, 0x49, P0 ;  /* 0x000000491a00780c */ /* 0x040fe40000701670 */
[----:B------:R-:W-:-:S02]  /*41f0*/  ISETP.LT.OR P2, PT, R26, 0x41, P2 ;  /* 0x000000411a00780c */ /* 0x000fc40001741670 */
[----:B------:R-:W-:Y:S01]  /*4200*/  PLOP3.LUT P6, PT, PT, PT, UP1, 0x40, 0x0 ;  /* 0x000000000000781c */ /* 0x000fe20003fce818 */
[----:B------:R-:W-:Y:S01]  /*4210*/  UISETP.NE.AND UP1, UPT, UR28, URZ, UPT ;  /* 0x0000003f1c00728c */ /* 0x000fe2000bf25270 */
[----:B------:R-:W-:Y:S01]  /*4220*/  PLOP3.LUT P5, PT, PT, PT, UP6, 0x40, 0x0 ;  /* 0x000000000000781c */ /* 0x000fe20003fae868 */
[----:B------:R-:W-:Y:S01]  /*4230*/  UISETP.NE.AND UP6, UPT, UR29, URZ, UPT ;  /* 0x0000003f1d00728c */ /* 0x000fe2000bfc5270 */
[----:B------:R-:W-:Y:S02]  /*4240*/  ISETP.LT.OR P1, PT, R26, 0x42, P1 ;  /* 0x000000421a00780c */ /* 0x000fe40000f21670 */
[----:B------:R-:W-:Y:S02]  /*4250*/  FSEL R206, R94, -INF , !P0 ;  /* 0xff8000005ece7808 */ /* 0x000fe40004000000 */
[----:B------:R-:W-:Y:S02]  /*4260*/  FSEL R211, R98, -INF , !P2 ;  /* 0xff80000062d37808 */ /* 0x000fe40005000000 */
[----:B------:R-:W-:Y:S01]  /*4270*/  PLOP3.LUT P0, PT, PT, PT, UP3, 0x40, 0x0 ;  /* 0x000000000000781c */ /* 0x000fe20003f0e838 */
[----:B------:R-:W-:Y:S01]  /*4280*/  UISETP.NE.AND UP3, UPT, UR32, URZ, UPT ;  /* 0x0000003f2000728c */ /* 0x000fe2000bf65270 */
[----:B------:R-:W-:-:S02]  /*4290*/  ISETP.GT.AND P6, PT, R25, 0x49, P6 ;  /* 0x000000491900780c */ /* 0x000fc400037c4270 */
[----:B------:R-:W-:Y:S02]  /*42a0*/  ISETP.GT.AND P5, PT, R25, 0x50, P5 ;  /* 0x000000501900780c */ /* 0x000fe40002fa4270 */
[----:B------:R-:W-:Y:S01]  /*42b0*/  PLOP3.LUT P2, PT, PT, PT, UP5, 0x40, 0x0 ;  /* 0x000000000000781c */ /* 0x000fe20003f4e858 */
[----:B------:R-:W-:Y:S01]  /*42c0*/  UISETP.NE.AND UP5, UPT, UR30, URZ, UPT ;  /* 0x0000003f1e00728c */ /* 0x000fe2000bfa5270 */
[----:B------:R-:W-:Y:S02]  /*42d0*/  FSEL R155, R99, -INF , !P1 ;  /* 0xff800000639b7808 */ /* 0x000fe40004800000 */
[----:B------:R-:W-:Y:S01]  /*42e0*/  PLOP3.LUT P1, PT, PT, PT, UP4, 0x40, 0x0 ;  /* 0x000000000000781c */ /* 0x000fe20003f2e848 */
[----:B------:R-:W-:Y:S01]  /*42f0*/  UISETP.NE.AND UP4, UPT, UR31, URZ, UPT ;  /* 0x0000003f1f00728c */ /* 0x000fe2000bf85270 */
[----:B------:R-:W-:Y:S02]  /*4300*/  ISETP.GT.AND P0, PT, R25, 0x59, P0 ;  /* 0x000000591900780c */ /* 0x000fe40000704270 */
[----:B------:R-:W-:-:S02]  /*4310*/  ISETP.LT.OR P6, PT, R26, 0x4a, P6 ;  /* 0x0000004a1a00780c */ /* 0x000fc400037c1670 */
[C---:B------:R-:W-:Y:S02]  /*4320*/  ISETP.LT.OR P5, PT, R26.reuse, 0x51, P5 ;  /* 0x000000511a00780c */ /* 0x040fe40002fa1670 */
[C---:B------:R-:W-:Y:S02]  /*4330*/  ISETP.GT.AND P2, PT, R25.reuse, 0x51, P2 ;  /* 0x000000511900780c */ /* 0x040fe40001744270 */
[----:B------:R-:W-:Y:S02]  /*4340*/  ISETP.GT.AND P1, PT, R25, 0x58, P1 ;  /* 0x000000581900780c */ /* 0x000fe40000f24270 */
[----:B------:R-:W-:Y:S02]  /*4350*/  ISETP.LT.OR P0, PT, R26, 0x5a, P0 ;  /* 0x0000005a1a00780c */ /* 0x000fe40000701670 */
[----:B------:R-:W-:Y:S02]  /*4360*/  FSEL R152, R95, -INF , !P6 ;  /* 0xff8000005f987808 */ /* 0x000fe40007000000 */
[----:B------:R-:W-:-:S02]  /*4370*/  FSEL R137, R90, -INF , !P5 ;  /* 0xff8000005a897808 */ /* 0x000fc40006800000 */
[C---:B------:R-:W-:Y:S02]  /*4380*/  ISETP.LT.OR P2, PT, R26.reuse, 0x52, P2 ;  /* 0x000000521a00780c */ /* 0x040fe40001741670 */
[----:B------:R-:W-:Y:S01]  /*4390*/  PLOP3.LUT P6, PT, PT, PT, UP0, 0x40, 0x0 ;  /* 0x000000000000781c */ /* 0x000fe20003fce808 */
[----:B------:R-:W-:Y:S01]  /*43a0*/  UISETP.NE.AND UP0, UPT, UR26, URZ, UPT ;  /* 0x0000003f1a00728c */ /* 0x000fe2000bf05270 */
[----:B------:R-:W-:Y:S01]  /*43b0*/  PLOP3.LUT P5, PT, PT, PT, UP2, 0x40, 0x0 ;  /* 0x000000000000781c */ /* 0x000fe20003fae828 */
[----:B------:R-:W-:Y:S01]  /*43c0*/  UISETP.NE.AND UP2, UPT, UR45, URZ, UPT ;  /* 0x0000003f2d00728c */ /* 0x000fe2000bf45270 */
[----:B------:R-:W-:Y:S02]  /*43d0*/  ISETP.LT.OR P1, PT, R26, 0x59, P1 ;  /* 0x000000591a00780c */ /* 0x000fe40000f21670 */
[----:B------:R-:W-:Y:S02]  /*43e0*/  FSEL R125, R83, -INF , !P0 ;  /* 0xff800000537d7808 */ /* 0x000fe40004000000 */
[----:B------:R-:W-:-:S02]  /*43f0*/  FSEL R134, R91, -INF , !P2 ;  /* 0xff8000005b867808 */ /* 0x000fc40005000000 */
[C---:B------:R-:W-:Y:S02]  /*4400*/  ISETP.GT.AND P6, PT, R3.reuse, RZ, P6 ;  /* 0x000000ff0300720c */ /* 0x040fe400037c4270 */
[----:B------:R-:W-:Y:S02]  /*4410*/  ISETP.GT.AND P5, PT, R3, 0x1, P5 ;  /* 0x000000010300780c */ /* 0x000fe40002fa4270 */
[----:B------:R-:W-:Y:S01]  /*4420*/  PLOP3.LUT P0, PT, PT, PT, UP5, 0x40, 0x0 ;  /* 0x000000000000781c */ /* 0x000fe20003f0e858 */
[----:B------:R-:W-:Y:S01]  /*4430*/  UISETP.NE.AND UP5, UPT, UR22, URZ, UPT ;  /* 0x0000003f1600728c */ /* 0x000fe2000bfa5270 */
[----:B------:R-:W-:Y:S01]  /*4440*/  PLOP3.LUT P2, PT, PT, PT, UP3, 0x40, 0x0 ;  /* 0x000000000000781c */ /* 0x000fe20003f4e838 */
[----:B------:R-:W-:Y:S01]  /*4450*/  UISETP.NE.AND UP3, UPT, UR24, URZ, UPT ;  /* 0x0000003f1800728c */ /* 0x000fe2000bf65270 */
[----:B------:R-:W-:Y:S02]  /*4460*/  FSEL R127, R82, -INF , !P1 ;  /* 0xff800000527f7808 */ /* 0x000fe40004800000 */
[----:B------:R-:W-:Y:S01]  /*4470*/  PLOP3.LUT P1, PT, PT, PT, UP4, 0x40, 0x0 ;  /* 0x000000000000781c */ /* 0x000fe20003f2e848 */
[----:B------:R-:W-:Y:S01]  /*4480*/  UP2UR UR45, UPR, URZ, 0x8 ;  /* 0x000000083f2d7883 */ /* 0x000fe20008000000 */
[C---:B------:R-:W-:Y:S01]  /*4490*/  ISETP.LT.OR P6, PT, R35.reuse, 0x1, P6 ;  /* 0x000000012300780c */ /* 0x040fe200037c1670 */
[----:B------:R-:W-:Y:S01]  /*44a0*/  UISETP.NE.AND UP3, UPT, UR25, URZ, UPT ;  /* 0x0000003f1900728c */ /* 0x000fe2000bf65270 */
[----:B------:R-:W-:Y:S01]  /*44b0*/  ISETP.LT.OR P5, PT, R35, 0x2, P5 ;  /* 0x000000022300780c */ /* 0x000fe20002fa1670 */
[----:B------:R-:W-:Y:S01]  /*44c0*/  UISETP.NE.AND UP4, UPT, UR23, URZ, UPT ;  /* 0x0000003f1700728c */ /* 0x000fe2000bf85270 */
[----:B------:R-:W-:-:S02]  /*44d0*/  ISETP.GT.AND P0, PT, R3, 0x10, P0 ;  /* 0x000000100300780c */ /* 0x000fc40000704270 */
[C---:B------:R-:W-:Y:S02]  /*44e0*/  ISETP.GT.AND P2, PT, R3.reuse, 0x8, P2 ;  /* 0x000000080300780c */ /* 0x040fe40001744270 */
[----:B------:R-:W-:Y:S02]  /*44f0*/  ISETP.GT.AND P1, PT, R3, 0x9, P1 ;  /* 0x000000090300780c */ /* 0x000fe40000f24270 */
[----:B------:R-:W-:Y:S02]  /*4500*/  FSEL R180, R76, -INF , !P6 ;  /* 0xff8000004cb47808 */ /* 0x000fe40007000000 */
[----:B------:R-:W-:Y:S02]  /*4510*/  FSEL R184, R77, -INF , !P5 ;  /* 0xff8000004db87808 */ /* 0x000fe40006800000 */
[C---:B------:R-:W-:Y:S02]  /*4520*/  ISETP.LT.OR P0, PT, R35.reuse, 0x11, P0 ;  /* 0x000000112300780c */ /* 0x040fe40000701670 */
[----:B------:R-:W-:Y:S01]  /*4530*/  PLOP3.LUT P6, PT, PT, PT, UP6, 0x40, 0x0 ;  /* 0x000000000000781c */ /* 0x000fe20003fce868 */
[----:B------:R-:W-:Y:S01]  /*4540*/  UISETP.NE.AND UP6, UPT, UR21, URZ, UPT ;  /* 0x0000003f1500728c */ /* 0x000fe2000bfc5270 */
[----:B------:R-:W-:Y:S01]  /*4550*/  PLOP3.LUT P5, PT, PT, PT, UP1, 0x40, 0x0 ;  /* 0x000000000000781c */ /* 0x000fe20003fae818 */
[----:B------:R-:W-:Y:S01]  /*4560*/  UISETP.NE.AND UP1, UPT, UR20, URZ, UPT ;  /* 0x0000003f1400728c */ /* 0x000fe2000bf25270 */
[----:B------:R-:W-:-:S02]  /*4570*/  ISETP.LT.OR P2, PT, R35, 0x9, P2 ;  /* 0x000000092300780c */ /* 0x000fc40001741670 */
[----:B------:R-:W-:Y:S02]  /*4580*/  ISETP.LT.OR P1, PT, R35, 0xa, P1 ;  /* 0x0000000a2300780c */ /* 0x000fe40000f21670 */
[----:B------:R-:W-:Y:S02]  /*4590*/  FSEL R41, R68, -INF , !P0 ;  /* 0xff80000044297808 */ /* 0x000fe40004000000 */
[C---:B------:R-:W-:Y:S02]  /*45a0*/  ISETP.GT.AND P6, PT, R3.reuse, 0x11, P6 ;  /* 0x000000110300780c */ /* 0x040fe400037c4270 */
[----:B------:R-:W-:Y:S02]  /*45b0*/  ISETP.GT.AND P5, PT, R3, 0x18, P5 ;  /* 0x000000180300780c */ /* 0x000fe40002fa4270 */
[----:B------:R-:W-:Y:S01]  /*45c0*/  PLOP3.LUT P0, PT, PT, PT, UP3, 0x40, 0x0 ;  /* 0x000000000000781c */ /* 0x000fe20003f0e838 */
[----:B------:R-:W-:Y:S01]  /*45d0*/  UISETP.NE.AND UP3, UPT, UR45, URZ, UPT ;  /* 0x0000003f2d00728c */ /* 0x000fe2000bf65270 */
[----:B------:R-:W-:-:S02]  /*45e0*/  FSEL R183, R72, -INF , !P2 ;  /* 0xff80000048b77808 */ /* 0x000fc40005000000 */
[----:B------:R-:W-:Y:S02]  /*45f0*/  FSEL R44, R73, -INF , !P1 ;  /* 0xff800000492c7808 */ /* 0x000fe40004800000 */
[----:B------:R-:W-:Y:S01]  /*4600*/  PLOP3.LUT P2, PT, PT, PT, UP2, 0x40, 0x0 ;  /* 0x000000000000781c */ /* 0x000fe20003f4e828 */
[----:B------:R-:W-:Y:S01]  /*4610*/  UISETP.NE.AND UP2, UPT, UR19, URZ, UPT ;  /* 0x0000003f1300728c */ /* 0x000fe2000bf45270 */
[----:B------:R-:W-:Y:S01]  /*4620*/  PLOP3.LUT P1, PT, PT, PT, UP0, 0x40, 0x0 ;  /* 0x000000000000781c */ /* 0x000fe20003f2e808 */
[----:B------:R-:W-:Y:S01]  /*4630*/  UISETP.NE.AND UP0, UPT, UR18, URZ, UPT ;  /* 0x0000003f1200728c */ /* 0x000fe2000bf05270 */
[C---:B------:R-:W-:Y:S02]  /*4640*/  ISETP.LT.OR P6, PT, R35.reuse, 0x12, P6 ;  /* 0x000000122300780c */ /* 0x040fe400037c1670 */
[----:B------:R-:W-:Y:S02]  /*4650*/  ISETP.LT.OR P5, PT, R35, 0x19, P5 ;  /* 0x000000192300780c */ /* 0x000fe40002fa1670 */
        /* <DEDUP_REMOVED lines=29> */
[----:B------:R-:W-:Y:S01]  /*4830*/  FSEL R240, R17, -INF , !P5 ;  /* 0xff80000011f07808 */ /* 0x000fe20006800000 */
[----:B------:R-:W1:Y:S01]  /*4840*/  SHFL.IDX PT, R16, R33, 0x3, 0x1c1f ;  /* 0x007c1f0021107f89 */ /* 0x000e6200000e0000 */
        /* <DEDUP_REMOVED lines=8> */
[----:B------:R-:W-:Y:S01]  /*48d0*/  PLOP3.LUT P0, PT, PT, PT, UP1, 0x40, 0x0 ;  /* 0x000000000000781c */ /* 0x000fe20003f0e818 */
[----:B------:R-:W-:Y:S01]  /*48e0*/  UISETP.NE.AND UP1, UPT, UR35, URZ, UPT ;  /* 0x0000003f2300728c */ /* 0x000fe2000bf25270 */
[----:B------:R-:W-:Y:S02]  /*48f0*/  FSEL R136, R60, -INF , !P2 ;  /* 0xff8000003c887808 */ /* 0x000fe40005000000 */
[----:B------:R-:W-:Y:S02]  /*4900*/  FSEL R133, R61, -INF , !P1 ;  /* 0xff8000003d857808 */ /* 0x000fe40004800000 */
[----:B------:R-:W-:Y:S01]  /*4910*/  PLOP3.LUT P2, PT, PT, PT, UP0, 0x40, 0x0 ;  /* 0x000000000000781c */ /* 0x000fe20003f4e808 */
[----:B------:R-:W-:Y:S01]  /*4920*/  UISETP.NE.AND UP0, UPT, UR37, URZ, UPT ;  /* 0x0000003f2500728c */ /* 0x000fe2000bf05270 */
[----:B------:R-:W-:Y:S01]  /*4930*/  PLOP3.LUT P1, PT, PT, PT, UP2, 0x40, 0x0 ;  /* 0x000000000000781c */ /* 0x000fe20003f2e828 */
[----:B------:R-:W-:Y:S01]  /*4940*/  UISETP.NE.AND UP2, UPT, UR36, URZ, UPT ;  /* 0x0000003f2400728c */ /* 0x000fe2000bf45270 */
[----:B------:R-:W-:-:S02]  /*4950*/  ISETP.GT.AND P0, PT, R3, 0x49, P0 ;  /* 0x000000490300780c */ /* 0x000fc40000704270 */
[C---:B------:R-:W-:Y:S02]  /*4960*/  ISETP.GT.AND P6, PT, R3.reuse, 0x39, P6 ;  /* 0x000000390300780c */ /* 0x040fe400037c4270 */
        /* <DEDUP_REMOVED lines=8> */
[----:B------:R-:W-:Y:S01]  /*49f0*/  FSEL R174, R9, -INF , !P0 ;  /* 0xff80000009ae7808 */ /* 0x000fe20004000000 */
[----:B-1----:R-:W-:Y:S01]  /*4a00*/  IMAD.IADD R9, R24, 0x1, R16 ;  /* 0x0000000118097824 */ /* 0x002fe200078e0210 */
[----:B------:R-:W-:Y:S02]  /*4a10*/  PLOP3.LUT P0, PT, PT, PT, UP0, 0x40, 0x0 ;  /* 0x000000000000781c */ /* 0x000fe40003f0e808 */
[----:B------:R-:W-:-:S02]  /*4a20*/  FSEL R124, R13, -INF , !P6 ;  /* 0xff8000000d7c7808 */ /* 0x000fc40007000000 */
[----:B------:R-:W-:Y:S02]  /*4a30*/  FSEL R156, R56, -INF , !P5 ;  /* 0xff800000389c7808 */ /* 0x000fe40006800000 */
[----:B------:R-:W-:Y:S02]  /*4a40*/  FSEL R157, R57, -INF , !P2 ;  /* 0xff800000399d7808 */ /* 0x000fe40005000000 */
[----:B------:R-:W-:Y:S01]  /*4a50*/  FSEL R159, R8, -INF , !P1 ;  /* 0xff800000089f7808 */ /* 0x000fe20004800000 */
[----:B------:R-:W-:Y:S01]  /*4a60*/  IMAD.IADD R8, R32, 0x1, R16 ;  /* 0x0000000120087824 */ /* 0x000fe200078e0210 */
[----:B------:R-:W-:Y:S02]  /*4a70*/  PLOP3.LUT P6, PT, PT, PT, UP6, 0x40, 0x0 ;  /* 0x000000000000781c */ /* 0x000fe40003fce868 */
[----:B------:R-:W-:Y:S02]  /*4a80*/  PLOP3.LUT P5, PT, PT, PT, UP5, 0x40, 0x0 ;  /* 0x000000000000781c */ /* 0x000fe40003fae858 */
[----:B------:R-:W-:-:S02]  /*4a90*/  PLOP3.LUT P2, PT, PT, PT, UP4, 0x40, 0x0 ;  /* 0x000000000000781c */ /* 0x000fc40003f4e848 */
[----:B------:R-:W-:Y:S02]  /*4aa0*/  PLOP3.LUT P1, PT, PT, PT, UP3, 0x40, 0x0 ;  /* 0x000000000000781c */ /* 0x000fe40003f2e838 */
[C---:B------:R-:W-:Y:S02]  /*4ab0*/  ISETP.GT.AND P6, PT, R3.reuse, 0x50, P6 ;  /* 0x000000500300780c */ /* 0x040fe400037c4270 */
[C---:B------:R-:W-:Y:S02]  /*4ac0*/  ISETP.GT.AND P5, PT, R3.reuse, 0x51, P5 ;  /* 0x000000510300780c */ /* 0x040fe40002fa4270 */
[C---:B------:R-:W-:Y:S02]  /*4ad0*/  ISETP.GT.AND P2, PT, R3.reuse, 0x58, P2 ;  /* 0x000000580300780c */ /* 0x040fe40001744270 */
[----:B------:R-:W-:Y:S02]  /*4ae0*/  ISETP.GT.AND P1, PT, R3, 0x59, P1 ;  /* 0x000000590300780c */ /* 0x000fe40000f24270 */
        /* <DEDUP_REMOVED lines=22> */
.L_x_165:
[----:B------:R-:W-:-:S04]  /*4c50*/  MOV R3, c[0x0][0x32c] ;  /* 0x0000cb0000037a02 */ /* 0x000fc80000000f00 */
[----:B------:R-:W-:-:S13]  /*4c60*/  ISETP.NE.AND P0, PT, R3, 0x1, PT ;  /* 0x000000010300780c */ /* 0x000fda0003f05270 */
[----:B------:R-:W-:-:S05]  /*4c70*/  @P0 IMAD.HI.U32 R3, R16, c[0x0][0x330], RZ ;  /* 0x0000cc0010030a27 */ /* 0x000fca00078e00ff */
[----:B------:R-:W-:Y:S02]  /*4c80*/  @P0 SHF.R.U32.HI R16, RZ, c[0x0][0x334], R3 ;  /* 0x0000cd00ff100a19 */ /* 0x000fe40000011603 */
.L_x_166:
[----:B------:R-:W-:Y:S05]  /*4c90*/  BSYNC B0 ;  /* 0x0000000000007941 */ /* 0x000fea0003800000 */
.L_x_164:
[----:B------:R-:W-:-:S05]  /*4ca0*/  IMAD R16, R16, c[0x0][0x32c], R2 ;  /* 0x0000cb0010107a24 */ /* 0x000fca00078e0202 */
[----:B------:R-:W-:Y:S02]  /*4cb0*/  IADD3 R2, R16, c[0x0][0x32c], RZ ;  /* 0x0000cb0010027a10 */ /* 0x000fe40007ffe0ff */
[----:B------:R-:W-:Y:S02]  /*4cc0*/  IMNMX R9, R9, R16, !PT ;  /* 0x0000001009097217 */ /* 0x000fe40007800200 */
[----:B------:R-:W-:Y:S02]  /*4cd0*/  IMNMX R8, R8, R2, PT ;  /* 0x0000000208087217 */ /* 0x000fe40003800200 */
.L_x_163:
[----:B------:R-:W-:Y:S01]  /*4ce0*/  FMNMX.FTZ R3, R128, R129, !PT ;  /* 0x0000008180037209 */ /* 0x000fe20007810000 */
[----:B------:R-:W-:Y:S01]  /*4cf0*/  UP2UR UR35, UPR, URZ, 0x40 ;  /* 0x000000403f237883 */ /* 0x000fe20008000000 */
[----:B------:R-:W-:Y:S01]  /*4d00*/  FMNMX.FTZ R2, R130, R131, !PT ;  /* 0x0000008382027209 */ /* 0x000fe20007810000 */
[----:B------:R-:W-:Y:S01]  /*4d10*/  UISETP.NE.AND UP6, UPT, UR34, URZ, UPT ;  /* 0x0000003f2200728c */ /* 0x000fe2000bfc5270 */
        /* <DEDUP_REMOVED lines=25> */
[----:B------:R-:W-:Y:S01]  /*4eb0*/  IMAD.SHL.U32 R225, R5, 0x2, RZ ;  /* 0x0000000205e17824 */ /* 0x000fe200078e00ff */
[----:B------:R-:W-:Y:S01]  /*4ec0*/  FMNMX.FTZ R2, R49, R2, !PT ;  /* 0x0000000231027209 */ /* 0x000fe20007810000 */
[----:B------:R-:W-:Y:S01]  /*4ed0*/  UIADD3 UR6, UR6, -0x2, URZ ;  /* 0xfffffffe06067890 */ /* 0x000fe2000fffe03f */
[----:B------:R-:W-:Y:S01]  /*4ee0*/  FMNMX.FTZ R3, R113, R3, !PT ;  /* 0x0000000371037209 */ /* 0x000fe20007810000 */
[--C-:B------:R-:W-:Y:S01]  /*4ef0*/  IMAD R219, R4, 0x2, R225.reuse ;  /* 0x0000000204db7824 */ /* 0x100fe200078e02e1 */
[----:B------:R-:W-:Y:S01]  /*4f00*/  FMNMX.FTZ R2, R48, R2, !PT ;  /* 0x0000000230027209 */ /* 0x000fe20007810000 */
[----:B------:R-:W-:Y:S01]  /*4f10*/  IMAD R220, R0, 0x2, R225 ;  /* 0x0000000200dc7824 */ /* 0x000fe200078e02e1 */
[----:B------:R-:W-:Y:S01]  /*4f20*/  FMNMX.FTZ R3, R6, R3, !PT ;  /* 0x0000000306037209 */ /* 0x000fe20007810000 */
[----:B------:R-:W-:Y:S01]  /*4f30*/  IMAD R218, R0, 0x2, R219 ;  /* 0x0000000200da7824 */ /* 0x000fe200078e02db */
[----:B------:R-:W-:Y:S01]  /*4f40*/  FMNMX.FTZ R2, R96, R2, !PT ;  /* 0x0000000260027209 */ /* 0x000fe20007810000 */
[----:B------:R-:W-:Y:S01]  /*4f50*/  LDSM.16.MT88.4 R92, [R225+0x900] ;  /* 0x00090000e15c783b */ /* 0x000fe20000004200 */
[----:B------:R-:W-:-:S02]  /*4f60*/  FMNMX.FTZ R3, R46, R3, !PT ;  /* 0x000000032e037209 */ /* 0x000fc40007810000 */
[----:B------:R-:W-:Y:S01]  /*4f70*/  FMNMX.FTZ R2, R47, R2, !PT ;  /* 0x000000022f027209 */ /* 0x000fe20007810000 */
[----:B------:R-:W-:Y:S01]  /*4f80*/  LDSM.16.MT88.4 R36, [R220+0x100] ;  /* 0x00010000dc24783b */ /* 0x000fe20000004200 */
[----:B------:R-:W-:Y:S02]  /*4f90*/  FMNMX.FTZ R3, R45, R3, !PT ;  /* 0x000000032d037209 */ /* 0x000fe40007810000 */
[----:B------:R-:W-:Y:S01]  /*4fa0*/  FMNMX.FTZ R2, R187, R2, !PT ;  /* 0x00000002bb027209 */ /* 0x000fe20007810000 */
[----:B------:R-:W-:Y:S01]  /*4fb0*/  LDSM.16.MT88.4 R88, [R220+0x900] ;  /* 0x00090000dc58783b */ /* 0x000fe20000004200 */
[----:B------:R-:W-:Y:S02]  /*4fc0*/  FMNMX.FTZ R3, R188, R3, !PT ;  /* 0x00000003bc037209 */ /* 0x000fe40007810000 */
[----:B------:R-:W-:Y:S01]  /*4fd0*/  FMNMX.FTZ R2, R170, R2, !PT ;  /* 0x00000002aa027209 */ /* 0x000fe20007810000 */
[----:B------:R-:W-:Y:S01]  /*4fe0*/  LDSM.16.MT88.4 R80, [R219+0x900] ;  /* 0x00090000db50783b */ /* 0x000fe20000004200 */
        /* <DEDUP_REMOVED lines=20> */
[----:B------:R-:W-:Y:S01]  /*5130*/  PLOP3.LUT P5, PT, PT, PT, UP6, 0x40, 0x0 ;  /* 0x000000000000781c */ /* 0x000fe20003fae868 */
[----:B------:R-:W1:Y:S01]  /*5140*/  SHFL.BFLY PT, R13, R3, 0x2, 0x1f ;  /* 0x0c401f00030d7f89 */ /* 0x000e6200000e0000 */
[----:B------:R-:W-:Y:S01]  /*5150*/  PLOP3.LUT P2, PT, PT, PT, UP5, 0x40, 0x0 ;  /* 0x000000000000781c */ /* 0x000fe20003f4e858 */
[----:B------:R-:W-:Y:S01]  /*5160*/  UISETP.NE.AND UP6, UPT, UR35, URZ, UPT ;  /* 0x0000003f2300728c */ /* 0x000fe2000bfc5270 */
[----:B------:R-:W-:Y:S01]  /*5170*/  PLOP3.LUT P1, PT, PT, PT, UP2, 0x40, 0x0 ;  /* 0x000000000000781c */ /* 0x000fe20003f2e828 */
[----:B------:R-:W2:Y:S01]  /*5180*/  SHFL.BFLY PT, R12, R2, 0x2, 0x1f ;  /* 0x0c401f00020c7f89 */ /* 0x000ea200000e0000 */
[----:B------:R-:W-:Y:S01]  /*5190*/  PLOP3.LUT P0, PT, PT, PT, UP1, 0x40, 0x0 ;  /* 0x000000000000781c */ /* 0x000fe20003f0e818 */
[----:B------:R-:W-:Y:S01]  /*51a0*/  UISETP.NE.AND UP2, UPT, UR27, URZ, UPT ;  /* 0x0000003f1b00728c */ /* 0x000fe2000bf45270 */
[----:B------:R-:W-:Y:S01]  /*51b0*/  PLOP3.LUT P6, PT, PT, PT, UP0, 0x40, 0x0 ;  /* 0x000000000000781c */ /* 0x000fe20003fce808 */
[----:B------:R-:W-:Y:S01]  /*51c0*/  UISETP.NE.AND UP1, UPT, UR26, URZ, UPT ;  /* 0x0000003f1a00728c */ /* 0x000fe2000bf25270 */
[C---:B------:R-:W-:Y:S01]  /*51d0*/  ISETP.GT.AND P5, PT, R9.reuse, RZ, P5 ;  /* 0x000000ff0900720c */ /* 0x040fe20002fa4270 */
[----:B------:R-:W-:Y:S01]  /*51e0*/  UISETP.NE.AND UP0, UPT, UR25, URZ, UPT ;  /* 0x0000003f1900728c */ /* 0x000fe2000bf05270 */
[C---:B------:R-:W-:Y:S01]  /*51f0*/  ISETP.GT.AND P2, PT, R9.reuse, 0x1, P2 ;  /* 0x000000010900780c */ /* 0x040fe20001744270 */
[----:B------:R-:W-:Y:S01]  /*5200*/  UISETP.NE.AND UP5, UPT, UR34, URZ, UPT ;  /* 0x0000003f2200728c */ /* 0x000fe2000bfa5270 */
[----:B------:R-:W-:-:S02]  /*5210*/  ISETP.GT.AND P1, PT, R9, 0x8, P1 ;  /* 0x000000080900780c */ /* 0x000fc40000f24270 */
[C---:B------:R-:W-:Y:S02]  /*5220*/  ISETP.GT.AND P0, PT, R9.reuse, 0x9, P0 ;  /* 0x000000090900780c */ /* 0x040fe40000704270 */
[----:B------:R-:W-:Y:S02]  /*5230*/  ISETP.GT.AND P6, PT, R9, 0x10, P6 ;  /* 0x000000100900780c */ /* 0x000fe400037c4270 */
[C---:B------:R-:W-:Y:S02]  /*5240*/  ISETP.LT.OR P5, PT, R8.reuse, 0x1, P5 ;  /* 0x000000010800780c */ /* 0x040fe40002fa1670 */
[C---:B------:R-:W-:Y:S02]  /*5250*/  ISETP.LT.OR P2, PT, R8.reuse, 0x2, P2 ;  /* 0x000000020800780c */ /* 0x040fe40001741670 */
[----:B------:R-:W-:Y:S02]  /*5260*/  ISETP.LT.OR P1, PT, R8, 0x9, P1 ;  /* 0x000000090800780c */ /* 0x000fe40000f21670 */
[----:B-1----:R-:W-:-:S02]  /*5270*/  FMNMX.FTZ R13, R3, R13, !PT ;  /* 0x0000000d030d7209 */ /* 0x002fc40007810000 */
[C---:B------:R-:W-:Y:S02]  /*5280*/  ISETP.LT.OR P0, PT, R8.reuse, 0xa, P0 ;  /* 0x0000000a0800780c */ /* 0x040fe40000701670 */
[----:B------:R-:W-:Y:S01]  /*5290*/  ISETP.LT.OR P6, PT, R8, 0x11, P6 ;  /* 0x000000110800780c */ /* 0x000fe200037c1670 */
[----:B------:R-:W1:Y:S01]  /*52a0*/  SHFL.BFLY PT, R3, R13, 0x1, 0x1f ;  /* 0x0c201f000d037f89 */ /* 0x000e6200000e0000 */
[----:B------:R-:W-:Y:S02]  /*52b0*/  FSEL R43, R78, -INF , !P5 ;  /* 0xff8000004e2b7808 */ /* 0x000fe40006800000 */
[----:B------:R-:W-:Y:S02]  /*52c0*/  FSEL R42, R79, -INF , !P2 ;  /* 0xff8000004f2a7808 */ /* 0x000fe40005000000 */
[----:B------:R-:W-:Y:S01]  /*52d0*/  FSEL R40, R74, -INF , !P1 ;  /* 0xff8000004a287808 */ /* 0x000fe20004800000 */
[----:B------:R-:W-:Y:S01]  /*52e0*/  LDSM.16.MT88.4 R76, [R218+0x900] ;  /* 0x00090000da4c783b */ /* 0x000fe20000004200 */
[----:B------:R-:W-:-:S02]  /*52f0*/  FSEL R35, R75, -INF , !P0 ;  /* 0xff8000004b237808 */ /* 0x000fc40004000000 */
[----:B--2---:R-:W-:Y:S01]  /*5300*/  FMNMX.FTZ R12, R2, R12, !PT ;  /* 0x0000000c020c7209 */ /* 0x004fe20007810000 */
[----:B------:R-:W-:Y:S01]  /*5310*/  LDSM.16.MT88.4 R72, [R218+0x1100] ;  /* 0x00110000da48783b */ /* 0x000fe20000004200 */
        /* <DEDUP_REMOVED lines=8> */
[----:B------:R-:W-:Y:S01]  /*53a0*/  FSEL R33, R70, -INF , !P6 ;  /* 0xff80000046217808 */ /* 0x000fe20007000000 */
        /* <DEDUP_REMOVED lines=11> */
[----:B------:R-:W-:Y:S02]  /*5460*/  ISETP.LT.OR P0, PT, R8, 0x21, P0 ;  /* 0x000000210800780c */ /* 0x000fe40000701670 */
[----:B------:R-:W-:Y:S02]  /*5470*/  FMNMX.FTZ R0, R180, R184, !PT ;  /* 0x000000b8b4007209 */ /* 0x000fe40007810000 */
[----:B------:R-:W-:Y:S02]  /*5480*/  ISETP.LT.OR P6, PT, R8, 0x22, P6 ;  /* 0x000000220800780c */ /* 0x000fe400037c1670 */
[----:B------:R-:W-:Y:S02]  /*5490*/  FSEL R32, R71, -INF , !P5 ;  /* 0xff80000047207808 */ /* 0x000fe40006800000 */
[----:B------:R-:W-:Y:S01]  /*54a0*/  FSEL R27, R22, -INF , !P2 ;  /* 0xff800000161b7808 */ /* 0x000fe20005000000 */
[----:B------:R-:W-:Y:S01]  /*54b0*/  LDSM.16.MT88.4 R68, [R225+0x1900] ;  /* 0x00190000e144783b */ /* 0x000fe20000004200 */
[----:B------:R-:W-:-:S02]  /*54c0*/  FSEL R24, R23, -INF , !P1 ;  /* 0xff80000017187808 */ /* 0x000fc40004800000 */
[----:B------:R-:W-:Y:S01]  /*54d0*/  FSEL R247, R66, -INF , !P0 ;  /* 0xff80000042f77808 */ /* 0x000fe20004000000 */
[----:B------:R-:W-:Y:S01]  /*54e0*/  LDSM.16.MT88.4 R20, [R218+0x100] ;  /* 0x00010000da14783b */ /* 0x000fe20000004200 */
[----:B------:R-:W-:Y:S01]  /*54f0*/  PLOP3.LUT P5, PT, PT, PT, UP3, 0x40, 0x0 ;  /* 0x000000000000781c */ /* 0x000fe20003fae838 */
[----:B------:R-:W-:Y:S01]  /*5500*/  UISETP.NE.AND UP3, UPT, UR19, URZ, UPT ;  /* 0x0000003f1300728c */ /* 0x000fe2000bf65270 */
[----:B------:R-:W-:Y:S01]  /*5510*/  PLOP3.LUT P2, PT, PT, PT, UP2, 0x40, 0x0 ;  /* 0x000000000000781c */ /* 0x000fe20003f4e828 */
[----:B------:R-:W-:Y:S01]  /*5520*/  UISETP.NE.AND UP2, UPT, UR18, URZ, UPT ;  /* 0x0000003f1200728c */ /* 0x000fe2000bf45270 */
[----:B------:R-:W-:Y:S01]  /*5530*/  PLOP3.LUT P1, PT, PT, PT, UP1, 0x40, 0x0 ;  /* 0x000000000000781c */ /* 0x000fe20003f2e818 */
[----:B------:R-:W-:Y:S01]  /*5540*/  UISETP.NE.AND UP1, UPT, UR16, URZ, UPT ;  /* 0x0000003f1000728c */ /* 0x000fe2000bf25270 */
[----:B------:R-:W-:Y:S01]  /*5550*/  PLOP3.LUT P0, PT, PT, PT, UP0, 0x40, 0x0 ;  /* 0x000000000000781c */ /* 0x000fe20003f0e808 */
[----:B------:R-:W-:Y:S01]  /*5560*/  UISETP.NE.AND UP0, UPT, UR17, URZ, UPT ;  /* 0x0000003f1100728c */ /* 0x000fe2000bf05270 */
[----:B------:R-:W-:-:S02]  /*5570*/  FMNMX.FTZ R0, R183, R0, !PT ;  /* 0x00000000b7007209 */ /* 0x000fc40007810000 */
[----:B------:R-:W-:Y:S01]  /*5580*/  FSEL R246, R67, -INF , !P6 ;  /* 0xff80000043f67808 */ /* 0x000fe20007000000 */
[----:B------:R-:W-:Y:S01]  /*5590*/  ULDC.64 UR16, c[0x0][0x2c8] ;  /* 0x0000b20000107ab9 */ /* 0x000fe20000000a00 */
[----:B------:R-:W-:Y:S01]  /*55a0*/  PLOP3.LUT P6, PT, PT, PT, UP4, 0x40, 0x0 ;  /* 0x000000000000781c */ /* 0x000fe20003fce848 */
[----:B------:R-:W-:Y:S01]  /*55b0*/  UISETP.NE.AND UP4, UPT, UR33, URZ, UPT ;  /* 0x0000003f2100728c */ /* 0x000fe2000bf85270 */
[C---:B------:R-:W-:Y:S01]  /*55c0*/  ISETP.GT.AND P5, PT, R9.reuse, 0x28, P5 ;  /* 0x000000280900780c */ /* 0x040fe20002fa4270 */
[----:B------:R-:W-:Y:S01]  /*55d0*/  LDSM.16.MT88.4 R64, [R220+0x1900] ;  /* 0x00190000dc40783b */ /* 0x000fe20000004200 */
[C---:B------:R-:W-:Y:S01]  /*55e0*/  ISETP.GT.AND P2, PT, R9.reuse, 0x29, P2 ;  /* 0x000000290900780c */ /* 0x040fe20001744270 */
[----:B------:R-:W-:Y:S01]  /*55f0*/  UIMAD.WIDE.U32 UR18, UR14, UR16, URZ ;  /* 0x000000100e1272a5 */ /* 0x000fe2000f8e003f */
[C---:B------:R-:W-:Y:S02]  /*5600*/  ISETP.GT.AND P1, PT, R9.reuse, 0x30, P1 ;  /* 0x000000300900780c */ /* 0x040fe40000f24270 */
[----:B------:R-:W-:-:S02]  /*5610*/  ISETP.GT.AND P0, PT, R9, 0x31, P0 ;  /* 0x000000310900780c */ /* 0x000fc40000704270 */
[----:B------:R-:W-:Y:S02]  /*5620*/  FMNMX.FTZ R0, R44, R0, !PT ;  /* 0x000000002c007209 */ /* 0x000fe40007810000 */
[----:B------:R-:W-:Y:S02]  /*5630*/  ISETP.GT.AND P6, PT, R9, 0x38, P6 ;  /* 0x000000380900780c */ /* 0x000fe400037c4270 */
[C---:B------:R-:W-:Y:S02]  /*5640*/  ISETP.LT.OR P5, PT, R8.reuse, 0x29, P5 ;  /* 0x000000290800780c */ /* 0x040fe40002fa1670 */
[C---:B------:R-:W-:Y:S02]  /*5650*/  ISETP.LT.OR P2, PT, R8.reuse, 0x2a, P2 ;  /* 0x0000002a0800780c */ /* 0x040fe40001741670 */
[C---:B------:R-:W-:Y:S02]  /*5660*/  ISETP.LT.OR P1, PT, R8.reuse, 0x31, P1 ;  /* 0x000000310800780c */ /* 0x040fe40000f21670 */
[----:B------:R-:W-:-:S02]  /*5670*/  ISETP.LT.OR P0, PT, R8, 0x32, P0 ;  /* 0x000000320800780c */ /* 0x000fc40000701670 */
[----:B------:R-:W-:Y:S02]  /*5680*/  FMNMX.FTZ R0, R41, R0, !PT ;  /* 0x0000000029007209 */ /* 0x000fe40007810000 */
[----:B-1----:R-:W-:Y:S02]  /*5690*/  FMNMX.FTZ R3, R13, R3, !PT ;  /* 0x000000030d037209 */ /* 0x002fe40007810000 */
[----:B------:R-:W-:Y:S02]  /*56a0*/  ISETP.LT.OR P6, PT, R8, 0x39, P6 ;  /* 0x000000390800780c */ /* 0x000fe400037c1670 */
[----:B------:R-:W-:Y:S01]  /*56b0*/  FSEL R245, R18, -INF , !P5 ;  /* 0xff80000012f57808 */ /* 0x000fe20006800000 */
[----:B------:R-:W-:Y:S01]  /*56c0*/  FMUL.FTZ R239, R3, c[0x0][0x2d0] ;  /* 0x0000b40003ef7a20 */ /* 0x000fe20000410000 */
[----:B------:R-:W-:Y:S02]  /*56d0*/  FSEL R244, R19, -INF , !P2 ;  /* 0xff80000013f47808 */ /* 0x000fe40005000000 */
[----:B------:R-:W-:Y:S01]  /*56e0*/  FSEL R138, R62, -INF , !P1 ;  /* 0xff8000003e8a7808 */ /* 0x000fe20004800000 */
[----:B------:R-:W-:Y:S01]  /*56f0*/  LDSM.16.MT88.4 R16, [R225+0x100] ;  /* 0x00010000e110783b */ /* 0x000fe20000004200 */
[----:B------:R-:W-:-:S02]  /*5700*/  FSEL R204, R63, -INF , !P0 ;  /* 0xff8000003fcc7808 */ /* 0x000fc40004000000 */
[----:B------:R-:W-:Y:S01]  /*5710*/  PLOP3.LUT P5, PT, PT, PT, UP3, 0x40, 0x0 ;  /* 0x000000000000781c */ /* 0x000fe20003fae838 */
[----:B------:R-:W-:Y:S01]  /*5720*/  UISETP.NE.AND UP3, UPT, UR28, URZ, UPT ;  /* 0x0000003f1c00728c */ /* 0x000fe2000bf65270 */
[----:B------:R-:W-:Y:S01]  /*5730*/  PLOP3.LUT P2, PT, PT, PT, UP2, 0x40, 0x0 ;  /* 0x000000000000781c */ /* 0x000fe20003f4e828 */
[----:B------:R-:W-:Y:S01]  /*5740*/  LDSM.16.MT88.4 R60, [R219+0x1900] ;  /* 0x00190000db3c783b */ /* 0x000fe20000004200 */
[----:B------:R-:W-:Y:S01]  /*5750*/  PLOP3.LUT P1, PT, PT, PT, UP0, 0x40, 0x0 ;  /* 0x000000000000781c */ /* 0x000fe20003f2e808 */
[----:B------:R-:W-:Y:S01]  /*5760*/  UISETP.NE.AND UP2, UPT, UR29, URZ, UPT ;  /* 0x0000003f1d00728c */ /* 0x000fe2000bf45270 */
[----:B------:R-:W-:Y:S01]  /*5770*/  PLOP3.LUT P0, PT, PT, PT, UP1, 0x40, 0x0 ;  /* 0x000000000000781c */ /* 0x000fe20003f0e818 */
[----:B------:R-:W-:Y:S01]  /*5780*/  UISETP.NE.AND UP1, UPT, UR15, URZ, UPT ;  /* 0x0000003f0f00728c */ /* 0x000fe2000bf25270 */
[----:B------:R-:W-:Y:S01]  /*5790*/  FMNMX.FTZ R0, R34, R0, !PT ;  /* 0x0000000022007209 */ /* 0x000fe20007810000 */
[----:B------:R-:W-:Y:S01]  /*57a0*/  UISETP.NE.AND UP0, UPT, UR32, URZ, UPT ;  /* 0x0000003f2000728c */ /* 0x000fe2000bf05270 */
[----:B--2---:R-:W-:-:S02]  /*57b0*/  FMNMX.FTZ R2, R12, R2, !PT ;  /* 0x000000020c027209 */ /* 0x004fc40007810000 */
[----:B------:R-:W-:Y:S02]  /*57c0*/  FSEL R203, R14, -INF , !P6 ;  /* 0xff8000000ecb7808 */ /* 0x000fe40007000000 */
[----:B------:R-:W-:Y:S01]  /*57d0*/  FSETP.NEU.FTZ.AND P6, PT, R3, -INF , PT ;  /* 0xff8000000300780b */ /* 0x000fe20003fdd000 */
[----:B------:R-:W-:Y:S01]  /*57e0*/  FMUL.FTZ R207, R2, c[0x0][0x2d0] ;  /* 0x0000b40002cf7a20 */ /* 0x000fe20000410000 */
[C---:B------:R-:W-:Y:S01]  /*57f0*/  ISETP.GT.AND P5, PT, R9.reuse, 0x39, P5 ;  /* 0x000000390900780c */ /* 0x040fe20002fa4270 */
[----:B------:R-:W-:Y:S01]  /*5800*/  @UP2 UMOV UR15, UR19 ;  /* 0x00000013000f2c82 */ /* 0x000fe20008000000 */
[C---:B------:R-:W-:Y:S01]  /*5810*/  ISETP.GT.AND P2, PT, R9.reuse, 0x40, P2 ;  /* 0x000000400900780c */ /* 0x040fe20001744270 */
[----:B------:R-:W-:Y:S01]  /*5820*/  @UP2 USHF.R.U32.HI UR14, URZ, UR17, UR15 ;  /* 0x000000113f0e2299 */ /* 0x000fe2000801160f */
[C---:B------:R-:W-:Y:S02]  /*5830*/  ISETP.GT.AND P1, PT, R9.reuse, 0x41, P1 ;  /* 0x000000410900780c */ /* 0x040fe40000f24270 */
[----:B------:R-:W-:Y:S01]  /*5840*/  ISETP.GT.AND P0, PT, R9, 0x48, P0 ;  /* 0x000000480900780c */ /* 0x000fe20000704270 */
[----:B------:R-:W-:Y:S01]  /*5850*/  UIADD3 UR14, UR13, UR14, URZ ;  /* 0x0000000e0d0e7290 */ /* 0x000fe2000fffe03f */
[----:B------:R-:W-:-:S02]  /*5860*/  FMNMX.FTZ R0, R26, R0, !PT ;  /* 0x000000001a007209 */ /* 0x000fc40007810000 */
[----:B------:R-:W-:Y:S01]  /*5870*/  FSEL R239, R239, RZ, P6 ;  /* 0x000000ffefef7208 */ /* 0x000fe20003000000 */
[----:B------:R-:W-:Y:S01]  /*5880*/  ULDC UR13, c[0x0][0x328] ;  /* 0x0000ca00000d7ab9 */ /* 0x000fe20000000800 */
[----:B------:R-:W-:Y:S01]  /*5890*/  FSETP.NEU.FTZ.AND P6, PT, R2, -INF , PT ;  /* 0xff8000000200780b */ /* 0x000fe20003fdd000 */
[----:B------:R-:W-:Y:S01]  /*58a0*/  UIADD3 UR13, UR14, UR13, URZ ;  /* 0x0000000d0e0d7290 */ /* 0x000fe2000fffe03f */
[C---:B------:R-:W-:Y:S01]  /*58b0*/  ISETP.LT.OR P5, PT, R8.reuse, 0x3a, P5 ;  /* 0x0000003a0800780c */ /* 0x040fe20002fa1670 */
[--C-:B------:R-:W-:Y:S01]  /*58c0*/  FFMA.FTZ R142, R29, c[0x0][0x2d0], -R239.reuse ;  /* 0x0000b4001d8e7a23 */ /* 0x100fe200000108ef */
[----:B------:R-:W-:Y:S01]  /*58d0*/  ISETP.LT.OR P2, PT, R8, 0x41, P2 ;  /* 0x000000410800780c */ /* 0x000fe20001741670 */
[--C-:B------:R-:W-:Y:S01]  /*58e0*/  FFMA.FTZ R108, R28, c[0x0][0x2d0], -R239.reuse ;  /* 0x0000b4001c6c7a23 */ /* 0x100fe200000108ef */
[----:B------:R-:W-:Y:S01]  /*58f0*/  ISETP.LT.OR P1, PT, R8, 0x42, P1 ;  /* 0x000000420800780c */ /* 0x000fe20000f21670 */
[--C-:B------:R-:W-:Y:S01]  /*5900*/  FFMA.FTZ R166, R128, c[0x0][0x2d0], -R239.reuse ;  /* 0x0000b40080a67a23 */ /* 0x100fe200000108ef */
[----:B------:R-:W-:Y:S01]  /*5910*/  ISETP.LT.OR P0, PT, R8, 0x49, P0 ;  /* 0x000000490800780c */ /* 0x000fe20000701670 */
[--C-:B------:R-:W-:Y:S01]  /*5920*/  FFMA.FTZ R143, R129, c[0x0][0x2d0], -R239.reuse ;  /* 0x0000b400818f7a23 */ /* 0x100fe200000108ef */
[----:B------:R-:W-:Y:S01]  /*5930*/  FMNMX.FTZ R0, R25, R0, !PT ;  /* 0x0000000019007209 */ /* 0x000fe20007810000 */
[----:B------:R-:W-:Y:S01]  /*5940*/  MUFU.EX2 R142, R142 ;  /* 0x0000008e008e7308 */ /* 0x000fe20000000800 */
[----:B------:R-:W-:Y:S01]  /*5950*/  FSEL R207, R207, RZ, P6 ;  /* 0x000000ffcfcf7208 */ /* 0x000fe20003000000 */
[--C-:B------:R-:W-:Y:S01]  /*5960*/  FFMA.FTZ R167, R120, c[0x0][0x2d0], -R239.reuse ;  /* 0x0000b40078a77a23 */ /* 0x100fe200000108ef */
[----:B------:R-:W-:Y:S01]  /*5970*/  FSEL R201, R15, -INF , !P5 ;  /* 0xff8000000fc97808 */ /* 0x000fe20006800000 */
[----:B------:R-:W-:Y:S01]  /*5980*/  FFMA.FTZ R111, R121, c[0x0][0x2d0], -R239 ;  /* 0x0000b400796f7a23 */ /* 0x000fe200000108ef */
[----:B------:R-:W-:Y:S01]  /*5990*/  FSEL R177, R58, -INF , !P2 ;  /* 0xff8000003ab17808 */ /* 0x000fe20005000000 */
[--C-:B------:R-:W-:Y:S01]  /*59a0*/  FFMA.FTZ R109, R31, c[0x0][0x2d0], -R207.reuse ;  /* 0x0000b4001f6d7a23 */ /* 0x100fe200000108cf */
[----:B------:R-:W-:Y:S01]  /*59b0*/  FSEL R178, R59, -INF , !P1 ;  /* 0xff8000003bb27808 */ /* 0x000fe20004800000 */
[--C-:B------:R-:W-:Y:S01]  /*59c0*/  FFMA.FTZ R110, R30, c[0x0][0x2d0], -R207.reuse ;  /* 0x0000b4001e6e7a23 */ /* 0x100fe200000108cf */
[----:B------:R-:W-:Y:S01]  /*59d0*/  FSEL R179, R10, -INF , !P0 ;  /* 0xff8000000ab37808 */ /* 0x000fe20004000000 */
[----:B------:R-:W-:Y:S01]  /*59e0*/  LDSM.16.MT88.4 R28, [R219+0x100] ;  /* 0x00010000db1c783b */ /* 0x000fe20000004200 */
[----:B------:R-:W-:Y:S01]  /*59f0*/  FMNMX.FTZ R0, R243, R0, !PT ;  /* 0x00000000f3007209 */ /* 0x000fe20007810000 */
[--C-:B------:R-:W-:Y:S01]  /*5a00*/  FFMA.FTZ R141, R130, c[0x0][0x2d0], -R207.reuse ;  /* 0x0000b400828d7a23 */ /* 0x100fe200000108cf */
[----:B------:R-:W-:Y:S01]  /*5a10*/  PLOP3.LUT P6, PT, PT, PT, UP1, 0x40, 0x0 ;  /* 0x000000000000781c */ /* 0x000fe20003fce818 */
[--C-:B------:R-:W-:Y:S01]  /*5a20*/  FFMA.FTZ R140, R131, c[0x0][0x2d0], -R207.reuse ;  /* 0x0000b400838c7a23 */ /* 0x100fe200000108cf */
[----:B------:R-:W-:Y:S01]  /*5a30*/  PLOP3.LUT P5, PT, PT, PT, UP6, 0x40, 0x0 ;  /* 0x000000000000781c */ /* 0x000fe20003fae868 */
[----:B------:R-:W-:Y:S01]  /*5a40*/  MUFU.EX2 R166, R166 ;  /* 0x000000a600a67308 */ /* 0x000fe20000000800 */
[----:B------:R-:W-:Y:S01]  /*5a50*/  PLOP3.LUT P2, PT, PT, PT, UP5, 0x40, 0x0 ;  /* 0x000000000000781c */ /* 0x000fe20003f4e858 */
[----:B------:R-:W-:Y:S01]  /*5a60*/  FFMA.FTZ R165, R122, c[0x0][0x2d0], -R207 ;  /* 0x0000b4007aa57a23 */ /* 0x000fe200000108cf */
[----:B------:R-:W-:Y:S01]  /*5a70*/  PLOP3.LUT P1, PT, PT, PT, UP4, 0x40, 0x0 ;  /* 0x000000000000781c */ /* 0x000fe20003f2e848 */
[--C-:B------:R-:W-:Y:S01]  /*5a80*/  FFMA.FTZ R120, R116, c[0x0][0x2d0], -R239.reuse ;  /* 0x0000b40074787a23 */ /* 0x100fe200000108ef */
[----:B------:R-:W-:Y:S01]  /*5a90*/  PLOP3.LUT P0, PT, PT, PT, UP3, 0x40, 0x0 ;  /* 0x000000000000781c */ /* 0x000fe20003f0e838 */
[----:B------:R-:W-:Y:S01]  /*5aa0*/  FFMA.FTZ R123, R117, c[0x0][0x2d0], -R239 ;  /* 0x0000b400757b7a23 */ /* 0x000fe200000108ef */
[----:B------:R-:W-:Y:S01]  /*5ab0*/  FMNMX.FTZ R0, R242, R0, !PT ;  /* 0x00000000f2007209 */ /* 0x000fe20007810000 */
[----:B------:R-:W1:Y:S01]  /*5ac0*/  MUFU.EX2 R143, R143 ;  /* 0x0000008f008f7308 */ /* 0x000e620000000800 */
[C---:B------:R-:W-:Y:S01]  /*5ad0*/  ISETP.GT.AND P6, PT, R9.reuse, 0x49, P6 ;  /* 0x000000490900780c */ /* 0x040fe200037c4270 */
[--C-:B------:R-:W-:Y:S01]  /*5ae0*/  FFMA.FTZ R164, R50, c[0x0][0x2d0], -R207.reuse ;  /* 0x0000b40032a47a23 */ /* 0x100fe200000108cf */
[C---:B------:R-:W-:Y:S01]  /*5af0*/  ISETP.GT.AND P5, PT, R9.reuse, 0x50, P5 ;  /* 0x000000500900780c */ /* 0x040fe20002fa4270 */
[--C-:B------:R-:W-:Y:S01]  /*5b00*/  FFMA.FTZ R122, R118, c[0x0][0x2d0], -R207.reuse ;  /* 0x0000b400767a7a23 */ /* 0x100fe200000108cf */
[----:B------:R-:W-:Y:S01]  /*5b10*/  ISETP.GT.AND P2, PT, R9, 0x51, P2 ;  /* 0x000000510900780c */ /* 0x000fe20001744270 */
[----:B------:R-:W-:Y:S01]  /*5b20*/  FFMA.FTZ R121, R7, c[0x0][0x2d0], -R207 ;  /* 0x0000b40007797a23 */ /* 0x000fe200000108cf */
[C---:B------:R-:W-:Y:S01]  /*5b30*/  ISETP.GT.AND P1, PT, R9.reuse, 0x58, P1 ;  /* 0x000000580900780c */ /* 0x040fe20000f24270 */
[----:B------:R-:W2:Y:S01]  /*5b40*/  MUFU.EX2 R108, R108 ;  /* 0x0000006c006c7308 */ /* 0x000ea20000000800 */
[----:B------:R-:W-:Y:S01]  /*5b50*/  ISETP.GT.AND P0, PT, R9, 0x59, P0 ;  /* 0x000000590900780c */ /* 0x000fe20000704270 */
[--C-:B------:R-:W-:Y:S01]  /*5b60*/  FFMA.FTZ R99, R112, c[0x0][0x2d0], -R239.reuse ;  /* 0x0000b40070637a23 */ /* 0x100fe200000108ef */
[----:B------:R-:W-:Y:S01]  /*5b70*/  FMNMX.FTZ R9, R43, R42, !PT ;  /* 0x0000002a2b097209 */ /* 0x000fe20007810000 */
[----:B------:R-:W-:Y:S01]  /*5b80*/  FFMA.FTZ R98, R113, c[0x0][0x2d0], -R239 ;  /* 0x0000b40071627a23 */ /* 0x000fe200000108ef */
[----:B------:R-:W-:Y:S01]  /*5b90*/  FMNMX.FTZ R0, R241, R0, !PT ;  /* 0x00000000f1007209 */ /* 0x000fe20007810000 */
[--C-:B------:R-:W-:Y:S01]  /*5ba0*/  FFMA.FTZ R97, R49, c[0x0][0x2d0], -R207.reuse ;  /* 0x0000b40031617a23 */ /* 0x100fe200000108cf */
[----:B------:R-:W-:Y:S01]  /*5bb0*/  FMNMX.FTZ R9, R40, R9, !PT ;  /* 0x0000000928097209 */ /* 0x000fe20007810000 */
[----:B------:R-:W-:Y:S01]  /*5bc0*/  MUFU.EX2 R141, R141 ;  /* 0x0000008d008d7308 */ /* 0x000fe20000000800 */
[----:B------:R-:W-:Y:S01]  /*5bd0*/  FMNMX.FTZ R0, R240, R0, !PT ;  /* 0x00000000f0007209 */ /* 0x000fe20007810000 */
[----:B------:R-:W-:Y:S01]  /*5be0*/  FFMA.FTZ R85, R48, c[0x0][0x2d0], -R207 ;  /* 0x0000b40030557a23 */ /* 0x000fe200000108cf */
[----:B------:R-:W-:Y:S01]  /*5bf0*/  FMNMX.FTZ R9, R35, R9, !PT ;  /* 0x0000000923097209 */ /* 0x000fe20007810000 */
[----:B------:R-:W-:Y:S01]  /*5c00*/  LDSM.16.MT88.4 R48, [R225+0x1100] ;  /* 0x00110000e130783b */ /* 0x000fe20000004200 */
[----:B------:R-:W-:Y:S01]  /*5c10*/  FMNMX.FTZ R0, R136, R0, !PT ;  /* 0x0000000088007209 */ /* 0x000fe20007810000 */
[--C-:B------:R-:W-:Y:S01]  /*5c20*/  FFMA.FTZ R84, R6, c[0x0][0x2d0], -R239.reuse ;  /* 0x0000b40006547a23 */ /* 0x100fe200000108ef */
[----:B------:R-:W-:Y:S01]  /*5c30*/  FMNMX.FTZ R9, R33, R9, !PT ;  /* 0x0000000921097209 */ /* 0x000fe20007810000 */
[----:B------:R-:W3:Y:S01]  /*5c40*/  MUFU.EX2 R140, R140 ;  /* 0x0000008c008c7308 */ /* 0x000ee20000000800 */
[----:B------:R-:W-:Y:S01]  /*5c50*/  FMNMX.FTZ R0, R133, R0, !PT ;  /* 0x0000000085007209 */ /* 0x000fe20007810000 */
[----:B------:R-:W-:Y:S01]  /*5c60*/  LDSM.16.MT88.4 R12, [R220+0x1100] ;  /* 0x00110000dc0c783b */ /* 0x000fe20000004200 */
        /* <DEDUP_REMOVED lines=13> */
[----:B------:R-:W4:Y:S01]  /*5d40*/  MUFU.EX2 R110, R110 ;  /* 0x0000006e006e7308 */ /* 0x000f220000000800 */
[----:B------:R-:W-:Y:S01]  /*5d50*/  FMNMX.FTZ R0, R157, R0, !PT ;  /* 0x000000009d007209 */ /* 0x000fe20007810000 */
[----:B------:R-:W-:Y:S01]  /*5d60*/  FFMA.FTZ R168, R168, c[0x0][0x2d0], -R239 ;  /* 0x0000b400a8a87a23 */ /* 0x000fe200000108ef */
[----:B------:R-:W-:Y:S01]  /*5d70*/  FMNMX.FTZ R9, R246, R9, !PT ;  /* 0x00000009f6097209 */ /* 0x000fe20007810000 */
[--C-:B------:R-:W-:Y:S01]  /*5d80*/  FFMA.FTZ R170, R170, c[0x0][0x2d0], -R207.reuse ;  /* 0x0000b400aaaa7a23 */ /* 0x100fe200000108cf */
[----:B------:R-:W-:Y:S01]  /*5d90*/  FMNMX.FTZ R0, R159, R0, !PT ;  /* 0x000000009f007209 */ /* 0x000fe20007810000 */
[--C-:B------:R-:W-:Y:S01]  /*5da0*/  FFMA.FTZ R171, R171, c[0x0][0x2d0], -R207.reuse ;  /* 0x0000b400abab7a23 */ /* 0x100fe200000108cf */
[----:B------:R-:W-:Y:S01]  /*5db0*/  FMNMX.FTZ R9, R245, R9, !PT ;  /* 0x00000009f5097209 */ /* 0x000fe20007810000 */
[----:B------:R-:W-:Y:S01]  /*5dc0*/  MUFU.EX2 R167, R167 ;  /* 0x000000a700a77308 */ /* 0x000fe20000000800 */
[----:B------:R-:W-:Y:S01]  /*5dd0*/  FMNMX.FTZ R0, R174, R0, !PT ;  /* 0x00000000ae007209 */ /* 0x000fe20007810000 */
[--C-:B------:R-:W-:Y:S01]  /*5de0*/  FFMA.FTZ R172, R172, c[0x0][0x2d0], -R207.reuse ;  /* 0x0000b400acac7a23 */ /* 0x100fe200000108cf */
[----:B------:R-:W-:Y:S01]  /*5df0*/  FMNMX.FTZ R9, R244, R9, !PT ;  /* 0x00000009f4097209 */ /* 0x000fe20007810000 */
[----:B------:R-:W-:Y:S01]  /*5e00*/  FFMA.FTZ R206, R206, c[0x0][0x2d0], -R207 ;  /* 0x0000b400cece7a23 */ /* 0x000fe200000108cf */
[----:B------:R-:W-:Y:S01]  /*5e10*/  FMNMX.FTZ R0, R175, R0, !PT ;  /* 0x00000000af007209 */ /* 0x000fe20007810000 */
[----:B------:R-:W-:Y:S01]  /*5e20*/  FFMA.FTZ R210, R210, c[0x0][0x2d0], -R239 ;  /* 0x0000b400d2d27a23 */ /* 0x000fe200000108ef */
[----:B------:R-:W-:Y:S01]  /*5e30*/  FMNMX.FTZ R9, R138, R9, !PT ;  /* 0x000000098a097209 */ /* 0x000fe20007810000 */
[----:B------:R-:W5:Y:S01]  /*5e40*/  MUFU.EX2 R111, R111 ;  /* 0x0000006f006f7308 */ /* 0x000f620000000800 */
[----:B------:R-:W-:Y:S01]  /*5e50*/  FMNMX.FTZ R0, R176, R0, !PT ;  /* 0x00000000b0007209 */ /* 0x000fe20007810000 */
[----:B------:R-:W-:Y:S01]  /*5e60*/  UISETP.NE.AND UP1, UPT, UR30, URZ, UPT ;  /* 0x0000003f1e00728c */ /* 0x000fe2000bf25270 */
[----:B------:R-:W-:-:S02]  /*5e70*/  FMNMX.FTZ R9, R204, R9, !PT ;  /* 0x00000009cc097209 */ /* 0x000fc40007810000 */
[----:B------:R-:W-:Y:S02]  /*5e80*/  FMNMX.FTZ R0, R158, R0, !PT ;  /* 0x000000009e007209 */ /* 0x000fe40007810000 */
[----:B------:R-:W-:Y:S01]  /*5e90*/  FMNMX.FTZ R9, R203, R9, !PT ;  /* 0x00000009cb097209 */ /* 0x000fe20007810000 */
[----:B------:R-:W-:Y:S01]  /*5ea0*/  MUFU.EX2 R120, R120 ;  /* 0x0000007800787308 */ /* 0x000fe20000000800 */
[----:B------:R-:W-:Y:S02]  /*5eb0*/  FMNMX.FTZ R0, R173, R0, !PT ;  /* 0x00000000ad007209 */ /* 0x000fe40007810000 */
[----:B------:R-:W-:Y:S02]  /*5ec0*/  FMNMX.FTZ R9, R201, R9, !PT ;  /* 0x00000009c9097209 */ /* 0x000fe40007810000 */
[C---:B------:R-:W-:Y:S01]  /*5ed0*/  ISETP.LT.OR P6, PT, R8.reuse, 0x4a, P6 ;  /* 0x0000004a0800780c */ /* 0x040fe200037c1670 */
[----:B------:R-:W1:Y:S01]  /*5ee0*/  SHFL.BFLY PT, R52, R0, 0x2, 0x1f ;  /* 0x0c401f0000347f89 */ /* 0x000e6200000e0000 */
[----:B------:R-:W-:Y:S01]  /*5ef0*/  FMNMX.FTZ R53, R177, R9, !PT ;  /* 0x00000009b1357209 */ /* 0x000fe20007810000 */
[----:B------:R-:W-:Y:S01]  /*5f00*/  MUFU.EX2 R123, R123 ;  /* 0x0000007b007b7308 */ /* 0x000fe20000000800 */
[----:B------:R-:W-:-:S02]  /*5f10*/  ISETP.LT.OR P5, PT, R8, 0x51, P5 ;  /* 0x000000510800780c */ /* 0x000fc40002fa1670 */
[----:B------:R-:W-:Y:S02]  /*5f20*/  FMNMX.FTZ R53, R178, R53, !PT ;  /* 0x00000035b2357209 */ /* 0x000fe40007810000 */
[----:B------:R-:W-:Y:S02]  /*5f30*/  FSEL R189, R11, -INF , !P6 ;  /* 0xff8000000bbd7808 */ /* 0x000fe40007000000 */
[----:B------:R-:W-:Y:S01]  /*5f40*/  FMNMX.FTZ R53, R179, R53, !PT ;  /* 0x00000035b3357209 */ /* 0x000fe20007810000 */
[----:B------:R-:W-:Y:S01]  /*5f50*/  MUFU.EX2 R165, R165 ;  /* 0x000000a500a57308 */ /* 0x000fe20000000800 */
[----:B------:R-:W-:Y:S02]  /*5f60*/  ISETP.LT.OR P2, PT, R8, 0x52, P2 ;  /* 0x000000520800780c */ /* 0x000fe40001741670 */
[----:B------:R-:W-:Y:S02]  /*5f70*/  FSEL R186, R54, -INF , !P5 ;  /* 0xff80000036ba7808 */ /* 0x000fe40006800000 */
[----:B------:R-:W-:-:S02]  /*5f80*/  FMNMX.FTZ R53, R189, R53, !PT ;  /* 0x00000035bd357209 */ /* 0x000fc40007810000 */
[----:B------:R-:W-:Y:S01]  /*5f90*/  ISETP.LT.OR P1, PT, R8, 0x59, P1 ;  /* 0x000000590800780c */ /* 0x000fe20000f21670 */
[----:B------:R-:W2:Y:S01]  /*5fa0*/  MUFU.EX2 R164, R164 ;  /* 0x000000a400a47308 */ /* 0x000ea20000000800 */
[----:B------:R-:W-:Y:S02]  /*5fb0*/  FSEL R181, R55, -INF , !P2 ;  /* 0xff80000037b57808 */ /* 0x000fe40005000000 */
[----:B------:R-:W-:Y:S02]  /*5fc0*/  FMNMX.FTZ R53, R186, R53, !PT ;  /* 0x00000035ba357209 */ /* 0x000fe40007810000 */
[----:B------:R-:W-:Y:S02]  /*5fd0*/  ISETP.LT.OR P0, PT, R8, 0x5a, P0 ;  /* 0x0000005a0800780c */ /* 0x000fe40000701670 */
[----:B------:R-:W-:Y:S01]  /*5fe0*/  FSEL R182, R86, -INF , !P1 ;  /* 0xff80000056b67808 */ /* 0x000fe20004800000 */
[----:B------:R-:W-:Y:S01]  /*5ff0*/  MUFU.EX2 R122, R122 ;  /* 0x0000007a007a7308 */ /* 0x000fe20000000800 */
[----:B------:R-:W-:Y:S01]  /*6000*/  FMNMX.FTZ R53, R181, R53, !PT ;  /* 0x00000035b5357209 */ /* 0x000fe20007810000 */
[----:B------:R-:W-:Y:S01]  /*6010*/  LDSM.16.MT88.4 R8, [R219+0x1100] ;  /* 0x00110000db08783b */ /* 0x000fe20000004200 */
[----:B-1----:R-:W-:Y:S01]  /*6020*/  FMNMX.FTZ R0, R0, R52, !PT ;  /* 0x0000003400007209 */ /* 0x002fe20007810000 */
[--C-:B------:R-:W-:Y:S01]  /*6030*/  FFMA.FTZ R86, R188, c[0x0][0x2d0], -R239.reuse ;  /* 0x0000b400bc567a23 */ /* 0x100fe200000108ef */
[----:B------:R-:W-:Y:S01]  /*6040*/  FSEL R185, R87, -INF , !P0 ;  /* 0xff80000057b97808 */ /* 0x000fe20004000000 */
[----:B------:R-:W-:Y:S01]  /*6050*/  FFMA.FTZ R87, R169, c[0x0][0x2d0], -R239 ;  /* 0x0000b400a9577a23 */ /* 0x000fe200000108ef */
[----:B------:R-:W-:Y:S01]  /*6060*/  FMNMX.FTZ R52, R182, R53, !PT ;  /* 0x00000035b6347209 */ /* 0x000fe20007810000 */
[----:B------:R-:W1:Y:S01]  /*6070*/  MUFU.EX2 R121, R121 ;  /* 0x0000007900797308 */ /* 0x000e620000000800 */
[----:B------:R-:W1:Y:S01]  /*6080*/  SHFL.BFLY PT, R53, R0, 0x1, 0x1f ;  /* 0x0c201f0000357f89 */ /* 0x000e6200000e0000 */
[----:B------:R-:W-:Y:S01]  /*6090*/  F2FP.PACK_AB R128, R143, R166 ;  /* 0x000000a68f80723e */ /* 0x000fe200000000ff */
[----:B------:R-:W-:Y:S01]  /*60a0*/  FFMA.FTZ R169, R187, c[0x0][0x2d0], -R207 ;  /* 0x0000b400bba97a23 */ /* 0x000fe200000108cf */
[----:B------:R-:W-:Y:S01]  /*60b0*/  FMNMX.FTZ R52, R185, R52, !PT ;  /* 0x00000034b9347209 */ /* 0x000fe20007810000 */
[----:B------:R-:W-:Y:S01]  /*60c0*/  FADD.FTZ R143, R166, R143 ;  /* 0x0000008fa68f7221 */ /* 0x000fe20000010000 */
[----:B--2---:R-:W-:-:S02]  /*60d0*/  F2FP.PACK_AB R130, R108, R142 ;  /* 0x0000008e6c82723e */ /* 0x004fc400000000ff */
[----:B---3--:R-:W-:Y:S01]  /*60e0*/  F2FP.PACK_AB R129, R140, R141 ;  /* 0x0000008d8c81723e */ /* 0x008fe200000000ff */
[----:B------:R-:W2:Y:S01]  /*60f0*/  SHFL.BFLY PT, R54, R52, 0x2, 0x1f ;  /* 0x0c401f0034367f89 */ /* 0x000ea200000e0000 */
[----:B----4-:R-:W-:Y:S01]  /*6100*/  F2FP.PACK_AB R131, R110, R109 ;  /* 0x0000006d6e83723e */ /* 0x010fe200000000ff */
[----:B------:R-:W-:Y:S01]  /*6110*/  MUFU.EX2 R99, R99 ;  /* 0x0000006300637308 */ /* 0x000fe20000000800 */
[----:B-----5:R-:W-:Y:S02]  /*6120*/  F2FP.PACK_AB R4, R111, R167 ;  /* 0x000000a76f04723e */ /* 0x020fe400000000ff */
[----:B------:R-:W-:Y:S02]  /*6130*/  F2FP.PACK_AB R5, R164, R165 ;  /* 0x000000a5a405723e */ /* 0x000fe400000000ff */
[----:B------:R-:W-:Y:S01]  /*6140*/  F2FP.PACK_AB R6, R123, R120 ;  /* 0x000000787b06723e */ /* 0x000fe200000000ff */
[C---:B------:R-:W-:Y:S01]  /*6150*/  HMMA.16816.F32 R160, R128.reuse, R16, RZ ;  /* 0x0000001080a0723c */ /* 0x040fe200000018ff */
[----:B-1----:R-:W-:Y:S01]  /*6160*/  F2FP.PACK_AB R7, R121, R122 ;  /* 0x0000007a7907723e */ /* 0x002fe200000000ff */
[----:B------:R-:W1:Y:S06]  /*6170*/  MUFU.EX2 R98, R98 ;  /* 0x0000006200627308 */ /* 0x000e6c0000000800 */
[----:B------:R-:W-:Y:S01]  /*6180*/  HMMA.16816.F32 R144, R128, R36, RZ ;  /* 0x000000248090723c */ /* 0x000fe200000018ff */
[----:B------:R-:W-:Y:S01]  /*6190*/  FMNMX.FTZ R0, R0, R53, !PT ;  /* 0x0000003500007209 */ /* 0x000fe20007810000 */
[----:B------:R-:W-:Y:S03]  /*61a0*/  MUFU.EX2 R84, R84 ;  /* 0x0000005400547308 */ /* 0x000fe60000000800 */
[C---:B------:R-:W-:Y:S01]  /*61b0*/  FSETP.NEU.FTZ.AND P0, PT, R0.reuse, -INF , PT ;  /* 0xff8000000000780b */ /* 0x040fe20003f1d000 */
[----:B------:R-:W-:-:S02]  /*61c0*/  FMUL.FTZ R202, R0, c[0x0][0x2d0] ;  /* 0x0000b40000ca7a20 */ /* 0x000fc40000410000 */
[----:B------:R-:W-:Y:S01]  /*61d0*/  HMMA.16816.F32 R104, R128, R28, RZ ;  /* 0x0000001c8068723c */ /* 0x000fe200000018ff */
[----:B--2---:R-:W-:Y:S01]  /*61e0*/  FMNMX.FTZ R52, R52, R54, !PT ;  /* 0x0000003634347209 */ /* 0x004fe20007810000 */
[----:B------:R-:W-:Y:S01]  /*61f0*/  MUFU.EX2 R46, R46 ;  /* 0x0000002e002e7308 */ /* 0x000fe20000000800 */
[----:B------:R-:W-:-:S03]  /*6200*/  FSEL R202, R202, RZ, P0 ;  /* 0x000000ffcaca7208 */ /* 0x000fc60000000000 */
[----:B------:R-:W2:Y:S02]  /*6210*/  SHFL.BFLY PT, R53, R52, 0x1, 0x1f ;  /* 0x0c201f0034357f89 */ /* 0x000ea400000e0000 */
[C---:B------:R-:W-:Y:S01]  /*6220*/  HMMA.16816.F32 R116, R128.reuse, R20, RZ ;  /* 0x000000148074723c */ /* 0x040fe200000018ff */
[--C-:B------:R-:W-:Y:S01]  /*6230*/  FFMA.FTZ R188, R44, c[0x0][0x2d0], -R202.reuse ;  /* 0x0000b4002cbc7a23 */ /* 0x100fe200000108ca */
[----:B------:R-:W-:Y:S01]  /*6240*/  MUFU.EX2 R97, R97 ;  /* 0x0000006100617308 */ /* 0x000fe20000000800 */
[--C-:B------:R-:W-:Y:S02]  /*6250*/  FFMA.FTZ R180, R180, c[0x0][0x2d0], -R202.reuse ;  /* 0x0000b400b4b47a23 */ /* 0x100fe400000108ca */
[--C-:B------:R-:W-:Y:S02]  /*6260*/  FFMA.FTZ R184, R184, c[0x0][0x2d0], -R202.reuse ;  /* 0x0000b400b8b87a23 */ /* 0x100fe400000108ca */
[--C-:B------:R-:W-:Y:S01]  /*6270*/  FFMA.FTZ R183, R183, c[0x0][0x2d0], -R202.reuse ;  /* 0x0000b400b7b77a23 */ /* 0x100fe200000108ca */
[----:B------:R-:W-:Y:S01]  /*6280*/  HMMA.16816.F32 R148, R128, R18, RZ ;  /* 0x000000128094723c */ /* 0x000fe200000018ff */
[--C-:B------:R-:W-:Y:S01]  /*6290*/  FFMA.FTZ R187, R41, c[0x0][0x2d0], -R202.reuse ;  /* 0x0000b40029bb7a23 */ /* 0x100fe200000108ca */
[----:B------:R-:W3:Y:S01]  /*62a0*/  MUFU.EX2 R85, R85 ;  /* 0x0000005500557308 */ /* 0x000ee20000000800 */
[----:B------:R-:W-:-:S02]  /*62b0*/  FFMA.FTZ R190, R34, c[0x0][0x2d0], -R202 ;  /* 0x0000b40022be7a23 */ /* 0x000fc400000108ca */
[--C-:B------:R-:W-:Y:S02]  /*62c0*/  FFMA.FTZ R195, R26, c[0x0][0x2d0], -R202.reuse ;  /* 0x0000b4001ac37a23 */ /* 0x100fe400000108ca */
[----:B------:R-:W-:Y:S01]  /*62d0*/  FFMA.FTZ R196, R25, c[0x0][0x2d0], -R202 ;  /* 0x0000b40019c47a23 */ /* 0x000fe200000108ca */
[----:B------:R-:W-:Y:S02]  /*62e0*/  HMMA.16816.F32 R100, R128, R38, RZ ;  /* 0x000000268064723c */ /* 0x000fe400000018ff */
[----:B------:R-:W-:Y:S01]  /*62f0*/  MUFU.EX2 R96, R96 ;  /* 0x0000006000607308 */ /* 0x000fe20000000800 */
[----:B--2---:R-:W-:-:S05]  /*6300*/  FMNMX.FTZ R44, R52, R53, !PT ;  /* 0x00000035342c7209 */ /* 0x004fca0007810000 */
[----:B------:R-:W-:Y:S02]  /*6310*/  HMMA.16816.F32 R112, R128, R30, RZ ;  /* 0x0000001e8070723c */ /* 0x000fe400000018ff */
[----:B------:R-:W2:Y:S01]  /*6320*/  MUFU.EX2 R47, R47 ;  /* 0x0000002f002f7308 */ /* 0x000ea20000000800 */
[C---:B------:R-:W-:Y:S01]  /*6330*/  FMUL.FTZ R205, R44.reuse, c[0x0][0x2d0] ;  /* 0x0000b4002ccd7a20 */ /* 0x040fe20000410000 */
[----:B------:R-:W-:-:S04]  /*6340*/  FSETP.NEU.FTZ.AND P0, PT, R44, -INF , PT ;  /* 0xff8000002c00780b */ /* 0x000fc80003f1d000 */
[----:B------:R-:W-:Y:S01]  /*6350*/  HMMA.16816.F32 R128, R128, R22, RZ ;  /* 0x000000168080723c */ /* 0x000fe200000018ff */
[----:B------:R-:W-:Y:S01]  /*6360*/  FSEL R205, R205, RZ, P0 ;  /* 0x000000ffcdcd7208 */ /* 0x000fe20000000000 */
[----:B------:R-:W-:Y:S01]  /*6370*/  MUFU.EX2 R45, R45 ;  /* 0x0000002d002d7308 */ /* 0x000fe20000000800 */
[----:B------:R-:W-:-:S03]  /*6380*/  PLOP3.LUT P0, PT, PT, PT, UP0, 0x40, 0x0 ;  /* 0x000000000000781c */ /* 0x000fc60003f0e808 */
[--C-:B------:R-:W-:Y:S02]  /*6390*/  FFMA.FTZ R191, R43, c[0x0][0x2d0], -R205.reuse ;  /* 0x0000b4002bbf7a23 */ /* 0x100fe400000108cd */
[C---:B------:R-:W-:Y:S01]  /*63a0*/  HMMA.16816.F32 R160, R4.reuse, R92, R160 ;  /* 0x0000005c04a0723c */ /* 0x040fe200000018a0 */
[--C-:B------:R-:W-:Y:S01]  /*63b0*/  FFMA.FTZ R192, R42, c[0x0][0x2d0], -R205.reuse ;  /* 0x0000b4002ac07a23 */ /* 0x100fe200000108cd */
[----:B------:R-:W4:Y:S01]  /*63c0*/  MUFU.EX2 R86, R86 ;  /* 0x0000005600567308 */ /* 0x000f220000000800 */
[--C-:B------:R-:W-:Y:S02]  /*63d0*/  FFMA.FTZ R194, R40, c[0x0][0x2d0], -R205.reuse ;  /* 0x0000b40028c27a23 */ /* 0x100fe400000108cd */
[--C-:B------:R-:W-:Y:S02]  /*63e0*/  FFMA.FTZ R193, R35, c[0x0][0x2d0], -R205.reuse ;  /* 0x0000b40023c17a23 */ /* 0x100fe400000108cd */
[--C-:B------:R-:W-:Y:S01]  /*63f0*/  FFMA.FTZ R198, R33, c[0x0][0x2d0], -R205.reuse ;  /* 0x0000b40021c67a23 */ /* 0x100fe200000108cd */
[----:B------:R-:W-:Y:S01]  /*6400*/  HMMA.16816.F32 R144, R4, R88, R144 ;  /* 0x000000580490723c */ /* 0x000fe20000001890 */
[--C-:B------:R-:W-:Y:S01]  /*6410*/  FFMA.FTZ R197, R32, c[0x0][0x2d0], -R205.reuse ;  /* 0x0000b40020c57a23 */ /* 0x100fe200000108cd */
[----:B------:R-:W-:Y:S01]  /*6420*/  MUFU.EX2 R168, R168 ;  /* 0x000000a800a87308 */ /* 0x000fe20000000800 */
[----:B------:R-:W-:-:S02]  /*6430*/  FFMA.FTZ R200, R27, c[0x0][0x2d0], -R205 ;  /* 0x0000b4001bc87a23 */ /* 0x000fc400000108cd */
[--C-:B------:R-:W-:Y:S02]  /*6440*/  FFMA.FTZ R199, R24, c[0x0][0x2d0], -R205.reuse ;  /* 0x0000b40018c77a23 */ /* 0x100fe400000108cd */
[--C-:B------:R-:W-:Y:S01]  /*6450*/  FFMA.FTZ R204, R204, c[0x0][0x2d0], -R205.reuse ;  /* 0x0000b400cccc7a23 */ /* 0x100fe200000108cd */
[----:B------:R-:W-:Y:S01]  /*6460*/  HMMA.16816.F32 R104, R4, R80, R104 ;  /* 0x000000500468723c */ /* 0x000fe20000001868 */
[--C-:B------:R-:W-:Y:S01]  /*6470*/  FFMA.FTZ R203, R203, c[0x0][0x2d0], -R205.reuse ;  /* 0x0000b400cbcb7a23 */ /* 0x100fe200000108cd */
[----:B------:R-:W-:Y:S01]  /*6480*/  MUFU.EX2 R87, R87 ;  /* 0x0000005700577308 */ /* 0x000fe20000000800 */
[--C-:B------:R-:W-:Y:S02]  /*6490*/  FFMA.FTZ R201, R201, c[0x0][0x2d0], -R205.reuse ;  /* 0x0000b400c9c97a23 */ /* 0x100fe400000108cd */
[----:B------:R-:W-:-:S03]  /*64a0*/  FFMA.FTZ R185, R185, c[0x0][0x2d0], -R205 ;  /* 0x0000b400b9b97a23 */ /* 0x000fc600000108cd */
[C---:B------:R-:W-:Y:S02]  /*64b0*/  HMMA.16816.F32 R116, R4.reuse, R76, R116 ;  /* 0x0000004c0474723c */ /* 0x040fe40000001874 */
[----:B------:R-:W-:Y:S06]  /*64c0*/  MUFU.EX2 R169, R169 ;  /* 0x000000a900a97308 */ /* 0x000fec0000000800 */
[C---:B------:R-:W-:Y:S02]  /*64d0*/  HMMA.16816.F32 R148, R4.reuse, R94, R148 ;  /* 0x0000005e0494723c */ /* 0x040fe40000001894 */
[----:B------:R-:W5:Y:S06]  /*64e0*/  MUFU.EX2 R170, R170 ;  /* 0x000000aa00aa7308 */ /* 0x000f6c0000000800 */
[C---:B------:R-:W-:Y:S02]  /*64f0*/  HMMA.16816.F32 R100, R4.reuse, R90, R100 ;  /* 0x0000005a0464723c */ /* 0x040fe40000001864 */
[----:B------:R-:W-:Y:S06]  /*6500*/  MUFU.EX2 R171, R171 ;  /* 0x000000ab00ab7308 */ /* 0x000fec0000000800 */
[C---:B------:R-:W-:Y:S02]  /*6510*/  HMMA.16816.F32 R112, R4.reuse, R82, R112 ;  /* 0x000000520470723c */ /* 0x040fe40000001870 */
[----:B------:R-:W2:Y:S06]  /*6520*/  MUFU.EX2 R172, R172 ;  /* 0x000000ac00ac7308 */ /* 0x000eac0000000800 */
[----:B------:R-:W-:Y:S02]  /*6530*/  HMMA.16816.F32 R128, R4, R78, R128 ;  /* 0x0000004e0480723c */ /* 0x000fe40000001880 */
[----:B------:R-:W-:Y:S05]  /*6540*/  MUFU.EX2 R180, R180 ;  /* 0x000000b400b47308 */ /* 0x000fea0000000800 */
[----:B-1----:R-:W-:-:S02]  /*6550*/  F2FP.PACK_AB R4, R98, R99 ;  /* 0x000000636204723e */ /* 0x002fc400000000ff */
[----:B---3--:R-:W-:Y:S01]  /*6560*/  F2FP.PACK_AB R5, R85, R97 ;  /* 0x000000615505723e */ /* 0x008fe200000000ff */
[----:B------:R-:W1:Y:S01]  /*6570*/  MUFU.EX2 R184, R184 ;  /* 0x000000b800b87308 */ /* 0x000e620000000800 */
[----:B------:R-:W-:Y:S02]  /*6580*/  F2FP.PACK_AB R6, R46, R84 ;  /* 0x000000542e06723e */ /* 0x000fe400000000ff */
[----:B--2---:R-:W-:-:S05]  /*6590*/  F2FP.PACK_AB R7, R47, R96 ;  /* 0x000000602f07723e */ /* 0x004fca00000000ff */
[----:B------:R-:W-:Y:S02]  /*65a0*/  MUFU.EX2 R183, R183 ;  /* 0x000000b700b77308 */ /* 0x000fe40000000800 */
[C---:B------:R-:W-:Y:S06]  /*65b0*/  HMMA.16816.F32 R160, R4.reuse, R48, R160 ;  /* 0x0000003004a0723c */ /* 0x040fec00000018a0 */
[----:B------:R-:W2:Y:S02]  /*65c0*/  MUFU.EX2 R188, R188 ;  /* 0x000000bc00bc7308 */ /* 0x000ea40000000800 */
[C---:B------:R-:W-:Y:S06]  /*65d0*/  HMMA.16816.F32 R144, R4.reuse, R12, R144 ;  /* 0x0000000c0490723c */ /* 0x040fec0000001890 */
[----:B------:R-:W-:Y:S02]  /*65e0*/  MUFU.EX2 R191, R191 ;  /* 0x000000bf00bf7308 */ /* 0x000fe40000000800 */
[C---:B------:R-:W-:Y:S06]  /*65f0*/  HMMA.16816.F32 R104, R4.reuse, R8, R104 ;  /* 0x000000080468723c */ /* 0x040fec0000001868 */
[----:B------:R-:W3:Y:S02]  /*6600*/  MUFU.EX2 R192, R192 ;  /* 0x000000c000c07308 */ /* 0x000ee40000000800 */
[C---:B------:R-:W-:Y:S06]  /*6610*/  HMMA.16816.F32 R116, R4.reuse, R72, R116 ;  /* 0x000000480474723c */ /* 0x040fec0000001874 */
[----:B------:R-:W-:Y:S02]  /*6620*/  MUFU.EX2 R194, R194 ;  /* 0x000000c200c27308 */ /* 0x000fe40000000800 */
[C---:B------:R-:W-:Y:S06]  /*6630*/  HMMA.16816.F32 R148, R4.reuse, R50, R148 ;  /* 0x000000320494723c */ /* 0x040fec0000001894 */
[----:B------:R-:W1:Y:S02]  /*6640*/  MUFU.EX2 R193, R193 ;  /* 0x000000c100c17308 */ /* 0x000e640000000800 */
[C---:B------:R-:W-:Y:S06]  /*6650*/  HMMA.16816.F32 R100, R4.reuse, R14, R100 ;  /* 0x0000000e0464723c */ /* 0x040fec0000001864 */
[----:B------:R-:W1:Y:S02]  /*6660*/  MUFU.EX2 R187, R187 ;  /* 0x000000bb00bb7308 */ /* 0x000e640000000800 */
[C---:B------:R-:W-:Y:S06]  /*6670*/  HMMA.16816.F32 R112, R4.reuse, R10, R112 ;  /* 0x0000000a0470723c */ /* 0x040fec0000001870 */
[----:B------:R-:W-:Y:S02]  /*6680*/  MUFU.EX2 R190, R190 ;  /* 0x000000be00be7308 */ /* 0x000fe40000000800 */
[----:B------:R-:W-:Y:S06]  /*6690*/  HMMA.16816.F32 R128, R4, R74, R128 ;  /* 0x0000004a0480723c */ /* 0x000fec0000001880 */
[----:B------:R-:W-:Y:S01]  /*66a0*/  MUFU.EX2 R195, R195 ;  /* 0x000000c300c37308 */ /* 0x000fe20000000800 */
[----:B----4-:R-:W-:-:S02]  /*66b0*/  F2FP.PACK_AB R4, R86, R45 ;  /* 0x0000002d5604723e */ /* 0x010fc400000000ff */
[----:B-----5:R-:W-:Y:S02]  /*66c0*/  F2FP.PACK_AB R5, R170, R169 ;  /* 0x000000a9aa05723e */ /* 0x020fe400000000ff */
[----:B------:R-:W-:Y:S02]  /*66d0*/  F2FP.PACK_AB R6, R87, R168 ;  /* 0x000000a85706723e */ /* 0x000fe400000000ff */
[----:B------:R-:W-:Y:S01]  /*66e0*/  F2FP.PACK_AB R7, R172, R171 ;  /* 0x000000abac07723e */ /* 0x000fe200000000ff */
[----:B------:R-:W-:Y:S06]  /*66f0*/  MUFU.EX2 R196, R196 ;  /* 0x000000c400c47308 */ /* 0x000fec0000000800 */
[C---:B------:R-:W-:Y:S02]  /*6700*/  HMMA.16816.F32 R160, R4.reuse, R68, R160 ;  /* 0x0000004404a0723c */ /* 0x040fe400000018a0 */
[----:B------:R-:W4:Y:S06]  /*6710*/  MUFU.EX2 R198, R198 ;  /* 0x000000c600c67308 */ /* 0x000f2c0000000800 */
[C---:B------:R-:W-:Y:S02]  /*6720*/  HMMA.16816.F32 R148, R4.reuse, R70, R148 ;  /* 0x000000460494723c */ /* 0x040fe40000001894 */
[----:B------:R-:W5:Y:S06]  /*6730*/  MUFU.EX2 R197, R197 ;  /* 0x000000c500c57308 */ /* 0x000f6c0000000800 */
[C---:B------:R-:W-:Y:S02]  /*6740*/  HMMA.16816.F32 R144, R4.reuse, R64, R144 ;  /* 0x000000400490723c */ /* 0x040fe40000001890 */
[----:B------:R-:W1:Y:S06]  /*6750*/  MUFU.EX2 R200, R200 ;  /* 0x000000c800c87308 */ /* 0x000e6c0000000800 */
[C---:B------:R-:W-:Y:S02]  /*6760*/  HMMA.16816.F32 R100, R4.reuse, R66, R100 ;  /* 0x000000420464723c */ /* 0x040fe40000001864 */
[----:B------:R-:W1:Y:S06]  /*6770*/  MUFU.EX2 R199, R199 ;  /* 0x000000c700c77308 */ /* 0x000e6c0000000800 */
[C---:B------:R-:W-:Y:S02]  /*6780*/  HMMA.16816.F32 R104, R4.reuse, R60, R104 ;  /* 0x0000003c0468723c */ /* 0x040fe40000001868 */
[----:B------:R-:W-:Y:S06]  /*6790*/  MUFU.EX2 R206, R206 ;  /* 0x000000ce00ce7308 */ /* 0x000fec0000000800 */
[C---:B------:R-:W-:Y:S02]  /*67a0*/  HMMA.16816.F32 R112, R4.reuse, R62, R112 ;  /* 0x0000003e0470723c */ /* 0x040fe40000001870 */
[----:B------:R-:W-:Y:S06]  /*67b0*/  MUFU.EX2 R204, R204 ;  /* 0x000000cc00cc7308 */ /* 0x000fec0000000800 */
[C---:B------:R-:W-:Y:S02]  /*67c0*/  HMMA.16816.F32 R116, R4.reuse, R56, R116 ;  /* 0x000000380474723c */ /* 0x040fe40000001874 */
[----:B------:R-:W-:Y:S06]  /*67d0*/  MUFU.EX2 R203, R203 ;  /* 0x000000cb00cb7308 */ /* 0x000fec0000000800 */
[----:B------:R-:W-:Y:S02]  /*67e0*/  HMMA.16816.F32 R128, R4, R58, R128 ;  /* 0x0000003a0480723c */ /* 0x000fe40000001880 */
[----:B------:R-:W-:Y:S05]  /*67f0*/  MUFU.EX2 R201, R201 ;  /* 0x000000c900c97308 */ /* 0x000fea0000000800 */
[----:B-1----:R-:W-:Y:S01]  /*6800*/  F2FP.PACK_AB R4, R184, R180 ;  /* 0x000000b4b804723e */ /* 0x002fe200000000ff */
[----:B------:R-:W-:Y:S01]  /*6810*/  FADD.FTZ R180, R180, R184 ;  /* 0x000000b8b4b47221 */ /* 0x000fe20000010000 */
[----:B--2---:R-:W-:-:S02]  /*6820*/  F2FP.PACK_AB R6, R188, R183 ;  /* 0x000000b7bc06723e */ /* 0x004fc400000000ff */
[----:B---3--:R-:W-:Y:S01]  /*6830*/  F2FP.PACK_AB R5, R192, R191 ;  /* 0x000000bfc005723e */ /* 0x008fe200000000ff */
[----:B------:R-:W-:Y:S01]  /*6840*/  FADD.FTZ R191, R191, R192 ;  /* 0x000000c0bfbf7221 */ /* 0x000fe20000010000 */
[----:B------:R-:W-:Y:S01]  /*6850*/  F2FP.PACK_AB R7, R193, R194 ;  /* 0x000000c2c107723e */ /* 0x000fe200000000ff */
[----:B------:R-:W-:Y:S02]  /*6860*/  FADD.FTZ R180, R183, R180 ;  /* 0x000000b4b7b47221 */ /* 0x000fe40000010000 */
[----:B------:R-:W-:Y:S02]  /*6870*/  FADD.FTZ R191, R194, R191 ;  /* 0x000000bfc2bf7221 */ /* 0x000fe40000010000 */
[----:B------:R-:W-:Y:S02]  /*6880*/  FADD.FTZ R180, R188, R180 ;  /* 0x000000b4bcb47221 */ /* 0x000fe40000010000 */
[----:B------:R-:W-:Y:S01]  /*6890*/  HMMA.16816.F32 R40, R4, R36, RZ ;  /* 0x000000240428723c */ /* 0x000fe200000018ff */
[----:B------:R-:W-:-:S02]  /*68a0*/  FADD.FTZ R191, R193, R191 ;  /* 0x000000bfc1bf7221 */ /* 0x000fc40000010000 */
[----:B------:R-:W-:Y:S02]  /*68b0*/  FADD.FTZ R180, R187, R180 ;  /* 0x000000b4bbb47221 */ /* 0x000fe40000010000 */
[----:B----4-:R-:W-:Y:S02]  /*68c0*/  FADD.FTZ R191, R198, R191 ;  /* 0x000000bfc6bf7221 */ /* 0x010fe40000010000 */
[----:B------:R-:W-:Y:S01]  /*68d0*/  FADD.FTZ R180, R190, R180 ;  /* 0x000000b4beb47221 */ /* 0x000fe20000010000 */
[----:B------:R-:W-:Y:S01]  /*68e0*/  HMMA.16816.F32 R36, R4, R38, RZ ;  /* 0x000000260424723c */ /* 0x000fe200000018ff */
[----:B-----5:R-:W-:Y:S02]  /*68f0*/  FADD.FTZ R191, R197, R191 ;  /* 0x000000bfc5bf7221 */ /* 0x020fe40000010000 */
[----:B------:R-:W-:Y:S02]  /*6900*/  FADD.FTZ R180, R195, R180 ;  /* 0x000000b4c3b47221 */ /* 0x000fe40000010000 */
[----:B------:R-:W-:-:S02]  /*6910*/  FADD.FTZ R191, R200, R191 ;  /* 0x000000bfc8bf7221 */ /* 0x000fc40000010000 */
[----:B------:R-:W-:Y:S01]  /*6920*/  FADD.FTZ R180, R196, R180 ;  /* 0x000000b4c4b47221 */ /* 0x000fe20000010000 */
[----:B------:R-:W-:Y:S01]  /*6930*/  HMMA.16816.F32 R32, R4, R28, RZ ;  /* 0x0000001c0420723c */ /* 0x000fe200000018ff */
[----:B------:R-:W-:-:S07]  /*6940*/  FADD.FTZ R191, R199, R191 ;  /* 0x000000bfc7bf7221 */ /* 0x000fce0000010000 */
[C---:B------:R-:W-:Y:S08]  /*6950*/  HMMA.16816.F32 R24, R4.reuse, R20, RZ ;  /* 0x000000140418723c */ /* 0x040ff000000018ff */
[C---:B------:R-:W-:Y:S08]  /*6960*/  HMMA.16816.F32 R52, R4.reuse, R16, RZ ;  /* 0x000000100434723c */ /* 0x040ff000000018ff */
[C---:B------:R-:W-:Y:S08]  /*6970*/  HMMA.16816.F32 R16, R4.reuse, R18, RZ ;  /* 0x000000120410723c */ /* 0x040ff000000018ff */
[C---:B------:R-:W-:Y:S08]  /*6980*/  HMMA.16816.F32 R28, R4.reuse, R30, RZ ;  /* 0x0000001e041c723c */ /* 0x040ff000000018ff */
[----:B------:R-:W-:Y:S07]  /*6990*/  HMMA.16816.F32 R20, R4, R22, RZ ;  /* 0x000000160414723c */ /* 0x000fee00000018ff */
[----:B------:R-:W-:-:S02]  /*69a0*/  F2FP.PACK_AB R4, R190, R187 ;  /* 0x000000bbbe04723e */ /* 0x000fc400000000ff */
[----:B------:R-:W-:Y:S02]  /*69b0*/  F2FP.PACK_AB R6, R196, R195 ;  /* 0x000000c3c406723e */ /* 0x000fe400000000ff */
[----:B------:R-:W-:Y:S02]  /*69c0*/  F2FP.PACK_AB R5, R197, R198 ;  /* 0x000000c6c505723e */ /* 0x000fe400000000ff */
[----:B------:R-:W-:-:S07]  /*69d0*/  F2FP.PACK_AB R7, R199, R200 ;  /* 0x000000c8c707723e */ /* 0x000fce00000000ff */
[C---:B------:R-:W-:Y:S07]  /*69e0*/  HMMA.16816.F32 R40, R4.reuse, R88, R40 ;  /* 0x000000580428723c */ /* 0x040fee0000001828 */
[----:B------:R-:W-:Y:S01]  /*69f0*/  FFMA.FTZ R89, R241, c[0x0][0x2d0], -R202 ;  /* 0x0000b400f1597a23 */ /* 0x000fe200000108ca */
[----:B------:R-:W-:Y:S01]  /*6a00*/  HMMA.16816.F32 R32, R4, R80, R32 ;  /* 0x000000500420723c */ /* 0x000fe20000001820 */
[----:B------:R-:W-:Y:S02]  /*6a10*/  FFMA.FTZ R88, R247, c[0x0][0x2d0], -R205 ;  /* 0x0000b400f7587a23 */ /* 0x000fe400000108cd */
[----:B------:R-:W-:-:S02]  /*6a20*/  FFMA.FTZ R241, R125, c[0x0][0x2d0], -R207 ;  /* 0x0000b4007df17a23 */ /* 0x000fc400000108cf */
[----:B------:R-:W-:Y:S02]  /*6a30*/  MUFU.EX2 R89, R89 ;  /* 0x0000005900597308 */ /* 0x000fe40000000800 */
[--C-:B------:R-:W-:Y:S01]  /*6a40*/  FFMA.FTZ R81, R240, c[0x0][0x2d0], -R202.reuse ;  /* 0x0000b400f0517a23 */ /* 0x100fe200000108ca */
[C---:B------:R-:W-:Y:S01]  /*6a50*/  HMMA.16816.F32 R24, R4.reuse, R76, R24 ;  /* 0x0000004c0418723c */ /* 0x040fe20000001818 */
[--C-:B------:R-:W-:Y:S02]  /*6a60*/  FFMA.FTZ R80, R246, c[0x0][0x2d0], -R205.reuse ;  /* 0x0000b400f6507a23 */ /* 0x100fe400000108cd */
[----:B------:R-:W-:Y:S02]  /*6a70*/  FFMA.FTZ R240, R133, c[0x0][0x2d0], -R202 ;  /* 0x0000b40085f07a23 */ /* 0x000fe400000108ca */
[----:B------:R-:W-:Y:S02]  /*6a80*/  MUFU.EX2 R81, R81 ;  /* 0x0000005100517308 */ /* 0x000fe40000000800 */
[--C-:B------:R-:W-:Y:S01]  /*6a90*/  FFMA.FTZ R77, R245, c[0x0][0x2d0], -R205.reuse ;  /* 0x0000b400f54d7a23 */ /* 0x100fe200000108cd */
[----:B------:R-:W-:Y:S01]  /*6aa0*/  HMMA.16816.F32 R36, R4, R90, R36 ;  /* 0x0000005a0424723c */ /* 0x000fe20000001824 */
[----:B------:R-:W-:-:S02]  /*6ab0*/  FFMA.FTZ R76, R244, c[0x0][0x2d0], -R205 ;  /* 0x0000b400f44c7a23 */ /* 0x000fc400000108cd */
[--C-:B------:R-:W-:Y:S02]  /*6ac0*/  FFMA.FTZ R244, R124, c[0x0][0x2d0], -R202.reuse ;  /* 0x0000b4007cf47a23 */ /* 0x100fe400000108ca */
[----:B------:R-:W1:Y:S01]  /*6ad0*/  MUFU.EX2 R88, R88 ;  /* 0x0000005800587308 */ /* 0x000e620000000800 */
[----:B------:R-:W-:Y:S02]  /*6ae0*/  FFMA.FTZ R245, R138, c[0x0][0x2d0], -R205 ;  /* 0x0000b4008af57a23 */ /* 0x000fe400000108cd */
[--C-:B------:R-:W-:Y:S01]  /*6af0*/  FFMA.FTZ R91, R243, c[0x0][0x2d0], -R202.reuse ;  /* 0x0000b400f35b7a23 */ /* 0x100fe200000108ca */
[----:B------:R-:W-:Y:S01]  /*6b00*/  HMMA.16816.F32 R52, R4, R92, R52 ;  /* 0x0000005c0434723c */ /* 0x000fe20000001834 */
[--C-:B------:R-:W-:Y:S02]  /*6b10*/  FFMA.FTZ R90, R242, c[0x0][0x2d0], -R202.reuse ;  /* 0x0000b400f25a7a23 */ /* 0x100fe400000108ca */
[----:B------:R-:W-:Y:S01]  /*6b20*/  FFMA.FTZ R242, R132, c[0x0][0x2d0], -R239 ;  /* 0x0000b40084f27a23 */ /* 0x000fe200000108ef */
[----:B------:R-:W2:Y:S01]  /*6b30*/  MUFU.EX2 R80, R80 ;  /* 0x0000005000507308 */ /* 0x000ea20000000800 */
[----:B------:R-:W-:-:S02]  /*6b40*/  FFMA.FTZ R243, R126, c[0x0][0x2d0], -R202 ;  /* 0x0000b4007ef37a23 */ /* 0x000fc400000108ca */
[--C-:B------:R-:W-:Y:S01]  /*6b50*/  FFMA.FTZ R92, R153, c[0x0][0x2d0], -R239.reuse ;  /* 0x0000b400995c7a23 */ /* 0x100fe200000108ef */
[----:B------:R-:W-:Y:S01]  /*6b60*/  HMMA.16816.F32 R16, R4, R94, R16 ;  /* 0x0000005e0410723c */ /* 0x000fe20000001810 */
[----:B------:R-:W-:-:S03]  /*6b70*/  FFMA.FTZ R93, R139, c[0x0][0x2d0], -R239 ;  /* 0x0000b4008b5d7a23 */ /* 0x000fc600000108ef */
[----:B------:R-:W-:Y:S01]  /*6b80*/  MUFU.EX2 R91, R91 ;  /* 0x0000005b005b7308 */ /* 0x000fe20000000800 */
[----:B-1----:R-:W-:Y:S02]  /*6b90*/  FADD.FTZ R191, R88, R191 ;  /* 0x000000bf58bf7221 */ /* 0x002fe40000010000 */
[--C-:B------:R-:W-:Y:S01]  /*6ba0*/  FFMA.FTZ R94, R211, c[0x0][0x2d0], -R207.reuse ;  /* 0x0000b400d35e7a23 */ /* 0x100fe200000108cf */
[C---:B------:R-:W-:Y:S01]  /*6bb0*/  HMMA.16816.F32 R28, R4.reuse, R82, R28 ;  /* 0x00000052041c723c */ /* 0x040fe2000000181c */
[--C-:B------:R-:W-:Y:S02]  /*6bc0*/  FFMA.FTZ R95, R155, c[0x0][0x2d0], -R207.reuse ;  /* 0x0000b4009b5f7a23 */ /* 0x100fe400000108cf */
[----:B------:R-:W-:Y:S01]  /*6bd0*/  FFMA.FTZ R211, R134, c[0x0][0x2d0], -R207 ;  /* 0x0000b40086d37a23 */ /* 0x000fe200000108cf */
[----:B------:R-:W1:Y:S01]  /*6be0*/  MUFU.EX2 R90, R90 ;  /* 0x0000005a005a7308 */ /* 0x000e620000000800 */
[----:B--2---:R-:W-:Y:S02]  /*6bf0*/  FADD.FTZ R191, R80, R191 ;  /* 0x000000bf50bf7221 */ /* 0x004fe40000010000 */
[--C-:B------:R-:W-:Y:S01]  /*6c00*/  FFMA.FTZ R82, R208, c[0x0][0x2d0], -R239.reuse ;  /* 0x0000b400d0527a23 */ /* 0x100fe200000108ef */
[----:B------:R-:W-:Y:S01]  /*6c10*/  HMMA.16816.F32 R20, R4, R78, R20 ;  /* 0x0000004e0414723c */ /* 0x000fe20000001814 */
[----:B------:R-:W-:-:S02]  /*6c20*/  FFMA.FTZ R83, R209, c[0x0][0x2d0], -R239 ;  /* 0x0000b400d1537a23 */ /* 0x000fc400000108ef */
[----:B------:R-:W-:Y:S01]  /*6c30*/  FFMA.FTZ R208, R152, c[0x0][0x2d0], -R207 ;  /* 0x0000b40098d07a23 */ /* 0x000fe200000108cf */
[----:B------:R-:W2:Y:S01]  /*6c40*/  MUFU.EX2 R77, R77 ;  /* 0x0000004d004d7308 */ /* 0x000ea20000000800 */
[--C-:B------:R-:W-:Y:S02]  /*6c50*/  FFMA.FTZ R209, R135, c[0x0][0x2d0], -R239.reuse ;  /* 0x0000b40087d17a23 */ /* 0x100fe400000108ef */
[----:B------:R-:W-:Y:S01]  /*6c60*/  F2FP.PACK_AB R6, R81, R89 ;  /* 0x000000595106723e */ /* 0x000fe200000000ff */
[----:B------:R-:W-:Y:S01]  /*6c70*/  FFMA.FTZ R79, R154, c[0x0][0x2d0], -R239 ;  /* 0x0000b4009a4f7a23 */ /* 0x000fe200000108ef */
[----:B------:R-:W-:Y:S01]  /*6c80*/  F2FP.PACK_AB R5, R80, R88 ;  /* 0x000000585005723e */ /* 0x000fe200000000ff */
[----:B------:R-:W-:Y:S01]  /*6c90*/  FFMA.FTZ R239, R127, c[0x0][0x2d0], -R207 ;  /* 0x0000b4007fef7a23 */ /* 0x000fe200000108cf */
[----:B------:R-:W-:Y:S01]  /*6ca0*/  LDSM.16.MT88.4 R152, [R225+0x2900] ;  /* 0x00290000e198783b */ /* 0x000fe20000004200 */
[----:B------:R-:W3:Y:S01]  /*6cb0*/  MUFU.EX2 R76, R76 ;  /* 0x0000004c004c7308 */ /* 0x000ee20000000800 */
[C---:B-1----:R-:W-:Y:S01]  /*6cc0*/  F2FP.PACK_AB R4, R90.reuse, R91 ;  /* 0x0000005b5a04723e */ /* 0x042fe200000000ff */
[----:B------:R-:W-:Y:S01]  /*6cd0*/  FADD.FTZ R180, R91, R180 ;  /* 0x000000b45bb47221 */ /* 0x000fe20000010000 */
[----:B------:R-:W-:Y:S03]  /*6ce0*/  LDSM.16.MT88.4 R132, [R219+0x2900] ;  /* 0x00290000db84783b */ /* 0x000fe60000004200 */
[----:B------:R-:W-:Y:S01]  /*6cf0*/  FADD.FTZ R180, R90, R180 ;  /* 0x000000b45ab47221 */ /* 0x000fe20000010000 */
[----:B------:R-:W-:Y:S01]  /*6d00*/  LDSM.16.MT88.4 R124, [R218+0x2900] ;  /* 0x00290000da7c783b */ /* 0x000fe20000004200 */
[----:B------:R-:W-:Y:S01]  /*6d10*/  MUFU.EX2 R82, R82 ;  /* 0x0000005200527308 */ /* 0x000fe20000000800 */
[----:B--2---:R-:W-:-:S02]  /*6d20*/  FADD.FTZ R191, R77, R191 ;  /* 0x000000bf4dbf7221 */ /* 0x004fc40000010000 */
[----:B------:R-:W-:-:S04]  /*6d30*/  FADD.FTZ R180, R89, R180 ;  /* 0x000000b459b47221 */ /* 0x000fc80000010000 */
[----:B------:R-:W-:Y:S01]  /*6d40*/  FADD.FTZ R180, R81, R180 ;  /* 0x000000b451b47221 */ /* 0x000fe20000010000 */
[C---:B---3--:R-:W-:Y:S01]  /*6d50*/  F2FP.PACK_AB R7, R76.reuse, R77 ;  /* 0x0000004d4c07723e */ /* 0x048fe200000000ff */
[----:B------:R-:W1:Y:S01]  /*6d60*/  MUFU.EX2 R83, R83 ;  /* 0x0000005300537308 */ /* 0x000e620000000800 */
[----:B------:R-:W-:-:S05]  /*6d70*/  FADD.FTZ R191, R76, R191 ;  /* 0x000000bf4cbf7221 */ /* 0x000fca0000010000 */
[C---:B------:R-:W-:Y:S02]  /*6d80*/  HMMA.16816.F32 R52, R4.reuse, R48, R52 ;  /* 0x000000300434723c */ /* 0x040fe40000001834 */
[----:B------:R2:W-:Y:S06]  /*6d90*/  MUFU.EX2 R78, R210 ;  /* 0x000000d2004e7308 */ /* 0x0005ec0000000800 */
[C---:B------:R-:W-:Y:S01]  /*6da0*/  HMMA.16816.F32 R48, R4.reuse, R50, R16 ;  /* 0x000000320430723c */ /* 0x040fe20000001810 */
[----:B------:R-:W3:Y:S01]  /*6db0*/  LDSM.16.MT88.4 R16, [R225+0x2100] ;  /* 0x00210000e110783b */ /* 0x000ee20000004200 */
[----:B------:R-:W-:Y:S06]  /*6dc0*/  MUFU.EX2 R79, R79 ;  /* 0x0000004f004f7308 */ /* 0x000fec0000000800 */
[----:B------:R-:W-:Y:S02]  /*6dd0*/  HMMA.16816.F32 R40, R4, R12, R40 ;  /* 0x0000000c0428723c */ /* 0x000fe40000001828 */
[----:B------:R-:W-:Y:S01]  /*6de0*/  MUFU.EX2 R94, R94 ;  /* 0x0000005e005e7308 */ /* 0x000fe20000000800 */
[----:B--2---:R-:W-:-:S02]  /*6df0*/  FFMA.FTZ R210, R137, c[0x0][0x2d0], -R207 ;  /* 0x0000b40089d27a23 */ /* 0x004fc400000108cf */
[----:B------:R-:W-:Y:S02]  /*6e00*/  FFMA.FTZ R207, R136, c[0x0][0x2d0], -R202 ;  /* 0x0000b40088cf7a23 */ /* 0x000fe400000108ca */
[----:B------:R-:W-:Y:S01]  /*6e10*/  LDSM.16.MT88.4 R136, [R220+0x2900] ;  /* 0x00290000dc88783b */ /* 0x000fe20000004200 */
[C---:B------:R-:W-:Y:S02]  /*6e20*/  HMMA.16816.F32 R36, R4.reuse, R14, R36 ;  /* 0x0000000e0424723c */ /* 0x040fe40000001824 */
[----:B------:R-:W2:Y:S01]  /*6e30*/  MUFU.EX2 R95, R95 ;  /* 0x0000005f005f7308 */ /* 0x000ea20000000800 */
[----:B------:R-:W4:Y:S05]  /*6e40*/  LDSM.16.MT88.4 R12, [R220+0x2100] ;  /* 0x00210000dc0c783b */ /* 0x000f2a0000004200 */
[C---:B------:R-:W-:Y:S02]  /*6e50*/  HMMA.16816.F32 R32, R4.reuse, R8, R32 ;  /* 0x000000080420723c */ /* 0x040fe40000001820 */
[----:B------:R-:W5:Y:S06]  /*6e60*/  MUFU.EX2 R208, R208 ;  /* 0x000000d000d07308 */ /* 0x000f6c0000000800 */
[C---:B------:R-:W-:Y:S01]  /*6e70*/  HMMA.16816.F32 R28, R4.reuse, R10, R28 ;  /* 0x0000000a041c723c */ /* 0x040fe2000000181c */
[----:B------:R-:W4:Y:S01]  /*6e80*/  LDSM.16.MT88.4 R8, [R219+0x2100] ;  /* 0x00210000db08783b */ /* 0x000f220000004200 */
[----:B------:R-:W-:Y:S06]  /*6e90*/  MUFU.EX2 R92, R92 ;  /* 0x0000005c005c7308 */ /* 0x000fec0000000800 */
[C---:B------:R-:W-:Y:S02]  /*6ea0*/  HMMA.16816.F32 R24, R4.reuse, R72, R24 ;  /* 0x000000480418723c */ /* 0x040fe40000001818 */
[----:B------:R-:W-:Y:S05]  /*6eb0*/  MUFU.EX2 R93, R93 ;  /* 0x0000005d005d7308 */ /* 0x000fea0000000800 */
[----:B-1----:R-:W-:Y:S01]  /*6ec0*/  F2FP.PACK_AB R72, R83, R82 ;  /* 0x000000525348723e */ /* 0x002fe200000000ff */
[----:B------:R-:W-:Y:S01]  /*6ed0*/  HMMA.16816.F32 R20, R4, R74, R20 ;  /* 0x0000004a0414723c */ /* 0x000fe20000001814 */
[----:B------:R-:W1:Y:S01]  /*6ee0*/  LDSM.16.MT88.4 R4, [R218+0x2100] ;  /* 0x00210000da04783b */ /* 0x000e620000004200 */
[----:B--2---:R-:W-:Y:S01]  /*6ef0*/  F2FP.PACK_AB R73, R95, R94 ;  /* 0x0000005e5f49723e */ /* 0x004fe200000000ff */
[----:B------:R-:W-:Y:S04]  /*6f00*/  MUFU.EX2 R209, R209 ;  /* 0x000000d100d17308 */ /* 0x000fe80000000800 */
[----:B------:R-:W-:-:S02]  /*6f10*/  F2FP.PACK_AB R74, R79, R78 ;  /* 0x0000004e4f4a723e */ /* 0x000fc400000000ff */
[----:B-----5:R-:W-:Y:S02]  /*6f20*/  F2FP.PACK_AB R75, R208, R206 ;  /* 0x000000ced04b723e */ /* 0x020fe400000000ff */
[----:B------:R-:W-:Y:S05]  /*6f30*/  MUFU.EX2 R242, R242 ;  /* 0x000000f200f27308 */ /* 0x000fea0000000800 */
[C---:B---3--:R-:W-:Y:S03]  /*6f40*/  HMMA.16816.F32 R160, R72.reuse, R16, R160 ;  /* 0x0000001048a0723c */ /* 0x048fe600000018a0 */
[----:B------:R-:W-:Y:S05]  /*6f50*/  MUFU.EX2 R210, R210 ;  /* 0x000000d200d27308 */ /* 0x000fea0000000800 */
[C---:B------:R-:W-:Y:S03]  /*6f60*/  HMMA.16816.F32 R148, R72.reuse, R18, R148 ;  /* 0x000000124894723c */ /* 0x040fe60000001894 */
[----:B------:R-:W-:Y:S05]  /*6f70*/  MUFU.EX2 R211, R211 ;  /* 0x000000d300d37308 */ /* 0x000fea0000000800 */
[C---:B----4-:R-:W-:Y:S03]  /*6f80*/  HMMA.16816.F32 R144, R72.reuse, R12, R144 ;  /* 0x0000000c4890723c */ /* 0x050fe60000001890 */
[----:B------:R-:W-:Y:S05]  /*6f90*/  MUFU.EX2 R239, R239 ;  /* 0x000000ef00ef7308 */ /* 0x000fea0000000800 */
[C---:B------:R-:W-:Y:S03]  /*6fa0*/  HMMA.16816.F32 R100, R72.reuse, R14, R100 ;  /* 0x0000000e4864723c */ /* 0x040fe60000001864 */
[----:B------:R-:W-:Y:S05]  /*6fb0*/  MUFU.EX2 R241, R241 ;  /* 0x000000f100f17308 */ /* 0x000fea0000000800 */
[C---:B------:R-:W-:Y:S03]  /*6fc0*/  HMMA.16816.F32 R104, R72.reuse, R8, R104 ;  /* 0x000000084868723c */ /* 0x040fe60000001868 */
[----:B------:R-:W2:Y:S05]  /*6fd0*/  MUFU.EX2 R207, R207 ;  /* 0x000000cf00cf7308 */ /* 0x000eaa0000000800 */
[C---:B------:R-:W-:Y:S03]  /*6fe0*/  HMMA.16816.F32 R112, R72.reuse, R10, R112 ;  /* 0x0000000a4870723c */ /* 0x040fe60000001870 */
[----:B------:R-:W3:Y:S05]  /*6ff0*/  MUFU.EX2 R240, R240 ;  /* 0x000000f000f07308 */ /* 0x000eea0000000800 */
[----:B-1----:R-:W-:Y:S03]  /*7000*/  HMMA.16816.F32 R116, R72, R4, R116 ;  /* 0x000000044874723c */ /* 0x002fe60000001874 */
[----:B------:R-:W1:Y:S01]  /*7010*/  MUFU.EX2 R243, R243 ;  /* 0x000000f300f37308 */ /* 0x000e620000000800 */
[----:B--2---:R-:W-:-:S04]  /*7020*/  FADD.FTZ R180, R207, R180 ;  /* 0x000000b4cfb47221 */ /* 0x004fc80000010000 */
[----:B------:R-:W-:Y:S03]  /*7030*/  HMMA.16816.F32 R128, R72, R6, R128 ;  /* 0x000000064880723c */ /* 0x000fe60000001880 */
[----:B------:R-:W2:Y:S01]  /*7040*/  MUFU.EX2 R244, R244 ;  /* 0x000000f400f47308 */ /* 0x000ea20000000800 */
[----:B---3--:R-:W-:-:S03]  /*7050*/  FADD.FTZ R180, R240, R180 ;  /* 0x000000b4f0b47221 */ /* 0x008fc60000010000 */
[----:B------:R-:W-:Y:S02]  /*7060*/  F2FP.PACK_AB R72, R93, R92 ;  /* 0x0000005c5d48723e */ /* 0x000fe400000000ff */
[----:B------:R-:W-:Y:S02]  /*7070*/  F2FP.PACK_AB R73, R211, R210 ;  /* 0x000000d2d349723e */ /* 0x000fe400000000ff */
[----:B------:R-:W3:Y:S01]  /*7080*/  MUFU.EX2 R245, R245 ;  /* 0x000000f500f57308 */ /* 0x000ee20000000800 */
[----:B------:R-:W-:Y:S01]  /*7090*/  F2FP.PACK_AB R74, R242, R209 ;  /* 0x000000d1f24a723e */ /* 0x000fe200000000ff */
[----:B-1----:R-:W-:Y:S01]  /*70a0*/  FADD.FTZ R180, R243, R180 ;  /* 0x000000b4f3b47221 */ /* 0x002fe20000010000 */
[----:B------:R-:W-:-:S03]  /*70b0*/  F2FP.PACK_AB R75, R241, R239 ;  /* 0x000000eff14b723e */ /* 0x000fc600000000ff */
[----:B--2---:R-:W-:-:S04]  /*70c0*/  FADD.FTZ R180, R244, R180 ;  /* 0x000000b4f4b47221 */ /* 0x004fc80000010000 */
[----:B------:R-:W-:Y:S01]  /*70d0*/  HMMA.16816.F32 R160, R72, R152, R160 ;  /* 0x0000009848a0723c */ /* 0x000fe200000018a0 */
[----:B---3--:R-:W-:-:S07]  /*70e0*/  FADD.FTZ R191, R245, R191 ;  /* 0x000000bff5bf7221 */ /* 0x008fce0000010000 */
[----:B------:R-:W-:Y:S01]  /*70f0*/  HMMA.16816.F32 R148, R72, R154, R148 ;  /* 0x0000009a4894723c */ /* 0x000fe20000001894 */
[----:B------:R-:W-:-:S04]  /*7100*/  FADD.FTZ R191, R204, R191 ;  /* 0x000000bfccbf7221 */ /* 0x000fc80000010000 */
[----:B------:R-:W-:-:S03]  /*7110*/  FADD.FTZ R191, R203, R191 ;  /* 0x000000bfcbbf7221 */ /* 0x000fc60000010000 */
[----:B------:R-:W-:Y:S01]  /*7120*/  HMMA.16816.F32 R144, R72, R136, R144 ;  /* 0x000000884890723c */ /* 0x000fe20000001890 */
[----:B------:R-:W-:-:S07]  /*7130*/  FADD.FTZ R191, R201, R191 ;  /* 0x000000bfc9bf7221 */ /* 0x000fce0000010000 */
[C---:B------:R-:W-:Y:S08]  /*7140*/  HMMA.16816.F32 R100, R72.reuse, R138, R100 ;  /* 0x0000008a4864723c */ /* 0x040ff00000001864 */
[C---:B------:R-:W-:Y:S08]  /*7150*/  HMMA.16816.F32 R104, R72.reuse, R132, R104 ;  /* 0x000000844868723c */ /* 0x040ff00000001868 */
[C---:B------:R-:W-:Y:S08]  /*7160*/  HMMA.16816.F32 R112, R72.reuse, R134, R112 ;  /* 0x000000864870723c */ /* 0x040ff00000001870 */
[C---:B------:R-:W-:Y:S08]  /*7170*/  HMMA.16816.F32 R116, R72.reuse, R124, R116 ;  /* 0x0000007c4874723c */ /* 0x040ff00000001874 */
[----:B------:R-:W-:Y:S07]  /*7180*/  HMMA.16816.F32 R128, R72, R126, R128 ;  /* 0x0000007e4880723c */ /* 0x000fee0000001880 */
[----:B------:R-:W-:-:S02]  /*7190*/  F2FP.PACK_AB R72, R240, R207 ;  /* 0x000000cff048723e */ /* 0x000fc400000000ff */
[----:B------:R-:W-:Y:S01]  /*71a0*/  F2FP.PACK_AB R74, R244, R243 ;  /* 0x000000f3f44a723e */ /* 0x000fe200000000ff */
[----:B------:R-:W-:Y:S01]  /*71b0*/  IMAD.U32 R243, RZ, RZ, UR6 ;  /* 0x00000006fff37e24 */ /* 0x000fe2000f8e00ff */
[----:B------:R-:W-:Y:S02]  /*71c0*/  F2FP.PACK_AB R73, R204, R245 ;  /* 0x000000f5cc49723e */ /* 0x000fe400000000ff */
[----:B------:R-:W-:-:S07]  /*71d0*/  F2FP.PACK_AB R75, R201, R203 ;  /* 0x000000cbc94b723e */ /* 0x000fce00000000ff */
[C---:B------:R-:W-:Y:S07]  /*71e0*/  HMMA.16816.F32 R52, R72.reuse, R68, R52 ;  /* 0x000000444834723c */ /* 0x040fee0000001834 */
[--C-:B------:R-:W-:Y:S01]  /*71f0*/  FFMA.FTZ R68, R179, c[0x0][0x2d0], -R205.reuse ;  /* 0x0000b400b3447a23 */ /* 0x100fe200000108cd */
[----:B------:R-:W-:Y:S01]  /*7200*/  HMMA.16816.F32 R36, R72, R66, R36 ;  /* 0x000000424824723c */ /* 0x000fe20000001824 */
[----:B------:R-:W-:-:S04]  /*7210*/  FFMA.FTZ R69, R189, c[0x0][0x2d0], -R205 ;  /* 0x0000b400bd457a23 */ /* 0x000fc800000108cd */
[----:B------:R-:W-:Y:S02]  /*7220*/  MUFU.EX2 R68, R68 ;  /* 0x0000004400447308 */ /* 0x000fe40000000800 */
[--C-:B------:R-:W-:Y:S01]  /*7230*/  FFMA.FTZ R66, R177, c[0x0][0x2d0], -R205.reuse ;  /* 0x0000b400b1427a23 */ /* 0x100fe200000108cd */
[----:B------:R-:W-:Y:S01]  /*7240*/  HMMA.16816.F32 R32, R72, R60, R32 ;  /* 0x0000003c4820723c */ /* 0x000fe20000001820 */
[----:B------:R-:W-:-:S04]  /*7250*/  FFMA.FTZ R67, R178, c[0x0][0x2d0], -R205 ;  /* 0x0000b400b2437a23 */ /* 0x000fc800000108cd */
[----:B------:R-:W1:Y:S02]  /*7260*/  MUFU.EX2 R66, R66 ;  /* 0x0000004200427308 */ /* 0x000e640000000800 */
[--C-:B------:R-:W-:Y:S01]  /*7270*/  FFMA.FTZ R60, R156, c[0x0][0x2d0], -R202.reuse ;  /* 0x0000b4009c3c7a23 */ /* 0x100fe200000108ca */
[----:B------:R-:W-:Y:S01]  /*7280*/  HMMA.16816.F32 R28, R72, R62, R28 ;  /* 0x0000003e481c723c */ /* 0x000fe2000000181c */
[----:B------:R-:W-:-:S04]  /*7290*/  FFMA.FTZ R61, R157, c[0x0][0x2d0], -R202 ;  /* 0x0000b4009d3d7a23 */ /* 0x000fc800000108ca */
[----:B------:R-:W2:Y:S02]  /*72a0*/  MUFU.EX2 R60, R60 ;  /* 0x0000003c003c7308 */ /* 0x000ea40000000800 */
[--C-:B------:R-:W-:Y:S01]  /*72b0*/  FFMA.FTZ R62, R159, c[0x0][0x2d0], -R202.reuse ;  /* 0x0000b4009f3e7a23 */ /* 0x100fe200000108ca */
[----:B------:R-:W-:Y:S01]  /*72c0*/  HMMA.16816.F32 R24, R72, R56, R24 ;  /* 0x000000384818723c */ /* 0x000fe20000001818 */
[----:B------:R-:W-:-:S04]  /*72d0*/  FFMA.FTZ R63, R174, c[0x0][0x2d0], -R202 ;  /* 0x0000b400ae3f7a23 */ /* 0x000fc800000108ca */
[----:B------:R-:W3:Y:S01]  /*72e0*/  MUFU.EX2 R61, R61 ;  /* 0x0000003d003d7308 */ /* 0x000ee20000000800 */
[----:B-1----:R-:W-:Y:S02]  /*72f0*/  FADD.FTZ R191, R66, R191 ;  /* 0x000000bf42bf7221 */ /* 0x002fe40000010000 */
[C---:B------:R-:W-:Y:S05]  /*7300*/  HMMA.16816.F32 R20, R72.reuse, R58, R20 ;  /* 0x0000003a4814723c */ /* 0x040fea0000001814 */
[----:B------:R-:W-:Y:S01]  /*7310*/  MUFU.EX2 R62, R62 ;  /* 0x0000003e003e7308 */ /* 0x000fe20000000800 */
[----:B--2---:R-:W-:Y:S02]  /*7320*/  FADD.FTZ R180, R60, R180 ;  /* 0x000000b43cb47221 */ /* 0x004fe40000010000 */
[C---:B------:R-:W-:Y:S05]  /*7330*/  HMMA.16816.F32 R40, R72.reuse, R64, R40 ;  /* 0x000000404828723c */ /* 0x040fea0000001828 */
[----:B------:R-:W1:Y:S01]  /*7340*/  MUFU.EX2 R63, R63 ;  /* 0x0000003f003f7308 */ /* 0x000e620000000800 */
[----:B---3--:R-:W-:Y:S01]  /*7350*/  F2FP.PACK_AB R56, R61, R60 ;  /* 0x0000003c3d38723e */ /* 0x008fe200000000ff */
[--C-:B------:R-:W-:Y:S01]  /*7360*/  FFMA.FTZ R64, R175, c[0x0][0x2d0], -R202.reuse ;  /* 0x0000b400af407a23 */ /* 0x100fe200000108ca */
[----:B------:R-:W-:Y:S01]  /*7370*/  HMMA.16816.F32 R48, R72, R70, R48 ;  /* 0x000000464830723c */ /* 0x000fe20000001830 */
[----:B------:R-:W-:-:S02]  /*7380*/  FFMA.FTZ R65, R176, c[0x0][0x2d0], -R202 ;  /* 0x0000b400b0417a23 */ /* 0x000fc400000108ca */
[----:B------:R-:W-:Y:S02]  /*7390*/  FADD.FTZ R180, R61, R180 ;  /* 0x000000b43db47221 */ /* 0x000fe40000010000 */
[----:B------:R-:W2:Y:S02]  /*73a0*/  MUFU.EX2 R67, R67 ;  /* 0x0000004300437308 */ /* 0x000ea40000000800 */
[----:B------:R-:W-:Y:S02]  /*73b0*/  FFMA.FTZ R72, R186, c[0x0][0x2d0], -R205 ;  /* 0x0000b400ba487a23 */ /* 0x000fe400000108cd */
[--C-:B------:R-:W-:Y:S02]  /*73c0*/  FFMA.FTZ R70, R158, c[0x0][0x2d0], -R202.reuse ;  /* 0x0000b4009e467a23 */ /* 0x100fe400000108ca */
[----:B------:R-:W-:Y:S02]  /*73d0*/  FFMA.FTZ R71, R173, c[0x0][0x2d0], -R202 ;  /* 0x0000b400ad477a23 */ /* 0x000fe400000108ca */
[----:B------:R-:W3:Y:S01]  /*73e0*/  MUFU.EX2 R69, R69 ;  /* 0x0000004500457308 */ /* 0x000ee20000000800 */
[----:B-1----:R-:W-:Y:S01]  /*73f0*/  F2FP.PACK_AB R58, R63, R62 ;  /* 0x0000003e3f3a723e */ /* 0x002fe200000000ff */
[----:B------:R-:W-:-:S04]  /*7400*/  FADD.FTZ R180, R62, R180 ;  /* 0x000000b43eb47221 */ /* 0x000fc80000010000 */
[----:B------:R-:W-:Y:S01]  /*7410*/  FADD.FTZ R180, R63, R180 ;  /* 0x000000b43fb47221 */ /* 0x000fe20000010000 */
[C---:B--2---:R-:W-:Y:S01]  /*7420*/  F2FP.PACK_AB R57, R67.reuse, R66 ;  /* 0x000000424339723e */ /* 0x044fe200000000ff */
[----:B------:R-:W1:Y:S01]  /*7430*/  MUFU.EX2 R64, R64 ;  /* 0x0000004000407308 */ /* 0x000e620000000800 */
[----:B------:R-:W-:-:S04]  /*7440*/  FADD.FTZ R191, R67, R191 ;  /* 0x000000bf43bf7221 */ /* 0x000fc80000010000 */
[----:B------:R-:W-:Y:S01]  /*7450*/  FADD.FTZ R191, R68, R191 ;  /* 0x000000bf44bf7221 */ /* 0x000fe20000010000 */
[C---:B---3--:R-:W-:Y:S02]  /*7460*/  F2FP.PACK_AB R59, R69.reuse, R68 ;  /* 0x00000044453b723e */ /* 0x048fe400000000ff */
[----:B------:R-:W-:Y:S01]  /*7470*/  MUFU.EX2 R72, R72 ;  /* 0x0000004800487308 */ /* 0x000fe20000000800 */
[----:B------:R-:W-:-:S04]  /*7480*/  FADD.FTZ R191, R69, R191 ;  /* 0x000000bf45bf7221 */ /* 0x000fc80000010000 */
[----:B------:R-:W-:Y:S03]  /*7490*/  HMMA.16816.F32 R32, R56, R8, R32 ;  /* 0x000000083820723c */ /* 0x000fe60000001820 */
[----:B------:R-:W2:Y:S01]  /*74a0*/  MUFU.EX2 R65, R65 ;  /* 0x0000004100417308 */ /* 0x000ea20000000800 */
[----:B-1----:R-:W-:-:S03]  /*74b0*/  FADD.FTZ R180, R64, R180 ;  /* 0x000000b440b47221 */ /* 0x002fc60000010000 */
[----:B------:R-:W-:Y:S01]  /*74c0*/  FADD.FTZ R8, R141, R140 ;  /* 0x0000008c8d087221 */ /* 0x000fe20000010000 */
[C---:B------:R-:W-:Y:S01]  /*74d0*/  HMMA.16816.F32 R52, R56.reuse, R16, R52 ;  /* 0x000000103834723c */ /* 0x040fe20000001834 */
[----:B------:R-:W-:Y:S02]  /*74e0*/  FADD.FTZ R9, R142, R143 ;  /* 0x0000008f8e097221 */ /* 0x000fe40000010000 */
[----:B------:R-:W-:Y:S01]  /*74f0*/  MUFU.EX2 R70, R70 ;  /* 0x0000004600467308 */ /* 0x000fe20000000800 */
[----:B------:R-:W-:Y:S02]  /*7500*/  FADD.FTZ R8, R109, R8 ;  /* 0x000000086d087221 */ /* 0x000fe40000010000 */
[----:B------:R-:W-:Y:S02]  /*7510*/  FADD.FTZ R9, R108, R9 ;  /* 0x000000096c097221 */ /* 0x000fe40000010000 */
[----:B------:R-:W-:Y:S01]  /*7520*/  FADD.FTZ R8, R110, R8 ;  /* 0x000000086e087221 */ /* 0x000fe20000010000 */
[----:B------:R-:W-:Y:S01]  /*7530*/  HMMA.16816.F32 R40, R56, R12, R40 ;  /* 0x0000000c3828723c */ /* 0x000fe20000001828 */
[----:B------:R-:W-:Y:S01]  /*7540*/  FADD.FTZ R9, R167, R9 ;  /* 0x00000009a7097221 */ /* 0x000fe20000010000 */
[----:B------:R-:W1:Y:S01]  /*7550*/  MUFU.EX2 R71, R71 ;  /* 0x0000004700477308 */ /* 0x000e620000000800 */
[----:B------:R-:W-:-:S02]  /*7560*/  FADD.FTZ R8, R165, R8 ;  /* 0x00000008a5087221 */ /* 0x000fc40000010000 */
[----:B------:R-:W-:Y:S02]  /*7570*/  FADD.FTZ R9, R111, R9 ;  /* 0x000000096f097221 */ /* 0x000fe40000010000 */
[----:B------:R-:W-:Y:S01]  /*7580*/  FADD.FTZ R8, R164, R8 ;  /* 0x00000008a4087221 */ /* 0x000fe20000010000 */
[C---:B------:R-:W-:Y:S01]  /*7590*/  HMMA.16816.F32 R24, R56.reuse, R4, R24 ;  /* 0x000000043818723c */ /* 0x040fe20000001818 */
[----:B------:R-:W-:Y:S01]  /*75a0*/  FADD.FTZ R9, R120, R9 ;  /* 0x0000000978097221 */ /* 0x000fe20000010000 */
[----:B------:R-:W-:Y:S01]  /*75b0*/  MUFU.EX2 R12, R185 ;  /* 0x000000b9000c7308 */ /* 0x000fe20000000800 */
[----:B------:R-:W-:Y:S02]  /*75c0*/  FADD.FTZ R8, R122, R8 ;  /* 0x000000087a087221 */ /* 0x000fe40000010000 */
[----:B------:R-:W-:Y:S02]  /*75d0*/  FADD.FTZ R9, R123, R9 ;  /* 0x000000097b097221 */ /* 0x000fe40000010000 */
[----:B------:R-:W-:Y:S01]  /*75e0*/  FADD.FTZ R8, R121, R8 ;  /* 0x0000000879087221 */ /* 0x000fe20000010000 */
[----:B------:R-:W-:Y:S01]  /*75f0*/  HMMA.16816.F32 R48, R56, R18, R48 ;  /* 0x000000123830723c */ /* 0x000fe20000001830 */
[----:B------:R-:W-:Y:S01]  /*7600*/  FADD.FTZ R9, R99, R9 ;  /* 0x0000000963097221 */ /* 0x000fe20000010000 */
[----:B--2---:R-:W-:Y:S01]  /*7610*/  F2FP.PACK_AB R4, R65, R64 ;  /* 0x000000404104723e */ /* 0x004fe200000000ff */
        /* <DEDUP_REMOVED lines=16> */
[----:B------:R-:W-:-:S02]  /*7720*/  FFMA.FTZ R16, R181, c[0x0][0x2d0], -R205 ;  /* 0x0000b400b5107a23 */ /* 0x000fc400000108cd */
[----:B------:R-:W-:Y:S01]  /*7730*/  FFMA.FTZ R17, R182, c[0x0][0x2d0], -R205 ;  /* 0x0000b400b6117a23 */ /* 0x000fe200000108cd */
[----:B-1----:R-:W-:Y:S01]  /*7740*/  F2FP.PACK_AB R6, R71, R70 ;  /* 0x000000464706723e */ /* 0x002fe200000000ff */
[----:B------:R-:W-:Y:S02]  /*7750*/  FADD.FTZ R9, R87, R9 ;  /* 0x0000000957097221 */ /* 0x000fe40000010000 */
[----:B------:R-:W-:Y:S01]  /*7760*/  FADD.FTZ R8, R172, R8 ;  /* 0x00000008ac087221 */ /* 0x000fe20000010000 */
[----:B------:R-:W1:Y:S01]  /*7770*/  MUFU.EX2 R16, R16 ;  /* 0x0000001000107308 */ /* 0x000e620000000800 */
[----:B------:R-:W-:Y:S02]  /*7780*/  FADD.FTZ R9, R82, R9 ;  /* 0x0000000952097221 */ /* 0x000fe40000010000 */
[----:B------:R-:W-:Y:S02]  /*7790*/  FADD.FTZ R8, R94, R8 ;  /* 0x000000085e087221 */ /* 0x000fe40000010000 */
[----:B------:R-:W-:-:S02]  /*77a0*/  FADD.FTZ R9, R83, R9 ;  /* 0x0000000953097221 */ /* 0x000fc40000010000 */
[----:B------:R-:W-:Y:S01]  /*77b0*/  FADD.FTZ R8, R95, R8 ;  /* 0x000000085f087221 */ /* 0x000fe20000010000 */
[----:B------:R-:W2:Y:S01]  /*77c0*/  MUFU.EX2 R17, R17 ;  /* 0x0000001100117308 */ /* 0x000ea20000000800 */
[----:B------:R-:W-:Y:S02]  /*77d0*/  FADD.FTZ R9, R78, R9 ;  /* 0x000000094e097221 */ /* 0x000fe40000010000 */
[----:B------:R-:W-:Y:S02]  /*77e0*/  FADD.FTZ R8, R206, R8 ;  /* 0x00000008ce087221 */ /* 0x000fe40000010000 */
[----:B------:R-:W-:Y:S02]  /*77f0*/  FADD.FTZ R9, R79, R9 ;  /* 0x000000094f097221 */ /* 0x000fe40000010000 */
[----:B------:R-:W-:Y:S01]  /*7800*/  FADD.FTZ R8, R208, R8 ;  /* 0x00000008d0087221 */ /* 0x000fe20000010000 */
[----:B-1----:R-:W-:Y:S01]  /*7810*/  F2FP.PACK_AB R5, R16, R72 ;  /* 0x000000481005723e */ /* 0x002fe200000000ff */
[----:B------:R-:W-:-:S02]  /*7820*/  FADD.FTZ R9, R92, R9 ;  /* 0x000000095c097221 */ /* 0x000fc40000010000 */
[----:B------:R-:W-:Y:S02]  /*7830*/  FADD.FTZ R8, R210, R8 ;  /* 0x00000008d2087221 */ /* 0x000fe40000010000 */
[----:B------:R-:W-:Y:S02]  /*7840*/  FADD.FTZ R191, R72, R191 ;  /* 0x000000bf48bf7221 */ /* 0x000fe40000010000 */
[----:B------:R-:W-:Y:S01]  /*7850*/  FADD.FTZ R9, R93, R9 ;  /* 0x000000095d097221 */ /* 0x000fe20000010000 */
[----:B--2---:R-:W-:Y:S01]  /*7860*/  F2FP.PACK_AB R7, R12, R17 ;  /* 0x000000110c07723e */ /* 0x004fe200000000ff */
[----:B------:R-:W-:Y:S02]  /*7870*/  FADD.FTZ R8, R211, R8 ;  /* 0x00000008d3087221 */ /* 0x000fe40000010000 */
[----:B------:R-:W-:Y:S02]  /*7880*/  FADD.FTZ R180, R65, R180 ;  /* 0x000000b441b47221 */ /* 0x000fe40000010000 */
[----:B------:R-:W-:-:S02]  /*7890*/  FADD.FTZ R191, R16, R191 ;  /* 0x000000bf10bf7221 */ /* 0x000fc40000010000 */
[C---:B------:R-:W-:Y:S01]  /*78a0*/  HMMA.16816.F32 R156, R4.reuse, R152, R52 ;  /* 0x00000098049c723c */ /* 0x040fe20000001834 */
[----:B------:R-:W-:Y:S02]  /*78b0*/  FADD.FTZ R9, R209, R9 ;  /* 0x00000009d1097221 */ /* 0x000fe40000010000 */
[----:B------:R-:W-:Y:S02]  /*78c0*/  FADD.FTZ R8, R239, R8 ;  /* 0x00000008ef087221 */ /* 0x000fe40000010000 */
[----:B------:R-:W-:Y:S02]  /*78d0*/  FADD.FTZ R180, R70, R180 ;  /* 0x000000b446b47221 */ /* 0x000fe40000010000 */
[----:B------:R-:W-:Y:S01]  /*78e0*/  FADD.FTZ R17, R17, R191 ;  /* 0x000000bf11117221 */ /* 0x000fe20000010000 */
[----:B------:R-:W-:Y:S01]  /*78f0*/  HMMA.16816.F32 R140, R4, R136, R40 ;  /* 0x00000088048c723c */ /* 0x000fe20000001828 */
[----:B------:R-:W-:Y:S02]  /*7900*/  FADD.FTZ R242, R242, R9 ;  /* 0x00000009f2f27221 */ /* 0x000fe40000010000 */
[----:B------:R-:W-:-:S02]  /*7910*/  FADD.FTZ R241, R241, R8 ;  /* 0x00000008f1f17221 */ /* 0x000fc40000010000 */
[----:B------:R-:W-:Y:S02]  /*7920*/  FADD.FTZ R240, R71, R180 ;  /* 0x000000b447f07221 */ /* 0x000fe40000010000 */
[----:B------:R-:W-:Y:S01]  /*7930*/  FADD.FTZ R239, R12, R17 ;  /* 0x000000110cef7221 */ /* 0x000fe20000010000 */
[C---:B------:R-:W-:Y:S08]  /*7940*/  HMMA.16816.F32 R108, R4.reuse, R132, R32 ;  /* 0x00000084046c723c */ /* 0x040ff00000001820 */
[C---:B------:R-:W-:Y:S08]  /*7950*/  HMMA.16816.F32 R120, R4.reuse, R124, R24 ;  /* 0x0000007c0478723c */ /* 0x040ff00000001818 */
[C---:B------:R-:W-:Y:S08]  /*7960*/  HMMA.16816.F32 R152, R4.reuse, R154, R48 ;  /* 0x0000009a0498723c */ /* 0x040ff00000001830 */
[C---:B------:R-:W-:Y:S08]  /*7970*/  HMMA.16816.F32 R136, R4.reuse, R138, R36 ;  /* 0x0000008a0488723c */ /* 0x040ff00000001824 */
[C---:B------:R-:W-:Y:S08]  /*7980*/  HMMA.16816.F32 R132, R4.reuse, R134, R28 ;  /* 0x000000860484723c */ /* 0x040ff0000000181c */
[----:B------:R-:W-:Y:S01]  /*7990*/  HMMA.16816.F32 R124, R4, R126, R20 ;  /* 0x0000007e047c723c */ /* 0x000fe20000001814 */
[----:B------:R-:W-:Y:S07]  /*79a0*/  @P0 BRA `(.L_x_167) ;  /* 0x0000015000000947 */ /* 0x000fee0003800000 */
[----:B------:R-:W-:Y:S01]  /*79b0*/  ISETP.LT.AND P0, PT, RZ, UR14, PT ;  /* 0x0000000eff007c0c */ /* 0x000fe2000bf01270 */
[----:B------:R-:W-:-:S02]  /*79c0*/  UIADD3 UR16, UR14, -0x1, URZ ;  /* 0xffffffff0e107890 */ /* 0x000fc4000fffe03f */
[----:B------:R-:W-:-:S10]  /*79d0*/  ULDC UR6, c[0x0][0x32c] ;  /* 0x0000cb0000067ab9 */ /* 0x000fd40000000800 */
[----:B------:R-:W-:Y:S05]  /*79e0*/  @P0 BRA `(.L_x_168) ;  /* 0x0000008000000947 */ /* 0x000fea0003800000 */
[----:B------:R-:W-:Y:S02]  /*79f0*/  UISETP.NE.AND UP3, UPT, UR6, 0x1, UPT ;  /* 0x000000010600788c */ /* 0x000fe4000bf65270 */
[----:B------:R-:W-:-:S03]  /*7a00*/  UIADD3 UR16, -UR14, URZ, URZ ;  /* 0x0000003f0e107290 */ /* 0x000fc6000fffe13f */
[----:B------:R-:W-:Y:S02]  /*7a10*/  ULDC.64 UR14, c[0x0][0x330] ;  /* 0x0000cc00000e7ab9 */ /* 0x000fe40000000a00 */
[----:B------:R-:W-:-:S07]  /*7a20*/  UIMAD.WIDE.U32 UR18, UR16, UR14, URZ ;  /* 0x0000000e101272a5 */ /* 0x000fce000f8e003f */
[----:B------:R-:W-:Y:S02]  /*7a30*/  @UP3 UMOV UR17, UR19 ;  /* 0x0000001300113c82 */ /* 0x000fe40008000000 */
[----:B------:R-:W-:-:S04]  /*7a40*/  @UP3 USHF.R.U32.HI UR16, URZ, UR15, UR17 ;  /* 0x0000000f3f103299 */ /* 0x000fc80008011611 */
[----:B------:R-:W-:Y:S01]  /*7a50*/  ULOP3.LUT UR16, URZ, UR16, URZ, 0x33, !UPT ;  /* 0x000000103f107292 */ /* 0x000fe2000f8e333f */
[----:B------:R-:W-:Y:S05]  /*7a60*/  BRA `(.L_x_169) ;  /* 0x0000005000007947 */ /* 0x000fea0003800000 */
.L_x_168:
[----:B------:R-:W-:Y:S02]  /*7a70*/  UISETP.NE.AND UP3, UPT, UR6, 0x1, UPT ;  /* 0x000000010600788c */ /* 0x000fe4000bf65270 */
[----:B------:R-:W-:Y:S02]  /*7a80*/  ULDC.64 UR14, c[0x0][0x330] ;  /* 0x0000cc00000e7ab9 */ /* 0x000fe40000000a00 */
[----:B------:R-:W-:-:S07]  /*7a90*/  UIMAD.WIDE.U32 UR18, UR16, UR14, URZ ;  /* 0x0000000e101272a5 */ /* 0x000fce000f8e003f */
[----:B------:R-:W-:Y:S02]  /*7aa0*/  @UP3 UMOV UR17, UR19 ;  /* 0x0000001300113c82 */ /* 0x000fe40008000000 */
[----:B------:R-:W-:Y:S02]  /*7ab0*/  @UP3 USHF.R.U32.HI UR16, URZ, UR15, UR17 ;  /* 0x0000000f3f103299 */ /* 0x000fe40008011611 */
.L_x_169:
[----:B------:R-:W-:Y:S02]  /*7ac0*/  ULDC UR14, c[0x0][0x32c] ;  /* 0x0000cb00000e7ab9 */ /* 0x000fe40000000800 */
[----:B------:R-:W-:-:S04]  /*7ad0*/  UIMAD UR14, UR16, UR6, UR14 ;  /* 0x00000006100e72a4 */ /* 0x000fc8000f8e020e */
[----:B------:R-:W-:-:S04]  /*7ae0*/  UISETP.LT.AND UP3, UPT, UR13, UR14, UPT ;  /* 0x0000000e0d00728c */ /* 0x000fc8000bf61270 */
[----:B------:R-:W-:-:S04]  /*7af0*/  USEL UR13, UR13, UR14, UP3 ;  /* 0x0000000e0d0d7287 */ /* 0x000fc80009800000 */
.L_x_167:
[----:B------:R-:W-:-:S07]  /*7b00*/  UIMAD.WIDE UR14, UR13, 0x2aaaaaab, URZ ;  /* 0x2aaaaaab0d0e78a5 */ /* 0x000fce000f8e023f */
[----:B------:R-:W-:Y:S02]  /*7b10*/  UMOV UR13, UR15 ;  /* 0x0000000f000d7c82 */ /* 0x000fe40008000000 */
[----:B------:R-:W-:-:S04]  /*7b20*/  USHF.R.U32.HI UR6, URZ, 0x1f, UR13 ;  /* 0x0000001f3f067899 */ /* 0x000fc8000801160d */
[----:B------:R-:W-:-:S04]  /*7b30*/  ULEA.HI.SX32 UR6, UR13, UR6, 0x1c ;  /* 0x000000060d067291 */ /* 0x000fc8000f8fe23f */
[----:B------:R-:W-:-:S04]  /*7b40*/  UISETP.LT.AND UP3, UPT, UR5, UR6, UPT ;  /* 0x000000060500728c */ /* 0x000fc8000bf61270 */
[----:B------:R-:W-:-:S06]  /*7b50*/  USEL UR6, UR5, UR6, !UP3 ;  /* 0x0000000605067287 */ /* 0x000fcc000d800000 */
[----:B------:R-:W-:-:S13]  /*7b60*/  ISETP.GE.AND P0, PT, R243, UR6, PT ;  /* 0x00000006f3007c0c */ /* 0x000fda000bf06270 */
[----:B------:R-:W-:Y:S05]  /*7b70*/  @!P0 BRA `(.L_x_170) ;  /* 0x00005d3000008947 */ /* 0x000fea0003800000 */
[----:B------:R-:W-:Y:S01]  /*7b80*/  IMAD.MOV.U32 R166, RZ, RZ, R2 ;  /* 0x000000ffffa67224 */ /* 0x000fe200078e0002 */
[----:B------:R-:W-:Y:S01]  /*7b90*/  MOV R164, R44 ;  /* 0x0000002c00a47202 */ /* 0x000fe20000000f00 */
[----:B------:R-:W-:Y:S01]  /*7ba0*/  IMAD.MOV.U32 R167, RZ, RZ, R3 ;  /* 0x000000ffffa77224 */ /* 0x000fe200078e0003 */
[----:B------:R-:W-:Y:S02]  /*7bb0*/  MOV R165, R0 ;  /* 0x0000000000a57202 */ /* 0x000fe40000000f00 */
.L_x_189:
[----:B------:R-:W-:Y:S04]  /*7bc0*/  DEPBAR.LE SB0, 0x0 ;  /* 0x000080000000791a */ /* 0x000fe80000000000 */
[----:B------:R-:W-:Y:S01]  /*7bd0*/  BAR.SYNC.DEFER_BLOCKING 0x0 ;  /* 0x0000000000007b1d */ /* 0x000fe20000010000 */
[----:B------:R-:W-:Y:S05]  /*7be0*/  ISETP.LT.AND P0, PT, R243, UR5, PT ;  /* 0x00000005f3007c0c */ /* 0x000fea000bf01270 */
[----:B------:R1:W2:Y:S04]  /*7bf0*/  LDSM.16.M88.4 R96, [R228+0x6100] ;  /* 0x00610000e460783b */ /* 0x0002a80000000200 */
[----:B------:R1:W3:Y:S04]  /*7c00*/  LDSM.16.M88.4 R92, [R228+0x8100] ;  /* 0x00810000e45c783b */ /* 0x0002e80000000200 */
        /* <DEDUP_REMOVED lines=9> */
[----:B------:R1:W1:Y:S04]  /*7ca0*/  LDSM.16.M88.4 R184, [R217] ;  /* 0x00000000d9b8783b */ /* 0x0002680000000200 */
[----:B------:R1:W1:Y:S04]  /*7cb0*/  LDSM.16.M88.4 R188, [R216] ;  /* 0x00000000d8bc783b */ /* 0x0002680000000200 */
[----:B------:R1:W1:Y:S04]  /*7cc0*/  LDSM.16.M88.4 R192, [R215] ;  /* 0x00000000d7c0783b */ /* 0x0002680000000200 */
[----:B------:R1:W1:Y:S04]  /*7cd0*/  LDSM.16.M88.4 R196, [R214] ;  /* 0x00000000d6c4783b */ /* 0x0002680000000200 */
[----:B------:R1:W1:Y:S01]  /*7ce0*/  LDSM.16.M88.4 R200, [R213] ;  /* 0x00000000d5c8783b */ /* 0x0002620000000200 */
[----:B------:R-:W-:-:S05]  /*7cf0*/  @P0 BRA `(.L_x_171) ;  /* 0x000002b000000947 */ /* 0x000fca0003800000 */
[----:B--234-:R-:W-:Y:S01]  /*7d00*/  SHF.R.S32.HI R4, RZ, 0x1f, R231 ;  /* 0x0000001fff047819 */ /* 0x01cfe200000114e7 */
[C---:B------:R-:W-:Y:S01]  /*7d10*/  IMAD.WIDE.U32 R2, R231.reuse, c[0x0][0x208], RZ ;  /* 0x00008200e7027a25 */ /* 0x040fe200078e00ff */
[----:B------:R-:W-:Y:S03]  /*7d20*/  SHF.R.S32.HI R0, RZ, 0x1f, R230 ;  /* 0x0000001fff007819 */ /* 0x000fe600000114e6 */
[----:B------:R-:W-:Y:S02]  /*7d30*/  IMAD R4, R4, c[0x0][0x208], RZ ;  /* 0x0000820004047a24 */ /* 0x000fe400078e02ff */
[----:B------:R-:W-:Y:S02]  /*7d40*/  IMAD R0, R0, c[0x0][0x218], RZ ;  /* 0x0000860000007a24 */ /* 0x000fe400078e02ff */
[----:B------:R-:W-:Y:S02]  /*7d50*/  IMAD R4, R231, c[0x0][0x20c], R4 ;  /* 0x00008300e7047a24 */ /* 0x000fe400078e0204 */
[C---:B------:R-:W-:Y:S02]  /*7d60*/  IMAD R0, R230.reuse, c[0x0][0x21c], R0 ;  /* 0x00008700e6007a24 */ /* 0x040fe400078e0200 */
[----:B------:R-:W-:Y:S04]  /*7d70*/  IMAD.IADD R3, R3, 0x1, R4 ;  /* 0x0000000103037824 */ /* 0x000fe800078e0204 */
[----:B------:R-:W-:Y:S05]  /*7d80*/  IMAD.WIDE.U32 R2, R230, c[0x0][0x218], R2 ;  /* 0x00008600e6027a25 */ /* 0x000fea00078e0002 */
[----:B------:R-:W-:Y:S04]  /*7d90*/  IADD3 R14, P0, R2, UR48, RZ ;  /* 0x00000030020e7c10 */ /* 0x000fe8000ff1e0ff */
[----:B------:R-:W-:Y:S02]  /*7da0*/  IADD3.X R0, R3, UR9, R0, P0, !PT ;  /* 0x0000000903007c10 */ /* 0x000fe400087fe400 */
[C---:B------:R-:W-:Y:S04]  /*7db0*/  LEA R20, P0, R14.reuse, c[0x0][0x1f8], 0x1 ;  /* 0x00007e000e147a11 */ /* 0x040fe800078008ff */
[----:B------:R-:W-:Y:S01]  /*7dc0*/  LEA.HI.X R14, R14, c[0x0][0x1fc], R0, 0x1, P0 ;  /* 0x00007f000e0e7a11 */ /* 0x000fe200000f0c00 */
[----:B------:R-:W2:Y:S04]  /*7dd0*/  SHFL.IDX PT, R12, R20, RZ, 0x181f ;  /* 0x00181fff140c7589 */ /* 0x000ea800000e0000 */
[----:B------:R-:W3:Y:S04]  /*7de0*/  SHFL.IDX PT, R11, R14, RZ, 0x181f ;  /* 0x00181fff0e0b7589 */ /* 0x000ee800000e0000 */
[----:B------:R-:W4:Y:S04]  /*7df0*/  SHFL.IDX PT, R9, R20, 0x1, 0x181f ;  /* 0x00381f0014097f89 */ /* 0x000f2800000e0000 */
[----:B------:R-:W5:Y:S04]  /*7e00*/  SHFL.IDX PT, R10, R14, 0x1, 0x181f ;  /* 0x00381f000e0a7f89 */ /* 0x000f6800000e0000 */
[----:B------:R-:W-:Y:S04]  /*7e10*/  SHFL.IDX PT, R8, R14, 0x2, 0x181f ;  /* 0x00581f000e087f89 */ /* 0x000fe800000e0000 */
[----:B------:R-:W-:Y:S04]  /*7e20*/  SHFL.IDX PT, R6, R14, 0x3, 0x181f ;  /* 0x00781f000e067f89 */ /* 0x000fe800000e0000 */
[----:B------:R-:W-:Y:S04]  /*7e30*/  SHFL.IDX PT, R4, R14, 0x4, 0x181f ;  /* 0x00981f000e047f89 */ /* 0x000fe800000e0000 */
[----:B------:R4:W-:Y:S04]  /*7e40*/  SHFL.IDX PT, R2, R14, 0x5, 0x181f ;  /* 0x00b81f000e027f89 */ /* 0x0009e800000e0000 */
[----:B------:R-:W-:Y:S04]  /*7e50*/  SHFL.IDX PT, R7, R20, 0x2, 0x181f ;  /* 0x00581f0014077f89 */ /* 0x000fe800000e0000 */
[----:B------:R-:W1:Y:S04]  /*7e60*/  SHFL.IDX PT, R5, R20, 0x3, 0x181f ;  /* 0x00781f0014057f89 */ /* 0x000e6800000e0000 */
[----:B------:R-:W1:Y:S04]  /*7e70*/  SHFL.IDX PT, R3, R20, 0x4, 0x181f ;  /* 0x00981f0014037f89 */ /* 0x000e6800000e0000 */
[----:B------:R1:W1:Y:S01]  /*7e80*/  SHFL.IDX PT, R0, R20, 0x5, 0x181f ;  /* 0x00b81f0014007f89 */ /* 0x00026200000e0000 */
[-C--:B--2---:R-:W-:Y:S05]  /*7e90*/  IADD3 R12, P0, R12, R235.reuse, RZ ;  /* 0x000000eb0c0c7210 */ /* 0x084fea0007f1e0ff */
[--C-:B---3--:R-:W-:Y:S01]  /*7ea0*/  IMAD.X R13, R11, 0x1, R234.reuse, P0 ;  /* 0x000000010b0d7824 */ /* 0x108fe200000e06ea */
[-C--:B----4-:R-:W-:Y:S04]  /*7eb0*/  IADD3 R14, P0, R9, R235.reuse, RZ ;  /* 0x000000eb090e7210 */ /* 0x090fe80007f1e0ff */
[----:B------:R2:W-:Y:S01]  /*7ec0*/  LDGSTS.E.BYPASS.LTC128B.128 [R238], [R12.64], !P3 ;  /* 0x000000000cee7fae */ /* 0x0005e2000d901d74 */
[--C-:B-----5:R-:W-:Y:S01]  /*7ed0*/  IMAD.X R15, R10, 0x1, R234.reuse, P0 ;  /* 0x000000010a0f7824 */ /* 0x120fe200000e06ea */
[-C--:B-1----:R-:W-:Y:S04]  /*7ee0*/  IADD3 R10, P2, R5, R235.reuse, RZ ;  /* 0x000000eb050a7210 */ /* 0x082fe80007f5e0ff */
[----:B------:R1:W-:Y:S01]  /*7ef0*/  LDGSTS.E.BYPASS.LTC128B.128 [R238+0x800], [R14.64], !P3 ;  /* 0x008000000eee7fae */ /* 0x0003e2000d901d74 */
[--C-:B------:R-:W-:Y:S01]  /*7f00*/  IMAD.X R11, R6, 0x1, R234.reuse, P2 ;  /* 0x00000001060b7824 */ /* 0x100fe200010e06ea */
[-C--:B------:R-:W-:Y:S02]  /*7f10*/  IADD3 R20, P1, R3, R235.reuse, RZ ;  /* 0x000000eb03147210 */ /* 0x080fe40007f3e0ff */
[-C--:B------:R-:W-:Y:S03]  /*7f20*/  IADD3 R22, P0, R0, R235.reuse, RZ ;  /* 0x000000eb00167210 */ /* 0x080fe60007f1e0ff */
[----:B------:R-:W-:Y:S01]  /*7f30*/  IMAD.X R21, R4, 0x1, R234, P1 ;  /* 0x0000000104157824 */ /* 0x000fe200008e06ea */
[-C--:B------:R-:W-:Y:S02]  /*7f40*/  IADD3.X R23, R2, R234.reuse, RZ, P0, !PT ;  /* 0x000000ea02177210 */ /* 0x080fe400007fe4ff */
[----:B--2---:R-:W-:Y:S04]  /*7f50*/  IADD3 R12, P5, R7, R235, RZ ;  /* 0x000000eb070c7210 */ /* 0x004fe80007fbe0ff */
[----:B------:R-:W-:Y:S05]  /*7f60*/  IADD3.X R13, R8, R234, RZ, P5, !PT ;  /* 0x000000ea080d7210 */ /* 0x000fea0002ffe4ff */
[----:B------:R1:W-:Y:S04]  /*7f70*/  LDGSTS.E.BYPASS.LTC128B.128 [R238+0x1000], [R12.64], !P3 ;  /* 0x010000000cee7fae */ /* 0x0003e8000d901d74 */
[----:B------:R1:W-:Y:S04]  /*7f80*/  LDGSTS.E.BYPASS.LTC128B.128 [R238+0x1800], [R10.64], !P3 ;  /* 0x018000000aee7fae */ /* 0x0003e8000d901d74 */
[----:B------:R1:W-:Y:S04]  /*7f90*/  LDGSTS.E.BYPASS.LTC128B.128 [R238+0x2000], [R20.64], !P3 ;  /* 0x0200000014ee7fae */ /* 0x0003e8000d901d74 */
[----:B------:R1:W-:Y:S02]  /*7fa0*/  LDGSTS.E.BYPASS.LTC128B.128 [R238+0x2800], [R22.64], !P3 ;  /* 0x0280000016ee7fae */ /* 0x0003e4000d901d74 */
.L_x_171:
[-C--:B--234-:R-:W-:Y:S01]  /*7fb0*/  HMMA.16816.F32 R4, R96, R16.reuse, RZ ;  /* 0x000000106004723c */ /* 0x09cfe200000018ff */
[----:B------:R-:W-:Y:S02]  /*7fc0*/  LDSM.16.M88.4 R204, [R222+0x4100] ;  /* 0x00410000decc783b */ /* 0x000fe40000000200 */
[----:B------:R-:W-:Y:S05]  /*7fd0*/  ISETP.GT.AND P0, PT, R243, UR5, PT ;  /* 0x00000005f3007c0c */ /* 0x000fea000bf04270 */
[C---:B-1----:R-:W-:Y:S01]  /*7fe0*/  HMMA.16816.F32 R8, R92.reuse, R16, RZ ;  /* 0x000000105c08723c */ /* 0x042fe200000018ff */
[----:B------:R-:W0:Y:S07]  /*7ff0*/  LDGDEPBAR ;  /* 0x00000000000079af */ /* 0x000e2e0000000000 */
[-C--:B------:R-:W-:Y:S01]  /*8000*/  HMMA.16816.F32 R12, R92, R18.reuse, RZ ;  /* 0x000000125c0c723c */ /* 0x080fe200000018ff */
[----:B------:R-:W-:Y:S07]  /*8010*/  LDSM.16.M88.4 R208, [R222+0x4900] ;  /* 0x00490000ded0783b */ /* 0x000fee0000000200 */
[C---:B------:R-:W-:Y:S08]  /*8020*/  HMMA.16816.F32 R16, R96.reuse, R18, RZ ;  /* 0x000000126010723c */ /* 0x040ff000000018ff */
[-C--:B------:R-:W-:Y:S08]  /*8030*/  HMMA.16816.F32 R20, R96, R32.reuse, RZ ;  /* 0x000000206014723c */ /* 0x080ff000000018ff */
        /* <DEDUP_REMOVED lines=48> */
[----:B------:R-:W-:Y:S07]  /*8340*/  LDSM.16.M88.4 R180, [R221+0x6100] ;  /* 0x00610000ddb4783b */ /* 0x000fee0000000200 */
[----:B------:R-:W-:Y:S01]  /*8350*/  HMMA.16816.F32 R96, R172, R202, R96 ;  /* 0x000000caac60723c */ /* 0x000fe20000001860 */
[----:B------:R-:W4:Y:S07]  /*8360*/  LDSM.16.M88.4 R172, [R222+0x5100] ;  /* 0x00510000deac783b */ /* 0x000f2e0000000200 */
[-C--:B-1----:R-:W-:Y:S01]  /*8370*/  HMMA.16816.F32 R4, R168, R176.reuse, R4 ;  /* 0x000000b0a804723c */ /* 0x082fe20000001804 */
[----:B------:R-:W-:Y:S07]  /*8380*/  LDSM.16.M88.4 R200, [R212+0x1000] ;  /* 0x00100000d4c8783b */ /* 0x000fee0000000200 */
        /* <DEDUP_REMOVED lines=8> */
[----:B------:R-:W2:Y:S07]  /*8410*/  LDSM.16.M88.4 R188, [R212] ;  /* 0x00000000d4bc783b */ /* 0x000eae0000000200 */
        /* <DEDUP_REMOVED lines=9> */
[----:B------:R-:W5:Y:S07]  /*84b0*/  LDSM.16.M88.4 R208, [R212+0x2000] ;  /* 0x00200000d4d0783b */ /* 0x000f6e0000000200 */
[-C--:B----4-:R-:W-:Y:S08]  /*84c0*/  HMMA.16816.F32 R68, R168, R172.reuse, R68 ;  /* 0x000000aca844723c */ /* 0x090ff00000001844 */
[C---:B------:R-:W-:Y:S08]  /*84d0*/  HMMA.16816.F32 R72, R184.reuse, R172, R72 ;  /* 0x000000acb848723c */ /* 0x040ff00000001848 */
[-C--:B------:R-:W-:Y:S08]  /*84e0*/  HMMA.16816.F32 R76, R184, R174.reuse, R76 ;  /* 0x000000aeb84c723c */ /* 0x080ff0000000184c */
[C---:B------:R-:W-:Y:S01]  /*84f0*/  HMMA.16816.F32 R80, R168.reuse, R174, R80 ;  /* 0x000000aea850723c */ /* 0x040fe20000001850 */
[----:B------:R-:W4:Y:S01]  /*8500*/  LDSM.16.M88.4 R172, [R212+0x2800] ;  /* 0x00280000d4ac783b */ /* 0x000f220000000200 */
[----:B------:R-:W-:Y:S06]  /*8510*/  DEPBAR.LE SB0, 0x0 ;  /* 0x000080000000791a */ /* 0x000fec0000000000 */
[-C--:B-1----:R-:W-:Y:S01]  /*8520*/  HMMA.16816.F32 R84, R168, R176.reuse, R84 ;  /* 0x000000b0a854723c */ /* 0x082fe20000001854 */
[----:B------:R-:W-:Y:S07]  /*8530*/  BAR.SYNC.DEFER_BLOCKING 0x0 ;  /* 0x0000000000007b1d */ /* 0x000fee0000010000 */
[C---:B------:R-:W-:Y:S08]  /*8540*/  HMMA.16816.F32 R88, R184.reuse, R176, R88 ;  /* 0x000000b0b858723c */ /* 0x040ff00000001858 */
[-C--:B------:R-:W-:Y:S08]  /*8550*/  HMMA.16816.F32 R92, R184, R178.reuse, R92 ;  /* 0x000000b2b85c723c */ /* 0x080ff0000000185c */
[----:B------:R-:W-:Y:S08]  /*8560*/  HMMA.16816.F32 R96, R168, R178, R96 ;  /* 0x000000b2a860723c */ /* 0x000ff00000001860 */
[-C--:B--2---:R-:W-:Y:S08]  /*8570*/  HMMA.16816.F32 R4, R180, R188.reuse, R4 ;  /* 0x000000bcb404723c */ /* 0x084ff00000001804 */
        /* <DEDUP_REMOVED lines=15> */
[-C--:B-----5:R-:W-:Y:S08]  /*8670*/  HMMA.16816.F32 R68, R180, R208.reuse, R68 ;  /* 0x000000d0b444723c */ /* 0x0a0ff00000001844 */
[C---:B------:R-:W-:Y:S08]  /*8680*/  HMMA.16816.F32 R72, R192.reuse, R208, R72 ;  /* 0x000000d0c048723c */ /* 0x040ff00000001848 */
[-C--:B------:R-:W-:Y:S08]  /*8690*/  HMMA.16816.F32 R76, R192, R210.reuse, R76 ;  /* 0x000000d2c04c723c */ /* 0x080ff0000000184c */
[C---:B------:R-:W-:Y:S08]  /*86a0*/  HMMA.16816.F32 R80, R180.reuse, R210, R80 ;  /* 0x000000d2b450723c */ /* 0x040ff00000001850 */
[-C--:B----4-:R-:W-:Y:S08]  /*86b0*/  HMMA.16816.F32 R84, R180, R172.reuse, R84 ;  /* 0x000000acb454723c */ /* 0x090ff00000001854 */
[C---:B------:R-:W-:Y:S08]  /*86c0*/  HMMA.16816.F32 R88, R192.reuse, R172, R88 ;  /* 0x000000acc058723c */ /* 0x040ff00000001858 */
[-C--:B------:R-:W-:Y:S08]  /*86d0*/  HMMA.16816.F32 R92, R192, R174.reuse, R92 ;  /* 0x000000aec05c723c */ /* 0x080ff0000000185c */
[----:B------:R-:W-:Y:S01]  /*86e0*/  HMMA.16816.F32 R96, R180, R174, R96 ;  /* 0x000000aeb460723c */ /* 0x000fe20000001860 */
[----:B------:R-:W-:-:S07]  /*86f0*/  @!P0 BRA `(.L_x_172) ;  /* 0x000003a000008947 */ /* 0x000fce0003800000 */
[----:B------:R-:W-:Y:S01]  /*8700*/  PLOP3.LUT P1, PT, PT, PT, UP1, 0x80, 0x0 ;  /* 0x000000000000781c */ /* 0x000fe20003f2f018 */
[----:B------:R-:W-:Y:S01]  /*8710*/  IMAD R231, R243, 0x60, R233 ;  /* 0x00000060f3e77824 */ /* 0x000fe200078e02e9 */
[----:B------:R-:W-:Y:S01]  /*8720*/  PLOP3.LUT P0, PT, PT, PT, UP1, 0x80, 0x0 ;  /* 0x000000000000781c */ /* 0x000fe20003f0f018 */
[----:B------:R-:W-:Y:S03]  /*8730*/  IMAD.MOV.U32 R230, RZ, RZ, RZ ;  /* 0x000000ffffe67224 */ /* 0x000fe600078e00ff */
[----:B------:R-:W-:Y:S05]  /*8740*/  IADD3 R231, R231, -0x60, R232 ;  /* 0xffffffa0e7e77810 */ /* 0x000fea0007ffe0e8 */
[--C-:B------:R-:W-:Y:S02]  /*8750*/  IMAD.MOV.U32 R0, RZ, RZ, R231.reuse ;  /* 0x000000ffff007224 */ /* 0x100fe400078e00e7 */
[----:B------:R-:W-:Y:S05]  /*8760*/  @P1 IMAD.HI.U32 R2, R231, c[0x0][0x2bc], RZ ;  /* 0x0000af00e7021a27 */ /* 0x000fea00078e00ff */
[----:B------:R-:W-:Y:S04]  /*8770*/  @P0 SHF.R.U32.HI R0, RZ, c[0x0][0x2c0], R2 ;  /* 0x0000b000ff000a19 */ /* 0x000fe80000011602 */
[C---:B------:R-:W-:Y:S04]  /*8780*/  @!P4 IADD3 R168, P0, R0.reuse, UR46, RZ ;  /* 0x0000002e00a8cc10 */ /* 0x040fe8000ff1e0ff */
[----:B------:R-:W-:Y:S01]  /*8790*/  @!P4 LEA.HI.X.SX32 R3, R0, UR4, 0x1, P0 ;  /* 0x000000040003cc11 */ /* 0x000fe200080f0eff */
[----:B------:R-:W-:Y:S01]  /*87a0*/  IMAD.MOV R0, RZ, RZ, -R0 ;  /* 0x000000ffff007224 */ /* 0x000fe200078e0a00 */
[----:B------:R-:W-:Y:S03]  /*87b0*/  @!P4 LEA R2, P0, R168, c[0x0][0x2a0], 0x2 ;  /* 0x0000a800a802ca11 */ /* 0x000fe600078010ff */
        /* <DEDUP_REMOVED lines=12> */
[----:B------:R-:W-:Y:S05]  /*8880*/  IMAD R0, R230, c[0x0][0x1f4], R0 ;  /* 0x00007d00e6007a24 */ /* 0x000fea00078e0200 */
[----:B------:R-:W-:Y:S02]  /*8890*/  IADD3.X R0, R3, UR8, R0, P0, !PT ;  /* 0x0000000803007c10 */ /* 0x000fe400087fe400 */
[C---:B------:R-:W-:Y:S04]  /*88a0*/  LEA R180, P0, R2.reuse, c[0x0][0x1c8], 0x1 ;  /* 0x0000720002b47a11 */ /* 0x040fe800078008ff */
[----:B------:R-:W-:Y:S01]  /*88b0*/  LEA.HI.X R0, R2, c[0x0][0x1cc], R0, 0x1, P0 ;  /* 0x0000730002007a11 */ /* 0x000fe200000f0c00 */
[----:B------:R-:W1:Y:S04]  /*88c0*/  SHFL.IDX PT, R175, R180, RZ, 0x181f ;  /* 0x00181fffb4af7589 */ /* 0x000e6800000e0000 */
[----:B------:R-:W2:Y:S04]  /*88d0*/  SHFL.IDX PT, R176, R0, RZ, 0x181f ;  /* 0x00181fff00b07589 */ /* 0x000ea800000e0000 */
[----:B------:R-:W3:Y:S04]  /*88e0*/  SHFL.IDX PT, R173, R180, 0x1, 0x181f ;  /* 0x00381f00b4ad7f89 */ /* 0x000ee800000e0000 */
[----:B------:R-:W-:Y:S04]  /*88f0*/  SHFL.IDX PT, R171, R180, 0x2, 0x181f ;  /* 0x00581f00b4ab7f89 */ /* 0x000fe800000e0000 */
[----:B------:R-:W4:Y:S04]  /*8900*/  SHFL.IDX PT, R174, R0, 0x1, 0x181f ;  /* 0x00381f0000ae7f89 */ /* 0x000f2800000e0000 */
[----:B------:R-:W5:Y:S04]  /*8910*/  SHFL.IDX PT, R169, R180, 0x3, 0x181f ;  /* 0x00781f00b4a97f89 */ /* 0x000f6800000e0000 */
[----:B------:R-:W-:Y:S01]  /*8920*/  SHFL.IDX PT, R172, R0, 0x2, 0x181f ;  /* 0x00581f0000ac7f89 */ /* 0x000fe200000e0000 */
[-C--:B-1----:R-:W-:Y:S03]  /*8930*/  IADD3 R178, P0, R175, R235.reuse, RZ ;  /* 0x000000ebafb27210 */ /* 0x082fe60007f1e0ff */
[----:B------:R-:W1:Y:S02]  /*8940*/  SHFL.IDX PT, R3, R180, 0x4, 0x181f ;  /* 0x00981f00b4037f89 */ /* 0x000e6400000e0000 */
[--C-:B--2---:R-:W-:Y:S02]  /*8950*/  IMAD.X R179, R176, 0x1, R234.reuse, P0 ;  /* 0x00000001b0b37824 */ /* 0x104fe400000e06ea */
[----:B------:R1:W2:Y:S01]  /*8960*/  SHFL.IDX PT, R2, R180, 0x5, 0x181f ;  /* 0x00b81f00b4027f89 */ /* 0x0002a200000e0000 */
[-C--:B---3--:R-:W-:Y:S03]  /*8970*/  IADD3 R176, P0, R173, R235.reuse, RZ ;  /* 0x000000ebadb07210 */ /* 0x088fe60007f1e0ff */
[----:B------:R3:W-:Y:S04]  /*8980*/  LDGSTS.E.BYPASS.LTC128B.128 [R229+0x3100], [R178.64], !P3 ;  /* 0x03100000b2e57fae */ /* 0x0007e8000d901d74 */
[----:B------:R-:W3:Y:S01]  /*8990*/  SHFL.IDX PT, R170, R0, 0x3, 0x181f ;  /* 0x00781f0000aa7f89 */ /* 0x000ee200000e0000 */
[--C-:B----4-:R-:W-:Y:S03]  /*89a0*/  IMAD.X R177, R174, 0x1, R234.reuse, P0 ;  /* 0x00000001aeb17824 */ /* 0x110fe600000e06ea */
[----:B------:R-:W4:Y:S01]  /*89b0*/  SHFL.IDX PT, R168, R0, 0x4, 0x181f ;  /* 0x00981f0000a87f89 */ /* 0x000f2200000e0000 */
[-C--:B-----5:R-:W-:Y:S03]  /*89c0*/  IADD3 R174, P2, R169, R235.reuse, RZ ;  /* 0x000000eba9ae7210 */ /* 0x0a0fe60007f5e0ff */
[----:B------:R-:W5:Y:S04]  /*89d0*/  SHFL.IDX PT, R0, R0, 0x5, 0x181f ;  /* 0x00b81f0000007f89 */ /* 0x000f6800000e0000 */
[----:B------:R5:W-:Y:S01]  /*89e0*/  LDGSTS.E.BYPASS.LTC128B.128 [R229+0x3900], [R176.64], !P3 ;  /* 0x03900000b0e57fae */ /* 0x000be2000d901d74 */
[-C--:B-1----:R-:W-:Y:S02]  /*89f0*/  IADD3 R180, P1, R3, R235.reuse, RZ ;  /* 0x000000eb03b47210 */ /* 0x082fe40007f3e0ff */
[-C--:B--2---:R-:W-:Y:S02]  /*8a00*/  IADD3 R2, P0, R2, R235.reuse, RZ ;  /* 0x000000eb02027210 */ /* 0x084fe40007f1e0ff */
[----:B---3--:R-:W-:Y:S01]  /*8a10*/  IADD3 R178, P5, R171, R235, RZ ;  /* 0x000000ebabb27210 */ /* 0x008fe20007fbe0ff */
[--C-:B------:R-:W-:Y:S04]  /*8a20*/  IMAD.X R175, R170, 0x1, R234.reuse, P2 ;  /* 0x00000001aaaf7824 */ /* 0x100fe800010e06ea */
[--C-:B------:R-:W-:Y:S02]  /*8a30*/  IMAD.X R179, R172, 0x1, R234.reuse, P5 ;  /* 0x00000001acb37824 */ /* 0x100fe400028e06ea */
[--C-:B----4-:R-:W-:Y:S02]  /*8a40*/  IMAD.X R181, R168, 0x1, R234.reuse, P1 ;  /* 0x00000001a8b57824 */ /* 0x110fe400008e06ea */
[----:B-----5:R-:W-:Y:S01]  /*8a50*/  IMAD.X R3, R0, 0x1, R234, P0 ;  /* 0x0000000100037824 */ /* 0x020fe200000e06ea */
[----:B------:R1:W-:Y:S04]  /*8a60*/  LDGSTS.E.BYPASS.LTC128B.128 [R229+0x4100], [R178.64], !P3 ;  /* 0x04100000b2e57fae */ /* 0x0003e8000d901d74 */
[----:B------:R1:W-:Y:S04]  /*8a70*/  LDGSTS.E.BYPASS.LTC128B.128 [R229+0x4900], [R174.64], !P3 ;  /* 0x04900000aee57fae */ /* 0x0003e8000d901d74 */
[----:B------:R1:W-:Y:S04]  /*8a80*/  LDGSTS.E.BYPASS.LTC128B.128 [R229+0x5100], [R180.64], !P3 ;  /* 0x05100000b4e57fae */ /* 0x0003e8000d901d74 */
[----:B------:R1:W-:Y:S02]  /*8a90*/  LDGSTS.E.BYPASS.LTC128B.128 [R229+0x5900], [R2.64], !P3 ;  /* 0x0590000002e57fae */ /* 0x0003e4000d901d74 */
.L_x_172:
[----:B------:R-:W-:Y:S01]  /*8aa0*/  IMAD.MOV.U32 R171, RZ, RZ, R236 ;  /* 0x000000ffffab7224 */ /* 0x000fe200078e00ec */
[----:B------:R-:W-:Y:S01]  /*8ab0*/  PLOP3.LUT P1, PT, PT, PT, UP2, 0x80, 0x0 ;  /* 0x000000000000781c */ /* 0x000fe20003f2f028 */
[----:B------:R-:W0:Y:S01]  /*8ac0*/  LDGDEPBAR ;  /* 0x00000000000079af */ /* 0x000e220000000000 */
[----:B------:R-:W-:Y:S01]  /*8ad0*/  PLOP3.LUT P0, PT, PT, PT, UP2, 0x80, 0x0 ;  /* 0x000000000000781c */ /* 0x000fe20003f0f028 */
[----:B------:R-:W-:Y:S05]  /*8ae0*/  IMAD R170, R243, -0x60, RZ ;  /* 0xffffffa0f3aa7824 */ /* 0x000fea00078e02ff */
[----:B-1----:R-:W-:Y:S05]  /*8af0*/  IADD3 R2, -R237, 0x1, R170 ;  /* 0x00000001ed027810 */ /* 0x002fea0007ffe1aa */
[----:B------:R-:W-:Y:S05]  /*8b00*/  @P1 IMAD.HI.U32 R0, R236, c[0x0][0x2c8], RZ ;  /* 0x0000b200ec001a27 */ /* 0x000fea00078e00ff */
[----:B------:R-:W-:Y:S01]  /*8b10*/  @P0 SHF.R.U32.HI R171, RZ, c[0x0][0x2cc], R0 ;  /* 0x0000b300ffab0a19 */ /* 0x000fe20000011600 */
[----:B------:R-:W-:Y:S01]  /*8b20*/  IMAD.U32 R0, RZ, RZ, UR7 ;  /* 0x00000007ff007e24 */ /* 0x000fe2000f8e00ff */
[----:B------:R-:W-:Y:S03]  /*8b30*/  PLOP3.LUT P0, PT, PT, PT, UP0, 0x40, 0x0 ;  /* 0x000000000000781c */ /* 0x000fe60003f0e808 */
[----:B------:R-:W1:Y:S01]  /*8b40*/  SHFL.IDX PT, R168, R171, RZ, 0x1c1f ;  /* 0x001c1fffaba87589 */ /* 0x000e6200000e0000 */
[----:B------:R-:W-:Y:S05]  /*8b50*/  IMAD R2, R0, c[0x0][0x1d0], R2 ;  /* 0x0000740000027a24 */ /* 0x000fea00078e0202 */
[----:B------:R-:W-:Y:S04]  /*8b60*/  IADD3 R2, R2, -c[0x0][0x168], RZ ;  /* 0x80005a0002027a10 */ /* 0x000fe80007ffe0ff */
[C---:B------:R-:W-:Y:S02]  /*8b70*/  IADD3 R3, R2.reuse, c[0x0][0x328], RZ ;  /* 0x0000ca0002037a10 */ /* 0x040fe40007ffe0ff */
[----:B------:R-:W-:Y:S03]  /*8b80*/  IADD3 R2, R2, UR12, RZ ;  /* 0x0000000c02027c10 */ /* 0x000fe6000fffe0ff */
[----:B-1----:R-:W-:Y:S02]  /*8b90*/  IMAD.IADD R183, R3, 0x1, R168 ;  /* 0x0000000103b77824 */ /* 0x002fe400078e02a8 */
[----:B------:R-:W-:Y:S01]  /*8ba0*/  IMAD.IADD R180, R168, 0x1, R2 ;  /* 0x00000001a8b47824 */ /* 0x000fe200078e0202 */
[----:B------:R-:W-:-:S05]  /*8bb0*/  @P0 BRA `(.L_x_173) ;  /* 0x000001a000000947 */ /* 0x000fca0003800000 */
[----:B------:R-:W-:Y:S01]  /*8bc0*/  MOV R0, UR7 ;  /* 0x0000000700007c02 */ /* 0x000fe20008000f00 */
[----:B------:R-:W-:Y:S04]  /*8bd0*/  BSSY B0, `(.L_x_174) ;  /* 0x0000013000007945 */ /* 0x000fe80003800000 */
[----:B------:R-:W-:Y:S05]  /*8be0*/  IMAD R168, R0, c[0x0][0x1d0], R168 ;  /* 0x0000740000a87a24 */ /* 0x000fea00078e02a8 */
[----:B------:R-:W-:Y:S04]  /*8bf0*/  IADD3 R168, R168, -c[0x0][0x168], RZ ;  /* 0x80005a00a8a87a10 */ /* 0x000fe80007ffe0ff */
[----:B------:R-:W-:Y:S11]  /*8c00*/  ISETP.GT.AND P0, PT, R168, -0x1, PT ;  /* 0xffffffffa800780c */ /* 0x000ff60003f04270 */
[----:B------:R-:W-:Y:S02]  /*8c10*/  @!UPT UIADD3 URZ, URZ, URZ, URZ ;  /* 0x0000003f3f3ff290 */ /* 0x000fe4000fffe03f */
[----:B------:R-:W-:-:S05]  /*8c20*/  @P0 BRA `(.L_x_175) ;  /* 0x0000008000000947 */ /* 0x000fca0003800000 */
[----:B------:R-:W-:Y:S01]  /*8c30*/  LOP3.LUT R168, RZ, R168, RZ, 0x33, !PT ;  /* 0x000000a8ffa87212 */ /* 0x000fe200078e33ff */
[----:B------:R-:W-:Y:S05]  /*8c40*/  IMAD.MOV.U32 R0, RZ, RZ, c[0x0][0x32c] ;  /* 0x0000cb00ff007624 */ /* 0x000fea00078e00ff */
[----:B------:R-:W-:Y:S11]  /*8c50*/  ISETP.NE.AND P0, PT, R0, 0x1, PT ;  /* 0x000000010000780c */ /* 0x000ff60003f05270 */
[----:B------:R-:W-:Y:S02]  /*8c60*/  @!UPT UIADD3 URZ, URZ, URZ, URZ ;  /* 0x0000003f3f3ff290 */ /* 0x000fe4000fffe03f */
[----:B------:R-:W-:Y:S05]  /*8c70*/  @P0 IMAD.HI.U32 R0, R168, c[0x0][0x330], RZ ;  /* 0x0000cc00a8000a27 */ /* 0x000fea00078e00ff */
[----:B------:R-:W-:Y:S04]  /*8c80*/  @P0 SHF.R.U32.HI R168, RZ, c[0x0][0x334], R0 ;  /* 0x0000cd00ffa80a19 */ /* 0x000fe80000011600 */
[----:B------:R-:W-:Y:S01]  /*8c90*/  LOP3.LUT R168, RZ, R168, RZ, 0x33, !PT ;  /* 0x000000a8ffa87212 */ /* 0x000fe200078e33ff */
[----:B------:R-:W-:-:S05]  /*8ca0*/  BRA `(.L_x_176) ;  /* 0x0000005000007947 */ /* 0x000fca0003800000 */
.L_x_175:
[----:B------:R-:W-:Y:S04]  /*8cb0*/  MOV R0, c[0x0][0x32c] ;  /* 0x0000cb0000007a02 */ /* 0x000fe80000000f00 */
[----:B------:R-:W-:Y:S11]  /*8cc0*/  ISETP.NE.AND P0, PT, R0, 0x1, PT ;  /* 0x000000010000780c */ /* 0x000ff60003f05270 */
[----:B------:R-:W-:Y:S02]  /*8cd0*/  @!UPT UIADD3 URZ, URZ, URZ, URZ ;  /* 0x0000003f3f3ff290 */ /* 0x000fe4000fffe03f */
[----:B------:R-:W-:Y:S05]  /*8ce0*/  @P0 IMAD.HI.U32 R0, R168, c[0x0][0x330], RZ ;  /* 0x0000cc00a8000a27 */ /* 0x000fea00078e00ff */
[----:B------:R-:W-:Y:S02]  /*8cf0*/  @P0 SHF.R.U32.HI R168, RZ, c[0x0][0x334], R0 ;  /* 0x0000cd00ffa80a19 */ /* 0x000fe40000011600 */
.L_x_176:
[----:B------:R-:W-:Y:S05]  /*8d00*/  BSYNC B0 ;  /* 0x0000000000007941 */ /* 0x000fea0003800000 */
.L_x_174:
[----:B------:R-:W-:Y:S04]  /*8d10*/  IMAD.IADD R0, R170, 0x1, -R237 ;  /* 0x00000001aa007824 */ /* 0x000fe800078e0aed */
[----:B------:R-:W-:Y:S05]  /*8d20*/  IMAD R168, R168, c[0x0][0x32c], R0 ;  /* 0x0000cb00a8a87a24 */ /* 0x000fea00078e0200 */
[----:B------:R-:W-:Y:S02]  /*8d30*/  IADD3 R0, R168, c[0x0][0x32c], RZ ;  /* 0x0000cb00a8007a10 */ /* 0x000fe40007ffe0ff */
[----:B------:R-:W-:Y:S02]  /*8d40*/  IMNMX R180, R180, R168, !PT ;  /* 0x000000a8b4b47217 */ /* 0x000fe40007800200 */
[----:B------:R-:W-:Y:S02]  /*8d50*/  IMNMX R183, R183, R0, PT ;  /* 0x00000000b7b77217 */ /* 0x000fe40003800200 */
.L_x_173:
[----:B------:R-:W-:Y:S01]  /*8d60*/  PLOP3.LUT P0, PT, PT, PT, UP0, 0x40, 0x0 ;  /* 0x000000000000781c */ /* 0x000fe20003f0e808 */
[----:B------:R-:W1:Y:S02]  /*8d70*/  SHFL.IDX PT, R168, R171, 0x1, 0x1c1f ;  /* 0x003c1f00aba87f89 */ /* 0x000e6400000e0000 */
[----:B-1----:R-:W-:Y:S01]  /*8d80*/  IADD3 R177, R2, R168, RZ ;  /* 0x000000a802b17210 */ /* 0x002fe20007ffe0ff */
[----:B------:R-:W-:Y:S09]  /*8d90*/  IMAD.IADD R181, R3, 0x1, R168 ;  /* 0x0000000103b57824 */ /* 0x000ff200078e02a8 */
        /* <DEDUP_REMOVED lines=16> */
.L_x_179:
[----:B------:R-:W-:Y:S04]  /*8ea0*/  MOV R0, c[0x0][0x32c] ;  /* 0x0000cb0000007a02 */ /* 0x000fe80000000f00 */
[----:B------:R-:W-:Y:S11]  /*8eb0*/  ISETP.NE.AND P0, PT, R0, 0x1, PT ;  /* 0x000000010000780c */ /* 0x000ff60003f05270 */
[----:B------:R-:W-:Y:S02]  /*8ec0*/  @!UPT UIADD3 URZ, URZ, URZ, URZ ;  /* 0x0000003f3f3ff290 */ /* 0x000fe4000fffe03f */
[----:B------:R-:W-:Y:S05]  /*8ed0*/  @P0 IMAD.HI.U32 R0, R168, c[0x0][0x330], RZ ;  /* 0x0000cc00a8000a27 */ /* 0x000fea00078e00ff */
[----:B------:R-:W-:Y:S02]  /*8ee0*/  @P0 SHF.R.U32.HI R168, RZ, c[0x0][0x334], R0 ;  /* 0x0000cd00ffa80a19 */ /* 0x000fe40000011600 */
.L_x_180:
[----:B------:R-:W-:Y:S05]  /*8ef0*/  BSYNC B0 ;  /* 0x0000000000007941 */ /* 0x000fea0003800000 */
.L_x_178:
[----:B------:R-:W-:Y:S04]  /*8f00*/  IMAD.IADD R0, R170, 0x1, -R237 ;  /* 0x00000001aa007824 */ /* 0x000fe800078e0aed */
[----:B------:R-:W-:Y:S05]  /*8f10*/  IMAD R0, R168, c[0x0][0x32c], R0 ;  /* 0x0000cb00a8007a24 */ /* 0x000fea00078e0200 */
[----:B------:R-:W-:Y:S02]  /*8f20*/  IADD3 R168, R0, c[0x0][0x32c], RZ ;  /* 0x0000cb0000a87a10 */ /* 0x000fe40007ffe0ff */
[----:B------:R-:W-:Y:S02]  /*8f30*/  IMNMX R177, R177, R0, !PT ;  /* 0x00000000b1b17217 */ /* 0x000fe40007800200 */
[----:B------:R-:W-:Y:S02]  /*8f40*/  IMNMX R181, R181, R168, PT ;  /* 0x000000a8b5b57217 */ /* 0x000fe40003800200 */
.L_x_177:
        /* <DEDUP_REMOVED lines=20> */
.L_x_183:
[----:B------:R-:W-:Y:S04]  /*9090*/  MOV R0, c[0x0][0x32c] ;  /* 0x0000cb0000007a02 */ /* 0x000fe80000000f00 */
[----:B------:R-:W-:Y:S11]  /*90a0*/  ISETP.NE.AND P0, PT, R0, 0x1, PT ;  /* 0x000000010000780c */ /* 0x000ff60003f05270 */
[----:B------:R-:W-:Y:S02]  /*90b0*/  @!UPT UIADD3 URZ, URZ, URZ, URZ ;  /* 0x0000003f3f3ff290 */ /* 0x000fe4000fffe03f */
[----:B------:R-:W-:Y:S05]  /*90c0*/  @P0 IMAD.HI.U32 R0, R168, c[0x0][0x330], RZ ;  /* 0x0000cc00a8000a27 */ /* 0x000fea00078e00ff */
[----:B------:R-:W-:Y:S02]  /*90d0*/  @P0 SHF.R.U32.HI R168, RZ, c[0x0][0x334], R0 ;  /* 0x0000cd00ffa80a19 */ /* 0x000fe40000011600 */
.L_x_184:
[----:B------:R-:W-:Y:S05]  /*90e0*/  BSYNC B0 ;  /* 0x0000000000007941 */ /* 0x000fea0003800000 */
.L_x_182:
[----:B------:R-:W-:Y:S04]  /*90f0*/  IMAD.IADD R0, R170, 0x1, -R237 ;  /* 0x00000001aa007824 */ /* 0x000fe800078e0aed */
[----:B------:R-:W-:Y:S05]  /*9100*/  IMAD R0, R168, c[0x0][0x32c], R0 ;  /* 0x0000cb00a8007a24 */ /* 0x000fea00078e0200 */
[----:B------:R-:W-:Y:S02]  /*9110*/  IADD3 R168, R0, c[0x0][0x32c], RZ ;  /* 0x0000cb0000a87a10 */ /* 0x000fe40007ffe0ff */
[----:B------:R-:W-:Y:S02]  /*9120*/  IMNMX R174, R174, R0, !PT ;  /* 0x00000000aeae7217 */ /* 0x000fe40007800200 */
[----:B------:R-:W-:Y:S02]  /*9130*/  IMNMX R175, R175, R168, PT ;  /* 0x000000a8afaf7217 */ /* 0x000fe40003800200 */
.L_x_181:
[C---:B------:R-:W-:Y:S02]  /*9140*/  ISETP.GE.AND P1, PT, R170.reuse, 0x9, PT ;  /* 0x00000009aa00780c */ /* 0x040fe40003f26270 */
[----:B------:R-:W-:Y:S02]  /*9150*/  ISETP.GE.AND P5, PT, R170, 0xa, PT ;  /* 0x0000000aaa00780c */ /* 0x000fe40003fa6270 */
[----:B------:R-:W-:Y:S02]  /*9160*/  ISETP.GT.AND P0, PT, R180, 0x8, !P1 ;  /* 0x00000008b400780c */ /* 0x000fe40004f04270 */
[----:B------:R-:W-:Y:S02]  /*9170*/  P2R R173, PR, RZ, 0x2 ;  /* 0x00000002ffad7803 */ /* 0x000fe40000000000 */
[----:B------:R-:W-:Y:S02]  /*9180*/  ISETP.LT.OR P0, PT, R183, 0x9, P0 ;  /* 0x00000009b700780c */ /* 0x000fe40000701670 */
[C---:B------:R-:W-:Y:S02]  /*9190*/  ISETP.GT.AND P1, PT, R177.reuse, 0x8, !P1 ;  /* 0x00000008b100780c */ /* 0x040fe40004f24270 */
[----:B------:R-:W-:Y:S02]  /*91a0*/  P2R R179, PR, RZ, 0x10 ;  /* 0x00000010ffb37803 */ /* 0x000fe40000000000 */
[----:B------:R-:W-:Y:S02]  /*91b0*/  FSEL R169, R16, -INF , !P0 ;  /* 0xff80000010a97808 */ /* 0x000fe40004000000 */
[----:B------:R-:W-:Y:S02]  /*91c0*/  ISETP.GT.AND P0, PT, R177, 0x9, !P5 ;  /* 0x00000009b100780c */ /* 0x000fe40006f04270 */
[C---:B------:R-:W-:Y:S02]  /*91d0*/  ISETP.LT.OR P1, PT, R181.reuse, 0x9, P1 ;  /* 0x00000009b500780c */ /* 0x040fe40000f21670 */
[----:B------:R-:W-:Y:S02]  /*91e0*/  ISETP.GE.AND P4, PT, R170, 0x11, PT ;  /* 0x00000011aa00780c */ /* 0x000fe40003f86270 */
[----:B------:R-:W-:Y:S02]  /*91f0*/  ISETP.LT.OR P0, PT, R181, 0xa, P0 ;  /* 0x0000000ab500780c */ /* 0x000fe40000701670 */
[----:B------:R-:W-:Y:S02]  /*9200*/  FSEL R0, R18, -INF , !P1 ;  /* 0xff80000012007808 */ /* 0x000fe40004800000 */
[----:B------:R-:W-:Y:S02]  /*9210*/  ISETP.GT.AND P1, PT, R180, 0x10, !P4 ;  /* 0x00000010b400780c */ /* 0x000fe40006724270 */
[----:B------:R-:W-:Y:S02]  /*9220*/  P2R R176, PR, RZ, 0x8 ;  /* 0x00000008ffb07803 */ /* 0x000fe40000000000 */
[----:B------:R-:W-:Y:S02]  /*9230*/  FSEL R19, R19, -INF , !P0 ;  /* 0xff80000013137808 */ /* 0x000fe40004000000 */
[C---:B------:R-:W-:Y:S02]  /*9240*/  ISETP.LT.OR P0, PT, R183.reuse, 0x11, P1 ;  /* 0x00000011b700780c */ /* 0x040fe40000f01670 */
[----:B------:R-:W-:Y:S02]  /*9250*/  ISETP.GE.AND P3, PT, R170, 0x12, PT ;  /* 0x00000012aa00780c */ /* 0x000fe40003f66270 */
[----:B------:R-:W-:Y:S02]  /*9260*/  ISETP.GT.AND P2, PT, R180, 0x9, !P5 ;  /* 0x00000009b400780c */ /* 0x000fe40006f44270 */
[----:B------:R-:W-:Y:S02]  /*9270*/  FSEL R20, R20, -INF , !P0 ;  /* 0xff80000014147808 */ /* 0x000fe40004000000 */
[----:B------:R-:W-:Y:S02]  /*9280*/  ISETP.GT.AND P0, PT, R180, 0x11, !P3 ;  /* 0x00000011b400780c */ /* 0x000fe40005f04270 */
[C---:B------:R-:W-:Y:S02]  /*9290*/  ISETP.LT.OR P2, PT, R183.reuse, 0xa, P2 ;  /* 0x0000000ab700780c */ /* 0x040fe40001741670 */
[----:B------:R-:W-:Y:S02]  /*92a0*/  ISETP.LT.OR P0, PT, R183, 0x12, P0 ;  /* 0x00000012b700780c */ /* 0x000fe40000701670 */
[----:B------:R-:W-:Y:S02]  /*92b0*/  FSEL R168, R17, -INF , !P2 ;  /* 0xff80000011a87808 */ /* 0x000fe40005000000 */
[----:B------:R-:W-:Y:S02]  /*92c0*/  FSEL R17, R21, -INF , !P0 ;  /* 0xff80000015117808 */ /* 0x000fe40004000000 */
[----:B------:R-:W-:Y:S02]  /*92d0*/  ISETP.GT.AND P0, PT, R177, 0x10, !P4 ;  /* 0x00000010b100780c */ /* 0x000fe40006704270 */
[C---:B------:R-:W-:Y:S02]  /*92e0*/  ISETP.GE.AND P2, PT, R170.reuse, 0x19, PT ;  /* 0x00000019aa00780c */ /* 0x040fe40003f46270 */
[----:B------:R-:W-:Y:S02]  /*92f0*/  ISETP.LT.OR P0, PT, R181, 0x11, P0 ;  /* 0x00000011b500780c */ /* 0x000fe40000701670 */
[----:B------:R-:W-:Y:S02]  /*9300*/  ISETP.GE.AND P1, PT, R170, 0x1a, PT ;  /* 0x0000001aaa00780c */ /* 0x000fe40003f26270 */
[----:B------:R-:W-:Y:S02]  /*9310*/  FSEL R18, R22, -INF , !P0 ;  /* 0xff80000016127808 */ /* 0x000fe40004000000 */
[----:B------:R-:W-:Y:S02]  /*9320*/  ISETP.GT.AND P0, PT, R177, 0x11, !P3 ;  /* 0x00000011b100780c */ /* 0x000fe40005f04270 */
[----:B------:R-:W-:Y:S02]  /*9330*/  P2R R22, PR, RZ, 0x4 ;  /* 0x00000004ff167803 */ /* 0x000fe40000000000 */
[----:B------:R-:W-:Y:S02]  /*9340*/  ISETP.LT.OR P0, PT, R181, 0x12, P0 ;  /* 0x00000012b500780c */ /* 0x000fe40000701670 */
[----:B------:R-:W-:Y:S02]  /*9350*/  P2R R21, PR, RZ, 0x2 ;  /* 0x00000002ff157803 */ /* 0x000fe40000000000 */
[----:B------:R-:W-:Y:S02]  /*9360*/  FSEL R16, R23, -INF , !P0 ;  /* 0xff80000017107808 */ /* 0x000fe40004000000 */
[----:B------:R-:W-:Y:S02]  /*9370*/  ISETP.GT.AND P0, PT, R180, 0x18, !P2 ;  /* 0x00000018b400780c */ /* 0x000fe40005704270 */
[----:B------:R-:W-:Y:S02]  /*9380*/  P2R R178, PR, RZ, 0x10 ;  /* 0x00000010ffb27803 */ /* 0x000fe40000000000 */
[C---:B------:R-:W-:Y:S02]  /*9390*/  ISETP.LT.OR P0, PT, R183.reuse, 0x19, P0 ;  /* 0x00000019b700780c */ /* 0x040fe40000701670 */
[----:B------:R-:W-:Y:S02]  /*93a0*/  ISETP.GE.AND P4, PT, R170, 0x4a, PT ;  /* 0x0000004aaa00780c */ /* 0x000fe40003f86270 */
[----:B------:R-:W-:Y:S02]  /*93b0*/  FSEL R32, R32, -INF , !P0 ;  /* 0xff80000020207808 */ /* 0x000fe40004000000 */
[----:B------:R-:W-:Y:S02]  /*93c0*/  ISETP.GT.AND P0, PT, R180, 0x19, !P1 ;  /* 0x00000019b400780c */ /* 0x000fe40004f04270 */
[C---:B------:R-:W-:Y:S02]  /*93d0*/  ISETP.GE.AND P6, PT, R170.reuse, 0x52, PT ;  /* 0x00000052aa00780c */ /* 0x040fe40003fc6270 */
[----:B------:R-:W-:Y:S02]  /*93e0*/  ISETP.LT.OR P0, PT, R183, 0x1a, P0 ;  /* 0x0000001ab700780c */ /* 0x000fe40000701670 */
[----:B------:R-:W-:Y:S02]  /*93f0*/  P2R R182, PR, RZ, 0x8 ;  /* 0x00000008ffb67803 */ /* 0x000fe40000000000 */
[----:B------:R-:W-:Y:S02]  /*9400*/  FSEL R33, R33, -INF , !P0 ;  /* 0xff80000021217808 */ /* 0x000fe40004000000 */
[----:B------:R-:W-:Y:S02]  /*9410*/  ISETP.GT.AND P0, PT, R177, 0x18, !P2 ;  /* 0x00000018b100780c */ /* 0x000fe40005704270 */
[----:B------:R-:W-:Y:S02]  /*9420*/  ISETP.GE.AND P2, PT, R170, 0x21, PT ;  /* 0x00000021aa00780c */ /* 0x000fe40003f46270 */
        /* <DEDUP_REMOVED lines=10> */
[C---:B------:R-:W-:Y:S02]  /*94d0*/  ISETP.LT.OR P0, PT, R183.reuse, 0x21, P0 ;  /* 0x00000021b700780c */ /* 0x040fe40000701670 */
[----:B------:R-:W-:Y:S02]  /*94e0*/  P2R R172, PR, RZ, 0x20 ;  /* 0x00000020ffac7803 */ /* 0x000fe40000000000 */
[----:B------:R-:W-:Y:S02]  /*94f0*/  FSEL R188, R36, -INF , !P0 ;  /* 0xff80000024bc7808 */ /* 0x000fe40004000000 */
[----:B------:R-:W-:Y:S02]  /*9500*/  ISETP.GT.AND P0, PT, R180, 0x21, !P1 ;  /* 0x00000021b400780c */ /* 0x000fe40004f04270 */
[C---:B------:R-:W-:Y:S02]  /*9510*/  ISETP.GE.AND P5, PT, R170.reuse, 0x59, PT ;  /* 0x00000059aa00780c */ /* 0x040fe40003fa6270 */
[----:B------:R-:W-:Y:S04]  /*9520*/  ISETP.LT.OR P0, PT, R183, 0x22, P0 ;  /* 0x00000022b700780c */ /* 0x000fe80000701670 */
        /* <DEDUP_REMOVED lines=11> */
[----:B------:R-:W-:Y:S04]  /*95e0*/  ISETP.GT.AND P0, PT, R180, 0x28, !P2 ;  /* 0x00000028b400780c */ /* 0x000fe80005704270 */
[C---:B------:R-:W-:Y:S04]  /*95f0*/  ISETP.LT.OR P0, PT, R183.reuse, 0x29, P0 ;  /* 0x00000029b700780c */ /* 0x040fe80000701670 */
[----:B------:R-:W-:Y:S02]  /*9600*/  FSEL R193, R48, -INF , !P0 ;  /* 0xff80000030c17808 */ /* 0x000fe40004000000 */
[----:B------:R-:W-:Y:S04]  /*9610*/  ISETP.GT.AND P0, PT, R180, 0x29, !P1 ;  /* 0x00000029b400780c */ /* 0x000fe80004f04270 */
        /* <DEDUP_REMOVED lines=28> */
[----:B------:R-:W-:Y:S03]  /*97e0*/  ISETP.GT.AND P0, PT, R180, 0x38, !P2 ;  /* 0x00000038b400780c */ /* 0x000fe60005704270 */
[----:B------:R1:W-:Y:S01]  /*97f0*/  STL [R1], R48 ;  /* 0x0000003001007387 */ /* 0x0003e20000100800 */
[C---:B------:R-:W-:Y:S04]  /*9800*/  ISETP.LT.OR P0, PT, R183.reuse, 0x39, P0 ;  /* 0x00000039b700780c */ /* 0x040fe80000701670 */
[----:B------:R-:W-:Y:S02]  /*9810*/  FSEL R252, R64, -INF , !P0 ;  /* 0xff80000040fc7808 */ /* 0x000fe40004000000 */
[----:B------:R-:W-:Y:S02]  /*9820*/  ISETP.GT.AND P0, PT, R180, 0x39, !P1 ;  /* 0x00000039b400780c */ /* 0x000fe40004f04270 */
[----:B------:R-:W-:Y:S02]  /*9830*/  P2R R64, PR, RZ, 0x10 ;  /* 0x00000010ff407803 */ /* 0x000fe40000000000 */
        /* <DEDUP_REMOVED lines=13> */
[----:B-1----:R-:W-:Y:S02]  /*9910*/  P2R R48, PR, RZ, 0x10 ;  /* 0x00000010ff307803 */ /* 0x002fe40000000000 */
[C---:B------:R-:W-:Y:S02]  /*9920*/  ISETP.LT.OR P0, PT, R183.reuse, 0x41, P0 ;  /* 0x00000041b700780c */ /* 0x040fe40000701670 */
[----:B------:R-:W-:Y:S02]  /*9930*/  P2R R67, PR, RZ, 0x8 ;  /* 0x00000008ff437803 */ /* 0x000fe40000000000 */
[----:B------:R-:W-:Y:S02]  /*9940*/  FSEL R248, R68, -INF , !P0 ;  /* 0xff80000044f87808 */ /* 0x000fe40004000000 */
[----:B------:R-:W-:Y:S04]  /*9950*/  ISETP.GT.AND P0, PT, R180, 0x41, !P1 ;  /* 0x00000041b400780c */ /* 0x000fe80004f04270 */
[----:B------:R-:W-:Y:S04]  /*9960*/  ISETP.LT.OR P0, PT, R183, 0x42, P0 ;  /* 0x00000042b700780c */ /* 0x000fe80000701670 */
        /* <DEDUP_REMOVED lines=30> */
[----:B------:R-:W-:Y:S04]  /*9b50*/  ISETP.GT.AND P0, PT, R177, 0x50, !P1 ;  /* 0x00000050b100780c */ /* 0x000fe80004f04270 */
[----:B------:R-:W-:Y:S04]  /*9b60*/  ISETP.LT.OR P0, PT, R181, 0x51, P0 ;  /* 0x00000051b500780c */ /* 0x000fe80000701670 */
[----:B------:R-:W-:Y:S02]  /*9b70*/  FSEL R194, R86, -INF , !P0 ;  /* 0xff80000056c27808 */ /* 0x000fe40004000000 */
[----:B------:R-:W-:Y:S04]  /*9b80*/  ISETP.GT.AND P0, PT, R177, 0x51, !P6 ;  /* 0x00000051b100780c */ /* 0x000fe80007704270 */
[----:B------:R-:W-:Y:S04]  /*9b90*/  ISETP.LT.OR P0, PT, R181, 0x52, P0 ;  /* 0x00000052b500780c */ /* 0x000fe80000701670 */
[----:B------:R-:W-:Y:S02]  /*9ba0*/  FSEL R189, R87, -INF , !P0 ;  /* 0xff80000057bd7808 */ /* 0x000fe40004000000 */
[----:B------:R-:W-:Y:S04]  /*9bb0*/  ISETP.GT.AND P0, PT, R180, RZ, !P3 ;  /* 0x000000ffb400720c */ /* 0x000fe80005f04270 */
        /* <DEDUP_REMOVED lines=9> */
[----:B------:R-:W-:Y:S04]  /*9c50*/  ISETP.LT.OR P0, PT, R181, 0x1, P0 ;  /* 0x00000001b500780c */ /* 0x000fe80000701670 */
[----:B------:R-:W-:Y:S02]  /*9c60*/  FSEL R6, R6, -INF , !P0 ;  /* 0xff80000006067808 */ /* 0x000fe40004000000 */
[----:B------:R-:W-:Y:S04]  /*9c70*/  ISETP.GT.AND P0, PT, R180, 0x58, !P5 ;  /* 0x00000058b400780c */ /* 0x000fe80006f04270 */
[C---:B------:R-:W-:Y:S04]  /*9c80*/  ISETP.LT.OR P0, PT, R183.reuse, 0x59, P0 ;  /* 0x00000059b700780c */ /* 0x040fe80000701670 */
[----:B------:R-:W-:Y:S02]  /*9c90*/  FSEL R186, R96, -INF , !P0 ;  /* 0xff80000060ba7808 */ /* 0x000fe40004000000 */
[----:B------:R-:W-:Y:S04]  /*9ca0*/  ISETP.GE.AND P0, PT, R170, 0x5a, PT ;  /* 0x0000005aaa00780c */ /* 0x000fe80003f06270 */
        /* <DEDUP_REMOVED lines=10> */
[----:B------:R-:W-:Y:S02]  /*9d50*/  ISETP.NE.AND P4, PT, R48, RZ, PT ;  /* 0x000000ff3000720c */ /* 0x000fe40003f85270 */
[----:B------:R-:W-:Y:S04]  /*9d60*/  ISETP.LT.OR P2, PT, R175, 0x2, P2 ;  /* 0x00000002af00780c */ /* 0x000fe80001741670 */
[----:B------:R-:W-:Y:S02]  /*9d70*/  FSEL R9, R9, -INF , !P2 ;  /* 0xff80000009097808 */ /* 0x000fe40005000000 */
[----:B------:R-:W-:Y:S04]  /*9d80*/  ISETP.NE.AND P2, PT, R173, RZ, PT ;  /* 0x000000ffad00720c */ /* 0x000fe80003f45270 */
[----:B------:R-:W-:Y:S04]  /*9d90*/  ISETP.GT.AND P2, PT, R174, 0x8, !P2 ;  /* 0x00000008ae00780c */ /* 0x000fe80005744270 */
[C---:B------:R-:W-:Y:S04]  /*9da0*/  ISETP.LT.OR P2, PT, R175.reuse, 0x9, P2 ;  /* 0x00000009af00780c */ /* 0x040fe80001741670 */
[----:B------:R-:W-:Y:S02]  /*9db0*/  FSEL R12, R12, -INF , !P2 ;  /* 0xff8000000c0c7808 */ /* 0x000fe40005000000 */
[----:B------:R-:W-:Y:S04]  /*9dc0*/  ISETP.NE.AND P2, PT, R172, RZ, PT ;  /* 0x000000ffac00720c */ /* 0x000fe80003f45270 */
[----:B------:R-:W-:Y:S04]  /*9dd0*/  ISETP.GT.AND P2, PT, R174, 0x9, !P2 ;  /* 0x00000009ae00780c */ /* 0x000fe80005744270 */
        /* <DEDUP_REMOVED lines=12> */
[----:B------:R-:W-:Y:S04]  /*9ea0*/  ISETP.LT.OR P2, PT, R175, 0x19, P2 ;  /* 0x00000019af00780c */ /* 0x000fe80001741670 */
[----:B------:R-:W-:Y:S02]  /*9eb0*/  FSEL R49, R28, -INF , !P2 ;  /* 0xff8000001c317808 */ /* 0x000fe40005000000 */
[----:B------:R-:W-:Y:S01]  /*9ec0*/  ISETP.NE.AND P2, PT, R21, RZ, PT ;  /* 0x000000ff1500720c */ /* 0x000fe20003f45270 */
[----:B------:R-:W1:Y:S03]  /*9ed0*/  SHFL.IDX PT, R28, R171, 0x3, 0x1c1f ;  /* 0x007c1f00ab1c7f89 */ /* 0x000e6600000e0000 */
[----:B------:R-:W-:Y:S04]  /*9ee0*/  ISETP.GT.AND P2, PT, R174, 0x19, !P2 ;  /* 0x00000019ae00780c */ /* 0x000fe80005744270 */
[----:B------:R-:W-:Y:S04]  /*9ef0*/  ISETP.LT.OR P2, PT, R175, 0x1a, P2 ;  /* 0x0000001aaf00780c */ /* 0x000fe80001741670 */
[----:B------:R-:W-:Y:S02]  /*9f00*/  FSEL R48, R29, -INF , !P2 ;  /* 0xff8000001d307808 */ /* 0x000fe40005000000 */
[----:B------:R-:W-:Y:S04]  /*9f10*/  ISETP.NE.AND P2, PT, R184, RZ, PT ;  /* 0x000000ffb800720c */ /* 0x000fe80003f45270 */
[----:B------:R-:W-:Y:S04]  /*9f20*/  ISETP.GT.AND P2, PT, R174, 0x20, !P2 ;  /* 0x00000020ae00780c */ /* 0x000fe80005744270 */
[----:B------:R-:W-:Y:S01]  /*9f30*/  ISETP.LT.OR P2, PT, R175, 0x21, P2 ;  /* 0x00000021af00780c */ /* 0x000fe20001741670 */
[--C-:B-1----:R-:W-:Y:S03]  /*9f40*/  IMAD.IADD R24, R3, 0x1, R28.reuse ;  /* 0x0000000103187824 */ /* 0x102fe600078e021c */
[----:B------:R-:W-:Y:S01]  /*9f50*/  FSEL R40, R40, -INF , !P2 ;  /* 0xff80000028287808 */ /* 0x000fe20005000000 */
[----:B------:R-:W-:Y:S01]  /*9f60*/  IMAD.IADD R25, R2, 0x1, R28 ;  /* 0x0000000102197824 */ /* 0x000fe200078e021c */
[----:B------:R-:W-:Y:S04]  /*9f70*/  ISETP.NE.AND P2, PT, R23, RZ, PT ;  /* 0x000000ff1700720c */ /* 0x000fe80003f45270 */
[C---:B------:R-:W-:Y:S04]  /*9f80*/  ISETP.GT.AND P2, PT, R174.reuse, 0x21, !P2 ;  /* 0x00000021ae00780c */ /* 0x040fe80005744270 */
[----:B------:R-:W-:Y:S04]  /*9f90*/  ISETP.LT.OR P2, PT, R175, 0x22, P2 ;  /* 0x00000022af00780c */ /* 0x000fe80001741670 */
[----:B------:R-:W-:Y:S02]  /*9fa0*/  FSEL R41, R41, -INF , !P2 ;  /* 0xff80000029297808 */ /* 0x000fe40005000000 */
[----:B------:R-:W-:Y:S04]  /*9fb0*/  ISETP.NE.AND P2, PT, R37, RZ, PT ;  /* 0x000000ff2500720c */ /* 0x000fe80003f45270 */
[----:B------:R-:W-:Y:S04]  /*9fc0*/  ISETP.GT.AND P2, PT, R174, 0x28, !P2 ;  /* 0x00000028ae00780c */ /* 0x000fe80005744270 */
[C---:B------:R-:W-:Y:S04]  /*9fd0*/  ISETP.LT.OR P2, PT, R175.reuse, 0x29, P2 ;  /* 0x00000029af00780c */ /* 0x040fe80001741670 */
[----:B------:R-:W-:Y:S02]  /*9fe0*/  FSEL R84, R44, -INF , !P2 ;  /* 0xff8000002c547808 */ /* 0x000fe40005000000 */
        /* <DEDUP_REMOVED lines=30> */
[----:B------:R-:W-:Y:S04]  /*a1d0*/  ISETP.LT.OR P2, PT, R175, 0x49, P2 ;  /* 0x00000049af00780c */ /* 0x000fe80001741670 */
[----:B------:R-:W-:Y:S02]  /*a1e0*/  FSEL R207, R76, -INF , !P2 ;  /* 0xff8000004ccf7808 */ /* 0x000fe40005000000 */
[C---:B------:R-:W-:Y:S02]  /*a1f0*/  ISETP.GT.AND P2, PT, R174.reuse, 0x49, !P4 ;  /* 0x00000049ae00780c */ /* 0x040fe40006744270 */
[----:B------:R-:W-:Y:S02]  /*a200*/  ISETP.NE.AND P4, PT, R179, RZ, PT ;  /* 0x000000ffb300720c */ /* 0x000fe40003f85270 */
[----:B------:R-:W-:Y:S04]  /*a210*/  ISETP.LT.OR P2, PT, R175, 0x4a, P2 ;  /* 0x0000004aaf00780c */ /* 0x000fe80001741670 */
[----:B------:R-:W-:Y:S02]  /*a220*/  FSEL R204, R77, -INF , !P2 ;  /* 0xff8000004dcc7808 */ /* 0x000fe40005000000 */
[----:B------:R-:W-:Y:S04]  /*a230*/  ISETP.GT.AND P2, PT, R174, 0x50, !P1 ;  /* 0x00000050ae00780c */ /* 0x000fe80004f44270 */
[C---:B------:R-:W-:Y:S04]  /*a240*/  ISETP.LT.OR P2, PT, R175.reuse, 0x51, P2 ;  /* 0x00000051af00780c */ /* 0x040fe80001741670 */
[----:B------:R-:W-:Y:S02]  /*a250*/  FSEL R185, R88, -INF , !P2 ;  /* 0xff80000058b97808 */ /* 0x000fe40005000000 */
[C---:B------:R-:W-:Y:S04]  /*a260*/  ISETP.GT.AND P2, PT, R174.reuse, 0x51, !P6 ;  /* 0x00000051ae00780c */ /* 0x040fe80007744270 */
[----:B------:R-:W-:Y:S04]  /*a270*/  ISETP.LT.OR P2, PT, R175, 0x52, P2 ;  /* 0x00000052af00780c */ /* 0x000fe80001741670 */
[----:B------:R-:W-:Y:S02]  /*a280*/  FSEL R181, R89, -INF , !P2 ;  /* 0xff80000059b57808 */ /* 0x000fe40005000000 */
[----:B------:R-:W-:Y:S04]  /*a290*/  ISETP.GT.AND P2, PT, R174, 0x58, !P5 ;  /* 0x00000058ae00780c */ /* 0x000fe80006f44270 */
[C---:B------:R-:W-:Y:S04]  /*a2a0*/  ISETP.LT.OR P2, PT, R175.reuse, 0x59, P2 ;  /* 0x00000059af00780c */ /* 0x040fe80001741670 */
[----:B------:R-:W-:Y:S02]  /*a2b0*/  FSEL R179, R92, -INF , !P2 ;  /* 0xff8000005cb37808 */ /* 0x000fe40005000000 */
[----:B------:R-:W-:Y:S02]  /*a2c0*/  ISETP.GT.AND P2, PT, R174, RZ, !P3 ;  /* 0x000000ffae00720c */ /* 0x000fe40005f44270 */
[----:B------:R-:W-:Y:S02]  /*a2d0*/  ISETP.NE.AND P3, PT, R176, RZ, PT ;  /* 0x000000ffb000720c */ /* 0x000fe40003f65270 */
[C---:B------:R-:W-:Y:S04]  /*a2e0*/  ISETP.LT.OR P2, PT, R175.reuse, 0x1, P2 ;  /* 0x00000001af00780c */ /* 0x040fe80001741670 */
[----:B------:R-:W-:Y:S02]  /*a2f0*/  FSEL R8, R8, -INF , !P2 ;  /* 0xff80000008087808 */ /* 0x000fe40005000000 */
[----:B------:R-:W-:Y:S04]  /*a300*/  ISETP.GT.AND P2, PT, R174, 0x59, !P0 ;  /* 0x00000059ae00780c */ /* 0x000fe80004744270 */
[----:B------:R-:W-:Y:S04]  /*a310*/  ISETP.LT.OR P2, PT, R175, 0x5a, P2 ;  /* 0x0000005aaf00780c */ /* 0x000fe80001741670 */
[----:B------:R-:W-:Y:S02]  /*a320*/  FSEL R176, R93, -INF , !P2 ;  /* 0xff8000005db07808 */ /* 0x000fe40005000000 */
[----:B------:R-:W-:Y:S11]  /*a330*/  PLOP3.LUT P2, PT, PT, PT, UP0, 0x40, 0x0 ;  /* 0x000000000000781c */ /* 0x000ff60003f4e808 */
[----:B------:R-:W-:Y:S02]  /*a340*/  @!UPT UIADD3 URZ, URZ, URZ, URZ ;  /* 0x0000003f3f3ff290 */ /* 0x000fe4000fffe03f */
        /* <DEDUP_REMOVED lines=16> */
.L_x_187:
[----:B------:R-:W-:Y:S04]  /*a450*/  MOV R2, c[0x0][0x32c] ;  /* 0x0000cb0000027a02 */ /* 0x000fe80000000f00 */
[----:B------:R-:W-:Y:S11]  /*a460*/  ISETP.NE.AND P2, PT, R2, 0x1, PT ;  /* 0x000000010200780c */ /* 0x000ff60003f45270 */
[----:B------:R-:W-:Y:S02]  /*a470*/  @!UPT UIADD3 URZ, URZ, URZ, URZ ;  /* 0x0000003f3f3ff290 */ /* 0x000fe4000fffe03f */
[----:B------:R-:W-:Y:S05]  /*a480*/  @P2 IMAD.HI.U32 R2, R28, c[0x0][0x330], RZ ;  /* 0x0000cc001c022a27 */ /* 0x000fea00078e00ff */
[----:B------:R-:W-:Y:S02]  /*a490*/  @P2 SHF.R.U32.HI R28, RZ, c[0x0][0x334], R2 ;  /* 0x0000cd00ff1c2a19 */ /* 0x000fe40000011602 */
.L_x_188:
[----:B------:R-:W-:Y:S05]  /*a4a0*/  BSYNC B0 ;  /* 0x0000000000007941 */ /* 0x000fea0003800000 */
.L_x_186:
[----:B------:R-:W-:Y:S04]  /*a4b0*/  IMAD.IADD R170, R170, 0x1, -R237 ;  /* 0x00000001aaaa7824 */ /* 0x000fe800078e0aed */
[----:B------:R-:W-:Y:S05]  /*a4c0*/  IMAD R170, R28, c[0x0][0x32c], R170 ;  /* 0x0000cb001caa7a24 */ /* 0x000fea00078e02aa */
[----:B------:R-:W-:Y:S02]  /*a4d0*/  IADD3 R2, R170, c[0x0][0x32c], RZ ;  /* 0x0000cb00aa027a10 */ /* 0x000fe40007ffe0ff */
[----:B------:R-:W-:Y:S02]  /*a4e0*/  IMNMX R25, R25, R170, !PT ;  /* 0x000000aa19197217 */ /* 0x000fe40007800200 */
[----:B------:R-:W-:Y:S02]  /*a4f0*/  IMNMX R24, R24, R2, PT ;  /* 0x0000000218187217 */ /* 0x000fe40003800200 */
.L_x_185:
[----:B------:R-:W2:Y:S01]  /*a500*/  LDL.LU R92, [R1] ;  /* 0x00000000015c7983 */ /* 0x000ea20000300800 */
[----:B------:R-:W-:Y:S01]  /*a510*/  ISETP.NE.AND P2, PT, R67, RZ, PT ;  /* 0x000000ff4300720c */ /* 0x000fe20003f45270 */
[----:B------:R-:W-:Y:S01]  /*a520*/  IMAD.MOV.U32 R44, RZ, RZ, R211 ;  /* 0x000000ffff2c7224 */ /* 0x000fe200078e00d3 */
[----:B------:R-:W-:Y:S01]  /*a530*/  MOV R89, R245 ;  /* 0x000000f500597202 */ /* 0x000fe20000000f00 */
[----:B------:R-:W-:Y:S01]  /*a540*/  IMAD.MOV.U32 R61, RZ, RZ, R205 ;  /* 0x000000ffff3d7224 */ /* 0x000fe200078e00cd */
[C---:B------:R-:W-:Y:S02]  /*a550*/  ISETP.GT.AND P2, PT, R25.reuse, RZ, !P2 ;  /* 0x000000ff1900720c */ /* 0x040fe40005744270 */
[----:B------:R-:W-:Y:S02]  /*a560*/  MOV R45, R208 ;  /* 0x000000d0002d7202 */ /* 0x000fe40000000f00 */
[----:B------:R-:W-:Y:S02]  /*a570*/  ISETP.LT.OR P2, PT, R24, 0x1, P2 ;  /* 0x000000011800780c */ /* 0x000fe40001741670 */
[----:B------:R-:W-:Y:S02]  /*a580*/  MOV R85, R199 ;  /* 0x000000c700557202 */ /* 0x000fe40000000f00 */
[----:B------:R-:W-:Y:S02]  /*a590*/  FSEL R10, R10, -INF , !P2 ;  /* 0xff8000000a0a7808 */ /* 0x000fe40005000000 */
[----:B------:R-:W-:Y:S02]  /*a5a0*/  ISETP.NE.AND P2, PT, R66, RZ, PT ;  /* 0x000000ff4200720c */ /* 0x000fe40003f45270 */
[C---:B------:R-:W-:Y:S02]  /*a5b0*/  ISETP.GT.AND P1, PT, R25.reuse, 0x50, !P1 ;  /* 0x000000501900780c */ /* 0x040fe40004f24270 */
[C---:B------:R-:W-:Y:S02]  /*a5c0*/  ISETP.GT.AND P2, PT, R25.reuse, 0x1, !P2 ;  /* 0x000000011900780c */ /* 0x040fe40005744270 */
[C---:B------:R-:W-:Y:S02]  /*a5d0*/  ISETP.LT.OR P1, PT, R24.reuse, 0x51, P1 ;  /* 0x000000511800780c */ /* 0x040fe40000f21670 */
[C---:B------:R-:W-:Y:S02]  /*a5e0*/  ISETP.LT.OR P2, PT, R24.reuse, 0x2, P2 ;  /* 0x000000021800780c */ /* 0x040fe40001741670 */
[----:B------:R-:W-:Y:S02]  /*a5f0*/  ISETP.GT.AND P6, PT, R25, 0x51, !P6 ;  /* 0x000000511900780c */ /* 0x000fe400077c4270 */
[----:B------:R-:W-:Y:S02]  /*a600*/  FSEL R11, R11, -INF , !P2 ;  /* 0xff8000000b0b7808 */ /* 0x000fe40005000000 */
[----:B------:R-:W-:Y:S02]  /*a610*/  ISETP.NE.AND P2, PT, R173, RZ, PT ;  /* 0x000000ffad00720c */ /* 0x000fe40003f45270 */
[C---:B------:R-:W-:Y:S02]  /*a620*/  ISETP.LT.OR P6, PT, R24.reuse, 0x52, P6 ;  /* 0x000000521800780c */ /* 0x040fe400037c1670 */
[C---:B------:R-:W-:Y:S02]  /*a630*/  ISETP.GT.AND P2, PT, R25.reuse, 0x8, !P2 ;  /* 0x000000081900780c */ /* 0x040fe40005744270 */
[C---:B------:R-:W-:Y:S02]  /*a640*/  ISETP.GT.AND P5, PT, R25.reuse, 0x58, !P5 ;  /* 0x000000581900780c */ /* 0x040fe40006fa4270 */
[C---:B------:R-:W-:Y:S02]  /*a650*/  ISETP.LT.OR P2, PT, R24.reuse, 0x9, P2 ;  /* 0x000000091800780c */ /* 0x040fe40001741670 */
[----:B------:R-:W-:Y:S02]  /*a660*/  ISETP.LT.OR P5, PT, R24, 0x59, P5 ;  /* 0x000000591800780c */ /* 0x000fe40002fa1670 */
[----:B------:R-:W-:Y:S02]  /*a670*/  FSEL R14, R14, -INF , !P2 ;  /* 0xff8000000e0e7808 */ /* 0x000fe40005000000 */
[----:B------:R-:W-:Y:S02]  /*a680*/  ISETP.NE.AND P2, PT, R172, RZ, PT ;  /* 0x000000ffac00720c */ /* 0x000fe40003f45270 */
[C---:B------:R-:W-:Y:S02]  /*a690*/  ISETP.GT.AND P0, PT, R25.reuse, 0x59, !P0 ;  /* 0x000000591900780c */ /* 0x040fe40004704270 */
[----:B------:R-:W-:Y:S02]  /*a6a0*/  ISETP.GT.AND P2, PT, R25, 0x9, !P2 ;  /* 0x000000091900780c */ /* 0x000fe40005744270 */
[C---:B------:R-:W-:Y:S02]  /*a6b0*/  ISETP.LT.OR P0, PT, R24.reuse, 0x5a, P0 ;  /* 0x0000005a1800780c */ /* 0x040fe40000701670 */
[----:B------:R-:W-:Y:S02]  /*a6c0*/  ISETP.LT.OR P2, PT, R24, 0xa, P2 ;  /* 0x0000000a1800780c */ /* 0x000fe40001741670 */
[----:B------:R-:W-:Y:S02]  /*a6d0*/  FSEL R73, R95, -INF , !P0 ;  /* 0xff8000005f497808 */ /* 0x000fe40004000000 */
[----:B------:R-:W-:Y:S02]  /*a6e0*/  FSEL R15, R15, -INF , !P2 ;  /* 0xff8000000f0f7808 */ /* 0x000fe40005000000 */
[----:B------:R-:W-:Y:S04]  /*a6f0*/  ISETP.NE.AND P2, PT, R178, RZ, PT ;  /* 0x000000ffb200720c */ /* 0x000fe80003f45270 */
[C---:B------:R-:W-:Y:S04]  /*a700*/  ISETP.GT.AND P2, PT, R25.reuse, 0x10, !P2 ;  /* 0x000000101900780c */ /* 0x040fe80005744270 */
[----:B------:R-:W-:Y:S04]  /*a710*/  ISETP.LT.OR P2, PT, R24, 0x11, P2 ;  /* 0x000000111800780c */ /* 0x000fe80001741670 */
[----:B------:R-:W-:Y:S02]  /*a720*/  FSEL R57, R26, -INF , !P2 ;  /* 0xff8000001a397808 */ /* 0x000fe40005000000 */
[----:B------:R-:W-:Y:S02]  /*a730*/  ISETP.NE.AND P2, PT, R182, RZ, PT ;  /* 0x000000ffb600720c */ /* 0x000fe40003f45270 */
[----:B------:R-:W-:Y:S02]  /*a740*/  FMNMX.FTZ R26, R6, R166, !PT ;  /* 0x000000a6061a7209 */ /* 0x000fe40007810000 */
[----:B------:R-:W-:Y:S02]  /*a750*/  ISETP.GT.AND P2, PT, R25, 0x11, !P2 ;  /* 0x000000111900780c */ /* 0x000fe40005744270 */
[----:B------:R-:W-:Y:S02]  /*a760*/  FMNMX.FTZ R26, R7, R26, !PT ;  /* 0x0000001a071a7209 */ /* 0x000fe40007810000 */
[----:B------:R-:W-:Y:S02]  /*a770*/  ISETP.LT.OR P2, PT, R24, 0x12, P2 ;  /* 0x000000121800780c */ /* 0x000fe40001741670 */
[----:B------:R-:W-:Y:S02]  /*a780*/  FMNMX.FTZ R26, R0, R26, !PT ;  /* 0x0000001a001a7209 */ /* 0x000fe40007810000 */
        /* <DEDUP_REMOVED lines=35> */
[----:B------:R-:W-:Y:S01]  /*a9c0*/  FSEL R80, R46, -INF , !P2 ;  /* 0xff8000002e507808 */ /* 0x000fe20005000000 */
[----:B------:R-:W-:Y:S01]  /*a9d0*/  IMAD.MOV.U32 R46, RZ, RZ, R198 ;  /* 0x000000ffff2e7224 */ /* 0x000fe200078e00c6 */
        /* <DEDUP_REMOVED lines=8> */
[----:B------:R-:W-:Y:S02]  /*aa60*/  MOV R47, R196 ;  /* 0x000000c4002f7202 */ /* 0x000fe40000000f00 */
[----:B------:R-:W-:Y:S02]  /*aa70*/  ISETP.GT.AND P2, PT, R25, 0x30, !P2 ;  /* 0x000000301900780c */ /* 0x000fe40005744270 */
[----:B------:R-:W-:Y:S02]  /*aa80*/  FMNMX.FTZ R26, R47, R26, !PT ;  /* 0x0000001a2f1a7209 */ /* 0x000fe40007810000 */
[----:B------:R-:W-:Y:S02]  /*aa90*/  ISETP.LT.OR P2, PT, R24, 0x31, P2 ;  /* 0x000000311800780c */ /* 0x000fe40001741670 */
[----:B------:R-:W-:Y:S02]  /*aaa0*/  FMNMX.FTZ R21, R41, R21, !PT ;  /* 0x0000001529157209 */ /* 0x000fe40007810000 */
[----:B------:R-:W-:Y:S01]  /*aab0*/  FSEL R93, R58, -INF , !P2 ;  /* 0xff8000003a5d7808 */ /* 0x000fe20005000000 */
[----:B------:R-:W-:Y:S01]  /*aac0*/  IMAD.MOV.U32 R58, RZ, RZ, R195 ;  /* 0x000000ffff3a7224 */ /* 0x000fe200078e00c3 */
[----:B------:R-:W-:Y:S02]  /*aad0*/  ISETP.NE.AND P2, PT, R38, RZ, PT ;  /* 0x000000ff2600720c */ /* 0x000fe40003f45270 */
[----:B------:R-:W-:Y:S01]  /*aae0*/  FMNMX.FTZ R21, R84, R21, !PT ;  /* 0x0000001554157209 */ /* 0x000fe20007810000 */
[----:B------:R-:W-:Y:S01]  /*aaf0*/  LDSM.16.MT88.4 R36, [R220+0x100] ;  /* 0x00010000dc24783b */ /* 0x000fe20000004200 */
        /* <DEDUP_REMOVED lines=8> */
[----:B------:R-:W-:Y:S02]  /*ab80*/  MOV R59, R192 ;  /* 0x000000c0003b7202 */ /* 0x000fe40000000f00 */
[----:B------:R-:W-:Y:S02]  /*ab90*/  ISETP.LT.OR P2, PT, R24, 0x39, P2 ;  /* 0x000000391800780c */ /* 0x000fe40001741670 */
[----:B------:R-:W-:Y:S02]  /*aba0*/  FMNMX.FTZ R23, R10, R164, !PT ;  /* 0x000000a40a177209 */ /* 0x000fe40007810000 */
[----:B------:R-:W-:Y:S01]  /*abb0*/  FSEL R27, R62, -INF , !P2 ;  /* 0xff8000003e1b7808 */ /* 0x000fe20005000000 */
[----:B------:R-:W-:Y:S01]  /*abc0*/  IMAD.MOV.U32 R62, RZ, RZ, R2 ;  /* 0x000000ffff3e7224 */ /* 0x000fe200078e0002 */
[----:B------:R-:W-:Y:S02]  /*abd0*/  FMNMX.FTZ R2, R4, R167, !PT ;  /* 0x000000a704027209 */ /* 0x000fe40007810000 */
[----:B------:R-:W-:Y:S02]  /*abe0*/  ISETP.NE.AND P2, PT, R52, RZ, PT ;  /* 0x000000ff3400720c */ /* 0x000fe40003f45270 */
[----:B------:R-:W-:Y:S02]  /*abf0*/  FMNMX.FTZ R2, R5, R2, !PT ;  /* 0x0000000205027209 */ /* 0x000fe40007810000 */
[----:B------:R-:W-:Y:S02]  /*ac00*/  ISETP.GT.AND P2, PT, R25, 0x39, !P2 ;  /* 0x000000391900780c */ /* 0x000fe40005744270 */
[----:B------:R-:W-:Y:S02]  /*ac10*/  FMNMX.FTZ R2, R169, R2, !PT ;  /* 0x00000002a9027209 */ /* 0x000fe40007810000 */
[----:B------:R-:W-:Y:S02]  /*ac20*/  ISETP.LT.OR P2, PT, R24, 0x3a, P2 ;  /* 0x0000003a1800780c */ /* 0x000fe40001741670 */
[----:B------:R-:W-:Y:S02]  /*ac30*/  FMNMX.FTZ R2, R168, R2, !PT ;  /* 0x00000002a8027209 */ /* 0x000fe40007810000 */
[----:B------:R-:W-:Y:S02]  /*ac40*/  FSEL R30, R63, -INF , !P2 ;  /* 0xff8000003f1e7808 */ /* 0x000fe40005000000 */
[----:B------:R-:W-:Y:S02]  /*ac50*/  FMNMX.FTZ R2, R20, R2, !PT ;  /* 0x0000000214027209 */ /* 0x000fe40007810000 */
[----:B------:R-:W-:Y:S02]  /*ac60*/  MOV R63, R191 ;  /* 0x000000bf003f7202 */ /* 0x000fe40000000f00 */
        /* <DEDUP_REMOVED lines=9> */
[----:B------:R-:W-:Y:S02]  /*ad00*/  ISETP.NE.AND P2, PT, R54, RZ, PT ;  /* 0x000000ff3600720c */ /* 0x000fe40003f45270 */
[----:B------:R-:W-:Y:S01]  /*ad10*/  FMNMX.FTZ R2, R193, R2, !PT ;  /* 0x00000002c1027209 */ /* 0x000fe20007810000 */
[----:B------:R-:W-:Y:S01]  /*ad20*/  LDSM.16.MT88.4 R52, [R219+0x100] ;  /* 0x00010000db34783b */ /* 0x000fe20000004200 */
[----:B------:R-:W-:Y:S02]  /*ad30*/  ISETP.GT.AND P2, PT, R25, 0x41, !P2 ;  /* 0x000000411900780c */ /* 0x000fe40005744270 */
[----:B------:R-:W-:Y:S02]  /*ad40*/  FMNMX.FTZ R2, R190, R2, !PT ;  /* 0x00000002be027209 */ /* 0x000fe40007810000 */
[----:B------:R-:W-:Y:S02]  /*ad50*/  FMNMX.FTZ R21, R59, R21, !PT ;  /* 0x000000153b157209 */ /* 0x000fe40007810000 */
[----:B------:R-:W-:Y:S02]  /*ad60*/  FMNMX.FTZ R2, R63, R2, !PT ;  /* 0x000000023f027209 */ /* 0x000fe40007810000 */
[----:B------:R-:W-:Y:S02]  /*ad70*/  ISETP.LT.OR P2, PT, R24, 0x42, P2 ;  /* 0x000000421800780c */ /* 0x000fe40001741670 */
[----:B------:R-:W-:Y:S02]  /*ad80*/  FMNMX.FTZ R2, R45, R2, !PT ;  /* 0x000000022d027209 */ /* 0x000fe40007810000 */
[----:B------:R-:W-:Y:S02]  /*ad90*/  FMNMX.FTZ R23, R11, R23, !PT ;  /* 0x000000170b177209 */ /* 0x000fe40007810000 */
[----:B------:R-:W-:Y:S02]  /*ada0*/  FMNMX.FTZ R2, R252, R2, !PT ;  /* 0x00000002fc027209 */ /* 0x000fe40007810000 */
[----:B------:R-:W-:Y:S02]  /*adb0*/  FMNMX.FTZ R21, R58, R21, !PT ;  /* 0x000000153a157209 */ /* 0x000fe40007810000 */
[----:B------:R-:W-:Y:S02]  /*adc0*/  FMNMX.FTZ R2, R251, R2, !PT ;  /* 0x00000002fb027209 */ /* 0x000fe40007810000 */
[----:B------:R-:W-:Y:S02]  /*add0*/  FSEL R211, R75, -INF , !P2 ;  /* 0xff8000004bd37808 */ /* 0x000fe40005000000 */
[----:B------:R-:W-:Y:S02]  /*ade0*/  FMNMX.FTZ R2, R248, R2, !PT ;  /* 0x00000002f8027209 */ /* 0x000fe40007810000 */
[----:B------:R-:W-:Y:S02]  /*adf0*/  ISETP.NE.AND P2, PT, R65, RZ, PT ;  /* 0x000000ff4100720c */ /* 0x000fe40003f45270 */
[----:B------:R-:W-:Y:S02]  /*ae00*/  FMNMX.FTZ R2, R247, R2, !PT ;  /* 0x00000002f7027209 */ /* 0x000fe40007810000 */
[----:B------:R-:W-:Y:S02]  /*ae10*/  FMNMX.FTZ R23, R14, R23, !PT ;  /* 0x000000170e177209 */ /* 0x000fe40007810000 */
[----:B------:R-:W-:Y:S02]  /*ae20*/  FMNMX.FTZ R2, R206, R2, !PT ;  /* 0x00000002ce027209 */ /* 0x000fe40007810000 */
[----:B------:R-:W-:Y:S02]  /*ae30*/  FMNMX.FTZ R21, R244, R21, !PT ;  /* 0x00000015f4157209 */ /* 0x000fe40007810000 */
[----:B------:R-:W-:Y:S02]  /*ae40*/  FMNMX.FTZ R2, R203, R2, !PT ;  /* 0x00000002cb027209 */ /* 0x000fe40007810000 */
[----:B------:R-:W-:Y:S02]  /*ae50*/  ISETP.GT.AND P2, PT, R25, 0x48, !P2 ;  /* 0x000000481900780c */ /* 0x000fe40005744270 */
[----:B------:R-:W-:Y:S02]  /*ae60*/  FMNMX.FTZ R2, R200, R2, !PT ;  /* 0x00000002c8027209 */ /* 0x000fe40007810000 */
[----:B------:R-:W-:Y:S02]  /*ae70*/  FMNMX.FTZ R23, R15, R23, !PT ;  /* 0x000000170f177209 */ /* 0x000fe40007810000 */
[----:B------:R-:W-:Y:S02]  /*ae80*/  FMNMX.FTZ R2, R197, R2, !PT ;  /* 0x00000002c5027209 */ /* 0x000fe40007810000 */
[----:B------:R-:W-:Y:S02]  /*ae90*/  FMNMX.FTZ R21, R210, R21, !PT ;  /* 0x00000015d2157209 */ /* 0x000fe40007810000 */
[----:B------:R-:W-:Y:S02]  /*aea0*/  FMNMX.FTZ R2, R186, R2, !PT ;  /* 0x00000002ba027209 */ /* 0x000fe40007810000 */
[----:B--2---:R-:W-:Y:S02]  /*aeb0*/  FMNMX.FTZ R26, R92, R26, !PT ;  /* 0x0000001a5c1a7209 */ /* 0x004fe40007810000 */
[----:B------:R-:W-:Y:S02]  /*aec0*/  FMNMX.FTZ R2, R183, R2, !PT ;  /* 0x00000002b7027209 */ /* 0x000fe40007810000 */
[----:B------:R-:W-:Y:S02]  /*aed0*/  FMNMX.FTZ R26, R250, R26, !PT ;  /* 0x0000001afa1a7209 */ /* 0x000fe40007810000 */
[----:B------:R-:W-:Y:S01]  /*aee0*/  ISETP.LT.OR P2, PT, R24, 0x49, P2 ;  /* 0x000000491800780c */ /* 0x000fe20001741670 */
[----:B------:R-:W1:Y:S01]  /*aef0*/  SHFL.BFLY PT, R22, R2, 0x2, 0x1f ;  /* 0x0c401f0002167f89 */ /* 0x000e6200000e0000 */
        /* <DEDUP_REMOVED lines=12> */
[----:B-1----:R-:W-:Y:S02]  /*afc0*/  FMNMX.FTZ R22, R2, R22, !PT ;  /* 0x0000001602167209 */ /* 0x002fe40007810000 */
[----:B------:R-:W-:Y:S02]  /*afd0*/  FMNMX.FTZ R26, R189, R26, !PT ;  /* 0x0000001abd1a7209 */ /* 0x000fe40007810000 */
[----:B------:R-:W-:Y:S01]  /*afe0*/  ISETP.GT.AND P2, PT, R25, 0x49, !P2 ;  /* 0x000000491900780c */ /* 0x000fe20005744270 */
[----:B------:R-:W1:Y:S01]  /*aff0*/  SHFL.BFLY PT, R3, R22, 0x1, 0x1f ;  /* 0x0c201f0016037f89 */ /* 0x000e6200000e0000 */
[----:B------:R-:W-:Y:S02]  /*b000*/  FMNMX.FTZ R26, R180, R26, !PT ;  /* 0x0000001ab41a7209 */ /* 0x000fe40007810000 */
[----:B------:R-:W-:Y:S02]  /*b010*/  FMNMX.FTZ R23, R60, R23, !PT ;  /* 0x000000173c177209 */ /* 0x000fe40007810000 */
[----:B------:R-:W-:Y:S02]  /*b020*/  FMNMX.FTZ R26, R177, R26, !PT ;  /* 0x0000001ab11a7209 */ /* 0x000fe40007810000 */
[----:B------:R-:W-:Y:S02]  /*b030*/  FMNMX.FTZ R21, R185, R21, !PT ;  /* 0x00000015b9157209 */ /* 0x000fe40007810000 */
[----:B------:R-:W-:Y:S01]  /*b040*/  ISETP.LT.OR P2, PT, R24, 0x4a, P2 ;  /* 0x0000004a1800780c */ /* 0x000fe20001741670 */
[----:B------:R-:W2:Y:S01]  /*b050*/  SHFL.BFLY PT, R2, R26, 0x2, 0x1f ;  /* 0x0c401f001a027f89 */ /* 0x000ea200000e0000 */
[----:B------:R-:W-:Y:S02]  /*b060*/  FMNMX.FTZ R23, R88, R23, !PT ;  /* 0x0000001758177209 */ /* 0x000fe40007810000 */
[----:B------:R-:W-:Y:S02]  /*b070*/  FMNMX.FTZ R21, R181, R21, !PT ;  /* 0x00000015b5157209 */ /* 0x000fe40007810000 */
[----:B------:R-:W-:Y:S02]  /*b080*/  FSEL R205, R79, -INF , !P2 ;  /* 0xff8000004fcd7808 */ /* 0x000fe40005000000 */
[----:B------:R-:W-:Y:S02]  /*b090*/  FMNMX.FTZ R23, R62, R23, !PT ;  /* 0x000000173e177209 */ /* 0x000fe40007810000 */
[----:B------:R-:W-:Y:S02]  /*b0a0*/  FMNMX.FTZ R21, R179, R21, !PT ;  /* 0x00000015b3157209 */ /* 0x000fe40007810000 */
[----:B------:R-:W-:Y:S02]  /*b0b0*/  FMNMX.FTZ R23, R28, R23, !PT ;  /* 0x000000171c177209 */ /* 0x000fe40007810000 */
[----:B------:R-:W-:Y:S02]  /*b0c0*/  FMNMX.FTZ R21, R176, R21, !PT ;  /* 0x00000015b0157209 */ /* 0x000fe40007810000 */
[----:B-1----:R-:W-:Y:S02]  /*b0d0*/  FMNMX.FTZ R3, R22, R3, !PT ;  /* 0x0000000316037209 */ /* 0x002fe40007810000 */
[----:B------:R-:W-:Y:S02]  /*b0e0*/  FMNMX.FTZ R23, R80, R23, !PT ;  /* 0x0000001750177209 */ /* 0x000fe40007810000 */
[C---:B------:R-:W-:Y:S01]  /*b0f0*/  FSETP.NEU.FTZ.AND P2, PT, R3.reuse, -INF , PT ;  /* 0xff8000000300780b */ /* 0x040fe20003f5d000 */
[----:B------:R-:W-:Y:S01]  /*b100*/  FMUL.FTZ R199, R3, c[0x0][0x2d0] ;  /* 0x0000b40003c77a20 */ /* 0x000fe20000410000 */
[----:B------:R-:W-:Y:S01]  /*b110*/  FSEL R191, R90, -INF , !P1 ;  /* 0xff8000005abf7808 */ /* 0x000fe20004800000 */
[----:B------:R-:W-:Y:S01]  /*b120*/  IMAD.MOV.U32 R90, RZ, RZ, R187 ;  /* 0x000000ffff5a7224 */ /* 0x000fe200078e00bb */
[----:B------:R-:W-:Y:S02]  /*b130*/  FSEL R187, R91, -INF , !P6 ;  /* 0xff8000005bbb7808 */ /* 0x000fe40007000000 */
[----:B------:R-:W-:Y:S02]  /*b140*/  FSEL R199, R199, RZ, P2 ;  /* 0x000000ffc7c77208 */ /* 0x000fe40001000000 */
[----:B--2---:R-:W-:Y:S02]  /*b150*/  FMNMX.FTZ R2, R26, R2, !PT ;  /* 0x000000021a027209 */ /* 0x004fe40007810000 */
[----:B------:R-:W-:Y:S01]  /*b160*/  FSEL R184, R94, -INF , !P5 ;  /* 0xff8000005eb87808 */ /* 0x000fe20006800000 */
[--C-:B------:R-:W-:Y:S01]  /*b170*/  FFMA.FTZ R172, R4, c[0x0][0x2d0], -R199.reuse ;  /* 0x0000b40004ac7a23 */ /* 0x100fe200000108c7 */
[----:B------:R-:W-:Y:S01]  /*b180*/  FSEL R71, R3, RZ, P2 ;  /* 0x000000ff03477208 */ /* 0x000fe20001000000 */
[----:B------:R-:W1:Y:S01]  /*b190*/  SHFL.BFLY PT, R4, R21, 0x2, 0x1f ;  /* 0x0c401f0015047f89 */ /* 0x000e6200000e0000 */
[--C-:B------:R-:W-:Y:S01]  /*b1a0*/  FFMA.FTZ R97, R5, c[0x0][0x2d0], -R199.reuse ;  /* 0x0000b40005617a23 */ /* 0x100fe200000108c7 */
[----:B------:R-:W-:Y:S01]  /*b1b0*/  FMNMX.FTZ R5, R31, R23, !PT ;  /* 0x000000171f057209 */ /* 0x000fe20007810000 */
[----:B------:R-:W-:Y:S01]  /*b1c0*/  FFMA.FTZ R171, R20, c[0x0][0x2d0], -R199 ;  /* 0x0000b40014ab7a23 */ /* 0x000fe200000108c7 */
[----:B------:R-:W-:Y:S01]  /*b1d0*/  MUFU.EX2 R172, R172 ;  /* 0x000000ac00ac7308 */ /* 0x000fe20000000800 */
[----:B------:R-:W-:Y:S01]  /*b1e0*/  FADD.FTZ R71, -R71, R167 ;  /* 0x000000a747477221 */ /* 0x000fe20000010100 */
[----:B------:R-:W-:Y:S01]  /*b1f0*/  FMNMX.FTZ R5, R93, R5, !PT ;  /* 0x000000055d057209 */ /* 0x000fe20007810000 */
[--C-:B------:R-:W-:Y:S01]  /*b200*/  FFMA.FTZ R75, R168, c[0x0][0x2d0], -R199.reuse ;  /* 0x0000b400a84b7a23 */ /* 0x100fe200000108c7 */
[----:B------:R-:W2:Y:S01]  /*b210*/  SHFL.BFLY PT, R22, R2, 0x1, 0x1f ;  /* 0x0c201f0002167f89 */ /* 0x000ea200000e0000 */
[----:B------:R-:W-:Y:S01]  /*b220*/  FMUL.FTZ R71, R71, c[0x0][0x2d0] ;  /* 0x0000b40047477a20 */ /* 0x000fe20000410000 */
[----:B------:R-:W-:Y:S01]  /*b230*/  FMNMX.FTZ R5, R29, R5, !PT ;  /* 0x000000051d057209 */ /* 0x000fe20007810000 */
[--C-:B------:R-:W-:Y:S01]  /*b240*/  FFMA.FTZ R74, R169, c[0x0][0x2d0], -R199.reuse ;  /* 0x0000b400a94a7a23 */ /* 0x100fe200000108c7 */
[----:B------:R-:W-:Y:S01]  /*b250*/  MOV R95, R27 ;  /* 0x0000001b005f7202 */ /* 0x000fe20000000f00 */
[----:B------:R-:W-:Y:S01]  /*b260*/  IMAD.MOV.U32 R94, RZ, RZ, R28 ;  /* 0x000000ffff5e7224 */ /* 0x000fe200078e001c */
[----:B------:R-:W3:Y:S01]  /*b270*/  MUFU.EX2 R97, R97 ;  /* 0x0000006100617308 */ /* 0x000ee20000000800 */
[----:B------:R-:W-:Y:S01]  /*b280*/  FMNMX.FTZ R5, R27, R5, !PT ;  /* 0x000000051b057209 */ /* 0x000fe20007810000 */
[--C-:B------:R-:W-:Y:S01]  /*b290*/  FFMA.FTZ R178, R17, c[0x0][0x2d0], -R199.reuse ;  /* 0x0000b40011b27a23 */ /* 0x100fe200000108c7 */
[----:B------:R-:W-:Y:S01]  /*b2a0*/  MOV R91, R31 ;  /* 0x0000001f005b7202 */ /* 0x000fe20000000f00 */
[--C-:B------:R-:W-:Y:S01]  /*b2b0*/  FFMA.FTZ R252, R252, c[0x0][0x2d0], -R199.reuse ;  /* 0x0000b400fcfc7a23 */ /* 0x100fe200000108c7 */
[----:B------:R-:W-:Y:S01]  /*b2c0*/  FMNMX.FTZ R5, R30, R5, !PT ;  /* 0x000000051e057209 */ /* 0x000fe20007810000 */
[--C-:B------:R-:W-:Y:S02]  /*b2d0*/  FFMA.FTZ R251, R251, c[0x0][0x2d0], -R199.reuse ;  /* 0x0000b400fbfb7a23 */ /* 0x100fe400000108c7 */
[--C-:B------:R-:W-:Y:S01]  /*b2e0*/  FFMA.FTZ R248, R248, c[0x0][0x2d0], -R199.reuse ;  /* 0x0000b400f8f87a23 */ /* 0x100fe200000108c7 */
[----:B------:R-:W-:Y:S01]  /*b2f0*/  FMNMX.FTZ R5, R245, R5, !PT ;  /* 0x00000005f5057209 */ /* 0x000fe20007810000 */
[----:B------:R-:W-:Y:S01]  /*b300*/  MUFU.EX2 R74, R74 ;  /* 0x0000004a004a7308 */ /* 0x000fe20000000800 */
[----:B-1----:R-:W-:Y:S01]  /*b310*/  FMNMX.FTZ R21, R21, R4, !PT ;  /* 0x0000000415157209 */ /* 0x002fe20007810000 */
[--C-:B------:R-:W-:Y:S01]  /*b320*/  FFMA.FTZ R247, R247, c[0x0][0x2d0], -R199.reuse ;  /* 0x0000b400f7f77a23 */ /* 0x100fe200000108c7 */
[----:B------:R-:W-:Y:S01]  /*b330*/  FMNMX.FTZ R5, R211, R5, !PT ;  /* 0x00000005d3057209 */ /* 0x000fe20007810000 */
[--C-:B------:R-:W-:Y:S02]  /*b340*/  FFMA.FTZ R206, R206, c[0x0][0x2d0], -R199.reuse ;  /* 0x0000b400cece7a23 */ /* 0x100fe400000108c7 */
[----:B------:R-:W1:Y:S01]  /*b350*/  SHFL.BFLY PT, R4, R21, 0x1, 0x1f ;  /* 0x0c201f0015047f89 */ /* 0x000e6200000e0000 */
[----:B------:R-:W-:Y:S01]  /*b360*/  FMNMX.FTZ R5, R208, R5, !PT ;  /* 0x00000005d0057209 */ /* 0x000fe20007810000 */
[--C-:B------:R-:W-:Y:S01]  /*b370*/  FFMA.FTZ R203, R203, c[0x0][0x2d0], -R199.reuse ;  /* 0x0000b400cbcb7a23 */ /* 0x100fe200000108c7 */
[----:B--2---:R-:W-:Y:S01]  /*b380*/  FMNMX.FTZ R2, R2, R22, !PT ;  /* 0x0000001602027209 */ /* 0x004fe20007810000 */
[----:B------:R-:W2:Y:S01]  /*b390*/  MUFU.EX2 R75, R75 ;  /* 0x0000004b004b7308 */ /* 0x000ea20000000800 */
[----:B------:R-:W-:Y:S01]  /*b3a0*/  FMNMX.FTZ R5, R205, R5, !PT ;  /* 0x00000005cd057209 */ /* 0x000fe20007810000 */
[--C-:B------:R-:W-:Y:S01]  /*b3b0*/  FFMA.FTZ R200, R200, c[0x0][0x2d0], -R199.reuse ;  /* 0x0000b400c8c87a23 */ /* 0x100fe200000108c7 */
[C---:B------:R-:W-:Y:S01]  /*b3c0*/  FSETP.NEU.FTZ.AND P1, PT, R2.reuse, -INF , PT ;  /* 0xff8000000200780b */ /* 0x040fe20003f3d000 */
[C---:B------:R-:W-:Y:S01]  /*b3d0*/  FMUL.FTZ R198, R2.reuse, c[0x0][0x2d0] ;  /* 0x0000b40002c67a20 */ /* 0x040fe20000410000 */
[----:B------:R-:W-:Y:S01]  /*b3e0*/  FMNMX.FTZ R5, R191, R5, !PT ;  /* 0x00000005bf057209 */ /* 0x000fe20007810000 */
[--C-:B------:R-:W-:Y:S01]  /*b3f0*/  FFMA.FTZ R197, R197, c[0x0][0x2d0], -R199.reuse ;  /* 0x0000b400c5c57a23 */ /* 0x100fe200000108c7 */
[----:B------:R-:W-:Y:S01]  /*b400*/  FSEL R70, R2, RZ, P1 ;  /* 0x000000ff02467208 */ /* 0x000fe20000800000 */
[----:B------:R-:W-:Y:S01]  /*b410*/  FFMA.FTZ R186, R186, c[0x0][0x2d0], -R199 ;  /* 0x0000b400baba7a23 */ /* 0x000fe200000108c7 */
[----:B------:R-:W-:Y:S01]  /*b420*/  FMNMX.FTZ R5, R187, R5, !PT ;  /* 0x00000005bb057209 */ /* 0x000fe20007810000 */
[----:B------:R-:W4:Y:S01]  /*b430*/  MUFU.EX2 R71, R71 ;  /* 0x0000004700477308 */ /* 0x000f220000000800 */
[----:B------:R-:W-:Y:S01]  /*b440*/  FSEL R198, R198, RZ, P1 ;  /* 0x000000ffc6c67208 */ /* 0x000fe20000800000 */
[----:B------:R-:W-:Y:S01]  /*b450*/  FADD.FTZ R70, -R70, R166 ;  /* 0x000000a646467221 */ /* 0x000fe20000010100 */
[----:B------:R-:W-:Y:S02]  /*b460*/  FMNMX.FTZ R5, R184, R5, !PT ;  /* 0x00000005b8057209 */ /* 0x000fe40007810000 */
[----:B---3--:R-:W-:Y:S01]  /*b470*/  F2FP.PACK_AB R76, R97, R172 ;  /* 0x000000ac614c723e */ /* 0x008fe200000000ff */
[--C-:B------:R-:W-:Y:S01]  /*b480*/  FFMA.FTZ R96, R0, c[0x0][0x2d0], -R198.reuse ;  /* 0x0000b40000607a23 */ /* 0x100fe200000108c6 */
[----:B------:R-:W-:Y:S01]  /*b490*/  FMNMX.FTZ R5, R73, R5, !PT ;  /* 0x0000000549057209 */ /* 0x000fe20007810000 */
[--C-:B------:R-:W-:Y:S02]  /*b4a0*/  FFMA.FTZ R168, R19, c[0x0][0x2d0], -R198.reuse ;  /* 0x0000b40013a87a23 */ /* 0x100fe400000108c6 */
[----:B------:R-:W-:Y:S01]  /*b4b0*/  MUFU.EX2 R171, R171 ;  /* 0x000000ab00ab7308 */ /* 0x000fe20000000800 */
[----:B-1----:R-:W-:Y:S01]  /*b4c0*/  FMNMX.FTZ R0, R21, R4, !PT ;  /* 0x0000000415007209 */ /* 0x002fe20007810000 */
[--C-:B------:R-:W-:Y:S01]  /*b4d0*/  FFMA.FTZ R174, R6, c[0x0][0x2d0], -R198.reuse ;  /* 0x0000b40006ae7a23 */ /* 0x100fe200000108c6 */
[----:B------:R-:W1:Y:S01]  /*b4e0*/  SHFL.BFLY PT, R4, R5, 0x2, 0x1f ;  /* 0x0c401f0005047f89 */ /* 0x000e6200000e0000 */
[--C-:B------:R-:W-:Y:S01]  /*b4f0*/  FFMA.FTZ R169, R7, c[0x0][0x2d0], -R198.reuse ;  /* 0x0000b40007a97a23 */ /* 0x100fe200000108c6 */
[C---:B------:R-:W-:Y:S01]  /*b500*/  FSETP.NEU.FTZ.AND P0, PT, R0.reuse, -INF , PT ;  /* 0xff8000000000780b */ /* 0x040fe20003f1d000 */
[----:B------:R-:W-:Y:S01]  /*b510*/  FMUL.FTZ R195, R0, c[0x0][0x2d0] ;  /* 0x0000b40000c37a20 */ /* 0x000fe20000410000 */
[----:B--2---:R-:W-:Y:S01]  /*b520*/  F2FP.PACK_AB R78, R75, R74 ;  /* 0x0000004a4b4e723e */ /* 0x004fe200000000ff */
[----:B------:R-:W-:Y:S02]  /*b530*/  FMUL.FTZ R70, R70, c[0x0][0x2d0] ;  /* 0x0000b40046467a20 */ /* 0x000fe40000410000 */
[----:B------:R-:W-:Y:S01]  /*b540*/  MUFU.EX2 R174, R174 ;  /* 0x000000ae00ae7308 */ /* 0x000fe20000000800 */
[----:B------:R-:W-:Y:S01]  /*b550*/  FSEL R195, R195, RZ, P0 ;  /* 0x000000ffc3c37208 */ /* 0x000fe20000000000 */
[----:B------:R-:W-:Y:S01]  /*b560*/  LDSM.16.MT88.4 R20, [R225+0x100] ;  /* 0x00010000e114783b */ /* 0x000fe20000004200 */
[--C-:B------:R-:W-:Y:S02]  /*b570*/  FFMA.FTZ R182, R16, c[0x0][0x2d0], -R198.reuse ;  /* 0x0000b40010b67a23 */ /* 0x100fe400000108c6 */
[C---:B----4-:R-:W-:Y:S02]  /*b580*/  FMUL.FTZ R16, R71.reuse, R148 ;  /* 0x0000009447107220 */ /* 0x050fe40000410000 */
[--C-:B------:R-:W-:Y:S02]  /*b590*/  FFMA.FTZ R173, R8, c[0x0][0x2d0], -R195.reuse ;  /* 0x0000b40008ad7a23 */ /* 0x100fe400000108c3 */
[--C-:B------:R-:W-:Y:S01]  /*b5a0*/  FFMA.FTZ R98, R12, c[0x0][0x2d0], -R195.reuse ;  /* 0x0000b4000c627a23 */ /* 0x100fe200000108c3 */
[----:B------:R-:W2:Y:S01]  /*b5b0*/  MUFU.EX2 R169, R169 ;  /* 0x000000a900a97308 */ /* 0x000ea20000000800 */
[----:B------:R-:W-:Y:S01]  /*b5c0*/  FMUL.FTZ R17, R71, R149 ;  /* 0x0000009547117220 */ /* 0x000fe20000410000 */
[----:B------:R-:W-:Y:S01]  /*b5d0*/  MOV R149, R63 ;  /* 0x0000003f00957202 */ /* 0x000fe20000000f00 */
[--C-:B------:R-:W-:Y:S02]  /*b5e0*/  FFMA.FTZ R196, R35, c[0x0][0x2d0], -R198.reuse ;  /* 0x0000b40023c47a23 */ /* 0x100fe400000108c6 */
[--C-:B------:R-:W-:Y:S01]  /*b5f0*/  FFMA.FTZ R51, R51, c[0x0][0x2d0], -R195.reuse ;  /* 0x0000b40033337a23 */ /* 0x100fe200000108c3 */
[----:B-1----:R-:W-:Y:S01]  /*b600*/  FMNMX.FTZ R4, R5, R4, !PT ;  /* 0x0000000405047209 */ /* 0x002fe20007810000 */
[--C-:B------:R-:W-:Y:S01]  /*b610*/  FFMA.FTZ R49, R49, c[0x0][0x2d0], -R195.reuse ;  /* 0x0000b40031317a23 */ /* 0x100fe200000108c3 */
[----:B------:R-:W-:Y:S02]  /*b620*/  FSEL R5, R0, RZ, P0 ;  /* 0x000000ff00057208 */ /* 0x000fe40000000000 */
[----:B------:R-:W-:Y:S01]  /*b630*/  MUFU.EX2 R96, R96 ;  /* 0x0000006000607308 */ /* 0x000fe20000000800 */
[--C-:B------:R-:W-:Y:S01]  /*b640*/  FFMA.FTZ R99, R9, c[0x0][0x2d0], -R195.reuse ;  /* 0x0000b40009637a23 */ /* 0x100fe200000108c3 */
[----:B------:R-:W1:Y:S01]  /*b650*/  SHFL.BFLY PT, R72, R4, 0x1, 0x1f ;  /* 0x0c201f0004487f89 */ /* 0x000e6200000e0000 */
[----:B------:R-:W-:Y:S02]  /*b660*/  FFMA.FTZ R170, R13, c[0x0][0x2d0], -R195 ;  /* 0x0000b4000daa7a23 */ /* 0x000fe400000108c3 */
[----:B------:R-:W-:Y:S02]  /*b670*/  FADD.FTZ R5, -R5, R165 ;  /* 0x000000a505057221 */ /* 0x000fe40000010100 */
[--C-:B------:R-:W-:Y:S02]  /*b680*/  FFMA.FTZ R250, R250, c[0x0][0x2d0], -R198.reuse ;  /* 0x0000b400fafa7a23 */ /* 0x100fe400000108c6 */
[----:B------:R-:W-:Y:S01]  /*b690*/  FMUL.FTZ R5, R5, c[0x0][0x2d0] ;  /* 0x0000b40005057a20 */ /* 0x000fe20000410000 */
[----:B------:R-:W3:Y:S01]  /*b6a0*/  MUFU.EX2 R168, R168 ;  /* 0x000000a800a87308 */ /* 0x000ee20000000800 */
[--C-:B------:R-:W-:Y:S02]  /*b6b0*/  FFMA.FTZ R249, R249, c[0x0][0x2d0], -R198.reuse ;  /* 0x0000b400f9f97a23 */ /* 0x100fe400000108c6 */
[--C-:B------:R-:W-:Y:S01]  /*b6c0*/  FFMA.FTZ R246, R246, c[0x0][0x2d0], -R198.reuse ;  /* 0x0000b400f6f67a23 */ /* 0x100fe200000108c6 */
[----:B--2---:R-:W-:Y:S01]  /*b6d0*/  F2FP.PACK_AB R77, R169, R174 ;  /* 0x000000aea94d723e */ /* 0x004fe200000000ff */
[--C-:B------:R-:W-:Y:S02]  /*b6e0*/  FFMA.FTZ R209, R209, c[0x0][0x2d0], -R198.reuse ;  /* 0x0000b400d1d17a23 */ /* 0x100fe400000108c6 */
[--C-:B------:R-:W-:Y:S02]  /*b6f0*/  FFMA.FTZ R202, R202, c[0x0][0x2d0], -R198.reuse ;  /* 0x0000b400caca7a23 */ /* 0x100fe400000108c6 */
[--C-:B------:R-:W-:Y:S01]  /*b700*/  FFMA.FTZ R201, R201, c[0x0][0x2d0], -R198.reuse ;  /* 0x0000b400c9c97a23 */ /* 0x100fe200000108c6 */
[----:B------:R-:W2:Y:S01]  /*b710*/  MUFU.EX2 R70, R70 ;  /* 0x0000004600467308 */ /* 0x000ea20000000800 */
[--C-:B------:R-:W-:Y:S02]  /*b720*/  FFMA.FTZ R244, R244, c[0x0][0x2d0], -R195.reuse ;  /* 0x0000b400f4f47a23 */ /* 0x100fe400000108c3 */
[--C-:B------:R-:W-:Y:S02]  /*b730*/  FFMA.FTZ R210, R210, c[0x0][0x2d0], -R195.reuse ;  /* 0x0000b400d2d27a23 */ /* 0x100fe400000108c3 */
[--C-:B------:R-:W-:Y:S01]  /*b740*/  FFMA.FTZ R207, R207, c[0x0][0x2d0], -R195.reuse ;  /* 0x0000b400cfcf7a23 */ /* 0x100fe200000108c3 */
[----:B-1----:R-:W-:Y:S01]  /*b750*/  FMNMX.FTZ R72, R4, R72, !PT ;  /* 0x0000004804487209 */ /* 0x002fe20007810000 */
[----:B------:R-:W-:Y:S02]  /*b760*/  FFMA.FTZ R204, R204, c[0x0][0x2d0], -R195 ;  /* 0x0000b400cccc7a23 */ /* 0x000fe400000108c3 */
[--C-:B------:R-:W-:Y:S01]  /*b770*/  FFMA.FTZ R194, R194, c[0x0][0x2d0], -R198.reuse ;  /* 0x0000b400c2c27a23 */ /* 0x100fe200000108c6 */
[----:B------:R-:W1:Y:S01]  /*b780*/  MUFU.EX2 R69, R5 ;  /* 0x0000000500457308 */ /* 0x000e620000000800 */
[C---:B------:R-:W-:Y:S01]  /*b790*/  FSETP.NEU.FTZ.AND P0, PT, R72.reuse, -INF , PT ;  /* 0xff8000004800780b */ /* 0x040fe20003f1d000 */
[----:B------:R-:W-:Y:S01]  /*b7a0*/  FMUL.FTZ R192, R72, c[0x0][0x2d0] ;  /* 0x0000b40048c07a20 */ /* 0x000fe20000410000 */
[----:B---3--:R-:W-:Y:S01]  /*b7b0*/  F2FP.PACK_AB R79, R168, R96 ;  /* 0x00000060a84f723e */ /* 0x008fe200000000ff */
[--C-:B------:R-:W-:Y:S01]  /*b7c0*/  FFMA.FTZ R189, R189, c[0x0][0x2d0], -R198.reuse ;  /* 0x0000b400bdbd7a23 */ /* 0x100fe200000108c6 */
[----:B------:R-:W-:Y:S01]  /*b7d0*/  FSEL R4, R72, RZ, P0 ;  /* 0x000000ff48047208 */ /* 0x000fe20000000000 */
[----:B------:R-:W-:Y:S01]  /*b7e0*/  FFMA.FTZ R180, R180, c[0x0][0x2d0], -R198 ;  /* 0x0000b400b4b47a23 */ /* 0x000fe200000108c6 */
[----:B------:R-:W-:Y:S01]  /*b7f0*/  FSEL R192, R192, RZ, P0 ;  /* 0x000000ffc0c07208 */ /* 0x000fe20000000000 */
[----:B------:R-:W-:Y:S02]  /*b800*/  FFMA.FTZ R172, R71, R242, R172 ;  /* 0x000000f247ac7223 */ /* 0x000fe400000100ac */
[----:B------:R-:W-:Y:S01]  /*b810*/  MUFU.EX2 R173, R173 ;  /* 0x000000ad00ad7308 */ /* 0x000fe20000000800 */
[----:B------:R-:W-:Y:S01]  /*b820*/  FADD.FTZ R4, -R4, R164 ;  /* 0x000000a404047221 */ /* 0x000fe20000010100 */
[C---:B------:R-:W-:Y:S01]  /*b830*/  ISETP.GT.AND P0, PT, R243.reuse, UR6, PT ;  /* 0x00000006f3007c0c */ /* 0x040fe2000bf04270 */
[--C-:B------:R-:W-:Y:S01]  /*b840*/  FFMA.FTZ R175, R10, c[0x0][0x2d0], -R192.reuse ;  /* 0x0000b4000aaf7a23 */ /* 0x100fe200000108c0 */
[----:B------:R-:W-:Y:S01]  /*b850*/  IADD3 R243, R243, -0x1, RZ ;  /* 0xfffffffff3f37810 */ /* 0x000fe20007ffe0ff */
[----:B------:R-:W-:Y:S02]  /*b860*/  FMUL.FTZ R4, R4, c[0x0][0x2d0] ;  /* 0x0000b40004047a20 */ /* 0x000fe40000410000 */
[C---:B--2---:R-:W-:Y:S01]  /*b870*/  FMUL.FTZ R19, R70.reuse, R151 ;  /* 0x0000009746137220 */ /* 0x044fe20000410000 */
[----:B------:R-:W-:Y:S01]  /*b880*/  MOV R151, R87 ;  /* 0x0000005700977202 */ /* 0x000fe20000000f00 */
[----:B------:R-:W-:Y:S01]  /*b890*/  FMUL.FTZ R35, R70, R103 ;  /* 0x0000006746237220 */ /* 0x000fe20000410000 */
[----:B------:R-:W2:Y:S01]  /*b8a0*/  MUFU.EX2 R68, R4 ;  /* 0x0000000400447308 */ /* 0x000ea20000000800 */
[--C-:B------:R-:W-:Y:S02]  /*b8b0*/  FFMA.FTZ R167, R11, c[0x0][0x2d0], -R192.reuse ;  /* 0x0000b4000ba77a23 */ /* 0x100fe400000108c0 */
[--C-:B------:R-:W-:Y:S02]  /*b8c0*/  FFMA.FTZ R166, R14, c[0x0][0x2d0], -R192.reuse ;  /* 0x0000b4000ea67a23 */ /* 0x100fe400000108c0 */
[----:B------:R-:W-:Y:S02]  /*b8d0*/  FFMA.FTZ R165, R15, c[0x0][0x2d0], -R192 ;  /* 0x0000b4000fa57a23 */ /* 0x000fe400000108c0 */
[C---:B-1----:R-:W-:Y:S02]  /*b8e0*/  FMUL.FTZ R8, R69.reuse, R156 ;  /* 0x0000009c45087220 */ /* 0x042fe40000410000 */
[----:B------:R-:W-:Y:S01]  /*b8f0*/  IMAD.MOV.U32 R156, RZ, RZ, R80 ;  /* 0x000000ffff9c7224 */ /* 0x000fe200078e0050 */
[----:B------:R-:W1:Y:S01]  /*b900*/  MUFU.EX2 R99, R99 ;  /* 0x0000006300637308 */ /* 0x000e620000000800 */
[----:B------:R-:W3:Y:S01]  /*b910*/  LDSM.16.MT88.4 R80, [R218+0x100] ;  /* 0x00010000da50783b */ /* 0x000ee20000004200 */
[----:B------:R-:W-:Y:S02]  /*b920*/  FMUL.FTZ R12, R69, R152 ;  /* 0x00000098450c7220 */ /* 0x000fe40000410000 */
[----:B------:R-:W-:Y:S02]  /*b930*/  IMAD.MOV.U32 R148, RZ, RZ, R156 ;  /* 0x000000ffff947224 */ /* 0x000fe400078e009c */
[----:B------:R-:W-:Y:S02]  /*b940*/  IMAD.MOV.U32 R152, RZ, RZ, R90 ;  /* 0x000000ffff987224 */ /* 0x000fe400078e005a */
[----:B------:R-:W-:Y:S02]  /*b950*/  FMUL.FTZ R5, R71, R161 ;  /* 0x000000a147057220 */ /* 0x000fe40000410000 */
[----:B------:R-:W-:Y:S01]  /*b960*/  MUFU.EX2 R98, R98 ;  /* 0x0000006200627308 */ /* 0x000fe20000000800 */
[----:B------:R-:W-:Y:S02]  /*b970*/  IMAD.MOV.U32 R161, RZ, RZ, R29 ;  /* 0x000000ffffa17224 */ /* 0x000fe400078e001d */
[----:B------:R-:W-:Y:S01]  /*b980*/  FMUL.FTZ R6, R70, R162 ;  /* 0x000000a246067220 */ /* 0x000fe20000410000 */
[----:B------:R-:W-:Y:S01]  /*b990*/  MOV R162, R40 ;  /* 0x0000002800a27202 */ /* 0x000fe20000000f00 */
[C---:B--2---:R-:W-:Y:S01]  /*b9a0*/  FMUL.FTZ R15, R68.reuse, R155 ;  /* 0x0000009b440f7220 */ /* 0x044fe20000410000 */
[----:B------:R-:W-:Y:S01]  /*b9b0*/  MOV R155, R91 ;  /* 0x0000005b009b7202 */ /* 0x000fe20000000f00 */
[----:B------:R-:W-:Y:S02]  /*b9c0*/  FMUL.FTZ R42, R68, R110 ;  /* 0x0000006e442a7220 */ /* 0x000fe40000410000 */
[----:B------:R-:W-:Y:S01]  /*b9d0*/  FFMA.FTZ R110, R88, c[0x0][0x2d0], -R192 ;  /* 0x0000b400586e7a23 */ /* 0x000fe200000108c0 */
[----:B------:R-:W2:Y:S01]  /*b9e0*/  MUFU.EX2 R170, R170 ;  /* 0x000000aa00aa7308 */ /* 0x000ea20000000800 */
[----:B------:R-:W-:Y:S02]  /*b9f0*/  FMUL.FTZ R43, R68, R111 ;  /* 0x0000006f442b7220 */ /* 0x000fe40000410000 */
[--C-:B------:R-:W-:Y:S01]  /*ba00*/  FFMA.FTZ R111, R89, c[0x0][0x2d0], -R199.reuse ;  /* 0x0000b400596f7a23 */ /* 0x100fe200000108c7 */
[----:B-1----:R-:W-:Y:S01]  /*ba10*/  F2FP.PACK_AB R64, R99, R173 ;  /* 0x000000ad6340723e */ /* 0x002fe200000000ff */
[----:B------:R-:W-:Y:S01]  /*ba20*/  LDSM.16.MT88.4 R88, [R220+0x900] ;  /* 0x00090000dc58783b */ /* 0x000fe20000004200 */
[----:B------:R-:W-:Y:S02]  /*ba30*/  FMUL.FTZ R4, R71, R160 ;  /* 0x000000a047047220 */ /* 0x000fe40000410000 */
[----:B------:R-:W-:Y:S02]  /*ba40*/  IMAD.MOV.U32 R160, RZ, RZ, R30 ;  /* 0x000000ffffa07224 */ /* 0x000fe400078e001e */
[----:B------:R-:W-:Y:S01]  /*ba50*/  MUFU.EX2 R175, R175 ;  /* 0x000000af00af7308 */ /* 0x000fe20000000800 */
[----:B------:R-:W-:Y:S01]  /*ba60*/  FMUL.FTZ R7, R70, R163 ;  /* 0x000000a346077220 */ /* 0x000fe20000410000 */
[----:B------:R-:W-:Y:S01]  /*ba70*/  MOV R163, R193 ;  /* 0x000000c100a37202 */ /* 0x000fe20000000f00 */
[C---:B------:R-:W-:Y:S01]  /*ba80*/  FMUL.FTZ R9, R69.reuse, R157 ;  /* 0x0000009d45097220 */ /* 0x040fe20000410000 */
[----:B------:R-:W-:Y:S01]  /*ba90*/  MOV R157, R41 ;  /* 0x00000029009d7202 */ /* 0x000fe20000000f00 */
[C---:B------:R-:W-:Y:S02]  /*baa0*/  FMUL.FTZ R10, R68.reuse, R158 ;  /* 0x0000009e440a7220 */ /* 0x040fe40000410000 */
[----:B------:R-:W-:Y:S01]  /*bab0*/  IMAD.MOV.U32 R158, RZ, RZ, R190 ;  /* 0x000000ffff9e7224 */ /* 0x000fe200078e00be */
[-C--:B------:R-:W-:Y:S01]  /*bac0*/  HMMA.16816.F32 R4, R76, R20.reuse, R4 ;  /* 0x000000144c04723c */ /* 0x080fe20000001804 */
[C---:B------:R-:W-:Y:S01]  /*bad0*/  FMUL.FTZ R11, R68.reuse, R159 ;  /* 0x0000009f440b7220 */ /* 0x040fe20000410000 */
[----:B------:R-:W1:Y:S01]  /*bae0*/  MUFU.EX2 R167, R167 ;  /* 0x000000a700a77308 */ /* 0x000e620000000800 */
[C---:B------:R-:W-:Y:S01]  /*baf0*/  FMUL.FTZ R13, R69.reuse, R153 ;  /* 0x00000099450d7220 */ /* 0x040fe20000410000 */
[----:B------:R-:W-:Y:S01]  /*bb00*/  MOV R153, R47 ;  /* 0x0000002f00997202 */ /* 0x000fe20000000f00 */
[----:B------:R-:W-:Y:S01]  /*bb10*/  FMUL.FTZ R47, R68, R135 ;  /* 0x00000087442f7220 */ /* 0x000fe20000410000 */
[----:B--2---:R-:W-:Y:S01]  /*bb20*/  F2FP.PACK_AB R66, R170, R98 ;  /* 0x00000062aa42723e */ /* 0x004fe200000000ff */
[----:B------:R-:W-:Y:S01]  /*bb30*/  FMUL.FTZ R14, R68, R154 ;  /* 0x0000009a440e7220 */ /* 0x000fe20000410000 */
[----:B------:R-:W-:Y:S01]  /*bb40*/  MOV R154, R45 ;  /* 0x0000002d009a7202 */ /* 0x000fe20000000f00 */
[----:B------:R-:W-:Y:S03]  /*bb50*/  FFMA.FTZ R164, R18, c[0x0][0x2d0], -R198 ;  /* 0x0000b40012a47a23 */ /* 0x000fe600000108c6 */
[----:B------:R-:W-:Y:S01]  /*bb60*/  MUFU.EX2 R166, R166 ;  /* 0x000000a600a67308 */ /* 0x000fe20000000800 */
[----:B------:R-:W-:Y:S01]  /*bb70*/  FMUL.FTZ R18, R70, R150 ;  /* 0x0000009646127220 */ /* 0x000fe20000410000 */
[----:B------:R-:W-:Y:S01]  /*bb80*/  MOV R159, R188 ;  /* 0x000000bc009f7202 */ /* 0x000fe20000000f00 */
[----:B------:R-:W-:Y:S02]  /*bb90*/  IMAD.MOV.U32 R150, RZ, RZ, R62 ;  /* 0x000000ffff967224 */ /* 0x000fe400078e003e */
[C---:B------:R-:W-:Y:S02]  /*bba0*/  FMUL.FTZ R24, R69.reuse, R140 ;  /* 0x0000008c45187220 */ /* 0x040fe40000410000 */
[----:B------:R-:W-:Y:S02]  /*bbb0*/  FFMA.FTZ R135, R150, c[0x0][0x2d0], -R192 ;  /* 0x0000b40096877a23 */ /* 0x000fe400000108c0 */
[----:B------:R-:W-:Y:S01]  /*bbc0*/  IMAD.MOV.U32 R140, RZ, RZ, R158 ;  /* 0x000000ffff8c7224 */ /* 0x000fe200078e009e */
[----:B------:R-:W2:Y:S01]  /*bbd0*/  MUFU.EX2 R165, R165 ;  /* 0x000000a500a57308 */ /* 0x000ea20000000800 */
[----:B------:R-:W-:Y:S01]  /*bbe0*/  FMUL.FTZ R25, R69, R141 ;  /* 0x0000008d45197220 */ /* 0x000fe20000410000 */
[----:B------:R-:W-:Y:S01]  /*bbf0*/  MOV R141, R44 ;  /* 0x0000002c008d7202 */ /* 0x000fe20000000f00 */
[C---:B------:R-:W-:Y:S01]  /*bc00*/  FMUL.FTZ R26, R68.reuse, R142 ;  /* 0x0000008e441a7220 */ /* 0x040fe20000410000 */
[----:B-1----:R-:W-:Y:S01]  /*bc10*/  F2FP.PACK_AB R65, R167, R175 ;  /* 0x000000afa741723e */ /* 0x002fe200000000ff */
[C---:B------:R-:W-:Y:S02]  /*bc20*/  FMUL.FTZ R27, R68.reuse, R143 ;  /* 0x0000008f441b7220 */ /* 0x040fe40000410000 */
[C---:B------:R-:W-:Y:S02]  /*bc30*/  FMUL.FTZ R28, R69.reuse, R136 ;  /* 0x00000088451c7220 */ /* 0x040fe40000410000 */
[----:B------:R-:W-:Y:S01]  /*bc40*/  FMUL.FTZ R29, R69, R137 ;  /* 0x00000089451d7220 */ /* 0x000fe20000410000 */
[----:B------:R1:W-:Y:S01]  /*bc50*/  MUFU.EX2 R136, R51 ;  /* 0x0000003300887308 */ /* 0x0003e20000000800 */
[C---:B------:R-:W-:Y:S02]  /*bc60*/  FMUL.FTZ R30, R68.reuse, R138 ;  /* 0x0000008a441e7220 */ /* 0x040fe40000410000 */
[----:B------:R-:W-:Y:S02]  /*bc70*/  FMUL.FTZ R31, R68, R139 ;  /* 0x0000008b441f7220 */ /* 0x000fe40000410000 */
[--C-:B------:R-:W-:Y:S02]  /*bc80*/  FFMA.FTZ R188, R32, c[0x0][0x2d0], -R199.reuse ;  /* 0x0000b40020bc7a23 */ /* 0x100fe400000108c7 */
[----:B------:R-:W-:Y:S02]  /*bc90*/  FMUL.FTZ R32, R71, R100 ;  /* 0x0000006447207220 */ /* 0x000fe40000410000 */
[----:B------:R-:W-:Y:S01]  /*bca0*/  FFMA.FTZ R190, R33, c[0x0][0x2d0], -R199 ;  /* 0x0000b40021be7a23 */ /* 0x000fe200000108c7 */
[----:B------:R-:W-:Y:S01]  /*bcb0*/  MUFU.EX2 R178, R178 ;  /* 0x000000b200b27308 */ /* 0x000fe20000000800 */
[----:B------:R-:W-:Y:S02]  /*bcc0*/  FMUL.FTZ R33, R71, R101 ;  /* 0x0000006547217220 */ /* 0x000fe40000410000 */
[----:B------:R-:W-:Y:S01]  /*bcd0*/  FFMA.FTZ R193, R34, c[0x0][0x2d0], -R198 ;  /* 0x0000b40022c17a23 */ /* 0x000fe200000108c6 */
[----:B--2---:R-:W-:Y:S01]  /*bce0*/  F2FP.PACK_AB R67, R165, R166 ;  /* 0x000000a6a543723e */ /* 0x004fe200000000ff */
[C---:B------:R-:W-:Y:S02]  /*bcf0*/  FMUL.FTZ R34, R70.reuse, R102 ;  /* 0x0000006646227220 */ /* 0x040fe40000410000 */
[C---:B------:R-:W-:Y:S02]  /*bd00*/  FMUL.FTZ R40, R69.reuse, R108 ;  /* 0x0000006c45287220 */ /* 0x040fe40000410000 */
[C---:B------:R-:W-:Y:S01]  /*bd10*/  FMUL.FTZ R41, R69.reuse, R109 ;  /* 0x0000006d45297220 */ /* 0x040fe20000410000 */
[----:B------:R-:W-:Y:S01]  /*bd20*/  MUFU.EX2 R164, R164 ;  /* 0x000000a400a47308 */ /* 0x000fe20000000800 */
[C---:B------:R-:W-:Y:S01]  /*bd30*/  HMMA.16816.F32 R8, R64.reuse, R20, R8 ;  /* 0x000000144008723c */ /* 0x040fe20000001808 */
[C---:B------:R-:W-:Y:S02]  /*bd40*/  FMUL.FTZ R44, R69.reuse, R132 ;  /* 0x00000084452c7220 */ /* 0x040fe40000410000 */
[----:B------:R-:W-:Y:S02]  /*bd50*/  FMUL.FTZ R45, R69, R133 ;  /* 0x00000085452d7220 */ /* 0x000fe40000410000 */
[----:B-1----:R-:W-:Y:S02]  /*bd60*/  FMUL.FTZ R51, R70, R115 ;  /* 0x0000007346337220 */ /* 0x002fe40000410000 */
[C---:B------:R-:W-:Y:S01]  /*bd70*/  FMUL.FTZ R20, R71.reuse, R144 ;  /* 0x0000009047147220 */ /* 0x040fe20000410000 */
[-C--:B------:R-:W-:Y:S01]  /*bd80*/  HMMA.16816.F32 R12, R64, R22.reuse, R12 ;  /* 0x00000016400c723c */ /* 0x080fe2000000180c */
[----:B------:R-:W-:Y:S03]  /*bd90*/  MUFU.EX2 R182, R182 ;  /* 0x000000b600b67308 */ /* 0x000fe60000000800 */
[----:B------:R-:W-:Y:S01]  /*bda0*/  FMUL.FTZ R21, R71, R145 ;  /* 0x0000009147157220 */ /* 0x000fe20000410000 */
[----:B------:R-:W-:Y:S01]  /*bdb0*/  MOV R144, R85 ;  /* 0x0000005500907202 */ /* 0x000fe20000000f00 */
[----:B------:R-:W-:Y:S02]  /*bdc0*/  FFMA.FTZ R137, R50, c[0x0][0x2d0], -R195 ;  /* 0x0000b40032897a23 */ /* 0x000fe400000108c3 */
[C---:B------:R-:W-:Y:S01]  /*bdd0*/  HMMA.16816.F32 R16, R76.reuse, R22, R16 ;  /* 0x000000164c10723c */ /* 0x040fe20000001810 */
[----:B------:R-:W-:Y:S02]  /*bde0*/  FMUL.FTZ R50, R70, R114 ;  /* 0x0000007246327220 */ /* 0x000fe40000410000 */
[----:B------:R-:W-:Y:S01]  /*bdf0*/  MUFU.EX2 R188, R188 ;  /* 0x000000bc00bc7308 */ /* 0x000fe20000000800 */
[----:B------:R-:W-:Y:S02]  /*be00*/  IMAD.MOV.U32 R156, RZ, RZ, R58 ;  /* 0x000000ffff9c7224 */ /* 0x000fe400078e003a */
[----:B------:R-:W-:Y:S02]  /*be10*/  FFMA.FTZ R108, R56, c[0x0][0x2d0], -R192 ;  /* 0x0000b400386c7a23 */ /* 0x000fe400000108c0 */
[C---:B------:R-:W-:Y:S01]  /*be20*/  FMUL.FTZ R22, R70.reuse, R146 ;  /* 0x0000009246167220 */ /* 0x040fe20000410000 */
[----:B------:R-:W-:Y:S03]  /*be30*/  MOV R146, R157 ;  /* 0x0000009d00927202 */ /* 0x000fe60000000f00 */
[----:B------:R-:W-:Y:S01]  /*be40*/  FMUL.FTZ R23, R70, R147 ;  /* 0x0000009346177220 */ /* 0x000fe20000410000 */
[----:B------:R-:W-:Y:S01]  /*be50*/  MUFU.EX2 R190, R190 ;  /* 0x000000be00be7308 */ /* 0x000fe20000000800 */
[----:B------:R-:W-:Y:S01]  /*be60*/  IMAD.MOV.U32 R158, RZ, RZ, R86 ;  /* 0x000000ffff9e7224 */ /* 0x000fe200078e0056 */
[----:B------:R-:W-:Y:S01]  /*be70*/  MOV R157, R59 ;  /* 0x0000003b009d7202 */ /* 0x000fe20000000f00 */
[----:B------:R-:W-:Y:S02]  /*be80*/  IMAD.MOV.U32 R145, RZ, RZ, R84 ;  /* 0x000000ffff917224 */ /* 0x000fe400078e0054 */
[----:B------:R-:W1:Y:S01]  /*be90*/  LDSM.16.MT88.4 R84, [R225+0x900] ;  /* 0x00090000e154783b */ /* 0x000e620000004200 */
[-C--:B------:R-:W-:Y:S01]  /*bea0*/  HMMA.16816.F32 R20, R76, R36.reuse, R20 ;  /* 0x000000244c14723c */ /* 0x080fe20000001814 */
[C---:B------:R-:W-:Y:S02]  /*beb0*/  FMUL.FTZ R56, R69.reuse, R120 ;  /* 0x0000007845387220 */ /* 0x040fe40000410000 */
[C---:B------:R-:W-:Y:S01]  /*bec0*/  FMUL.FTZ R58, R68.reuse, R122 ;  /* 0x0000007a443a7220 */ /* 0x040fe20000410000 */
[----:B------:R-:W-:Y:S01]  /*bed0*/  MUFU.EX2 R193, R193 ;  /* 0x000000c100c17308 */ /* 0x000fe20000000800 */
[----:B------:R-:W-:Y:S02]  /*bee0*/  FMUL.FTZ R59, R68, R123 ;  /* 0x0000007b443b7220 */ /* 0x000fe40000410000 */
[----:B------:R-:W-:Y:S01]  /*bef0*/  IMAD.MOV.U32 R147, RZ, RZ, R61 ;  /* 0x000000ffff937224 */ /* 0x000fe200078e003d */
[C---:B------:R-:W-:Y:S01]  /*bf00*/  HMMA.16816.F32 R24, R64.reuse, R36, R24 ;  /* 0x000000244018723c */ /* 0x040fe20000001818 */
[----:B------:R-:W-:Y:S03]  /*bf10*/  FMUL.FTZ R61, R69, R125 ;  /* 0x0000007d453d7220 */ /* 0x000fe60000410000 */
[--C-:B------:R-:W-:Y:S02]  /*bf20*/  FFMA.FTZ R109, R60, c[0x0][0x2d0], -R192.reuse ;  /* 0x0000b4003c6d7a23 */ /* 0x100fe400000108c0 */
[----:B------:R-:W-:Y:S01]  /*bf30*/  MUFU.EX2 R196, R196 ;  /* 0x000000c400c47308 */ /* 0x000fe20000000800 */
[C---:B------:R-:W-:Y:S01]  /*bf40*/  FMUL.FTZ R36, R71.reuse, R104 ;  /* 0x0000006847247220 */ /* 0x040fe20000410000 */
[-C--:B------:R-:W-:Y:S01]  /*bf50*/  HMMA.16816.F32 R28, R64, R38.reuse, R28 ;  /* 0x00000026401c723c */ /* 0x080fe2000000181c */
[C---:B------:R-:W-:Y:S03]  /*bf60*/  FMUL.FTZ R37, R71.reuse, R105 ;  /* 0x0000006947257220 */ /* 0x040fe60000410000 */
[----:B------:R-:W-:Y:S02]  /*bf70*/  FFMA.FTZ R105, R48, c[0x0][0x2d0], -R195 ;  /* 0x0000b40030697a23 */ /* 0x000fe400000108c3 */
[----:B------:R-:W-:Y:S02]  /*bf80*/  FMUL.FTZ R48, R71, R112 ;  /* 0x0000007047307220 */ /* 0x000fe40000410000 */
[C---:B------:R-:W-:Y:S01]  /*bf90*/  HMMA.16816.F32 R32, R76.reuse, R38, R32 ;  /* 0x000000264c20723c */ /* 0x040fe20000001820 */
[----:B------:R2:W-:Y:S03]  /*bfa0*/  MUFU.EX2 R104, R49 ;  /* 0x0000003100687308 */ /* 0x0005e60000000800 */
[----:B------:R-:W-:Y:S02]  /*bfb0*/  FMUL.FTZ R60, R69, R124 ;  /* 0x0000007c453c7220 */ /* 0x000fe40000410000 */
[----:B------:R-:W-:Y:S02]  /*bfc0*/  FMUL.FTZ R62, R68, R126 ;  /* 0x0000007e443e7220 */ /* 0x000fe40000410000 */
[C---:B------:R-:W-:Y:S03]  /*bfd0*/  FMUL.FTZ R38, R70.reuse, R106 ;  /* 0x0000006a46267220 */ /* 0x040fe60000410000 */
[----:B------:R-:W4:Y:S01]  /*bfe0*/  MUFU.EX2 R137, R137 ;  /* 0x0000008900897308 */ /* 0x000f220000000800 */
[----:B------:R-:W-:Y:S02]  /*bff0*/  FMUL.FTZ R39, R70, R107 ;  /* 0x0000006b46277220 */ /* 0x000fe40000410000 */
[----:B------:R-:W-:Y:S02]  /*c000*/  FFMA.FTZ R107, R57, c[0x0][0x2d0], -R192 ;  /* 0x0000b400396b7a23 */ /* 0x000fe400000108c0 */
[----:B------:R-:W-:Y:S02]  /*c010*/  FMUL.FTZ R57, R69, R121 ;  /* 0x0000007945397220 */ /* 0x000fe40000410000 */
[C---:B------:R-:W-:Y:S01]  /*c020*/  FMUL.FTZ R63, R68.reuse, R127 ;  /* 0x0000007f443f7220 */ /* 0x040fe20000410000 */
[-C--:B------:R-:W-:Y:S01]  /*c030*/  HMMA.16816.F32 R36, R76, R52.reuse, R36 ;  /* 0x000000344c24723c */ /* 0x080fe20000001824 */
[----:B------:R-:W-:Y:S01]  /*c040*/  IMAD.MOV.U32 R142, RZ, RZ, R140 ;  /* 0x000000ffff8e7224 */ /* 0x000fe200078e008c */
[----:B------:R-:W-:Y:S01]  /*c050*/  MOV R140, R152 ;  /* 0x00000098008c7202 */ /* 0x000fe20000000f00 */
[----:B------:R-:W-:Y:S01]  /*c060*/  MUFU.EX2 R135, R135 ;  /* 0x0000008700877308 */ /* 0x000fe20000000800 */
[----:B------:R-:W-:Y:S01]  /*c070*/  MOV R152, R92 ;  /* 0x0000005c00987202 */ /* 0x000fe20000000f00 */
[----:B------:R-:W-:Y:S02]  /*c080*/  FFMA.FTZ R245, R245, c[0x0][0x2d0], -R192 ;  /* 0x0000b400f5f57a23 */ /* 0x000fe400000108c0 */
[----:B--2---:R-:W-:Y:S01]  /*c090*/  FMUL.FTZ R49, R71, R113 ;  /* 0x0000007147317220 */ /* 0x004fe20000410000 */
[C---:B------:R-:W-:Y:S01]  /*c0a0*/  HMMA.16816.F32 R40, R64.reuse, R52, R40 ;  /* 0x000000344028723c */ /* 0x040fe20000001828 */
[----:B------:R-:W-:Y:S03]  /*c0b0*/  FFMA.FTZ R106, R159, c[0x0][0x2d0], -R199 ;  /* 0x0000b4009f6a7a23 */ /* 0x000fe600000108c7 */
[----:B------:R-:W-:Y:S01]  /*c0c0*/  IMAD.MOV.U32 R159, RZ, RZ, R46 ;  /* 0x000000ffff9f7224 */ /* 0x000fe200078e002e */
[----:B------:R-:W-:Y:S01]  /*c0d0*/  MUFU.EX2 R105, R105 ;  /* 0x0000006900697308 */ /* 0x000fe20000000800 */
[----:B------:R-:W-:Y:S02]  /*c0e0*/  FMUL.FTZ R46, R68, R134 ;  /* 0x00000086442e7220 */ /* 0x000fe40000410000 */
[C---:B------:R-:W-:Y:S04]  /*c0f0*/  FMUL.FTZ R52, R71.reuse, R116 ;  /* 0x0000007447347220 */ /* 0x040fe80000410000 */
[----:B------:R-:W-:Y:S01]  /*c100*/  FMUL.FTZ R53, R71, R117 ;  /* 0x0000007547357220 */ /* 0x000fe20000410000 */
[-C--:B------:R-:W-:Y:S01]  /*c110*/  HMMA.16816.F32 R44, R64, R54.reuse, R44 ;  /* 0x00000036402c723c */ /* 0x080fe2000000182c */
[--C-:B------:R-:W-:Y:S01]  /*c120*/  FFMA.FTZ R211, R211, c[0x0][0x2d0], -R192.reuse ;  /* 0x0000b400d3d37a23 */ /* 0x100fe200000108c0 */
[----:B------:R-:W-:Y:S01]  /*c130*/  MUFU.EX2 R107, R107 ;  /* 0x0000006b006b7308 */ /* 0x000fe20000000800 */
[--C-:B------:R-:W-:Y:S02]  /*c140*/  FFMA.FTZ R208, R208, c[0x0][0x2d0], -R192.reuse ;  /* 0x0000b400d0d07a23 */ /* 0x100fe400000108c0 */
[----:B------:R-:W-:Y:S02]  /*c150*/  FFMA.FTZ R205, R205, c[0x0][0x2d0], -R192 ;  /* 0x0000b400cdcd7a23 */ /* 0x000fe400000108c0 */
[--C-:B------:R-:W-:Y:S01]  /*c160*/  FFMA.FTZ R116, R141, c[0x0][0x2d0], -R198.reuse ;  /* 0x0000b4008d747a23 */ /* 0x100fe200000108c6 */
[C---:B------:R-:W-:Y:S01]  /*c170*/  HMMA.16816.F32 R48, R76.reuse, R54, R48 ;  /* 0x000000364c30723c */ /* 0x040fe20000001830 */
[----:B------:R-:W-:Y:S03]  /*c180*/  MOV R141, R144 ;  /* 0x00000090008d7202 */ /* 0x000fe60000000f00 */
[----:B------:R-:W2:Y:S01]  /*c190*/  MUFU.EX2 R108, R108 ;  /* 0x0000006c006c7308 */ /* 0x000ea20000000800 */
[----:B------:R-:W-:Y:S01]  /*c1a0*/  MOV R144, R151 ;  /* 0x0000009700907202 */ /* 0x000fe20000000f00 */
[----:B------:R-:W-:Y:S01]  /*c1b0*/  IMAD.MOV.U32 R151, RZ, RZ, R149 ;  /* 0x000000ffff977224 */ /* 0x000fe200078e0095 */
[----:B------:R-:W-:Y:S01]  /*c1c0*/  MOV R149, R94 ;  /* 0x0000005e00957202 */ /* 0x000fe20000000f00 */
[C---:B------:R-:W-:Y:S04]  /*c1d0*/  FMUL.FTZ R54, R70.reuse, R118 ;  /* 0x0000007646367220 */ /* 0x040fe80000410000 */
[----:B------:R-:W-:Y:S02]  /*c1e0*/  FMUL.FTZ R55, R70, R119 ;  /* 0x0000007746377220 */ /* 0x000fe40000410000 */
[--C-:B------:R-:W-:Y:S01]  /*c1f0*/  FFMA.FTZ R134, R151, c[0x0][0x2d0], -R199.reuse ;  /* 0x0000b40097867a23 */ /* 0x100fe200000108c7 */
[----:B------:R-:W-:Y:S01]  /*c200*/  MUFU.EX2 R109, R109 ;  /* 0x0000006d006d7308 */ /* 0x000fe20000000800 */
[----:B------:R-:W-:Y:S02]  /*c210*/  FFMA.FTZ R118, R163, c[0x0][0x2d0], -R199 ;  /* 0x0000b400a3767a23 */ /* 0x000fe400000108c7 */
[----:B------:R-:W-:Y:S01]  /*c220*/  IMAD.MOV.U32 R163, RZ, RZ, R93 ;  /* 0x000000ffffa37224 */ /* 0x000fe200078e005d */
[-C--:B---3--:R-:W-:Y:S01]  /*c230*/  HMMA.16816.F32 R52, R76, R80.reuse, R52 ;  /* 0x000000504c34723c */ /* 0x088fe20000001834 */
[--C-:B------:R-:W-:Y:S01]  /*c240*/  FFMA.FTZ R117, R147, c[0x0][0x2d0], -R198.reuse ;  /* 0x0000b40093757a23 */ /* 0x100fe200000108c6 */
[----:B------:R-:W-:Y:S01]  /*c250*/  MOV R147, R162 ;  /* 0x000000a200937202 */ /* 0x000fe20000000f00 */
[----:B------:R-:W-:Y:S01]  /*c260*/  IMAD.MOV.U32 R162, RZ, RZ, R161 ;  /* 0x000000ffffa27224 */ /* 0x000fe200078e00a1 */
[----:B------:R-:W-:Y:S01]  /*c270*/  MOV R161, R95 ;  /* 0x0000005f00a17202 */ /* 0x000fe20000000f00 */
[----:B------:R-:W-:Y:S01]  /*c280*/  FFMA.FTZ R119, R142, c[0x0][0x2d0], -R199 ;  /* 0x0000b4008e777a23 */ /* 0x000fe200000108c7 */
[----:B------:R-:W3:Y:S01]  /*c290*/  LDSM.16.MT88.4 R92, [R219+0x900] ;  /* 0x00090000db5c783b */ /* 0x000ee20000004200 */
[----:B------:R-:W-:Y:S01]  /*c2a0*/  MUFU.EX2 R134, R134 ;  /* 0x0000008600867308 */ /* 0x000fe20000000800 */
[C---:B------:R-:W-:Y:S01]  /*c2b0*/  HMMA.16816.F32 R56, R64.reuse, R80, R56 ;  /* 0x000000504038723c */ /* 0x040fe20000001838 */
[--C-:B------:R-:W-:Y:S03]  /*c2c0*/  FFMA.FTZ R120, R141, c[0x0][0x2d0], -R198.reuse ;  /* 0x0000b4008d787a23 */ /* 0x100fe600000108c6 */
[----:B------:R-:W-:Y:S02]  /*c2d0*/  FFMA.FTZ R121, R140, c[0x0][0x2d0], -R198 ;  /* 0x0000b4008c797a23 */ /* 0x000fe400000108c6 */
[--C-:B------:R-:W-:Y:S01]  /*c2e0*/  FFMA.FTZ R122, R147, c[0x0][0x2d0], -R195.reuse ;  /* 0x0000b400937a7a23 */ /* 0x100fe200000108c3 */
[----:B----4-:R-:W-:Y:S01]  /*c2f0*/  F2FP.PACK_AB R80, R137, R136 ;  /* 0x000000888950723e */ /* 0x010fe200000000ff */
[-C--:B------:R-:W-:Y:S01]  /*c300*/  HMMA.16816.F32 R60, R64, R82.reuse, R60 ;  /* 0x00000052403c723c */ /* 0x080fe2000000183c */
[----:B------:R-:W4:Y:S03]  /*c310*/  MUFU.EX2 R110, R110 ;  /* 0x0000006e006e7308 */ /* 0x000f260000000800 */
[----:B--2---:R-:W-:Y:S01]  /*c320*/  F2FP.PACK_AB R81, R108, R107 ;  /* 0x0000006b6c51723e */ /* 0x004fe200000000ff */
[--C-:B------:R-:W-:Y:S02]  /*c330*/  FFMA.FTZ R123, R146, c[0x0][0x2d0], -R195.reuse ;  /* 0x0000b400927b7a23 */ /* 0x100fe400000108c3 */
[C---:B------:R-:W-:Y:S02]  /*c340*/  FMUL.FTZ R64, R71.reuse, R128 ;  /* 0x0000008047407220 */ /* 0x040fe40000410000 */
[----:B------:R-:W-:Y:S02]  /*c350*/  FMUL.FTZ R65, R71, R129 ;  /* 0x0000008147417220 */ /* 0x000fe40000410000 */
[----:B------:R-:W-:Y:S01]  /*c360*/  MUFU.EX2 R106, R106 ;  /* 0x0000006a006a7308 */ /* 0x000fe20000000800 */
[C---:B------:R-:W-:Y:S02]  /*c370*/  FMUL.FTZ R66, R70.reuse, R130 ;  /* 0x0000008246427220 */ /* 0x040fe40000410000 */
[----:B------:R-:W-:Y:S02]  /*c380*/  FMUL.FTZ R67, R70, R131 ;  /* 0x0000008346437220 */ /* 0x000fe40000410000 */
[--C-:B------:R-:W-:Y:S02]  /*c390*/  FFMA.FTZ R132, R145, c[0x0][0x2d0], -R195.reuse ;  /* 0x0000b40091847a23 */ /* 0x100fe400000108c3 */
[----:B------:R-:W-:Y:S02]  /*c3a0*/  FFMA.FTZ R133, R144, c[0x0][0x2d0], -R195 ;  /* 0x0000b40090857a23 */ /* 0x000fe400000108c3 */
[----:B------:R-:W-:Y:S01]  /*c3b0*/  FFMA.FTZ R173, R69, R240, R173 ;  /* 0x000000f045ad7223 */ /* 0x000fe200000100ad */
[----:B------:R-:W-:Y:S01]  /*c3c0*/  HMMA.16816.F32 R64, R76, R82, R64 ;  /* 0x000000524c40723c */ /* 0x000fe20000001840 */
[----:B------:R-:W-:Y:S01]  /*c3d0*/  MUFU.EX2 R111, R111 ;  /* 0x0000006f006f7308 */ /* 0x000fe20000000800 */
[----:B------:R-:W-:Y:S02]  /*c3e0*/  FADD.FTZ R172, R97, R172 ;  /* 0x000000ac61ac7221 */ /* 0x000fe40000010000 */
[----:B------:R-:W-:Y:S02]  /*c3f0*/  FADD.FTZ R173, R99, R173 ;  /* 0x000000ad63ad7221 */ /* 0x000fe40000010000 */
[----:B------:R-:W-:Y:S01]  /*c400*/  FADD.FTZ R172, R74, R172 ;  /* 0x000000ac4aac7221 */ /* 0x000fe20000010000 */
[----:B------:R-:W-:Y:S01]  /*c410*/  F2FP.PACK_AB R76, R178, R171 ;  /* 0x000000abb24c723e */ /* 0x000fe200000000ff */
[----:B------:R-:W-:Y:S01]  /*c420*/  FADD.FTZ R173, R98, R173 ;  /* 0x000000ad62ad7221 */ /* 0x000fe20000010000 */
[----:B------:R-:W-:Y:S02]  /*c430*/  F2FP.PACK_AB R77, R182, R164 ;  /* 0x000000a4b64d723e */ /* 0x000fe400000000ff */
[----:B------:R-:W2:Y:S01]  /*c440*/  MUFU.EX2 R116, R116 ;  /* 0x0000007400747308 */ /* 0x000ea20000000800 */
[----:B------:R-:W-:Y:S01]  /*c450*/  F2FP.PACK_AB R78, R190, R188 ;  /* 0x000000bcbe4e723e */ /* 0x000fe200000000ff */
[----:B------:R-:W-:Y:S01]  /*c460*/  FFMA.FTZ R175, R68, R239, R175 ;  /* 0x000000ef44af7223 */ /* 0x000fe200000100af */
[----:B------:R-:W-:Y:S01]  /*c470*/  F2FP.PACK_AB R79, R196, R193 ;  /* 0x000000c1c44f723e */ /* 0x000fe200000000ff */
[----:B------:R-:W-:Y:S01]  /*c480*/  FADD.FTZ R172, R75, R172 ;  /* 0x000000ac4bac7221 */ /* 0x000fe20000010000 */
[----:B------:R-:W-:Y:S01]  /*c490*/  F2FP.PACK_AB R82, R105, R104 ;  /* 0x000000686952723e */ /* 0x000fe200000000ff */
[----:B------:R-:W-:Y:S01]  /*c4a0*/  FADD.FTZ R173, R170, R173 ;  /* 0x000000adaaad7221 */ /* 0x000fe20000010000 */
[----:B----4-:R-:W-:Y:S01]  /*c4b0*/  F2FP.PACK_AB R83, R110, R109 ;  /* 0x0000006d6e53723e */ /* 0x010fe200000000ff */
[----:B------:R-:W-:Y:S02]  /*c4c0*/  FADD.FTZ R175, R167, R175 ;  /* 0x000000afa7af7221 */ /* 0x000fe40000010000 */
[-C--:B-1----:R-:W-:Y:S01]  /*c4d0*/  HMMA.16816.F32 R4, R76, R84.reuse, R4 ;  /* 0x000000544c04723c */ /* 0x082fe20000001804 */
[----:B------:R-:W-:Y:S01]  /*c4e0*/  MUFU.EX2 R117, R117 ;  /* 0x0000007500757308 */ /* 0x000fe20000000800 */
[----:B------:R-:W-:Y:S02]  /*c4f0*/  FADD.FTZ R172, R171, R172 ;  /* 0x000000acabac7221 */ /* 0x000fe40000010000 */
[----:B------:R-:W-:Y:S02]  /*c500*/  FADD.FTZ R173, R136, R173 ;  /* 0x000000ad88ad7221 */ /* 0x000fe40000010000 */
[----:B------:R-:W-:Y:S02]  /*c510*/  FFMA.FTZ R174, R70, R241, R174 ;  /* 0x000000f146ae7223 */ /* 0x000fe400000100ae */
[C---:B------:R-:W-:Y:S01]  /*c520*/  HMMA.16816.F32 R8, R80.reuse, R84, R8 ;  /* 0x000000545008723c */ /* 0x040fe20000001808 */
[----:B------:R-:W-:Y:S02]  /*c530*/  FADD.FTZ R175, R166, R175 ;  /* 0x000000afa6af7221 */ /* 0x000fe40000010000 */
[----:B------:R-:W-:Y:S01]  /*c540*/  MUFU.EX2 R118, R118 ;  /* 0x0000007600767308 */ /* 0x000fe20000000800 */
[----:B------:R-:W-:Y:S01]  /*c550*/  MOV R166, R2 ;  /* 0x0000000200a67202 */ /* 0x000fe20000000f00 */
[----:B------:R-:W-:Y:S02]  /*c560*/  FADD.FTZ R172, R178, R172 ;  /* 0x000000acb2ac7221 */ /* 0x000fe40000010000 */
[----:B------:R-:W-:Y:S01]  /*c570*/  FADD.FTZ R173, R137, R173 ;  /* 0x000000ad89ad7221 */ /* 0x000fe20000010000 */
[-C--:B------:R-:W-:Y:S01]  /*c580*/  HMMA.16816.F32 R12, R80, R86.reuse, R12 ;  /* 0x00000056500c723c */ /* 0x080fe2000000180c */
[----:B------:R-:W-:Y:S03]  /*c590*/  FADD.FTZ R174, R169, R174 ;  /* 0x000000aea9ae7221 */ /* 0x000fe60000010000 */
[----:B------:R-:W-:Y:S01]  /*c5a0*/  FADD.FTZ R175, R165, R175 ;  /* 0x000000afa5af7221 */ /* 0x000fe20000010000 */
[----:B------:R-:W-:Y:S01]  /*c5b0*/  MUFU.EX2 R119, R119 ;  /* 0x0000007700777308 */ /* 0x000fe20000000800 */
[----:B------:R-:W-:Y:S01]  /*c5c0*/  FADD.FTZ R172, R188, R172 ;  /* 0x000000acbcac7221 */ /* 0x000fe20000010000 */
[----:B------:R-:W-:Y:S01]  /*c5d0*/  MOV R165, R0 ;  /* 0x0000000000a57202 */ /* 0x000fe20000000f00 */
[C---:B------:R-:W-:Y:S01]  /*c5e0*/  HMMA.16816.F32 R16, R76.reuse, R86, R16 ;  /* 0x000000564c10723c */ /* 0x040fe20000001810 */
[----:B------:R-:W1:Y:S03]  /*c5f0*/  LDSM.16.MT88.4 R84, [R218+0x900] ;  /* 0x00090000da54783b */ /* 0x000e660000004200 */
[----:B------:R-:W-:Y:S02]  /*c600*/  FADD.FTZ R173, R104, R173 ;  /* 0x000000ad68ad7221 */ /* 0x000fe40000010000 */
[----:B------:R-:W-:Y:S01]  /*c610*/  FADD.FTZ R174, R96, R174 ;  /* 0x000000ae60ae7221 */ /* 0x000fe20000010000 */
[----:B------:R-:W-:Y:S01]  /*c620*/  MUFU.EX2 R120, R120 ;  /* 0x0000007800787308 */ /* 0x000fe20000000800 */
[-C--:B------:R-:W-:Y:S01]  /*c630*/  HMMA.16816.F32 R20, R76, R88.reuse, R20 ;  /* 0x000000584c14723c */ /* 0x080fe20000001814 */
[----:B------:R-:W-:Y:S03]  /*c640*/  FADD.FTZ R175, R107, R175 ;  /* 0x000000af6baf7221 */ /* 0x000fe60000010000 */
[----:B------:R-:W-:Y:S02]  /*c650*/  FADD.FTZ R172, R190, R172 ;  /* 0x000000acbeac7221 */ /* 0x000fe40000010000 */
[----:B------:R-:W-:Y:S02]  /*c660*/  FADD.FTZ R105, R105, R173 ;  /* 0x000000ad69697221 */ /* 0x000fe40000010000 */
[C---:B------:R-:W-:Y:S01]  /*c670*/  HMMA.16816.F32 R24, R80.reuse, R88, R24 ;  /* 0x000000585018723c */ /* 0x040fe20000001818 */
[----:B------:R-:W-:Y:S03]  /*c680*/  MUFU.EX2 R121, R121 ;  /* 0x0000007900797308 */ /* 0x000fe60000000800 */
[----:B------:R-:W-:Y:S02]  /*c690*/  FADD.FTZ R174, R168, R174 ;  /* 0x000000aea8ae7221 */ /* 0x000fe40000010000 */
[----:B------:R-:W-:Y:S02]  /*c6a0*/  FADD.FTZ R108, R108, R175 ;  /* 0x000000af6c6c7221 */ /* 0x000fe40000010000 */
[-C--:B------:R-:W-:Y:S01]  /*c6b0*/  HMMA.16816.F32 R28, R80, R90.reuse, R28 ;  /* 0x0000005a501c723c */ /* 0x080fe2000000181c */
[----:B------:R-:W-:Y:S02]  /*c6c0*/  FADD.FTZ R174, R164, R174 ;  /* 0x000000aea4ae7221 */ /* 0x000fe40000010000 */
[----:B------:R-:W4:Y:S01]  /*c6d0*/  MUFU.EX2 R122, R122 ;  /* 0x0000007a007a7308 */ /* 0x000f220000000800 */
[----:B------:R-:W-:Y:S01]  /*c6e0*/  FADD.FTZ R108, R109, R108 ;  /* 0x0000006c6d6c7221 */ /* 0x000fe20000010000 */
[----:B------:R-:W-:Y:S01]  /*c6f0*/  MOV R164, R72 ;  /* 0x0000004800a47202 */ /* 0x000fe20000000f00 */
[----:B------:R-:W-:Y:S02]  /*c700*/  FADD.FTZ R174, R182, R174 ;  /* 0x000000aeb6ae7221 */ /* 0x000fe40000010000 */
[C---:B------:R-:W-:Y:S01]  /*c710*/  HMMA.16816.F32 R32, R76.reuse, R90, R32 ;  /* 0x0000005a4c20723c */ /* 0x040fe20000001820 */
[----:B------:R-:W5:Y:S03]  /*c720*/  LDSM.16.MT88.4 R88, [R225+0x1100] ;  /* 0x00110000e158783b */ /* 0x000f660000004200 */
[----:B------:R-:W-:Y:S01]  /*c730*/  FADD.FTZ R108, R110, R108 ;  /* 0x0000006c6e6c7221 */ /* 0x000fe20000010000 */
[----:B------:R-:W-:Y:S01]  /*c740*/  MUFU.EX2 R123, R123 ;  /* 0x0000007b007b7308 */ /* 0x000fe20000000800 */
[----:B------:R-:W-:Y:S02]  /*c750*/  FADD.FTZ R174, R193, R174 ;  /* 0x000000aec1ae7221 */ /* 0x000fe40000010000 */
[-C--:B---3--:R-:W-:Y:S01]  /*c760*/  HMMA.16816.F32 R36, R76, R92.reuse, R36 ;  /* 0x0000005c4c24723c */ /* 0x088fe20000001824 */
[----:B------:R-:W-:Y:S03]  /*c770*/  IMAD.MOV.U32 R167, RZ, RZ, R3 ;  /* 0x000000ffffa77224 */ /* 0x000fe600078e0003 */
[----:B------:R-:W-:Y:S03]  /*c780*/  FADD.FTZ R174, R196, R174 ;  /* 0x000000aec4ae7221 */ /* 0x000fe60000010000 */
[----:B------:R-:W-:Y:S01]  /*c790*/  MUFU.EX2 R132, R132 ;  /* 0x0000008400847308 */ /* 0x000fe20000000800 */
[C---:B------:R-:W-:Y:S01]  /*c7a0*/  HMMA.16816.F32 R40, R80.reuse, R92, R40 ;  /* 0x0000005c5028723c */ /* 0x040fe20000001828 */
[----:B--2---:R-:W-:Y:S03]  /*c7b0*/  FADD.FTZ R174, R116, R174 ;  /* 0x000000ae74ae7221 */ /* 0x004fe60000010000 */
[----:B----4-:R-:W-:Y:S02]  /*c7c0*/  FADD.FTZ R105, R122, R105 ;  /* 0x000000697a697221 */ /* 0x010fe40000010000 */
[----:B------:R-:W-:Y:S02]  /*c7d0*/  FADD.FTZ R174, R117, R174 ;  /* 0x000000ae75ae7221 */ /* 0x000fe40000010000 */
[-C--:B------:R-:W-:Y:S01]  /*c7e0*/  HMMA.16816.F32 R44, R80, R94.reuse, R44 ;  /* 0x0000005e502c723c */ /* 0x080fe2000000182c */
[----:B------:R-:W-:Y:S01]  /*c7f0*/  FFMA.FTZ R92, R149, c[0x0][0x2d0], -R192 ;  /* 0x0000b400955c7a23 */ /* 0x000fe200000108c0 */
[----:B------:R-:W-:Y:S02]  /*c800*/  MUFU.EX2 R133, R133 ;  /* 0x0000008500857308 */ /* 0x000fe40000000800 */
[----:B------:R-:W-:Y:S04]  /*c810*/  FADD.FTZ R174, R120, R174 ;  /* 0x000000ae78ae7221 */ /* 0x000fe80000010000 */
[C---:B------:R-:W-:Y:S01]  /*c820*/  HMMA.16816.F32 R48, R76.reuse, R94, R48 ;  /* 0x0000005e4c30723c */ /* 0x040fe20000001830 */
[----:B------:R-:W-:Y:S03]  /*c830*/  FADD.FTZ R174, R121, R174 ;  /* 0x000000ae79ae7221 */ /* 0x000fe60000010000 */
[----:B------:R2:W3:Y:S04]  /*c840*/  MUFU.EX2 R100, R92 ;  /* 0x0000005c00647308 */ /* 0x0004e80000000800 */
[-C--:B-1----:R-:W-:Y:S06]  /*c850*/  HMMA.16816.F32 R52, R76, R84.reuse, R52 ;  /* 0x000000544c34723c */ /* 0x082fec0000001834 */
[----:B------:R-:W-:Y:S02]  /*c860*/  MUFU.EX2 R252, R252 ;  /* 0x000000fc00fc7308 */ /* 0x000fe40000000800 */
[C---:B------:R-:W-:Y:S07]  /*c870*/  HMMA.16816.F32 R56, R80.reuse, R84, R56 ;  /* 0x000000545038723c */ /* 0x040fee0000001838 */
[--C-:B------:R-:W-:Y:S01]  /*c880*/  FFMA.FTZ R84, R155, c[0x0][0x2d0], -R192.reuse ;  /* 0x0000b4009b547a23 */ /* 0x100fe200000108c0 */
[-C--:B------:R-:W-:Y:S01]  /*c890*/  HMMA.16816.F32 R60, R80, R86.reuse, R60 ;  /* 0x00000056503c723c */ /* 0x080fe2000000183c */
[----:B------:R-:W-:Y:S03]  /*c8a0*/  MUFU.EX2 R251, R251 ;  /* 0x000000fb00fb7308 */ /* 0x000fe60000000800 */
[----:B--2---:R-:W-:Y:S02]  /*c8b0*/  FFMA.FTZ R92, R148, c[0x0][0x2d0], -R192 ;  /* 0x0000b400945c7a23 */ /* 0x004fe400000108c0 */
[----:B------:R-:W-:Y:S01]  /*c8c0*/  LDSM.16.MT88.4 R148, [R225+0x2900] ;  /* 0x00290000e194783b */ /* 0x000fe20000004200 */
[--C-:B------:R-:W-:Y:S01]  /*c8d0*/  FFMA.FTZ R80, R154, c[0x0][0x2d0], -R199.reuse ;  /* 0x0000b4009a507a23 */ /* 0x100fe200000108c7 */
[----:B------:R-:W-:Y:S01]  /*c8e0*/  HMMA.16816.F32 R64, R76, R86, R64 ;  /* 0x000000564c40723c */ /* 0x000fe20000001840 */
[----:B---3--:R-:W-:Y:S02]  /*c8f0*/  F2FP.PACK_AB R81, R100, R135 ;  /* 0x000000876451723e */ /* 0x008fe400000000ff */
[----:B------:R1:W-:Y:S01]  /*c900*/  MUFU.EX2 R112, R80 ;  /* 0x0000005000707308 */ /* 0x0003e20000000800 */
[----:B------:R-:W-:Y:S01]  /*c910*/  F2FP.PACK_AB R82, R133, R132 ;  /* 0x000000848552723e */ /* 0x000fe200000000ff */
[----:B------:R-:W-:Y:S02]  /*c920*/  FFMA.FTZ R199, R183, c[0x0][0x2d0], -R199 ;  /* 0x0000b400b7c77a23 */ /* 0x000fe400000108c7 */
[----:B------:R-:W-:Y:S01]  /*c930*/  F2FP.PACK_AB R76, R111, R106 ;  /* 0x0000006a6f4c723e */ /* 0x000fe200000000ff */
[----:B------:R-:W-:Y:S01]  /*c940*/  FADD.FTZ R106, R106, R172 ;  /* 0x000000ac6a6a7221 */ /* 0x000fe20000010000 */
[----:B------:R-:W-:Y:S03]  /*c950*/  F2FP.PACK_AB R77, R117, R116 ;  /* 0x00000074754d723e */ /* 0x000fe600000000ff */
[----:B------:R-:W-:Y:S01]  /*c960*/  F2FP.PACK_AB R78, R119, R118 ;  /* 0x00000076774e723e */ /* 0x000fe200000000ff */
[----:B------:R2:W-:Y:S01]  /*c970*/  MUFU.EX2 R115, R84 ;  /* 0x0000005400737308 */ /* 0x0005e20000000800 */
[----:B------:R-:W-:Y:S01]  /*c980*/  F2FP.PACK_AB R79, R121, R120 ;  /* 0x00000078794f723e */ /* 0x000fe200000000ff */
[----:B------:R-:W-:Y:S02]  /*c990*/  FADD.FTZ R111, R111, R106 ;  /* 0x0000006a6f6f7221 */ /* 0x000fe40000010000 */
[----:B------:R-:W-:Y:S02]  /*c9a0*/  FADD.FTZ R135, R135, R108 ;  /* 0x0000006c87877221 */ /* 0x000fe40000010000 */
[----:B------:R-:W-:Y:S02]  /*c9b0*/  FADD.FTZ R111, R118, R111 ;  /* 0x0000006f766f7221 */ /* 0x000fe40000010000 */
[-C--:B-----5:R-:W-:Y:S02]  /*c9c0*/  HMMA.16816.F32 R4, R76, R88.reuse, R4 ;  /* 0x000000584c04723c */ /* 0x0a0fe40000001804 */
[----:B------:R-:W3:Y:S01]  /*c9d0*/  MUFU.EX2 R103, R92 ;  /* 0x0000005c00677308 */ /* 0x000ee20000000800 */
[----:B------:R-:W-:Y:S02]  /*c9e0*/  FADD.FTZ R119, R119, R111 ;  /* 0x0000006f77777221 */ /* 0x000fe40000010000 */
[--C-:B-1----:R-:W-:Y:S02]  /*c9f0*/  FFMA.FTZ R80, R153, c[0x0][0x2d0], -R198.reuse ;  /* 0x0000b40099507a23 */ /* 0x102fe400000108c6 */
[----:B------:R-:W-:Y:S05]  /*ca00*/  FADD.FTZ R119, R134, R119 ;  /* 0x0000007786777221 */ /* 0x000fea0000010000 */
[----:B------:R1:W-:Y:S01]  /*ca10*/  MUFU.EX2 R101, R80 ;  /* 0x0000005000657308 */ /* 0x0003e20000000800 */
[----:B--2---:R-:W2:Y:S09]  /*ca20*/  LDSM.16.MT88.4 R84, [R220+0x1100] ;  /* 0x00110000dc54783b */ /* 0x004eb20000004200 */
[----:B------:R-:W-:Y:S01]  /*ca30*/  MUFU.EX2 R250, R250 ;  /* 0x000000fa00fa7308 */ /* 0x000fe20000000800 */
[----:B---3--:R-:W-:Y:S01]  /*ca40*/  F2FP.PACK_AB R83, R115, R103 ;  /* 0x000000677353723e */ /* 0x008fe200000000ff */
[--C-:B------:R-:W-:Y:S02]  /*ca50*/  FFMA.FTZ R92, R152, c[0x0][0x2d0], -R198.reuse ;  /* 0x0000b400985c7a23 */ /* 0x100fe400000108c6 */
[----:B------:R-:W-:Y:S06]  /*ca60*/  FFMA.FTZ R198, R177, c[0x0][0x2d0], -R198 ;  /* 0x0000b400b1c67a23 */ /* 0x000fec00000108c6 */
[----:B------:R3:W-:Y:S01]  /*ca70*/  MUFU.EX2 R113, R92 ;  /* 0x0000005c00717308 */ /* 0x0007e20000000800 */
[C---:B-1----:R-:W-:Y:S01]  /*ca80*/  F2FP.PACK_AB R80, R123.reuse, R122 ;  /* 0x0000007a7b50723e */ /* 0x042fe200000000ff */
[----:B------:R-:W-:Y:S04]  /*ca90*/  FADD.FTZ R123, R123, R105 ;  /* 0x000000697b7b7221 */ /* 0x000fe80000010000 */
[----:B------:R-:W-:Y:S04]  /*caa0*/  FADD.FTZ R123, R132, R123 ;  /* 0x0000007b847b7221 */ /* 0x000fe80000010000 */
[----:B------:R-:W-:Y:S01]  /*cab0*/  MUFU.EX2 R249, R249 ;  /* 0x000000f900f97308 */ /* 0x000fe20000000800 */
[C---:B------:R-:W-:Y:S01]  /*cac0*/  HMMA.16816.F32 R8, R80.reuse, R88, R8 ;  /* 0x000000585008723c */ /* 0x040fe20000001808 */
[----:B------:R-:W-:Y:S07]  /*cad0*/  FADD.FTZ R123, R133, R123 ;  /* 0x0000007b857b7221 */ /* 0x000fee0000010000 */
[-C--:B------:R-:W-:Y:S01]  /*cae0*/  HMMA.16816.F32 R12, R80, R90.reuse, R12 ;  /* 0x0000005a500c723c */ /* 0x080fe2000000180c */
[----:B------:R-:W-:Y:S01]  /*caf0*/  MUFU.EX2 R248, R248 ;  /* 0x000000f800f87308 */ /* 0x000fe20000000800 */
[----:B---3--:R-:W1:Y:S06]  /*cb00*/  LDSM.16.MT88.4 R92, [R219+0x1100] ;  /* 0x00110000db5c783b */ /* 0x008e6c0000004200 */
[C---:B------:R-:W-:Y:S03]  /*cb10*/  HMMA.16816.F32 R16, R76.reuse, R90, R16 ;  /* 0x0000005a4c10723c */ /* 0x040fe60000001810 */
[----:B------:R-:W-:Y:S01]  /*cb20*/  MUFU.EX2 R247, R247 ;  /* 0x000000f700f77308 */ /* 0x000fe20000000800 */
[----:B------:R-:W3:Y:S04]  /*cb30*/  LDSM.16.MT88.4 R88, [R218+0x1100] ;  /* 0x00110000da58783b */ /* 0x000ee80000004200 */
[-C--:B--2---:R-:W-:Y:S05]  /*cb40*/  HMMA.16816.F32 R20, R76, R84.reuse, R20 ;  /* 0x000000544c14723c */ /* 0x084fea0000001814 */
[----:B------:R-:W-:Y:S03]  /*cb50*/  MUFU.EX2 R246, R246 ;  /* 0x000000f600f67308 */ /* 0x000fe60000000800 */
[C---:B------:R-:W-:Y:S07]  /*cb60*/  HMMA.16816.F32 R24, R80.reuse, R84, R24 ;  /* 0x000000545018723c */ /* 0x040fee0000001818 */
[--C-:B------:R-:W-:Y:S01]  /*cb70*/  FFMA.FTZ R84, R159, c[0x0][0x2d0], -R195.reuse ;  /* 0x0000b4009f547a23 */ /* 0x100fe200000108c3 */
[-C--:B------:R-:W-:Y:S01]  /*cb80*/  HMMA.16816.F32 R28, R80, R86.reuse, R28 ;  /* 0x00000056501c723c */ /* 0x080fe2000000181c */
[----:B------:R-:W-:Y:S07]  /*cb90*/  MUFU.EX2 R209, R209 ;  /* 0x000000d100d17308 */ /* 0x000fee0000000800 */
[C---:B------:R-:W-:Y:S03]  /*cba0*/  HMMA.16816.F32 R32, R76.reuse, R86, R32 ;  /* 0x000000564c20723c */ /* 0x040fe60000001820 */
[----:B------:R2:W-:Y:S05]  /*cbb0*/  MUFU.EX2 R102, R84 ;  /* 0x0000005400667308 */ /* 0x0005ea0000000800 */
[-C--:B-1----:R-:W-:Y:S05]  /*cbc0*/  HMMA.16816.F32 R36, R76, R92.reuse, R36 ;  /* 0x0000005c4c24723c */ /* 0x082fea0000001824 */
[----:B------:R-:W-:Y:S03]  /*cbd0*/  MUFU.EX2 R206, R206 ;  /* 0x000000ce00ce7308 */ /* 0x000fe60000000800 */
[C---:B------:R-:W-:Y:S07]  /*cbe0*/  HMMA.16816.F32 R40, R80.reuse, R92, R40 ;  /* 0x0000005c5028723c */ /* 0x040fee0000001828 */
[--C-:B------:R-:W-:Y:S01]  /*cbf0*/  FFMA.FTZ R92, R162, c[0x0][0x2d0], -R192.reuse ;  /* 0x0000b400a25c7a23 */ /* 0x100fe200000108c0 */
[-C--:B------:R-:W-:Y:S01]  /*cc00*/  HMMA.16816.F32 R44, R80, R94.reuse, R44 ;  /* 0x0000005e502c723c */ /* 0x080fe2000000182c */
[----:B------:R-:W-:Y:S03]  /*cc10*/  MUFU.EX2 R203, R203 ;  /* 0x000000cb00cb7308 */ /* 0x000fe60000000800 */
[--C-:B--2---:R-:W-:Y:S04]  /*cc20*/  FFMA.FTZ R84, R158, c[0x0][0x2d0], -R195.reuse ;  /* 0x0000b4009e547a23 */ /* 0x104fe800000108c3 */
[C---:B------:R-:W-:Y:S03]  /*cc30*/  HMMA.16816.F32 R48, R76.reuse, R94, R48 ;  /* 0x0000005e4c30723c */ /* 0x040fe60000001830 */
[----:B------:R1:W2:Y:S05]  /*cc40*/  MUFU.EX2 R114, R84 ;  /* 0x0000005400727308 */ /* 0x0002aa0000000800 */
[-C--:B---3--:R-:W-:Y:S05]  /*cc50*/  HMMA.16816.F32 R52, R76, R88.reuse, R52 ;  /* 0x000000584c34723c */ /* 0x088fea0000001834 */
[----:B------:R3:W-:Y:S03]  /*cc60*/  MUFU.EX2 R126, R92 ;  /* 0x0000005c007e7308 */ /* 0x0007e60000000800 */
[C---:B------:R-:W-:Y:S07]  /*cc70*/  HMMA.16816.F32 R56, R80.reuse, R88, R56 ;  /* 0x000000585038723c */ /* 0x040fee0000001838 */
[--C-:B------:R-:W-:Y:S01]  /*cc80*/  FFMA.FTZ R88, R160, c[0x0][0x2d0], -R192.reuse ;  /* 0x0000b400a0587a23 */ /* 0x100fe200000108c0 */
[-C--:B------:R-:W-:Y:S01]  /*cc90*/  HMMA.16816.F32 R60, R80, R90.reuse, R60 ;  /* 0x0000005a503c723c */ /* 0x080fe2000000183c */
[----:B------:R-:W-:Y:S03]  /*cca0*/  MUFU.EX2 R202, R202 ;  /* 0x000000ca00ca7308 */ /* 0x000fe60000000800 */
[--C-:B-1----:R-:W-:Y:S03]  /*ccb0*/  FFMA.FTZ R84, R157, c[0x0][0x2d0], -R195.reuse ;  /* 0x0000b4009d547a23 */ /* 0x102fe600000108c3 */
[----:B--2---:R-:W-:Y:S01]  /*ccc0*/  F2FP.PACK_AB R80, R114, R102 ;  /* 0x000000667250723e */ /* 0x004fe200000000ff */
[----:B------:R-:W-:Y:S03]  /*ccd0*/  HMMA.16816.F32 R64, R76, R90, R64 ;  /* 0x0000005a4c40723c */ /* 0x000fe60000001840 */
[----:B------:R1:W-:Y:S01]  /*cce0*/  MUFU.EX2 R124, R84 ;  /* 0x00000054007c7308 */ /* 0x0003e20000000800 */
[----:B---3--:R-:W-:Y:S03]  /*ccf0*/  FFMA.FTZ R92, R161, c[0x0][0x2d0], -R192 ;  /* 0x0000b400a15c7a23 */ /* 0x008fe600000108c0 */
[----:B------:R-:W-:Y:S02]  /*cd00*/  F2FP.PACK_AB R76, R112, R134 ;  /* 0x00000086704c723e */ /* 0x000fe400000000ff */
[----:B------:R-:W-:Y:S03]  /*cd10*/  F2FP.PACK_AB R77, R113, R101 ;  /* 0x00000065714d723e */ /* 0x000fe600000000ff */
[----:B------:R-:W-:Y:S01]  /*cd20*/  F2FP.PACK_AB R78, R251, R252 ;  /* 0x000000fcfb4e723e */ /* 0x000fe200000000ff */
[----:B------:R2:W3:Y:S01]  /*cd30*/  MUFU.EX2 R129, R88 ;  /* 0x0000005800817308 */ /* 0x0004e20000000800 */
[----:B------:R-:W-:Y:S09]  /*cd40*/  F2FP.PACK_AB R79, R249, R250 ;  /* 0x000000faf94f723e */ /* 0x000ff200000000ff */
[----:B------:R-:W4:Y:S01]  /*cd50*/  MUFU.EX2 R128, R92 ;  /* 0x0000005c00807308 */ /* 0x000f220000000800 */
[--C-:B-1----:R-:W-:Y:S09]  /*cd60*/  FFMA.FTZ R84, R156, c[0x0][0x2d0], -R195.reuse ;  /* 0x0000b4009c547a23 */ /* 0x102ff200000108c3 */
[----:B------:R1:W5:Y:S01]  /*cd70*/  MUFU.EX2 R127, R84 ;  /* 0x00000054007f7308 */ /* 0x0003620000000800 */
[----:B--2---:R-:W-:Y:S01]  /*cd80*/  LDSM.16.MT88.4 R88, [R220+0x1900] ;  /* 0x00190000dc58783b */ /* 0x004fe20000004200 */
[----:B---3--:R-:W-:Y:S08]  /*cd90*/  MOV R183, R129 ;  /* 0x0000008100b77202 */ /* 0x008ff00000000f00 */
[----:B------:R-:W-:Y:S01]  /*cda0*/  MUFU.EX2 R201, R201 ;  /* 0x000000c900c97308 */ /* 0x000fe20000000800 */
[----:B----4-:R-:W-:Y:S01]  /*cdb0*/  F2FP.PACK_AB R83, R129, R128 ;  /* 0x000000808153723e */ /* 0x010fe200000000ff */
[----:B------:R-:W-:Y:S01]  /*cdc0*/  LDSM.16.MT88.4 R92, [R219+0x1900] ;  /* 0x00190000db5c783b */ /* 0x000fe20000004200 */
[----:B------:R-:W-:Y:S07]  /*cdd0*/  IMAD.MOV.U32 R177, RZ, RZ, R128 ;  /* 0x000000ffffb17224 */ /* 0x000fee00078e0080 */
[----:B------:R-:W-:Y:S01]  /*cde0*/  MUFU.EX2 R244, R244 ;  /* 0x000000f400f47308 */ /* 0x000fe20000000800 */
[--C-:B-1----:R-:W-:Y:S01]  /*cdf0*/  FFMA.FTZ R84, R163, c[0x0][0x2d0], -R192.reuse ;  /* 0x0000b400a3547a23 */ /* 0x102fe200000108c0 */
[----:B-----5:R-:W-:Y:S08]  /*ce00*/  F2FP.PACK_AB R82, R127, R124 ;  /* 0x0000007c7f52723e */ /* 0x020ff000000000ff */
[----:B------:R1:W2:Y:S10]  /*ce10*/  MUFU.EX2 R125, R84 ;  /* 0x00000054007d7308 */ /* 0x0002b40000000800 */
[----:B------:R-:W-:Y:S10]  /*ce20*/  MUFU.EX2 R210, R210 ;  /* 0x000000d200d27308 */ /* 0x000ff40000000800 */
[----:B------:R-:W-:Y:S01]  /*ce30*/  MUFU.EX2 R207, R207 ;  /* 0x000000cf00cf7308 */ /* 0x000fe20000000800 */
[----:B-1----:R-:W1:Y:S01]  /*ce40*/  LDSM.16.MT88.4 R84, [R225+0x1900] ;  /* 0x00190000e154783b */ /* 0x002e620000004200 */
[----:B--2---:R-:W-:Y:S08]  /*ce50*/  F2FP.PACK_AB R81, R126, R125 ;  /* 0x0000007d7e51723e */ /* 0x004ff000000000ff */
[----:B------:R-:W-:Y:S10]  /*ce60*/  MUFU.EX2 R204, R204 ;  /* 0x000000cc00cc7308 */ /* 0x000ff40000000800 */
[----:B------:R-:W-:Y:S10]  /*ce70*/  MUFU.EX2 R245, R245 ;  /* 0x000000f500f57308 */ /* 0x000ff40000000800 */
[----:B------:R-:W-:Y:S10]  /*ce80*/  MUFU.EX2 R211, R211 ;  /* 0x000000d300d37308 */ /* 0x000ff40000000800 */
[----:B------:R-:W-:Y:S01]  /*ce90*/  MUFU.EX2 R208, R208 ;  /* 0x000000d000d07308 */ /* 0x000fe20000000800 */
[-C--:B-1----:R-:W-:Y:S09]  /*cea0*/  HMMA.16816.F32 R4, R76, R84.reuse, R4 ;  /* 0x000000544c04723c */ /* 0x082ff20000001804 */
[----:B------:R-:W-:Y:S01]  /*ceb0*/  MUFU.EX2 R205, R205 ;  /* 0x000000cd00cd7308 */ /* 0x000fe20000000800 */
[C---:B------:R-:W-:Y:S08]  /*cec0*/  HMMA.16816.F32 R8, R80.reuse, R84, R8 ;  /* 0x000000545008723c */ /* 0x040ff00000001808 */
[-C--:B------:R-:W-:Y:S01]  /*ced0*/  HMMA.16816.F32 R12, R80, R86.reuse, R12 ;  /* 0x00000056500c723c */ /* 0x080fe2000000180c */
[----:B------:R-:W-:Y:S07]  /*cee0*/  MUFU.EX2 R200, R200 ;  /* 0x000000c800c87308 */ /* 0x000fee0000000800 */
[C---:B------:R-:W-:Y:S01]  /*cef0*/  HMMA.16816.F32 R16, R76.reuse, R86, R16 ;  /* 0x000000564c10723c */ /* 0x040fe20000001810 */
[----:B------:R-:W1:Y:S02]  /*cf00*/  LDSM.16.MT88.4 R84, [R218+0x1900] ;  /* 0x00190000da54783b */ /* 0x000e640000004200 */
[----:B------:R-:W2:Y:S05]  /*cf10*/  MUFU.EX2 R197, R197 ;  /* 0x000000c500c57308 */ /* 0x000eaa0000000800 */
[-C--:B------:R-:W-:Y:S05]  /*cf20*/  HMMA.16816.F32 R20, R76, R88.reuse, R20 ;  /* 0x000000584c14723c */ /* 0x080fea0000001814 */
[----:B------:R-:W-:Y:S03]  /*cf30*/  MUFU.EX2 R194, R194 ;  /* 0x000000c200c27308 */ /* 0x000fe60000000800 */
[C---:B------:R-:W-:Y:S07]  /*cf40*/  HMMA.16816.F32 R24, R80.reuse, R88, R24 ;  /* 0x000000585018723c */ /* 0x040fee0000001818 */
[----:B------:R-:W3:Y:S01]  /*cf50*/  MUFU.EX2 R189, R189 ;  /* 0x000000bd00bd7308 */ /* 0x000ee20000000800 */
[-C--:B------:R-:W-:Y:S01]  /*cf60*/  HMMA.16816.F32 R28, R80, R90.reuse, R28 ;  /* 0x0000005a501c723c */ /* 0x080fe2000000181c */
[----:B--2---:R-:W-:Y:S07]  /*cf70*/  F2FP.PACK_AB R128, R197, R200 ;  /* 0x000000c8c580723e */ /* 0x004fee00000000ff */
[C---:B------:R-:W-:Y:S01]  /*cf80*/  HMMA.16816.F32 R32, R76.reuse, R90, R32 ;  /* 0x0000005a4c20723c */ /* 0x040fe20000001820 */
[----:B------:R-:W2:Y:S01]  /*cf90*/  LDSM.16.MT88.4 R88, [R225+0x2100] ;  /* 0x00210000e158783b */ /* 0x000ea20000004200 */
[----:B------:R-:W-:Y:S06]  /*cfa0*/  MUFU.EX2 R186, R186 ;  /* 0x000000ba00ba7308 */ /* 0x000fec0000000800 */
[-C--:B------:R-:W-:Y:S04]  /*cfb0*/  HMMA.16816.F32 R36, R76, R92.reuse, R36 ;  /* 0x0000005c4c24723c */ /* 0x080fe80000001824 */
[----:B------:R-:W4:Y:S01]  /*cfc0*/  MUFU.EX2 R199, R199 ;  /* 0x000000c700c77308 */ /* 0x000f220000000800 */
[----:B---3--:R-:W-:Y:S03]  /*cfd0*/  F2FP.PACK_AB R129, R189, R194 ;  /* 0x000000c2bd81723e */ /* 0x008fe600000000ff */
[C---:B------:R-:W-:Y:S06]  /*cfe0*/  HMMA.16816.F32 R40, R80.reuse, R92, R40 ;  /* 0x0000005c5028723c */ /* 0x040fec0000001828 */
[----:B------:R-:W-:Y:S02]  /*cff0*/  MUFU.EX2 R180, R180 ;  /* 0x000000b400b47308 */ /* 0x000fe40000000800 */
[-C--:B------:R-:W-:Y:S08]  /*d000*/  HMMA.16816.F32 R44, R80, R94.reuse, R44 ;  /* 0x0000005e502c723c */ /* 0x080ff0000000182c */
[C---:B------:R-:W-:Y:S01]  /*d010*/  HMMA.16816.F32 R48, R76.reuse, R94, R48 ;  /* 0x0000005e4c30723c */ /* 0x040fe20000001830 */
[----:B------:R-:W-:Y:S01]  /*d020*/  LDSM.16.MT88.4 R92, [R219+0x2100] ;  /* 0x00210000db5c783b */ /* 0x000fe20000004200 */
[----:B------:R-:W3:Y:S02]  /*d030*/  MUFU.EX2 R198, R198 ;  /* 0x000000c600c67308 */ /* 0x000ee40000000800 */
[----:B----4-:R-:W-:Y:S04]  /*d040*/  F2FP.PACK_AB R130, R199, R186 ;  /* 0x000000bac782723e */ /* 0x010fe800000000ff */
[-C--:B-1----:R-:W-:Y:S08]  /*d050*/  HMMA.16816.F32 R52, R76, R84.reuse, R52 ;  /* 0x000000544c34723c */ /* 0x082ff00000001834 */
[C---:B------:R-:W-:Y:S08]  /*d060*/  HMMA.16816.F32 R56, R80.reuse, R84, R56 ;  /* 0x000000545038723c */ /* 0x040ff00000001838 */
[-C--:B------:R-:W-:Y:S01]  /*d070*/  HMMA.16816.F32 R60, R80, R86.reuse, R60 ;  /* 0x00000056503c723c */ /* 0x080fe2000000183c */
[----:B---3--:R-:W-:Y:S06]  /*d080*/  F2FP.PACK_AB R131, R198, R180 ;  /* 0x000000b4c683723e */ /* 0x008fec00000000ff */
[----:B------:R-:W-:Y:S01]  /*d090*/  F2FP.PACK_AB R80, R210, R244 ;  /* 0x000000f4d250723e */ /* 0x000fe200000000ff */
[----:B------:R-:W-:Y:S01]  /*d0a0*/  HMMA.16816.F32 R64, R76, R86, R64 ;  /* 0x000000564c40723c */ /* 0x000fe20000001840 */
[----:B------:R-:W1:Y:S03]  /*d0b0*/  LDSM.16.MT88.4 R84, [R220+0x2100] ;  /* 0x00210000dc54783b */ /* 0x000e660000004200 */
[----:B------:R-:W-:Y:S02]  /*d0c0*/  F2FP.PACK_AB R82, R204, R207 ;  /* 0x000000cfcc52723e */ /* 0x000fe400000000ff */
[----:B------:R-:W-:Y:S02]  /*d0d0*/  F2FP.PACK_AB R81, R211, R245 ;  /* 0x000000f5d351723e */ /* 0x000fe400000000ff */
[----:B------:R-:W-:Y:S04]  /*d0e0*/  F2FP.PACK_AB R76, R247, R248 ;  /* 0x000000f8f74c723e */ /* 0x000fe800000000ff */
[----:B------:R-:W-:Y:S02]  /*d0f0*/  F2FP.PACK_AB R77, R209, R246 ;  /* 0x000000f6d14d723e */ /* 0x000fe400000000ff */
[----:B------:R-:W-:Y:S02]  /*d100*/  F2FP.PACK_AB R78, R203, R206 ;  /* 0x000000cecb4e723e */ /* 0x000fe400000000ff */
[----:B------:R-:W-:Y:S02]  /*d110*/  F2FP.PACK_AB R79, R201, R202 ;  /* 0x000000cac94f723e */ /* 0x000fe400000000ff */
[----:B------:R-:W-:Y:S05]  /*d120*/  F2FP.PACK_AB R83, R205, R208 ;  /* 0x000000d0cd53723e */ /* 0x000fea00000000ff */
[-C--:B--2---:R-:W-:Y:S08]  /*d130*/  HMMA.16816.F32 R4, R76, R88.reuse, R4 ;  /* 0x000000584c04723c */ /* 0x084ff00000001804 */
[C---:B------:R-:W-:Y:S08]  /*d140*/  HMMA.16816.F32 R8, R80.reuse, R88, R8 ;  /* 0x000000585008723c */ /* 0x040ff00000001808 */
[-C--:B------:R-:W-:Y:S08]  /*d150*/  HMMA.16816.F32 R12, R80, R90.reuse, R12 ;  /* 0x0000005a500c723c */ /* 0x080ff0000000180c */
[C---:B------:R-:W-:Y:S01]  /*d160*/  HMMA.16816.F32 R16, R76.reuse, R90, R16 ;  /* 0x0000005a4c10723c */ /* 0x040fe20000001810 */
[----:B------:R-:W2:Y:S07]  /*d170*/  LDSM.16.MT88.4 R88, [R218+0x2100] ;  /* 0x00210000da58783b */ /* 0x000eae0000004200 */
[-C--:B-1----:R-:W-:Y:S08]  /*d180*/  HMMA.16816.F32 R20, R76, R84.reuse, R20 ;  /* 0x000000544c14723c */ /* 0x082ff00000001814 */
[C---:B------:R-:W-:Y:S07]  /*d190*/  HMMA.16816.F32 R24, R80.reuse, R84, R24 ;  /* 0x000000545018723c */ /* 0x040fee0000001818 */
[--C-:B------:R-:W-:Y:S01]  /*d1a0*/  FFMA.FTZ R84, R185, c[0x0][0x2d0], -R195.reuse ;  /* 0x0000b400b9547a23 */ /* 0x100fe200000108c3 */
[-C--:B------:R-:W-:Y:S01]  /*d1b0*/  HMMA.16816.F32 R28, R80, R86.reuse, R28 ;  /* 0x00000056501c723c */ /* 0x080fe2000000181c */
[----:B------:R-:W-:Y:S03]  /*d1c0*/  MOV R185, R127 ;  /* 0x0000007f00b97202 */ /* 0x000fe60000000f00 */
[--C-:B------:R-:W-:Y:S01]  /*d1d0*/  FFMA.FTZ R85, R181, c[0x0][0x2d0], -R195.reuse ;  /* 0x0000b400b5557a23 */ /* 0x100fe200000108c3 */
[----:B------:R-:W-:Y:S01]  /*d1e0*/  MUFU.EX2 R84, R84 ;  /* 0x0000005400547308 */ /* 0x000fe20000000800 */
[----:B------:R-:W-:Y:S02]  /*d1f0*/  MOV R181, R126 ;  /* 0x0000007e00b57202 */ /* 0x000fe40000000f00 */
[C---:B------:R-:W-:Y:S07]  /*d200*/  HMMA.16816.F32 R32, R76.reuse, R86, R32 ;  /* 0x000000564c20723c */ /* 0x040fee0000001820 */
[--C-:B------:R-:W-:Y:S01]  /*d210*/  FFMA.FTZ R87, R191, c[0x0][0x2d0], -R192.reuse ;  /* 0x0000b400bf577a23 */ /* 0x100fe200000108c0 */
[-C--:B------:R-:W-:Y:S01]  /*d220*/  HMMA.16816.F32 R36, R76, R92.reuse, R36 ;  /* 0x0000005c4c24723c */ /* 0x080fe20000001824 */
[----:B------:R-:W-:Y:S01]  /*d230*/  MOV R191, R115 ;  /* 0x0000007300bf7202 */ /* 0x000fe20000000f00 */
[----:B------:R-:W1:Y:S02]  /*d240*/  MUFU.EX2 R85, R85 ;  /* 0x0000005500557308 */ /* 0x000e640000000800 */
[--C-:B------:R-:W-:Y:S02]  /*d250*/  FFMA.FTZ R86, R179, c[0x0][0x2d0], -R195.reuse ;  /* 0x0000b400b3567a23 */ /* 0x100fe400000108c3 */
[----:B------:R-:W-:Y:S01]  /*d260*/  FFMA.FTZ R195, R176, c[0x0][0x2d0], -R195 ;  /* 0x0000b400b0c37a23 */ /* 0x000fe200000108c3 */
[----:B------:R-:W-:Y:S01]  /*d270*/  MOV R176, R124 ;  /* 0x0000007c00b07202 */ /* 0x000fe20000000f00 */
[C---:B------:R-:W-:Y:S01]  /*d280*/  HMMA.16816.F32 R40, R80.reuse, R92, R40 ;  /* 0x0000005c5028723c */ /* 0x040fe20000001828 */
[----:B------:R-:W-:Y:S03]  /*d290*/  IMAD.MOV.U32 R179, RZ, RZ, R125 ;  /* 0x000000ffffb37224 */ /* 0x000fe600078e007d */
[----:B------:R-:W-:Y:S03]  /*d2a0*/  MUFU.EX2 R86, R86 ;  /* 0x0000005600567308 */ /* 0x000fe60000000800 */
[--C-:B------:R-:W-:Y:S01]  /*d2b0*/  FFMA.FTZ R92, R187, c[0x0][0x2d0], -R192.reuse ;  /* 0x0000b400bb5c7a23 */ /* 0x100fe200000108c0 */
[-C--:B------:R-:W-:Y:S01]  /*d2c0*/  HMMA.16816.F32 R44, R80, R94.reuse, R44 ;  /* 0x0000005e502c723c */ /* 0x080fe2000000182c */
[----:B------:R-:W-:Y:S03]  /*d2d0*/  MOV R187, R112 ;  /* 0x0000007000bb7202 */ /* 0x000fe60000000f00 */
[--C-:B------:R-:W-:Y:S02]  /*d2e0*/  FFMA.FTZ R93, R184, c[0x0][0x2d0], -R192.reuse ;  /* 0x0000b400b85d7a23 */ /* 0x100fe400000108c0 */
[----:B------:R-:W-:Y:S01]  /*d2f0*/  IMAD.MOV.U32 R184, RZ, RZ, R103 ;  /* 0x000000ffffb87224 */ /* 0x000fe200078e0067 */
[----:B------:R-:W3:Y:S01]  /*d300*/  MUFU.EX2 R195, R195 ;  /* 0x000000c300c37308 */ /* 0x000ee20000000800 */
[C---:B------:R-:W-:Y:S01]  /*d310*/  HMMA.16816.F32 R48, R76.reuse, R94, R48 ;  /* 0x0000005e4c30723c */ /* 0x040fe20000001830 */
[----:B------:R-:W-:Y:S03]  /*d320*/  FFMA.FTZ R192, R73, c[0x0][0x2d0], -R192 ;  /* 0x0000b40049c07a23 */ /* 0x000fe600000108c0 */
[----:B------:R-:W-:Y:S01]  /*d330*/  IMAD.MOV.U32 R73, RZ, RZ, R100 ;  /* 0x000000ffff497224 */ /* 0x000fe200078e0064 */
[----:B-1----:R-:W-:Y:S01]  /*d340*/  F2FP.PACK_AB R124, R85, R84 ;  /* 0x00000054557c723e */ /* 0x002fe200000000ff */
[----:B------:R-:W-:Y:S01]  /*d350*/  FADD.FTZ R119, R187, R119 ;  /* 0x00000077bb777221 */ /* 0x000fe20000010000 */
[----:B------:R-:W-:Y:S01]  /*d360*/  MOV R94, R113 ;  /* 0x00000071005e7202 */ /* 0x000fe20000000f00 */
[-C--:B--2---:R-:W-:Y:S01]  /*d370*/  HMMA.16816.F32 R52, R76, R88.reuse, R52 ;  /* 0x000000584c34723c */ /* 0x084fe20000001834 */
[----:B------:R-:W-:Y:S01]  /*d380*/  IMAD.MOV.U32 R95, RZ, RZ, R114 ;  /* 0x000000ffff5f7224 */ /* 0x000fe200078e0072 */
[----:B------:R-:W-:Y:S01]  /*d390*/  MUFU.EX2 R87, R87 ;  /* 0x0000005700577308 */ /* 0x000fe20000000800 */
[----:B------:R-:W-:Y:S01]  /*d3a0*/  LDSM.16.MT88.4 R112, [R219+0x2900] ;  /* 0x00290000db70783b */ /* 0x000fe20000004200 */
[----:B------:R-:W-:Y:S02]  /*d3b0*/  FADD.FTZ R135, R73, R135 ;  /* 0x0000008749877221 */ /* 0x000fe40000010000 */
[----:B------:R-:W-:Y:S02]  /*d3c0*/  FADD.FTZ R119, R252, R119 ;  /* 0x00000077fc777221 */ /* 0x000fe40000010000 */
[C---:B------:R-:W-:Y:S04]  /*d3d0*/  HMMA.16816.F32 R56, R80.reuse, R88, R56 ;  /* 0x000000585038723c */ /* 0x040fe80000001838 */
[----:B------:R-:W1:Y:S01]  /*d3e0*/  MUFU.EX2 R92, R92 ;  /* 0x0000005c005c7308 */ /* 0x000e620000000800 */
[----:B------:R-:W-:Y:S02]  /*d3f0*/  FADD.FTZ R119, R251, R119 ;  /* 0x00000077fb777221 */ /* 0x000fe40000010000 */
[----:B------:R-:W-:Y:S01]  /*d400*/  MOV R89, R102 ;  /* 0x0000006600597202 */ /* 0x000fe20000000f00 */
[-C--:B------:R-:W-:Y:S01]  /*d410*/  HMMA.16816.F32 R60, R80, R90.reuse, R60 ;  /* 0x0000005a503c723c */ /* 0x080fe2000000183c */
[----:B------:R-:W-:Y:S02]  /*d420*/  MOV R88, R101 ;  /* 0x0000006500587202 */ /* 0x000fe40000000f00 */
[----:B------:R-:W2:Y:S01]  /*d430*/  LDSM.16.MT88.4 R100, [R220+0x2900] ;  /* 0x00290000dc64783b */ /* 0x000ea20000004200 */
[----:B---3--:R-:W-:Y:S01]  /*d440*/  F2FP.PACK_AB R126, R195, R86 ;  /* 0x00000056c37e723e */ /* 0x008fe200000000ff */
[----:B------:R-:W-:Y:S01]  /*d450*/  FADD.FTZ R123, R89, R123 ;  /* 0x0000007b597b7221 */ /* 0x000fe20000010000 */
[----:B------:R-:W-:Y:S01]  /*d460*/  MUFU.EX2 R93, R93 ;  /* 0x0000005d005d7308 */ /* 0x000fe20000000800 */
[----:B------:R-:W-:Y:S01]  /*d470*/  FADD.FTZ R174, R88, R174 ;  /* 0x000000ae58ae7221 */ /* 0x000fe20000010000 */
[----:B------:R-:W-:Y:S01]  /*d480*/  HMMA.16816.F32 R64, R76, R90, R64 ;  /* 0x0000005a4c40723c */ /* 0x000fe20000001840 */
[----:B------:R-:W-:Y:S03]  /*d490*/  FADD.FTZ R123, R95, R123 ;  /* 0x0000007b5f7b7221 */ /* 0x000fe60000010000 */
[----:B------:R-:W-:Y:S02]  /*d4a0*/  FADD.FTZ R248, R248, R119 ;  /* 0x00000077f8f87221 */ /* 0x000fe40000010000 */
[----:B------:R-:W-:Y:S02]  /*d4b0*/  FADD.FTZ R123, R176, R123 ;  /* 0x0000007bb07b7221 */ /* 0x000fe40000010000 */
[-C--:B------:R-:W-:Y:S01]  /*d4c0*/  HMMA.16816.F32 R160, R128, R148.reuse, R4 ;  /* 0x0000009480a0723c */ /* 0x080fe20000001804 */
[----:B------:R-:W3:Y:S01]  /*d4d0*/  MUFU.EX2 R192, R192 ;  /* 0x000000c000c07308 */ /* 0x000ee20000000800 */
[----:B------:R-:W4:Y:S02]  /*d4e0*/  LDSM.16.MT88.4 R4, [R218+0x2900] ;  /* 0x00290000da04783b */ /* 0x000f240000004200 */
[----:B-1----:R-:W-:Y:S01]  /*d4f0*/  F2FP.PACK_AB R125, R92, R87 ;  /* 0x000000575c7d723e */ /* 0x002fe200000000ff */
[----:B------:R-:W-:Y:S02]  /*d500*/  FADD.FTZ R123, R185, R123 ;  /* 0x0000007bb97b7221 */ /* 0x000fe40000010000 */
[----:B------:R-:W-:Y:S02]  /*d510*/  FADD.FTZ R174, R94, R174 ;  /* 0x000000ae5eae7221 */ /* 0x000fe40000010000 */
[----:B------:R-:W-:Y:S03]  /*d520*/  FADD.FTZ R123, R244, R123 ;  /* 0x0000007bf47b7221 */ /* 0x000fe60000010000 */
[----:B------:R-:W-:Y:S02]  /*d530*/  FADD.FTZ R174, R250, R174 ;  /* 0x000000aefaae7221 */ /* 0x000fe40000010000 */
[----:B------:R-:W-:Y:S02]  /*d540*/  FADD.FTZ R210, R210, R123 ;  /* 0x0000007bd2d27221 */ /* 0x000fe40000010000 */
[----:B------:R-:W-:Y:S02]  /*d550*/  FADD.FTZ R174, R249, R174 ;  /* 0x000000aef9ae7221 */ /* 0x000fe40000010000 */
[----:B------:R-:W-:Y:S02]  /*d560*/  FADD.FTZ R248, R247, R248 ;  /* 0x000000f8f7f87221 */ /* 0x000fe40000010000 */
[----:B------:R-:W-:Y:S02]  /*d570*/  FADD.FTZ R174, R246, R174 ;  /* 0x000000aef6ae7221 */ /* 0x000fe40000010000 */
[----:B------:R-:W-:Y:S02]  /*d580*/  FADD.FTZ R248, R206, R248 ;  /* 0x000000f8cef87221 */ /* 0x000fe40000010000 */
[----:B------:R-:W-:Y:S01]  /*d590*/  FADD.FTZ R174, R209, R174 ;  /* 0x000000aed1ae7221 */ /* 0x000fe20000010000 */
[----:B---3--:R-:W-:Y:S01]  /*d5a0*/  F2FP.PACK_AB R127, R192, R93 ;  /* 0x0000005dc07f723e */ /* 0x008fe200000000ff */
[----:B------:R-:W-:Y:S02]  /*d5b0*/  FADD.FTZ R210, R207, R210 ;  /* 0x000000d2cfd27221 */ /* 0x000fe40000010000 */
[----:B------:R-:W-:Y:S02]  /*d5c0*/  FADD.FTZ R174, R202, R174 ;  /* 0x000000aecaae7221 */ /* 0x000fe40000010000 */
[----:B------:R-:W-:Y:S02]  /*d5d0*/  FADD.FTZ R248, R203, R248 ;  /* 0x000000f8cbf87221 */ /* 0x000fe40000010000 */
[C---:B------:R-:W-:Y:S01]  /*d5e0*/  HMMA.16816.F32 R156, R124.reuse, R148, R8 ;  /* 0x000000947c9c723c */ /* 0x040fe20000001808 */
[----:B------:R-:W-:Y:S02]  /*d5f0*/  FADD.FTZ R174, R201, R174 ;  /* 0x000000aec9ae7221 */ /* 0x000fe40000010000 */
[----:B------:R-:W-:Y:S02]  /*d600*/  FADD.FTZ R210, R204, R210 ;  /* 0x000000d2ccd27221 */ /* 0x000fe40000010000 */
[----:B------:R-:W-:Y:S02]  /*d610*/  FADD.FTZ R248, R200, R248 ;  /* 0x000000f8c8f87221 */ /* 0x000fe40000010000 */
[----:B------:R-:W-:Y:S01]  /*d620*/  FADD.FTZ R8, R184, R135 ;  /* 0x00000087b8087221 */ /* 0x000fe20000010000 */
[-C--:B------:R-:W-:Y:S01]  /*d630*/  HMMA.16816.F32 R152, R124, R150.reuse, R12 ;  /* 0x000000967c98723c */ /* 0x080fe2000000180c */
[----:B------:R-:W-:Y:S03]  /*d640*/  FADD.FTZ R174, R194, R174 ;  /* 0x000000aec2ae7221 */ /* 0x000fe60000010000 */
[----:B------:R-:W-:Y:S02]  /*d650*/  FADD.FTZ R8, R191, R8 ;  /* 0x00000008bf087221 */ /* 0x000fe40000010000 */
[----:B------:R-:W-:Y:S02]  /*d660*/  FADD.FTZ R210, R84, R210 ;  /* 0x000000d254d27221 */ /* 0x000fe40000010000 */
[C---:B------:R-:W-:Y:S01]  /*d670*/  HMMA.16816.F32 R148, R128.reuse, R150, R16 ;  /* 0x000000968094723c */ /* 0x040fe20000001810 */
[----:B------:R-:W-:Y:S03]  /*d680*/  FADD.FTZ R8, R179, R8 ;  /* 0x00000008b3087221 */ /* 0x000fe60000010000 */
[----:B------:R-:W-:Y:S02]  /*d690*/  FADD.FTZ R248, R197, R248 ;  /* 0x000000f8c5f87221 */ /* 0x000fe40000010000 */
[----:B------:R-:W-:Y:S02]  /*d6a0*/  FADD.FTZ R8, R181, R8 ;  /* 0x00000008b5087221 */ /* 0x000fe40000010000 */
[-C--:B--2---:R-:W-:Y:S01]  /*d6b0*/  HMMA.16816.F32 R144, R128, R100.reuse, R20 ;  /* 0x000000648090723c */ /* 0x084fe20000001814 */
[----:B------:R-:W-:Y:S03]  /*d6c0*/  FADD.FTZ R174, R189, R174 ;  /* 0x000000aebdae7221 */ /* 0x000fe60000010000 */
[----:B------:R-:W-:Y:S02]  /*d6d0*/  FADD.FTZ R8, R177, R8 ;  /* 0x00000008b1087221 */ /* 0x000fe40000010000 */
[----:B------:R-:W-:Y:S02]  /*d6e0*/  FADD.FTZ R210, R85, R210 ;  /* 0x000000d255d27221 */ /* 0x000fe40000010000 */
[C---:B------:R-:W-:Y:S01]  /*d6f0*/  HMMA.16816.F32 R140, R124.reuse, R100, R24 ;  /* 0x000000647c8c723c */ /* 0x040fe20000001818 */
[----:B------:R-:W-:Y:S03]  /*d700*/  FADD.FTZ R8, R183, R8 ;  /* 0x00000008b7087221 */ /* 0x000fe60000010000 */
[----:B------:R-:W-:Y:S02]  /*d710*/  FADD.FTZ R248, R186, R248 ;  /* 0x000000f8baf87221 */ /* 0x000fe40000010000 */
[----:B------:R-:W-:Y:S02]  /*d720*/  FADD.FTZ R8, R245, R8 ;  /* 0x00000008f5087221 */ /* 0x000fe40000010000 */
        /* <DEDUP_REMOVED lines=13> */
[----:B------:R-:W-:Y:S04]  /*d800*/  FADD.FTZ R8, R92, R8 ;  /* 0x000000085c087221 */ /* 0x000fe80000010000 */
[----:B------:R-:W-:Y:S03]  /*d810*/  FADD.FTZ R8, R93, R8 ;  /* 0x000000085d087221 */ /* 0x000fe60000010000 */
[-C--:B------:R-:W-:Y:S01]  /*d820*/  HMMA.16816.F32 R132, R124, R114.reuse, R44 ;  /* 0x000000727c84723c */ /* 0x080fe2000000182c */
[----:B------:R-:W-:Y:S06]  /*d830*/  FADD.FTZ R239, R192, R8 ;  /* 0x00000008c0ef7221 */ /* 0x000fec0000010000 */
[----:B------:R-:W-:Y:S01]  /*d840*/  MOV R44, R72 ;  /* 0x00000048002c7202 */ /* 0x000fe20000000f00 */
[C---:B------:R-:W-:Y:S08]  /*d850*/  HMMA.16816.F32 R112, R128.reuse, R114, R48 ;  /* 0x000000728070723c */ /* 0x040ff00000001830 */
[-C--:B----4-:R-:W-:Y:S08]  /*d860*/  HMMA.16816.F32 R116, R128, R4.reuse, R52 ;  /* 0x000000048074723c */ /* 0x090ff00000001834 */
[C---:B------:R-:W-:Y:S08]  /*d870*/  HMMA.16816.F32 R120, R124.reuse, R4, R56 ;  /* 0x000000047c78723c */ /* 0x040ff00000001838 */
[-C--:B------:R-:W-:Y:S08]  /*d880*/  HMMA.16816.F32 R124, R124, R6.reuse, R60 ;  /* 0x000000067c7c723c */ /* 0x080ff0000000183c */
[----:B------:R-:W-:Y:S01]  /*d890*/  HMMA.16816.F32 R128, R128, R6, R64 ;  /* 0x000000068080723c */ /* 0x000fe20000001840 */
[----:B------:R-:W-:-:S07]  /*d8a0*/  @P0 BRA `(.L_x_189) ;  /* 0xffffa31000000947 */ /* 0x000fce000383ffff */
.L_x_170:
[----:B------:R-:W1:Y:S01]  /*d8b0*/  S2UR UR6, SR_CTAID.X ;  /* 0x00000000000679c3 */ /* 0x000e620000002500 */
[----:B------:R-:W-:Y:S01]  /*d8c0*/  ULDC.64 UR14, c[0x0][0x2c8] ;  /* 0x0000b200000e7ab9 */ /* 0x000fe20000000a00 */
[----:B------:R-:W-:Y:S01]  /*d8d0*/  PLOP3.LUT P0, PT, PT, PT, UP0, 0x40, 0x0 ;  /* 0x000000000000781c */ /* 0x000fe20003f0e808 */
[----:B------:R-:W-:-:S02]  /*d8e0*/  ULDC UR13, c[0x0][0x168] ;  /* 0x00005a00000d7ab9 */ /* 0x000fc40000000800 */
[----:B-1----:R-:W-:-:S04]  /*d8f0*/  ULEA UR6, UR6, 0x7f, 0x7 ;  /* 0x0000007f06067891 */ /* 0x002fc8000f8e383f */
[----:B------:R-:W-:Y:S02]  /*d900*/  UIMAD.WIDE.U32 UR16, UR6, UR14, URZ ;  /* 0x0000000e061072a5 */ /* 0x000fe4000f8e003f */
[----:B------:R-:W-:Y:S02]  /*d910*/  UIADD3 UR14, -UR13, 0x1, URZ ;  /* 0x000000010d0e7890 */ /* 0x000fe4000fffe13f */
[----:B------:R-:W-:Y:S02]  /*d920*/  @UP2 USHF.R.U32.HI UR6, URZ, UR15, UR17 ;  /* 0x0000000f3f062299 */ /* 0x000fe40008011611 */
[----:B------:R-:W-:Y:S02]  /*d930*/  ULDC UR13, c[0x0][0x1d0] ;  /* 0x00007400000d7ab9 */ /* 0x000fe40000000800 */
[----:B------:R-:W-:-:S04]  /*d940*/  UIMAD UR13, UR7, UR13, UR14 ;  /* 0x0000000d070d72a4 */ /* 0x000fc8000f8e020e */
[----:B------:R-:W-:-:S03]  /*d950*/  UIADD3 UR14, UR13, UR6, URZ ;  /* 0x000000060d0e7290 */ /* 0x000fc6000fffe03f */
[----:B------:R-:W-:Y:S02]  /*d960*/  ULDC UR13, c[0x0][0x324] ;  /* 0x0000c900000d7ab9 */ /* 0x000fe40000000800 */
[----:B------:R-:W-:Y:S01]  /*d970*/  UIADD3 UR13, UR14, -UR13, URZ ;  /* 0x8000000d0e0d7290 */ /* 0x000fe2000fffe03f */
[----:B------:R-:W-:Y:S05]  /*d980*/  @P0 BRA `(.L_x_190) ;  /* 0x0000016000000947 */ /* 0x000fea0003800000 */
        /* <DEDUP_REMOVED lines=12> */
.L_x_191:
[----:B------:R-:W-:Y:S02]  /*da50*/  ULDC UR6, c[0x0][0x32c] ;  /* 0x0000cb0000067ab9 */ /* 0x000fe40000000800 */
[----:B------:R-:W-:-:S03]  /*da60*/  UISETP.NE.AND UP3, UPT, UR6, 0x1, UPT ;  /* 0x000000010600788c */ /* 0x000fc6000bf65270 */
[----:B------:R-:W-:Y:S02]  /*da70*/  ULDC.64 UR6, c[0x0][0x330] ;  /* 0x0000cc0000067ab9 */ /* 0x000fe40000000a00 */
[----:B------:R-:W-:-:S07]  /*da80*/  UIMAD.WIDE.U32 UR16, UR14, UR6, URZ ;  /* 0x000000060e1072a5 */ /* 0x000fce000f8e003f */
[----:B------:R-:W-:Y:S02]  /*da90*/  @UP3 UMOV UR15, UR17 ;  /* 0x00000011000f3c82 */ /* 0x000fe40008000000 */
[----:B------:R-:W-:Y:S02]  /*daa0*/  @UP3 USHF.R.U32.HI UR14, URZ, UR7, UR15 ;  /* 0x000000073f0e3299 */ /* 0x000fe4000801160f */
.L_x_192:
[----:B------:R-:W-:Y:S02]  /*dab0*/  ULDC UR6, c[0x0][0x32c] ;  /* 0x0000cb0000067ab9 */ /* 0x000fe40000000800 */
[----:B------:R-:W-:-:S04]  /*dac0*/  UIMAD UR6, UR14, UR6, URZ ;  /* 0x000000060e0672a4 */ /* 0x000fc8000f8e023f */
[----:B------:R-:W-:-:S04]  /*dad0*/  UISETP.LT.AND UP3, UPT, UR13, UR6, UPT ;  /* 0x000000060d00728c */ /* 0x000fc8000bf61270 */
[----:B------:R-:W-:-:S04]  /*dae0*/  USEL UR13, UR13, UR6, !UP3 ;  /* 0x000000060d0d7287 */ /* 0x000fc8000d800000 */
.L_x_190:
[----:B------:R-:W-:-:S04]  /*daf0*/  UIADD3 UR13, UR13, 0x5f, URZ ;  /* 0x0000005f0d0d7890 */ /* 0x000fc8000fffe03f */
[----:B------:R-:W-:-:S04]  /*db00*/  UIMAD.WIDE UR6, UR13, 0x2aaaaaab, URZ ;  /* 0x2aaaaaab0d0678a5 */ /* 0x000fc8000f8e023f */
        /* <DEDUP_REMOVED lines=10> */
.L_x_196:
        /* <DEDUP_REMOVED lines=36> */
[----:B------:R-:W-:Y:S04]  /*ddf0*/  SHFL.IDX PT, R7, R20, 0x2, 0x181f ;  /* 0x00581f0014077f89 */ /* 0x000fe800000e0000 */
[----:B------:R-:W5:Y:S04]  /*de00*/  SHFL.IDX PT, R10, R0, 0x1, 0x181f ;  /* 0x00381f00000a7f89 */ /* 0x000f6800000e0000 */
[----:B------:R-:W1:Y:S04]  /*de10*/  SHFL.IDX PT, R5, R20, 0x3, 0x181f ;  /* 0x00781f0014057f89 */ /* 0x000e6800000e0000 */
[----:B------:R-:W-:Y:S04]  /*de20*/  SHFL.IDX PT, R8, R0, 0x2, 0x181f ;  /* 0x00581f0000087f89 */ /* 0x000fe800000e0000 */
[----:B------:R-:W1:Y:S04]  /*de30*/  SHFL.IDX PT, R3, R20, 0x4, 0x181f ;  /* 0x00981f0014037f89 */ /* 0x000e6800000e0000 */
[----:B------:R1:W-:Y:S04]  /*de40*/  SHFL.IDX PT, R2, R20, 0x5, 0x181f ;  /* 0x00b81f0014027f89 */ /* 0x0003e800000e0000 */
[----:B------:R-:W1:Y:S04]  /*de50*/  SHFL.IDX PT, R6, R0, 0x3, 0x181f ;  /* 0x00781f0000067f89 */ /* 0x000e6800000e0000 */
[----:B------:R-:W1:Y:S04]  /*de60*/  SHFL.IDX PT, R4, R0, 0x4, 0x181f ;  /* 0x00981f0000047f89 */ /* 0x000e6800000e0000 */
[----:B------:R-:W1:Y:S01]  /*de70*/  SHFL.IDX PT, R0, R0, 0x5, 0x181f ;  /* 0x00b81f0000007f89 */ /* 0x000e6200000e0000 */
[-C--:B--2---:R-:W-:Y:S05]  /*de80*/  IADD3 R14, P0, R11, R235.reuse, RZ ;  /* 0x000000eb0b0e7210 */ /* 0x084fea0007f1e0ff */
[--C-:B---3--:R-:W-:Y:S01]  /*de90*/  IMAD.X R15, R12, 0x1, R234.reuse, P0 ;  /* 0x000000010c0f7824 */ /* 0x108fe200000e06ea */
[-C--:B----4-:R-:W-:Y:S04]  /*dea0*/  IADD3 R12, P0, R9, R235.reuse, RZ ;  /* 0x000000eb090c7210 */ /* 0x090fe80007f1e0ff */
[----:B------:R2:W-:Y:S01]  /*deb0*/  LDGSTS.E.BYPASS.LTC128B.128 [R238], [R14.64], !P3 ;  /* 0x000000000eee7fae */ /* 0x0005e2000d901d74 */
[--C-:B-----5:R-:W-:Y:S01]  /*dec0*/  IMAD.X R13, R10, 0x1, R234.reuse, P0 ;  /* 0x000000010a0d7824 */ /* 0x120fe200000e06ea */
[-C--:B-1----:R-:W-:Y:S02]  /*ded0*/  IADD3 R10, P2, R5, R235.reuse, RZ ;  /* 0x000000eb050a7210 */ /* 0x082fe40007f5e0ff */
[-C--:B------:R-:W-:Y:S02]  /*dee0*/  IADD3 R20, P1, R3, R235.reuse, RZ ;  /* 0x000000eb03147210 */ /* 0x080fe40007f3e0ff */
[----:B------:R1:W-:Y:S01]  /*def0*/  LDGSTS.E.BYPASS.LTC128B.128 [R238+0x800], [R12.64], !P3 ;  /* 0x008000000cee7fae */ /* 0x0003e2000d901d74 */
[--C-:B------:R-:W-:Y:S01]  /*df00*/  IMAD.X R11, R6, 0x1, R234.reuse, P2 ;  /* 0x00000001060b7824 */ /* 0x100fe200010e06ea */
[-C--:B------:R-:W-:Y:S01]  /*df10*/  IADD3 R2, P0, R2, R235.reuse, RZ ;  /* 0x000000eb02027210 */ /* 0x080fe20007f1e0ff */
[----:B------:R-:W-:Y:S03]  /*df20*/  IMAD.X R21, R4, 0x1, R234, P1 ;  /* 0x0000000104157824 */ /* 0x000fe600008e06ea */
[-C--:B------:R-:W-:Y:S02]  /*df30*/  IADD3.X R3, R0, R234.reuse, RZ, P0, !PT ;  /* 0x000000ea00037210 */ /* 0x080fe400007fe4ff */
[----:B--2---:R-:W-:Y:S04]  /*df40*/  IADD3 R14, P5, R7, R235, RZ ;  /* 0x000000eb070e7210 */ /* 0x004fe80007fbe0ff */
[----:B------:R-:W-:Y:S05]  /*df50*/  IADD3.X R15, R8, R234, RZ, P5, !PT ;  /* 0x000000ea080f7210 */ /* 0x000fea0002ffe4ff */
[----:B------:R1:W-:Y:S04]  /*df60*/  LDGSTS.E.BYPASS.LTC128B.128 [R238+0x1000], [R14.64], !P3 ;  /* 0x010000000eee7fae */ /* 0x0003e8000d901d74 */
[----:B------:R1:W-:Y:S04]  /*df70*/  LDGSTS.E.BYPASS.LTC128B.128 [R238+0x1800], [R10.64], !P3 ;  /* 0x018000000aee7fae */ /* 0x0003e8000d901d74 */
[----:B------:R1:W-:Y:S04]  /*df80*/  LDGSTS.E.BYPASS.LTC128B.128 [R238+0x2000], [R20.64], !P3 ;  /* 0x0200000014ee7fae */ /* 0x0003e8000d901d74 */
[----:B------:R1:W-:Y:S02]  /*df90*/  LDGSTS.E.BYPASS.LTC128B.128 [R238+0x2800], [R2.64], !P3 ;  /* 0x0280000002ee7fae */ /* 0x0003e4000d901d74 */
.L_x_194:
        /* <DEDUP_REMOVED lines=175> */
.L_x_195:
[----:B------:R-:W-:Y:S01]  /*ea90*/  FMNMX.FTZ R169, R8, R165, !PT ;  /* 0x000000a508a97209 */ /* 0x000fe20007810000 */
[----:B-1----:R-:W-:Y:S01]  /*eaa0*/  LDSM.16.MT88.4 R172, [R225+0x100] ;  /* 0x00010000e1ac783b */ /* 0x002fe20000004200 */
[----:B------:R-:W-:Y:S02]  /*eab0*/  FMNMX.FTZ R3, R4, R167, !PT ;  /* 0x000000a704037209 */ /* 0x000fe40007810000 */
[----:B------:R-:W-:Y:S02]  /*eac0*/  FMNMX.FTZ R169, R9, R169, !PT ;  /* 0x000000a909a97209 */ /* 0x000fe40007810000 */
[----:B------:R-:W-:Y:S02]  /*ead0*/  FMNMX.FTZ R3, R5, R3, !PT ;  /* 0x0000000305037209 */ /* 0x000fe40007810000 */
[----:B------:R-:W-:Y:S01]  /*eae0*/  FMNMX.FTZ R169, R12, R169, !PT ;  /* 0x000000a90ca97209 */ /* 0x000fe20007810000 */
[----:B------:R-:W-:Y:S01]  /*eaf0*/  LDSM.16.MT88.4 R176, [R220+0x100] ;  /* 0x00010000dcb0783b */ /* 0x000fe20000004200 */
[----:B------:R-:W-:Y:S02]  /*eb00*/  FMNMX.FTZ R3, R16, R3, !PT ;  /* 0x0000000310037209 */ /* 0x000fe40007810000 */
[----:B------:R-:W-:Y:S02]  /*eb10*/  FMNMX.FTZ R169, R13, R169, !PT ;  /* 0x000000a90da97209 */ /* 0x000fe40007810000 */
        /* <DEDUP_REMOVED lines=82> */
[----:B------:R-:W-:Y:S01]  /*f040*/  SHFL.BFLY PT, R171, R3, 0x2, 0x1f ;  /* 0x0c401f0003ab7f89 */ /* 0x000fe200000e0000 */
[----:B------:R-:W-:Y:S02]  /*f050*/  ISETP.GT.AND P0, PT, R243, UR6, PT ;  /* 0x00000006f3007c0c */ /* 0x000fe4000bf04270 */
[----:B------:R-:W-:Y:S02]  /*f060*/  FMNMX.FTZ R2, R99, R2, !PT ;  /* 0x0000000263027209 */ /* 0x000fe40007810000 */
[----:B------:R-:W-:Y:S03]  /*f070*/  IADD3 R243, R243, -0x1, RZ ;  /* 0xfffffffff3f37810 */ /* 0x000fe60007ffe0ff */
[----:B------:R-:W-:Y:S08]  /*f080*/  SHFL.BFLY PT, R168, R169, 0x2, 0x1f ;  /* 0x0c401f00a9a87f89 */ /* 0x000ff000000e0000 */
[----:B------:R-:W1:Y:S02]  /*f090*/  SHFL.BFLY PT, R170, R2, 0x2, 0x1f ;  /* 0x0c401f0002aa7f89 */ /* 0x000e6400000e0000 */
[----:B-1----:R-:W-:Y:S02]  /*f0a0*/  FMNMX.FTZ R170, R2, R170, !PT ;  /* 0x000000aa02aa7209 */ /* 0x002fe40007810000 */
[----:B------:R-:W-:Y:S02]  /*f0b0*/  FMNMX.FTZ R171, R3, R171, !PT ;  /* 0x000000ab03ab7209 */ /* 0x000fe40007810000 */
[----:B------:R-:W-:Y:S02]  /*f0c0*/  FMNMX.FTZ R168, R169, R168, !PT ;  /* 0x000000a8a9a87209 */ /* 0x000fe40007810000 */
[----:B------:R-:W1:Y:S01]  /*f0d0*/  SHFL.BFLY PT, R2, R170, 0x1, 0x1f ;  /* 0x0c201f00aa027f89 */ /* 0x000e6200000e0000 */
[----:B------:R-:W-:Y:S04]  /*f0e0*/  FMNMX.FTZ R169, R75, R0, !PT ;  /* 0x000000004ba97209 */ /* 0x000fe80007810000 */
[----:B------:R-:W-:Y:S03]  /*f0f0*/  FMNMX.FTZ R169, R78, R169, !PT ;  /* 0x000000a94ea97209 */ /* 0x000fe60007810000 */
[----:B------:R-:W2:Y:S01]  /*f100*/  SHFL.BFLY PT, R3, R171, 0x1, 0x1f ;  /* 0x0c201f00ab037f89 */ /* 0x000ea200000e0000 */
[----:B------:R-:W-:Y:S04]  /*f110*/  FMNMX.FTZ R169, R79, R169, !PT ;  /* 0x000000a94fa97209 */ /* 0x000fe80007810000 */
[----:B------:R-:W-:Y:S03]  /*f120*/  FMNMX.FTZ R169, R90, R169, !PT ;  /* 0x000000a95aa97209 */ /* 0x000fe60007810000 */
[----:B------:R-:W3:Y:S01]  /*f130*/  SHFL.BFLY PT, R0, R168, 0x1, 0x1f ;  /* 0x0c201f00a8007f89 */ /* 0x000ee200000e0000 */
[----:B------:R-:W-:Y:S04]  /*f140*/  FMNMX.FTZ R169, R91, R169, !PT ;  /* 0x000000a95ba97209 */ /* 0x000fe80007810000 */
[----:B------:R-:W-:Y:S02]  /*f150*/  FMNMX.FTZ R169, R94, R169, !PT ;  /* 0x000000a95ea97209 */ /* 0x000fe40007810000 */
[----:B-1----:R-:W-:Y:S02]  /*f160*/  FMNMX.FTZ R2, R170, R2, !PT ;  /* 0x00000002aa027209 */ /* 0x002fe40007810000 */
[----:B------:R-:W-:Y:S03]  /*f170*/  FMNMX.FTZ R169, R95, R169, !PT ;  /* 0x000000a95fa97209 */ /* 0x000fe60007810000 */
[C---:B------:R-:W-:Y:S02]  /*f180*/  FMUL.FTZ R202, R2.reuse, c[0x0][0x2d0] ;  /* 0x0000b40002ca7a20 */ /* 0x040fe40000410000 */
[----:B------:R-:W-:Y:S01]  /*f190*/  FADD.FTZ R166, -R2, R166 ;  /* 0x000000a602a67221 */ /* 0x000fe20000010100 */
[----:B--2---:R-:W-:Y:S01]  /*f1a0*/  FMNMX.FTZ R3, R171, R3, !PT ;  /* 0x00000003ab037209 */ /* 0x004fe20007810000 */
[--C-:B------:R-:W-:Y:S02]  /*f1b0*/  FFMA.FTZ R211, R50, c[0x0][0x2d0], -R202.reuse ;  /* 0x0000b40032d37a23 */ /* 0x100fe400000108ca */
[--C-:B------:R-:W-:Y:S02]  /*f1c0*/  FFMA.FTZ R244, R51, c[0x0][0x2d0], -R202.reuse ;  /* 0x0000b40033f47a23 */ /* 0x100fe400000108ca */
[--C-:B------:R-:W-:Y:S02]  /*f1d0*/  FFMA.FTZ R55, R55, c[0x0][0x2d0], -R202.reuse ;  /* 0x0000b40037377a23 */ /* 0x100fe400000108ca */
[----:B------:R-:W-:Y:S01]  /*f1e0*/  MUFU.EX2 R211, R211 ;  /* 0x000000d300d37308 */ /* 0x000fe20000000800 */
[----:B------:R-:W-:Y:S01]  /*f1f0*/  FMUL.FTZ R203, R3, c[0x0][0x2d0] ;  /* 0x0000b40003cb7a20 */ /* 0x000fe20000410000 */
[----:B---3--:R-:W-:Y:S01]  /*f200*/  FMNMX.FTZ R0, R168, R0, !PT ;  /* 0x00000000a8007209 */ /* 0x008fe20007810000 */
[--C-:B------:R-:W-:Y:S01]  /*f210*/  FFMA.FTZ R182, R18, c[0x0][0x2d0], -R202.reuse ;  /* 0x0000b40012b67a23 */ /* 0x100fe200000108ca */
[----:B------:R-:W1:Y:S01]  /*f220*/  SHFL.BFLY PT, R168, R169, 0x2, 0x1f ;  /* 0x0c401f00a9a87f89 */ /* 0x000e6200000e0000 */
[--C-:B------:R-:W-:Y:S02]  /*f230*/  FFMA.FTZ R209, R48, c[0x0][0x2d0], -R203.reuse ;  /* 0x0000b40030d17a23 */ /* 0x100fe400000108cb */
[--C-:B------:R-:W-:Y:S02]  /*f240*/  FFMA.FTZ R210, R49, c[0x0][0x2d0], -R203.reuse ;  /* 0x0000b40031d27a23 */ /* 0x100fe400000108cb */
[--C-:B------:R-:W-:Y:S01]  /*f250*/  FFMA.FTZ R52, R52, c[0x0][0x2d0], -R203.reuse ;  /* 0x0000b40034347a23 */ /* 0x100fe200000108cb */
[----:B------:R-:W-:Y:S01]  /*f260*/  MUFU.EX2 R182, R182 ;  /* 0x000000b600b67308 */ /* 0x000fe20000000800 */
[--C-:B------:R-:W-:Y:S01]  /*f270*/  FFMA.FTZ R53, R53, c[0x0][0x2d0], -R203.reuse ;  /* 0x0000b40035357a23 */ /* 0x100fe200000108cb */
[----:B------:R-:W-:Y:S01]  /*f280*/  LDSM.16.MT88.4 R48, [R219+0x900] ;  /* 0x00090000db30783b */ /* 0x000fe20000004200 */
[--C-:B------:R-:W-:Y:S02]  /*f290*/  FFMA.FTZ R171, R16, c[0x0][0x2d0], -R203.reuse ;  /* 0x0000b40010ab7a23 */ /* 0x100fe400000108cb */
[----:B------:R-:W-:Y:S02]  /*f2a0*/  FFMA.FTZ R180, R17, c[0x0][0x2d0], -R203 ;  /* 0x0000b40011b47a23 */ /* 0x000fe400000108cb */
[----:B------:R-:W-:Y:S02]  /*f2b0*/  FMUL.FTZ R201, R0, c[0x0][0x2d0] ;  /* 0x0000b40000c97a20 */ /* 0x000fe40000410000 */
[--C-:B------:R-:W-:Y:S01]  /*f2c0*/  FFMA.FTZ R35, R35, c[0x0][0x2d0], -R202.reuse ;  /* 0x0000b40023237a23 */ /* 0x100fe200000108ca */
[----:B------:R-:W-:Y:S01]  /*f2d0*/  MUFU.EX2 R171, R171 ;  /* 0x000000ab00ab7308 */ /* 0x000fe20000000800 */
[--C-:B------:R-:W-:Y:S02]  /*f2e0*/  FFMA.FTZ R249, R44, c[0x0][0x2d0], -R201.reuse ;  /* 0x0000b4002cf97a23 */ /* 0x100fe400000108c9 */
[--C-:B------:R-:W-:Y:S02]  /*f2f0*/  FFMA.FTZ R250, R45, c[0x0][0x2d0], -R201.reuse ;  /* 0x0000b4002dfa7a23 */ /* 0x100fe400000108c9 */
[----:B------:R-:W-:Y:S02]  /*f300*/  FFMA.FTZ R57, R57, c[0x0][0x2d0], -R201 ;  /* 0x0000b40039397a23 */ /* 0x000fe400000108c9 */
[--C-:B------:R-:W-:Y:S01]  /*f310*/  FFMA.FTZ R193, R20, c[0x0][0x2d0], -R203.reuse ;  /* 0x0000b40014c17a23 */ /* 0x100fe200000108cb */
[----:B-1----:R-:W-:Y:S01]  /*f320*/  FMNMX.FTZ R169, R169, R168, !PT ;  /* 0x000000a8a9a97209 */ /* 0x002fe20007810000 */
[--C-:B------:R-:W-:Y:S01]  /*f330*/  FFMA.FTZ R194, R21, c[0x0][0x2d0], -R203.reuse ;  /* 0x0000b40015c27a23 */ /* 0x100fe200000108cb */
[----:B------:R-:W-:Y:S01]  /*f340*/  MUFU.EX2 R180, R180 ;  /* 0x000000b400b47308 */ /* 0x000fe20000000800 */
[--C-:B------:R-:W-:Y:S02]  /*f350*/  FFMA.FTZ R195, R22, c[0x0][0x2d0], -R202.reuse ;  /* 0x0000b40016c37a23 */ /* 0x100fe400000108ca */
[--C-:B------:R-:W-:Y:S01]  /*f360*/  FFMA.FTZ R196, R23, c[0x0][0x2d0], -R202.reuse ;  /* 0x0000b40017c47a23 */ /* 0x100fe200000108ca */
[----:B------:R-:W1:Y:S01]  /*f370*/  SHFL.BFLY PT, R168, R169, 0x1, 0x1f ;  /* 0x0c201f00a9a87f89 */ /* 0x000e6200000e0000 */
[----:B------:R-:W-:Y:S02]  /*f380*/  FFMA.FTZ R198, R33, c[0x0][0x2d0], -R203 ;  /* 0x0000b40021c67a23 */ /* 0x000fe400000108cb */
[--C-:B------:R-:W-:Y:S02]  /*f390*/  FFMA.FTZ R199, R34, c[0x0][0x2d0], -R202.reuse ;  /* 0x0000b40022c77a23 */ /* 0x100fe400000108ca */
[----:B------:R-:W-:Y:S01]  /*f3a0*/  FMUL.FTZ R166, R166, c[0x0][0x2d0] ;  /* 0x0000b400a6a67a20 */ /* 0x000fe20000410000 */
[----:B------:R-:W-:Y:S01]  /*f3b0*/  MUFU.EX2 R193, R193 ;  /* 0x000000c100c17308 */ /* 0x000fe20000000800 */
[--C-:B------:R-:W-:Y:S02]  /*f3c0*/  FFMA.FTZ R186, R12, c[0x0][0x2d0], -R201.reuse ;  /* 0x0000b4000cba7a23 */ /* 0x100fe400000108c9 */
[----:B------:R-:W-:Y:S02]  /*f3d0*/  FFMA.FTZ R187, R13, c[0x0][0x2d0], -R201 ;  /* 0x0000b4000dbb7a23 */ /* 0x000fe400000108c9 */
[--C-:B------:R-:W-:Y:S02]  /*f3e0*/  FFMA.FTZ R197, R32, c[0x0][0x2d0], -R203.reuse ;  /* 0x0000b40020c57a23 */ /* 0x100fe400000108cb */
[--C-:B------:R-:W-:Y:S02]  /*f3f0*/  FFMA.FTZ R205, R36, c[0x0][0x2d0], -R203.reuse ;  /* 0x0000b40024cd7a23 */ /* 0x100fe400000108cb */
[----:B------:R-:W-:Y:S01]  /*f400*/  FFMA.FTZ R206, R37, c[0x0][0x2d0], -R203 ;  /* 0x0000b40025ce7a23 */ /* 0x000fe200000108cb */
[----:B------:R-:W2:Y:S01]  /*f410*/  MUFU.EX2 R166, R166 ;  /* 0x000000a600a67308 */ /* 0x000ea20000000800 */
[--C-:B------:R-:W-:Y:S02]  /*f420*/  FFMA.FTZ R207, R38, c[0x0][0x2d0], -R202.reuse ;  /* 0x0000b40026cf7a23 */ /* 0x100fe400000108ca */
[--C-:B------:R-:W-:Y:S02]  /*f430*/  FFMA.FTZ R208, R39, c[0x0][0x2d0], -R202.reuse ;  /* 0x0000b40027d07a23 */ /* 0x100fe400000108ca */
[--C-:B------:R-:W-:Y:S02]  /*f440*/  FFMA.FTZ R245, R40, c[0x0][0x2d0], -R201.reuse ;  /* 0x0000b40028f57a23 */ /* 0x100fe400000108c9 */
[----:B------:R-:W-:Y:S01]  /*f450*/  FFMA.FTZ R246, R41, c[0x0][0x2d0], -R201 ;  /* 0x0000b40029f67a23 */ /* 0x000fe200000108c9 */
[----:B-1----:R-:W-:Y:S01]  /*f460*/  FMNMX.FTZ R168, R169, R168, !PT ;  /* 0x000000a8a9a87209 */ /* 0x002fe20007810000 */
[----:B------:R-:W-:Y:S01]  /*f470*/  FFMA.FTZ R169, R19, c[0x0][0x2d0], -R202 ;  /* 0x0000b40013a97a23 */ /* 0x000fe200000108ca */
[----:B------:R-:W-:Y:S01]  /*f480*/  MUFU.EX2 R186, R186 ;  /* 0x000000ba00ba7308 */ /* 0x000fe20000000800 */
[----:B------:R-:W-:Y:S02]  /*f490*/  FADD.FTZ R167, -R3, R167 ;  /* 0x000000a703a77221 */ /* 0x000fe40000010100 */
[----:B------:R-:W-:Y:S02]  /*f4a0*/  FMUL.FTZ R200, R168, c[0x0][0x2d0] ;  /* 0x0000b400a8c87a20 */ /* 0x000fe40000410000 */
[----:B------:R-:W-:Y:S02]  /*f4b0*/  FMUL.FTZ R167, R167, c[0x0][0x2d0] ;  /* 0x0000b400a7a77a20 */ /* 0x000fe40000410000 */
[--C-:B------:R-:W-:Y:S02]  /*f4c0*/  FFMA.FTZ R251, R46, c[0x0][0x2d0], -R200.reuse ;  /* 0x0000b4002efb7a23 */ /* 0x100fe400000108c8 */
[--C-:B------:R-:W-:Y:S01]  /*f4d0*/  FFMA.FTZ R252, R47, c[0x0][0x2d0], -R200.reuse ;  /* 0x0000b4002ffc7a23 */ /* 0x100fe200000108c8 */
[----:B------:R-:W-:Y:S01]  /*f4e0*/  MUFU.EX2 R169, R169 ;  /* 0x000000a900a97308 */ /* 0x000fe20000000800 */
[----:B------:R-:W-:Y:S01]  /*f4f0*/  LDSM.16.MT88.4 R44, [R225+0x1100] ;  /* 0x00110000e12c783b */ /* 0x000fe20000004200 */
[--C-:B------:R-:W-:Y:S02]  /*f500*/  FFMA.FTZ R59, R59, c[0x0][0x2d0], -R200.reuse ;  /* 0x0000b4003b3b7a23 */ /* 0x100fe400000108c8 */
[C---:B--2---:R-:W-:Y:S02]  /*f510*/  FMUL.FTZ R18, R166.reuse, R150 ;  /* 0x00000096a6127220 */ /* 0x044fe40000410000 */
[C---:B------:R-:W-:Y:S02]  /*f520*/  FMUL.FTZ R19, R166.reuse, R151 ;  /* 0x00000097a6137220 */ /* 0x040fe40000410000 */
[C---:B------:R-:W-:Y:S02]  /*f530*/  FMUL.FTZ R22, R166.reuse, R146 ;  /* 0x00000092a6167220 */ /* 0x040fe40000410000 */
[----:B------:R-:W1:Y:S01]  /*f540*/  MUFU.EX2 R167, R167 ;  /* 0x000000a700a77308 */ /* 0x000e620000000800 */
[C---:B------:R-:W-:Y:S02]  /*f550*/  FMUL.FTZ R23, R166.reuse, R147 ;  /* 0x00000093a6177220 */ /* 0x040fe40000410000 */
[--C-:B------:R-:W-:Y:S02]  /*f560*/  FFMA.FTZ R204, R31, c[0x0][0x2d0], -R200.reuse ;  /* 0x0000b4001fcc7a23 */ /* 0x100fe400000108c8 */
[C---:B------:R-:W-:Y:S02]  /*f570*/  FMUL.FTZ R38, R166.reuse, R130 ;  /* 0x00000082a6267220 */ /* 0x040fe40000410000 */
[----:B------:R-:W-:Y:S02]  /*f580*/  FMUL.FTZ R39, R166, R131 ;  /* 0x00000083a6277220 */ /* 0x000fe40000410000 */
[--C-:B------:R-:W-:Y:S01]  /*f590*/  FFMA.FTZ R190, R14, c[0x0][0x2d0], -R200.reuse ;  /* 0x0000b4000ebe7a23 */ /* 0x100fe200000108c8 */
[----:B------:R-:W-:Y:S01]  /*f5a0*/  MUFU.EX2 R187, R187 ;  /* 0x000000bb00bb7308 */ /* 0x000fe20000000800 */
[C---:B------:R-:W-:Y:S02]  /*f5b0*/  FMUL.FTZ R102, R166.reuse, R102 ;  /* 0x00000066a6667220 */ /* 0x040fe40000410000 */
[C---:B------:R-:W-:Y:S02]  /*f5c0*/  FMUL.FTZ R103, R166.reuse, R103 ;  /* 0x00000067a6677220 */ /* 0x040fe40000410000 */
[C---:B------:R-:W-:Y:S02]  /*f5d0*/  FMUL.FTZ R106, R166.reuse, R106 ;  /* 0x0000006aa66a7220 */ /* 0x040fe40000410000 */
[C---:B------:R-:W-:Y:S02]  /*f5e0*/  FMUL.FTZ R107, R166.reuse, R107 ;  /* 0x0000006ba66b7220 */ /* 0x040fe40000410000 */
[C---:B------:R-:W-:Y:S01]  /*f5f0*/  FMUL.FTZ R114, R166.reuse, R114 ;  /* 0x00000072a6727220 */ /* 0x040fe20000410000 */
[----:B------:R-:W-:Y:S01]  /*f600*/  MUFU.EX2 R190, R190 ;  /* 0x000000be00be7308 */ /* 0x000fe20000000800 */
[C---:B------:R-:W-:Y:S02]  /*f610*/  FMUL.FTZ R115, R166.reuse, R115 ;  /* 0x00000073a6737220 */ /* 0x040fe40000410000 */
[----:B------:R-:W-:Y:S02]  /*f620*/  FMUL.FTZ R118, R166, R118 ;  /* 0x00000076a6767220 */ /* 0x000fe40000410000 */
[C---:B-1----:R-:W-:Y:S02]  /*f630*/  FMUL.FTZ R16, R167.reuse, R148 ;  /* 0x00000094a7107220 */ /* 0x042fe40000410000 */
[C---:B------:R-:W-:Y:S02]  /*f640*/  FMUL.FTZ R17, R167.reuse, R149 ;  /* 0x00000095a7117220 */ /* 0x040fe40000410000 */
[----:B------:R-:W-:Y:S01]  /*f650*/  LDSM.16.MT88.4 R148, [R225+0x2900] ;  /* 0x00290000e194783b */ /* 0x000fe20000004200 */
[----:B------:R-:W1:Y:S01]  /*f660*/  MUFU.EX2 R194, R194 ;  /* 0x000000c200c27308 */ /* 0x000e620000000800 */
[C---:B------:R-:W-:Y:S02]  /*f670*/  FMUL.FTZ R20, R167.reuse, R144 ;  /* 0x00000090a7147220 */ /* 0x040fe40000410000 */
[C---:B------:R-:W-:Y:S02]  /*f680*/  FMUL.FTZ R21, R167.reuse, R145 ;  /* 0x00000091a7157220 */ /* 0x040fe40000410000 */
[C---:B------:R-:W-:Y:S02]  /*f690*/  FMUL.FTZ R36, R167.reuse, R128 ;  /* 0x00000080a7247220 */ /* 0x040fe40000410000 */
[----:B------:R-:W2:Y:S01]  /*f6a0*/  LDSM.16.MT88.4 R144, [R219+0x100] ;  /* 0x00010000db90783b */ /* 0x000ea20000004200 */
[C---:B------:R-:W-:Y:S02]  /*f6b0*/  FMUL.FTZ R37, R167.reuse, R129 ;  /* 0x00000081a7257220 */ /* 0x040fe40000410000 */
[----:B------:R-:W-:Y:S01]  /*f6c0*/  MUFU.EX2 R195, R195 ;  /* 0x000000c300c37308 */ /* 0x000fe20000000800 */
[C---:B------:R-:W-:Y:S02]  /*f6d0*/  FMUL.FTZ R100, R167.reuse, R100 ;  /* 0x00000064a7647220 */ /* 0x040fe40000410000 */
[C---:B------:R-:W-:Y:S02]  /*f6e0*/  FMUL.FTZ R101, R167.reuse, R101 ;  /* 0x00000065a7657220 */ /* 0x040fe40000410000 */
[C---:B------:R-:W-:Y:S02]  /*f6f0*/  FMUL.FTZ R104, R167.reuse, R104 ;  /* 0x00000068a7687220 */ /* 0x040fe40000410000 */
[C---:B------:R-:W-:Y:S02]  /*f700*/  FMUL.FTZ R105, R167.reuse, R105 ;  /* 0x00000069a7697220 */ /* 0x040fe40000410000 */
[C---:B------:R-:W-:Y:S01]  /*f710*/  FMUL.FTZ R112, R167.reuse, R112 ;  /* 0x00000070a7707220 */ /* 0x040fe20000410000 */
[----:B------:R-:W3:Y:S01]  /*f720*/  MUFU.EX2 R196, R196 ;  /* 0x000000c400c47308 */ /* 0x000ee20000000800 */
[C---:B------:R-:W-:Y:S02]  /*f730*/  FMUL.FTZ R113, R167.reuse, R113 ;  /* 0x00000071a7717220 */ /* 0x040fe40000410000 */
[C---:B------:R-:W-:Y:S01]  /*f740*/  FMUL.FTZ R116, R167.reuse, R116 ;  /* 0x00000074a7747220 */ /* 0x040fe20000410000 */
[----:B-1----:R-:W-:Y:S01]  /*f750*/  F2FP.PACK_AB R128, R194, R193 ;  /* 0x000000c1c280723e */ /* 0x002fe200000000ff */
[----:B------:R-:W-:Y:S02]  /*f760*/  FMUL.FTZ R117, R167, R117 ;  /* 0x00000075a7757220 */ /* 0x000fe40000410000 */
[----:B------:R-:W-:Y:S02]  /*f770*/  FMUL.FTZ R119, R166, R119 ;  /* 0x00000077a6777220 */ /* 0x000fe40000410000 */
[--C-:B------:R-:W-:Y:S01]  /*f780*/  FFMA.FTZ R247, R42, c[0x0][0x2d0], -R200.reuse ;  /* 0x0000b4002af77a23 */ /* 0x100fe200000108c8 */
[----:B------:R-:W-:Y:S01]  /*f790*/  MUFU.EX2 R197, R197 ;  /* 0x000000c500c57308 */ /* 0x000fe20000000800 */
[----:B------:R-:W-:Y:S02]  /*f7a0*/  FFMA.FTZ R248, R43, c[0x0][0x2d0], -R200 ;  /* 0x0000b4002bf87a23 */ /* 0x000fe400000108c8 */
[--C-:B------:R-:W-:Y:S02]  /*f7b0*/  FFMA.FTZ R183, R4, c[0x0][0x2d0], -R203.reuse ;  /* 0x0000b40004b77a23 */ /* 0x100fe400000108cb */
[----:B------:R-:W-:Y:S02]  /*f7c0*/  FMUL.FTZ R4, R167, R160 ;  /* 0x000000a0a7047220 */ /* 0x000fe40000410000 */
[----:B------:R-:W-:Y:S02]  /*f7d0*/  FFMA.FTZ R170, R5, c[0x0][0x2d0], -R203 ;  /* 0x0000b40005aa7a23 */ /* 0x000fe400000108cb */
[----:B------:R-:W-:Y:S01]  /*f7e0*/  FMUL.FTZ R5, R167, R161 ;  /* 0x000000a1a7057220 */ /* 0x000fe20000410000 */
[----:B------:R-:W-:Y:S01]  /*f7f0*/  MUFU.EX2 R183, R183 ;  /* 0x000000b700b77308 */ /* 0x000fe20000000800 */
[--C-:B------:R-:W-:Y:S02]  /*f800*/  FFMA.FTZ R184, R6, c[0x0][0x2d0], -R202.reuse ;  /* 0x0000b40006b87a23 */ /* 0x100fe400000108ca */
[----:B------:R-:W-:Y:S01]  /*f810*/  FMUL.FTZ R6, R166, R162 ;  /* 0x000000a2a6067220 */ /* 0x000fe20000410000 */
[----:B---3--:R-:W-:Y:S01]  /*f820*/  F2FP.PACK_AB R129, R196, R195 ;  /* 0x000000c3c481723e */ /* 0x008fe200000000ff */
[----:B------:R-:W-:Y:S01]  /*f830*/  FFMA.FTZ R181, R7, c[0x0][0x2d0], -R202 ;  /* 0x0000b40007b57a23 */ /* 0x000fe200000108ca */
[----:B------:R-:W-:Y:S01]  /*f840*/  F2FP.PACK_AB R162, R180, R171 ;  /* 0x000000abb4a2723e */ /* 0x000fe200000000ff */
[----:B------:R-:W-:Y:S01]  /*f850*/  FMUL.FTZ R7, R166, R163 ;  /* 0x000000a3a6077220 */ /* 0x000fe20000410000 */
[----:B------:R-:W-:Y:S01]  /*f860*/  F2FP.PACK_AB R163, R169, R182 ;  /* 0x000000b6a9a3723e */ /* 0x000fe200000000ff */
[----:B------:R-:W-:Y:S01]  /*f870*/  FADD.FTZ R165, -R0, R165 ;  /* 0x000000a500a57221 */ /* 0x000fe20000010100 */
[----:B------:R-:W1:Y:S01]  /*f880*/  MUFU.EX2 R170, R170 ;  /* 0x000000aa00aa7308 */ /* 0x000e620000000800 */
[----:B------:R-:W-:Y:S02]  /*f890*/  FADD.FTZ R164, -R168, R164 ;  /* 0x000000a4a8a47221 */ /* 0x000fe40000010100 */
[----:B------:R-:W-:Y:S02]  /*f8a0*/  FMUL.FTZ R165, R165, c[0x0][0x2d0] ;  /* 0x0000b400a5a57a20 */ /* 0x000fe40000410000 */
[----:B------:R-:W-:Y:S02]  /*f8b0*/  FMUL.FTZ R164, R164, c[0x0][0x2d0] ;  /* 0x0000b400a4a47a20 */ /* 0x000fe40000410000 */
[--C-:B------:R-:W-:Y:S02]  /*f8c0*/  FFMA.FTZ R188, R8, c[0x0][0x2d0], -R201.reuse ;  /* 0x0000b40008bc7a23 */ /* 0x100fe400000108c9 */
[----:B------:R-:W-:Y:S01]  /*f8d0*/  FFMA.FTZ R185, R9, c[0x0][0x2d0], -R201 ;  /* 0x0000b40009b97a23 */ /* 0x000fe200000108c9 */
[----:B------:R-:W-:Y:S01]  /*f8e0*/  MUFU.EX2 R184, R184 ;  /* 0x000000b800b87308 */ /* 0x000fe20000000800 */
[--C-:B------:R-:W-:Y:S02]  /*f8f0*/  FFMA.FTZ R192, R10, c[0x0][0x2d0], -R200.reuse ;  /* 0x0000b4000ac07a23 */ /* 0x100fe400000108c8 */
[--C-:B------:R-:W-:Y:S02]  /*f900*/  FFMA.FTZ R189, R11, c[0x0][0x2d0], -R200.reuse ;  /* 0x0000b4000bbd7a23 */ /* 0x100fe400000108c8 */
[----:B------:R-:W-:Y:S02]  /*f910*/  FFMA.FTZ R191, R15, c[0x0][0x2d0], -R200 ;  /* 0x0000b4000fbf7a23 */ /* 0x000fe400000108c8 */
[--C-:B------:R-:W-:Y:S02]  /*f920*/  FFMA.FTZ R64, R64, c[0x0][0x2d0], -R203.reuse ;  /* 0x0000b40040407a23 */ /* 0x100fe400000108cb */
[----:B------:R-:W-:Y:S01]  /*f930*/  FFMA.FTZ R65, R65, c[0x0][0x2d0], -R203 ;  /* 0x0000b40041417a23 */ /* 0x000fe200000108cb */
[----:B------:R-:W3:Y:S01]  /*f940*/  MUFU.EX2 R181, R181 ;  /* 0x000000b500b57308 */ /* 0x000ee20000000800 */
[--C-:B------:R-:W-:Y:S02]  /*f950*/  FFMA.FTZ R66, R66, c[0x0][0x2d0], -R202.reuse ;  /* 0x0000b40042427a23 */ /* 0x100fe400000108ca */
[----:B------:R-:W-:Y:S01]  /*f960*/  FFMA.FTZ R67, R67, c[0x0][0x2d0], -R202 ;  /* 0x0000b40043437a23 */ /* 0x000fe200000108ca */
[----:B-1----:R-:W-:Y:S01]  /*f970*/  F2FP.PACK_AB R160, R170, R183 ;  /* 0x000000b7aaa0723e */ /* 0x002fe200000000ff */
[--C-:B------:R-:W-:Y:S02]  /*f980*/  FFMA.FTZ R60, R60, c[0x0][0x2d0], -R201.reuse ;  /* 0x0000b4003c3c7a23 */ /* 0x100fe400000108c9 */
[----:B------:R-:W-:Y:S02]  /*f990*/  FFMA.FTZ R61, R61, c[0x0][0x2d0], -R201 ;  /* 0x0000b4003d3d7a23 */ /* 0x000fe400000108c9 */
[--C-:B------:R-:W-:Y:S01]  /*f9a0*/  FFMA.FTZ R62, R62, c[0x0][0x2d0], -R200.reuse ;  /* 0x0000b4003e3e7a23 */ /* 0x100fe200000108c8 */
[----:B------:R-:W1:Y:S01]  /*f9b0*/  MUFU.EX2 R165, R165 ;  /* 0x000000a500a57308 */ /* 0x000e620000000800 */
[----:B------:R-:W-:Y:S02]  /*f9c0*/  FFMA.FTZ R63, R63, c[0x0][0x2d0], -R200 ;  /* 0x0000b4003f3f7a23 */ /* 0x000fe400000108c8 */
[--C-:B------:R-:W-:Y:S02]  /*f9d0*/  FFMA.FTZ R68, R68, c[0x0][0x2d0], -R203.reuse ;  /* 0x0000b40044447a23 */ /* 0x100fe400000108cb */
[--C-:B------:R-:W-:Y:S02]  /*f9e0*/  FFMA.FTZ R69, R69, c[0x0][0x2d0], -R203.reuse ;  /* 0x0000b40045457a23 */ /* 0x100fe400000108cb */
[--C-:B------:R-:W-:Y:S02]  /*f9f0*/  FFMA.FTZ R70, R70, c[0x0][0x2d0], -R202.reuse ;  /* 0x0000b40046467a23 */ /* 0x100fe400000108ca */
[--C-:B------:R-:W-:Y:S01]  /*fa00*/  FFMA.FTZ R71, R71, c[0x0][0x2d0], -R202.reuse ;  /* 0x0000b40047477a23 */ /* 0x100fe200000108ca */
[----:B------:R-:W4:Y:S01]  /*fa10*/  MUFU.EX2 R164, R164 ;  /* 0x000000a400a47308 */ /* 0x000f220000000800 */
[--C-:B------:R-:W-:Y:S02]  /*fa20*/  FFMA.FTZ R80, R80, c[0x0][0x2d0], -R203.reuse ;  /* 0x0000b40050507a23 */ /* 0x100fe400000108cb */
[----:B------:R-:W-:Y:S01]  /*fa30*/  FFMA.FTZ R81, R81, c[0x0][0x2d0], -R203 ;  /* 0x0000b40051517a23 */ /* 0x000fe200000108cb */
[----:B---3--:R-:W-:Y:S01]  /*fa40*/  F2FP.PACK_AB R161, R181, R184 ;  /* 0x000000b8b5a1723e */ /* 0x008fe200000000ff */
[--C-:B------:R-:W-:Y:S02]  /*fa50*/  FFMA.FTZ R82, R82, c[0x0][0x2d0], -R202.reuse ;  /* 0x0000b40052527a23 */ /* 0x100fe400000108ca */
[----:B------:R-:W-:Y:S02]  /*fa60*/  FFMA.FTZ R83, R83, c[0x0][0x2d0], -R202 ;  /* 0x0000b40053537a23 */ /* 0x000fe400000108ca */
[--C-:B------:R-:W-:Y:S01]  /*fa70*/  FFMA.FTZ R72, R72, c[0x0][0x2d0], -R201.reuse ;  /* 0x0000b40048487a23 */ /* 0x100fe200000108c9 */
[----:B------:R-:W-:Y:S01]  /*fa80*/  MUFU.EX2 R188, R188 ;  /* 0x000000bc00bc7308 */ /* 0x000fe20000000800 */
[-C--:B------:R-:W-:Y:S05]  /*fa90*/  HMMA.16816.F32 R4, R160, R172.reuse, R4 ;  /* 0x000000aca004723c */ /* 0x080fea0000001804 */
[C---:B-1----:R-:W-:Y:S02]  /*faa0*/  FMUL.FTZ R33, R165.reuse, R141 ;  /* 0x0000008da5217220 */ /* 0x042fe40000410000 */
[C---:B------:R-:W-:Y:S02]  /*fab0*/  FMUL.FTZ R12, R165.reuse, R152 ;  /* 0x00000098a50c7220 */ /* 0x040fe40000410000 */
[----:B------:R-:W1:Y:S03]  /*fac0*/  MUFU.EX2 R185, R185 ;  /* 0x000000b900b97308 */ /* 0x000e660000000800 */
[C---:B------:R-:W-:Y:S02]  /*fad0*/  FMUL.FTZ R13, R165.reuse, R153 ;  /* 0x00000099a50d7220 */ /* 0x040fe40000410000 */
[C---:B----4-:R-:W-:Y:S02]  /*fae0*/  FMUL.FTZ R34, R164.reuse, R142 ;  /* 0x0000008ea4227220 */ /* 0x050fe40000410000 */
[C---:B------:R-:W-:Y:S02]  /*faf0*/  FMUL.FTZ R31, R164.reuse, R135 ;  /* 0x00000087a41f7220 */ /* 0x040fe40000410000 */
[C---:B------:R-:W-:Y:S01]  /*fb00*/  FMUL.FTZ R14, R164.reuse, R154 ;  /* 0x0000009aa40e7220 */ /* 0x040fe20000410000 */
[----:B------:R-:W-:Y:S01]  /*fb10*/  MUFU.EX2 R192, R192 ;  /* 0x000000c000c07308 */ /* 0x000fe20000000800 */
[----:B------:R-:W-:Y:S02]  /*fb20*/  FMUL.FTZ R32, R165, R140 ;  /* 0x0000008ca5207220 */ /* 0x000fe40000410000 */
[--C-:B------:R-:W-:Y:S02]  /*fb30*/  FFMA.FTZ R140, R27, c[0x0][0x2d0], -R200.reuse ;  /* 0x0000b4001b8c7a23 */ /* 0x100fe400000108c8 */
[C---:B------:R-:W-:Y:S02]  /*fb40*/  FMUL.FTZ R27, R164.reuse, R139 ;  /* 0x0000008ba41b7220 */ /* 0x040fe40000410000 */
[C---:B------:R-:W-:Y:S02]  /*fb50*/  FMUL.FTZ R8, R165.reuse, R156 ;  /* 0x0000009ca5087220 */ /* 0x040fe40000410000 */
[----:B------:R-:W-:Y:S01]  /*fb60*/  FMUL.FTZ R9, R165, R157 ;  /* 0x0000009da5097220 */ /* 0x000fe20000410000 */
[----:B------:R-:W3:Y:S01]  /*fb70*/  MUFU.EX2 R189, R189 ;  /* 0x000000bd00bd7308 */ /* 0x000ee20000000800 */
[C---:B------:R-:W-:Y:S01]  /*fb80*/  FMUL.FTZ R10, R164.reuse, R158 ;  /* 0x0000009ea40a7220 */ /* 0x040fe20000410000 */
[----:B------:R-:W-:Y:S01]  /*fb90*/  F2FP.PACK_AB R158, R187, R186 ;  /* 0x000000babb9e723e */ /* 0x000fe200000000ff */
[C---:B------:R-:W-:Y:S01]  /*fba0*/  FMUL.FTZ R11, R164.reuse, R159 ;  /* 0x0000009fa40b7220 */ /* 0x040fe20000410000 */
[----:B-1----:R-:W-:Y:S01]  /*fbb0*/  F2FP.PACK_AB R156, R185, R188 ;  /* 0x000000bcb99c723e */ /* 0x002fe200000000ff */
[C---:B------:R-:W-:Y:S02]  /*fbc0*/  FMUL.FTZ R15, R164.reuse, R155 ;  /* 0x0000009ba40f7220 */ /* 0x040fe40000410000 */
[C---:B------:R-:W-:Y:S02]  /*fbd0*/  FMUL.FTZ R108, R165.reuse, R108 ;  /* 0x0000006ca56c7220 */ /* 0x040fe40000410000 */
[C---:B------:R-:W-:Y:S01]  /*fbe0*/  FMUL.FTZ R109, R165.reuse, R109 ;  /* 0x0000006da56d7220 */ /* 0x040fe20000410000 */
[----:B------:R-:W1:Y:S01]  /*fbf0*/  MUFU.EX2 R191, R191 ;  /* 0x000000bf00bf7308 */ /* 0x000e620000000800 */
[C---:B------:R-:W-:Y:S02]  /*fc00*/  FMUL.FTZ R110, R164.reuse, R110 ;  /* 0x0000006ea46e7220 */ /* 0x040fe40000410000 */
[C---:B------:R-:W-:Y:S02]  /*fc10*/  FMUL.FTZ R111, R164.reuse, R111 ;  /* 0x0000006fa46f7220 */ /* 0x040fe40000410000 */
[C---:B------:R-:W-:Y:S02]  /*fc20*/  FMUL.FTZ R120, R165.reuse, R120 ;  /* 0x00000078a5787220 */ /* 0x040fe40000410000 */
[C---:B------:R-:W-:Y:S02]  /*fc30*/  FMUL.FTZ R121, R165.reuse, R121 ;  /* 0x00000079a5797220 */ /* 0x040fe40000410000 */
[C---:B------:R-:W-:Y:S01]  /*fc40*/  FMUL.FTZ R122, R164.reuse, R122 ;  /* 0x0000007aa47a7220 */ /* 0x040fe20000410000 */
[----:B------:R-:W-:Y:S01]  /*fc50*/  MUFU.EX2 R154, R52 ;  /* 0x00000034009a7308 */ /* 0x000fe20000000800 */
[C---:B------:R-:W-:Y:S02]  /*fc60*/  FMUL.FTZ R123, R164.reuse, R123 ;  /* 0x0000007ba47b7220 */ /* 0x040fe40000410000 */
[----:B------:R-:W-:Y:S01]  /*fc70*/  FMUL.FTZ R124, R165, R124 ;  /* 0x0000007ca57c7220 */ /* 0x000fe20000410000 */
[----:B---3--:R-:W-:Y:S01]  /*fc80*/  F2FP.PACK_AB R157, R189, R192 ;  /* 0x000000c0bd9d723e */ /* 0x008fe200000000ff */
[----:B------:R-:W-:Y:S02]  /*fc90*/  FMUL.FTZ R125, R165, R125 ;  /* 0x0000007da57d7220 */ /* 0x000fe40000410000 */
[C---:B------:R-:W-:Y:S02]  /*fca0*/  FMUL.FTZ R126, R164.reuse, R126 ;  /* 0x0000007ea47e7220 */ /* 0x040fe40000410000 */
[----:B------:R-:W-:Y:S01]  /*fcb0*/  FMUL.FTZ R127, R164, R127 ;  /* 0x0000007fa47f7220 */ /* 0x000fe20000410000 */
[----:B------:R-:W-:Y:S01]  /*fcc0*/  MUFU.EX2 R152, R53 ;  /* 0x0000003500987308 */ /* 0x000fe20000000800 */
[--C-:B------:R-:W-:Y:S02]  /*fcd0*/  FFMA.FTZ R73, R73, c[0x0][0x2d0], -R201.reuse ;  /* 0x0000b40049497a23 */ /* 0x100fe400000108c9 */
[--C-:B------:R-:W-:Y:S01]  /*fce0*/  FFMA.FTZ R74, R74, c[0x0][0x2d0], -R200.reuse ;  /* 0x0000b4004a4a7a23 */ /* 0x100fe200000108c8 */
[----:B-1----:R-:W-:Y:S01]  /*fcf0*/  F2FP.PACK_AB R159, R191, R190 ;  /* 0x000000bebf9f723e */ /* 0x002fe200000000ff */
[--C-:B------:R-:W-:Y:S02]  /*fd00*/  FFMA.FTZ R75, R75, c[0x0][0x2d0], -R200.reuse ;  /* 0x0000b4004b4b7a23 */ /* 0x100fe400000108c8 */
[--C-:B------:R-:W-:Y:S02]  /*fd10*/  FFMA.FTZ R76, R76, c[0x0][0x2d0], -R201.reuse ;  /* 0x0000b4004c4c7a23 */ /* 0x100fe400000108c9 */
[--C-:B------:R-:W-:Y:S01]  /*fd20*/  FFMA.FTZ R77, R77, c[0x0][0x2d0], -R201.reuse ;  /* 0x0000b4004d4d7a23 */ /* 0x100fe200000108c9 */
[----:B------:R-:W-:Y:S01]  /*fd30*/  MUFU.EX2 R153, R55 ;  /* 0x0000003700997308 */ /* 0x000fe20000000800 */
[C---:B------:R-:W-:Y:S04]  /*fd40*/  HMMA.16816.F32 R8, R156.reuse, R172, R8 ;  /* 0x000000ac9c08723c */ /* 0x040fe80000001808 */
[--C-:B------:R-:W-:Y:S02]  /*fd50*/  FFMA.FTZ R78, R78, c[0x0][0x2d0], -R200.reuse ;  /* 0x0000b4004e4e7a23 */ /* 0x100fe400000108c8 */
[--C-:B------:R-:W-:Y:S02]  /*fd60*/  FFMA.FTZ R79, R79, c[0x0][0x2d0], -R200.reuse ;  /* 0x0000b4004f4f7a23 */ /* 0x100fe400000108c8 */
[-C--:B------:R-:W-:Y:S01]  /*fd70*/  HMMA.16816.F32 R12, R156, R174.reuse, R12 ;  /* 0x000000ae9c0c723c */ /* 0x080fe2000000180c */
[----:B------:R1:W-:Y:S03]  /*fd80*/  MUFU.EX2 R172, R35 ;  /* 0x0000002300ac7308 */ /* 0x0003e60000000800 */
[----:B------:R-:W-:Y:S02]  /*fd90*/  FFMA.FTZ R173, R24, c[0x0][0x2d0], -R201 ;  /* 0x0000b40018ad7a23 */ /* 0x000fe400000108c9 */
[----:B------:R-:W-:Y:S02]  /*fda0*/  FMUL.FTZ R24, R165, R136 ;  /* 0x00000088a5187220 */ /* 0x000fe40000410000 */
[C---:B------:R-:W-:Y:S03]  /*fdb0*/  HMMA.16816.F32 R16, R160.reuse, R174, R16 ;  /* 0x000000aea010723c */ /* 0x040fe60000001810 */
[----:B------:R-:W3:Y:S01]  /*fdc0*/  MUFU.EX2 R198, R198 ;  /* 0x000000c600c67308 */ /* 0x000ee20000000800 */
[--C-:B------:R-:W-:Y:S02]  /*fdd0*/  FFMA.FTZ R84, R84, c[0x0][0x2d0], -R203.reuse ;  /* 0x0000b40054547a23 */ /* 0x100fe400000108cb */
[----:B------:R-:W-:Y:S02]  /*fde0*/  FFMA.FTZ R85, R85, c[0x0][0x2d0], -R203 ;  /* 0x0000b40055557a23 */ /* 0x000fe400000108cb */
[-C--:B------:R-:W-:Y:S04]  /*fdf0*/  HMMA.16816.F32 R20, R160, R176.reuse, R20 ;  /* 0x000000b0a014723c */ /* 0x080fe80000001814 */
[--C-:B------:R-:W-:Y:S01]  /*fe00*/  FFMA.FTZ R174, R25, c[0x0][0x2d0], -R201.reuse ;  /* 0x0000b40019ae7a23 */ /* 0x100fe200000108c9 */
[----:B------:R-:W4:Y:S01]  /*fe10*/  MUFU.EX2 R199, R199 ;  /* 0x000000c700c77308 */ /* 0x000f220000000800 */
[----:B------:R-:W-:Y:S02]  /*fe20*/  FMUL.FTZ R25, R165, R137 ;  /* 0x00000089a5197220 */ /* 0x000fe40000410000 */
[----:B------:R-:W-:Y:S04]  /*fe30*/  FFMA.FTZ R175, R26, c[0x0][0x2d0], -R200 ;  /* 0x0000b4001aaf7a23 */ /* 0x000fe800000108c8 */
[C---:B-1----:R-:W-:Y:S02]  /*fe40*/  FMUL.FTZ R35, R164.reuse, R143 ;  /* 0x0000008fa4237220 */ /* 0x042fe40000410000 */
[----:B------:R-:W-:Y:S01]  /*fe50*/  FMUL.FTZ R26, R164, R138 ;  /* 0x0000008aa41a7220 */ /* 0x000fe20000410000 */
[----:B------:R-:W-:Y:S01]  /*fe60*/  MUFU.EX2 R245, R245 ;  /* 0x000000f500f57308 */ /* 0x000fe20000000800 */
[----:B------:R-:W1:Y:S01]  /*fe70*/  LDSM.16.MT88.4 R136, [R218+0x100] ;  /* 0x00010000da88783b */ /* 0x000e620000004200 */
[--C-:B------:R-:W-:Y:S02]  /*fe80*/  FFMA.FTZ R86, R86, c[0x0][0x2d0], -R202.reuse ;  /* 0x0000b40056567a23 */ /* 0x100fe400000108ca */
[C---:B------:R-:W-:Y:S04]  /*fe90*/  HMMA.16816.F32 R32, R156.reuse, R176, R32 ;  /* 0x000000b09c20723c */ /* 0x040fe80000001820 */
[----:B---3--:R-:W-:Y:S01]  /*fea0*/  F2FP.PACK_AB R130, R198, R197 ;  /* 0x000000c5c682723e */ /* 0x008fe200000000ff */
[--C-:B------:R-:W-:Y:S01]  /*feb0*/  FFMA.FTZ R87, R87, c[0x0][0x2d0], -R202.reuse ;  /* 0x0000b40057577a23 */ /* 0x100fe200000108ca */
[----:B------:R3:W-:Y:S01]  /*fec0*/  MUFU.EX2 R176, R140 ;  /* 0x0000008c00b07308 */ /* 0x0007e20000000800 */
[----:B------:R-:W-:Y:S01]  /*fed0*/  FFMA.FTZ R177, R28, c[0x0][0x2d0], -R201 ;  /* 0x0000b4001cb17a23 */ /* 0x000fe200000108c9 */
[-C--:B------:R-:W-:Y:S04]  /*fee0*/  HMMA.16816.F32 R24, R156, R178.reuse, R24 ;  /* 0x000000b29c18723c */ /* 0x080fe80000001818 */
[----:B------:R-:W-:Y:S01]  /*fef0*/  FMUL.FTZ R28, R165, R132 ;  /* 0x00000084a51c7220 */ /* 0x000fe20000410000 */
[----:B----4-:R-:W-:Y:S01]  /*ff00*/  F2FP.PACK_AB R131, R172, R199 ;  /* 0x000000c7ac83723e */ /* 0x010fe200000000ff */
[--C-:B------:R-:W-:Y:S02]  /*ff10*/  FFMA.FTZ R96, R96, c[0x0][0x2d0], -R203.reuse ;  /* 0x0000b40060607a23 */ /* 0x100fe400000108cb */
[C---:B------:R-:W-:Y:S01]  /*ff20*/  HMMA.16816.F32 R100, R160.reuse, R178, R100 ;  /* 0x000000b2a064723c */ /* 0x040fe20000001864 */
[----:B------:R-:W-:Y:S03]  /*ff30*/  MUFU.EX2 R246, R246 ;  /* 0x000000f600f67308 */ /* 0x000fe60000000800 */
[----:B------:R-:W-:Y:S02]  /*ff40*/  FFMA.FTZ R203, R97, c[0x0][0x2d0], -R203 ;  /* 0x0000b40061cb7a23 */ /* 0x000fe400000108cb */
[----:B------:R-:W-:Y:S02]  /*ff50*/  FFMA.FTZ R97, R98, c[0x0][0x2d0], -R202 ;  /* 0x0000b40062617a23 */ /* 0x000fe400000108ca */
[-C--:B--2---:R-:W-:Y:S03]  /*ff60*/  HMMA.16816.F32 R104, R160, R144.reuse, R104 ;  /* 0x00000090a068723c */ /* 0x084fe60000001868 */
[----:B------:R-:W-:Y:S01]  /*ff70*/  MUFU.EX2 R247, R247 ;  /* 0x000000f700f77308 */ /* 0x000fe20000000800 */
[--C-:B------:R-:W-:Y:S01]  /*ff80*/  FFMA.FTZ R178, R29, c[0x0][0x2d0], -R201.reuse ;  /* 0x0000b4001db27a23 */ /* 0x100fe200000108c9 */
[----:B---3--:R-:W-:Y:S01]  /*ff90*/  LDSM.16.MT88.4 R140, [R220+0x900] ;  /* 0x00090000dc8c783b */ /* 0x008fe20000004200 */
[----:B------:R-:W-:Y:S02]  /*ffa0*/  FMUL.FTZ R29, R165, R133 ;  /* 0x00000085a51d7220 */ /* 0x000fe40000410000 */
[C---:B------:R-:W-:Y:S04]  /*ffb0*/  HMMA.16816.F32 R108, R156.reuse, R144, R108 ;  /* 0x000000909c6c723c */ /* 0x040fe8000000186c */
[--C-:B------:R-:W-:Y:S01]  /*ffc0*/  FFMA.FTZ R179, R30, c[0x0][0x2d0], -R200.reuse ;  /* 0x0000b4001eb37a23 */ /* 0x100fe200000108c8 */
[----:B------:R-:W-:Y:S01]  /*ffd0*/  MUFU.EX2 R173, R173 ;  /* 0x000000ad00ad7308 */ /* 0x000fe20000000800 */
[----:B------:R-:W-:Y:S02]  /*ffe0*/  FMUL.FTZ R30, R164, R134 ;  /* 0x00000086a41e7220 */ /* 0x000fe40000410000 */
[----:B------:R-:W2:Y:S01]  /*fff0*/  LDSM.16.MT88.4 R132, [R225+0x900] ;  /* 0x00090000e184783b */ /* 0x000ea20000004200 */
[--C-:B------:R-:W-:Y:S03]  /*10000*/  FFMA.FTZ R88, R88, c[0x0][0x2d0], -R201.reuse ;  /* 0x0000b40058587a23 */ /* 0x100fe600000108c9 */
[----:B------:R-:W-:Y:S01]  /*10010*/  FFMA.FTZ R89, R89, c[0x0][0x2d0], -R201 ;  /* 0x0000b40059597a23 */ /* 0x000fe200000108c9 */
[-C--:B------:R-:W-:Y:S02]  /*10020*/  HMMA.16816.F32 R28, R156, R146.reuse, R28 ;  /* 0x000000929c1c723c */ /* 0x080fe4000000181c */
[----:B------:R-:W-:Y:S01]  /*10030*/  MUFU.EX2 R248, R248 ;  /* 0x000000f800f87308 */ /* 0x000fe20000000800 */
[--C-:B------:R-:W-:Y:S02]  /*10040*/  FFMA.FTZ R90, R90, c[0x0][0x2d0], -R200.reuse ;  /* 0x0000b4005a5a7a23 */ /* 0x100fe400000108c8 */
[----:B------:R-:W-:Y:S02]  /*10050*/  FFMA.FTZ R91, R91, c[0x0][0x2d0], -R200 ;  /* 0x0000b4005b5b7a23 */ /* 0x000fe400000108c8 */
[----:B------:R-:W-:Y:S01]  /*10060*/  FFMA.FTZ R183, R167, R242, R183 ;  /* 0x000000f2a7b77223 */ /* 0x000fe200000100b7 */
[C---:B------:R-:W-:Y:S04]  /*10070*/  HMMA.16816.F32 R112, R160.reuse, R146, R112 ;  /* 0x00000092a070723c */ /* 0x040fe80000001870 */
[----:B------:R-:W-:Y:S01]  /*10080*/  MUFU.EX2 R249, R249 ;  /* 0x000000f900f97308 */ /* 0x000fe20000000800 */
[----:B------:R-:W-:Y:S01]  /*10090*/  MOV R167, R3 ;  /* 0x0000000300a77202 */ /* 0x000fe20000000f00 */
[----:B------:R-:W-:Y:S01]  /*100a0*/  FFMA.FTZ R184, R166, R241, R184 ;  /* 0x000000f1a6b87223 */ /* 0x000fe200000100b8 */
[----:B------:R-:W-:Y:S01]  /*100b0*/  MOV R166, R2 ;  /* 0x0000000200a67202 */ /* 0x000fe20000000f00 */
[-C--:B-1----:R-:W-:Y:S04]  /*100c0*/  HMMA.16816.F32 R116, R160, R136.reuse, R116 ;  /* 0x00000088a074723c */ /* 0x082fe80000001874 */
[----:B------:R-:W-:Y:S01]  /*100d0*/  FFMA.FTZ R188, R165, R240, R188 ;  /* 0x000000f0a5bc7223 */ /* 0x000fe200000100bc */
[----:B------:R-:W-:Y:S01]  /*100e0*/  MOV R165, R0 ;  /* 0x0000000000a57202 */ /* 0x000fe20000000f00 */
[----:B------:R-:W-:Y:S01]  /*100f0*/  MUFU.EX2 R250, R250 ;  /* 0x000000fa00fa7308 */ /* 0x000fe20000000800 */
[----:B------:R-:W-:Y:S01]  /*10100*/  FFMA.FTZ R192, R164, R239, R192 ;  /* 0x000000efa4c07223 */ /* 0x000fe200000100c0 */
[C---:B------:R-:W-:Y:S04]  /*10110*/  HMMA.16816.F32 R120, R156.reuse, R136, R120 ;  /* 0x000000889c78723c */ /* 0x040fe80000001878 */
[----:B------:R-:W-:Y:S01]  /*10120*/  FADD.FTZ R183, R170, R183 ;  /* 0x000000b7aab77221 */ /* 0x000fe20000010000 */
[----:B------:R-:W-:Y:S01]  /*10130*/  MOV R164, R168 ;  /* 0x000000a800a47202 */ /* 0x000fe20000000f00 */
[----:B------:R-:W-:Y:S02]  /*10140*/  FADD.FTZ R184, R181, R184 ;  /* 0x000000b8b5b87221 */ /* 0x000fe40000010000 */
[-C--:B------:R-:W-:Y:S01]  /*10150*/  HMMA.16816.F32 R124, R156, R138.reuse, R124 ;  /* 0x0000008a9c7c723c */ /* 0x080fe2000000187c */
[----:B------:R-:W1:Y:S03]  /*10160*/  MUFU.EX2 R174, R174 ;  /* 0x000000ae00ae7308 */ /* 0x000e660000000800 */
[----:B------:R-:W-:Y:S02]  /*10170*/  FADD.FTZ R188, R185, R188 ;  /* 0x000000bcb9bc7221 */ /* 0x000fe40000010000 */
[----:B------:R-:W-:Y:S02]  /*10180*/  FADD.FTZ R192, R189, R192 ;  /* 0x000000c0bdc07221 */ /* 0x000fe40000010000 */
[----:B------:R-:W-:Y:S03]  /*10190*/  HMMA.16816.F32 R36, R160, R138, R36 ;  /* 0x0000008aa024723c */ /* 0x000fe60000001824 */
[----:B------:R-:W3:Y:S01]  /*101a0*/  MUFU.EX2 R175, R175 ;  /* 0x000000af00af7308 */ /* 0x000ee20000000800 */
[----:B------:R-:W-:Y:S02]  /*101b0*/  FADD.FTZ R183, R171, R183 ;  /* 0x000000b7abb77221 */ /* 0x000fe40000010000 */
[----:B------:R-:W-:Y:S02]  /*101c0*/  FADD.FTZ R184, R182, R184 ;  /* 0x000000b8b6b87221 */ /* 0x000fe40000010000 */
[-C--:B--2---:R-:W-:Y:S05]  /*101d0*/  HMMA.16816.F32 R4, R128, R132.reuse, R4 ;  /* 0x000000848004723c */ /* 0x084fea0000001804 */
[----:B------:R-:W-:Y:S01]  /*101e0*/  MUFU.EX2 R177, R177 ;  /* 0x000000b100b17308 */ /* 0x000fe20000000800 */
[----:B------:R-:W-:Y:S02]  /*101f0*/  FADD.FTZ R188, R186, R188 ;  /* 0x000000bcbabc7221 */ /* 0x000fe40000010000 */
[----:B------:R-:W-:Y:S01]  /*10200*/  FADD.FTZ R192, R190, R192 ;  /* 0x000000c0bec07221 */ /* 0x000fe20000010000 */
[----:B-1----:R-:W-:Y:S03]  /*10210*/  F2FP.PACK_AB R136, R174, R173 ;  /* 0x000000adae88723e */ /* 0x002fe600000000ff */
[----:B------:R-:W-:Y:S02]  /*10220*/  FADD.FTZ R183, R180, R183 ;  /* 0x000000b7b4b77221 */ /* 0x000fe40000010000 */
[----:B------:R-:W-:Y:S01]  /*10230*/  FADD.FTZ R184, R169, R184 ;  /* 0x000000b8a9b87221 */ /* 0x000fe20000010000 */
[----:B------:R-:W1:Y:S01]  /*10240*/  MUFU.EX2 R178, R178 ;  /* 0x000000b200b27308 */ /* 0x000e620000000800 */
[----:B------:R-:W-:Y:S02]  /*10250*/  FADD.FTZ R188, R187, R188 ;  /* 0x000000bcbbbc7221 */ /* 0x000fe40000010000 */
[----:B------:R-:W-:Y:S01]  /*10260*/  FADD.FTZ R192, R191, R192 ;  /* 0x000000c0bfc07221 */ /* 0x000fe20000010000 */
[----:B---3--:R-:W-:Y:S01]  /*10270*/  F2FP.PACK_AB R137, R176, R175 ;  /* 0x000000afb089723e */ /* 0x008fe200000000ff */
[----:B------:R-:W-:Y:S02]  /*10280*/  FADD.FTZ R183, R193, R183 ;  /* 0x000000b7c1b77221 */ /* 0x000fe40000010000 */
[----:B------:R-:W-:Y:S02]  /*10290*/  FADD.FTZ R184, R195, R184 ;  /* 0x000000b8c3b87221 */ /* 0x000fe40000010000 */
[----:B------:R-:W-:Y:S01]  /*102a0*/  FADD.FTZ R188, R173, R188 ;  /* 0x000000bcadbc7221 */ /* 0x000fe20000010000 */
[----:B------:R-:W2:Y:S01]  /*102b0*/  MUFU.EX2 R179, R179 ;  /* 0x000000b300b37308 */ /* 0x000ea20000000800 */
[----:B------:R-:W-:Y:S02]  /*102c0*/  FADD.FTZ R192, R175, R192 ;  /* 0x000000c0afc07221 */ /* 0x000fe40000010000 */
[----:B------:R-:W-:Y:S02]  /*102d0*/  FADD.FTZ R183, R194, R183 ;  /* 0x000000b7c2b77221 */ /* 0x000fe40000010000 */
[----:B------:R-:W-:Y:S02]  /*102e0*/  FADD.FTZ R184, R196, R184 ;  /* 0x000000b8c4b87221 */ /* 0x000fe40000010000 */
[----:B------:R-:W-:Y:S02]  /*102f0*/  FADD.FTZ R188, R174, R188 ;  /* 0x000000bcaebc7221 */ /* 0x000fe40000010000 */
[----:B------:R-:W-:Y:S01]  /*10300*/  FADD.FTZ R192, R176, R192 ;  /* 0x000000c0b0c07221 */ /* 0x000fe20000010000 */
[----:B------:R-:W3:Y:S01]  /*10310*/  MUFU.EX2 R204, R204 ;  /* 0x000000cc00cc7308 */ /* 0x000ee20000000800 */
[----:B------:R-:W-:Y:S02]  /*10320*/  FADD.FTZ R183, R197, R183 ;  /* 0x000000b7c5b77221 */ /* 0x000fe40000010000 */
[----:B------:R-:W-:Y:S01]  /*10330*/  FADD.FTZ R184, R199, R184 ;  /* 0x000000b8c7b87221 */ /* 0x000fe20000010000 */
[----:B-1----:R-:W-:Y:S01]  /*10340*/  F2FP.PACK_AB R138, R178, R177 ;  /* 0x000000b1b28a723e */ /* 0x002fe200000000ff */
[----:B------:R-:W-:Y:S02]  /*10350*/  FADD.FTZ R188, R177, R188 ;  /* 0x000000bcb1bc7221 */ /* 0x000fe40000010000 */
[----:B------:R-:W-:Y:S02]  /*10360*/  FADD.FTZ R198, R198, R183 ;  /* 0x000000b7c6c67221 */ /* 0x000fe40000010000 */
[----:B------:R-:W-:Y:S01]  /*10370*/  FADD.FTZ R172, R172, R184 ;  /* 0x000000b8acac7221 */ /* 0x000fe20000010000 */
[----:B------:R-:W1:Y:S01]  /*10380*/  MUFU.EX2 R251, R251 ;  /* 0x000000fb00fb7308 */ /* 0x000e620000000800 */
[----:B------:R-:W-:Y:S02]  /*10390*/  FADD.FTZ R178, R178, R188 ;  /* 0x000000bcb2b27221 */ /* 0x000fe40000010000 */
[----:B--2---:R-:W-:Y:S02]  /*103a0*/  FADD.FTZ R192, R179, R192 ;  /* 0x000000c0b3c07221 */ /* 0x004fe40000010000 */
[----:B------:R-:W-:Y:S05]  /*103b0*/  FADD.FTZ R178, R245, R178 ;  /* 0x000000b2f5b27221 */ /* 0x000fea0000010000 */
[----:B------:R-:W2:Y:S01]  /*103c0*/  MUFU.EX2 R252, R252 ;  /* 0x000000fc00fc7308 */ /* 0x000ea20000000800 */
[----:B------:R-:W-:Y:S01]  /*103d0*/  FADD.FTZ R178, R246, R178 ;  /* 0x000000b2f6b27221 */ /* 0x000fe20000010000 */
[C---:B---3--:R-:W-:Y:S01]  /*103e0*/  F2FP.PACK_AB R139, R204.reuse, R179 ;  /* 0x000000b3cc8b723e */ /* 0x048fe200000000ff */
[----:B------:R-:W-:Y:S02]  /*103f0*/  FADD.FTZ R192, R204, R192 ;  /* 0x000000c0ccc07221 */ /* 0x000fe40000010000 */
[----:B------:R-:W-:Y:S02]  /*10400*/  FADD.FTZ R178, R249, R178 ;  /* 0x000000b2f9b27221 */ /* 0x000fe40000010000 */
[----:B------:R-:W-:Y:S03]  /*10410*/  FADD.FTZ R192, R247, R192 ;  /* 0x000000c0f7c07221 */ /* 0x000fe60000010000 */
[----:B------:R-:W3:Y:S01]  /*10420*/  MUFU.EX2 R205, R205 ;  /* 0x000000cd00cd7308 */ /* 0x000ee20000000800 */
[C---:B------:R-:W-:Y:S04]  /*10430*/  HMMA.16816.F32 R8, R136.reuse, R132, R8 ;  /* 0x000000848808723c */ /* 0x040fe80000001808 */
[----:B------:R-:W-:Y:S02]  /*10440*/  FADD.FTZ R192, R248, R192 ;  /* 0x000000c0f8c07221 */ /* 0x000fe40000010000 */
[----:B------:R-:W-:Y:S02]  /*10450*/  FADD.FTZ R178, R250, R178 ;  /* 0x000000b2fab27221 */ /* 0x000fe40000010000 */
[-C--:B------:R-:W-:Y:S01]  /*10460*/  HMMA.16816.F32 R12, R136, R134.reuse, R12 ;  /* 0x00000086880c723c */ /* 0x080fe2000000180c */
[----:B------:R-:W4:Y:S03]  /*10470*/  MUFU.EX2 R206, R206 ;  /* 0x000000ce00ce7308 */ /* 0x000f260000000800 */
[----:B-1----:R-:W-:Y:S04]  /*10480*/  FADD.FTZ R192, R251, R192 ;  /* 0x000000c0fbc07221 */ /* 0x002fe80000010000 */
[C---:B------:R-:W-:Y:S01]  /*10490*/  HMMA.16816.F32 R16, R128.reuse, R134, R16 ;  /* 0x000000868010723c */ /* 0x040fe20000001810 */
[----:B------:R-:W1:Y:S02]  /*104a0*/  LDSM.16.MT88.4 R132, [R218+0x900] ;  /* 0x00090000da84783b */ /* 0x000e640000004200 */
[----:B------:R-:W5:Y:S01]  /*104b0*/  MUFU.EX2 R207, R207 ;  /* 0x000000cf00cf7308 */ /* 0x000f620000000800 */
[----:B--2---:R-:W-:Y:S02]  /*104c0*/  FADD.FTZ R192, R252, R192 ;  /* 0x000000c0fcc07221 */ /* 0x004fe40000010000 */
[----:B---3--:R-:W-:Y:S02]  /*104d0*/  FADD.FTZ R198, R205, R198 ;  /* 0x000000c6cdc67221 */ /* 0x008fe40000010000 */
[-C--:B------:R-:W-:Y:S05]  /*104e0*/  HMMA.16816.F32 R20, R128, R140.reuse, R20 ;  /* 0x0000008c8014723c */ /* 0x080fea0000001814 */
[----:B------:R-:W2:Y:S03]  /*104f0*/  MUFU.EX2 R208, R208 ;  /* 0x000000d000d07308 */ /* 0x000ea60000000800 */
[C---:B------:R-:W-:Y:S04]  /*10500*/  HMMA.16816.F32 R32, R136.reuse, R140, R32 ;  /* 0x0000008c8820723c */ /* 0x040fe80000001820 */
[C---:B----4-:R-:W-:Y:S01]  /*10510*/  F2FP.PACK_AB R40, R206.reuse, R205 ;  /* 0x000000cdce28723e */ /* 0x050fe200000000ff */
[----:B------:R-:W-:Y:S02]  /*10520*/  FADD.FTZ R198, R206, R198 ;  /* 0x000000c6cec67221 */ /* 0x000fe40000010000 */
[----:B------:R-:W3:Y:S01]  /*10530*/  MUFU.EX2 R209, R209 ;  /* 0x000000d100d17308 */ /* 0x000ee20000000800 */
[-C--:B------:R-:W-:Y:S04]  /*10540*/  HMMA.16816.F32 R24, R136, R142.reuse, R24 ;  /* 0x0000008e8818723c */ /* 0x080fe80000001818 */
[----:B-----5:R-:W-:Y:S04]  /*10550*/  FADD.FTZ R172, R207, R172 ;  /* 0x000000accfac7221 */ /* 0x020fe80000010000 */
[C---:B------:R-:W-:Y:S01]  /*10560*/  HMMA.16816.F32 R100, R128.reuse, R142, R100 ;  /* 0x0000008e8064723c */ /* 0x040fe20000001864 */
[----:B------:R-:W4:Y:S03]  /*10570*/  MUFU.EX2 R210, R210 ;  /* 0x000000d200d27308 */ /* 0x000f260000000800 */
[C---:B--2---:R-:W-:Y:S01]  /*10580*/  F2FP.PACK_AB R41, R208.reuse, R207 ;  /* 0x000000cfd029723e */ /* 0x044fe200000000ff */
[----:B------:R-:W-:Y:S03]  /*10590*/  FADD.FTZ R172, R208, R172 ;  /* 0x000000acd0ac7221 */ /* 0x000fe60000010000 */
[-C--:B------:R-:W-:Y:S03]  /*105a0*/  HMMA.16816.F32 R104, R128, R48.reuse, R104 ;  /* 0x000000308068723c */ /* 0x080fe60000001868 */
[----:B------:R-:W2:Y:S01]  /*105b0*/  MUFU.EX2 R244, R244 ;  /* 0x000000f400f47308 */ /* 0x000ea20000000800 */
[----:B------:R-:W-:Y:S02]  /*105c0*/  FADD.FTZ R172, R211, R172 ;  /* 0x000000acd3ac7221 */ /* 0x000fe40000010000 */
[----:B---3--:R-:W-:Y:S02]  /*105d0*/  FADD.FTZ R198, R209, R198 ;  /* 0x000000c6d1c67221 */ /* 0x008fe40000010000 */
[C---:B------:R-:W-:Y:S05]  /*105e0*/  HMMA.16816.F32 R108, R136.reuse, R48, R108 ;  /* 0x00000030886c723c */ /* 0x040fea000000186c */
[----:B------:R-:W-:Y:S02]  /*105f0*/  MUFU.EX2 R64, R64 ;  /* 0x0000004000407308 */ /* 0x000fe40000000800 */
[----:B------:R-:W-:Y:S01]  /*10600*/  F2FP.PACK_AB R48, R246, R245 ;  /* 0x000000f5f630723e */ /* 0x000fe200000000ff */
[-C--:B------:R-:W-:Y:S04]  /*10610*/  HMMA.16816.F32 R28, R136, R50.reuse, R28 ;  /* 0x00000032881c723c */ /* 0x080fe8000000181c */
[----:B------:R-:W-:Y:S01]  /*10620*/  F2FP.PACK_AB R49, R248, R247 ;  /* 0x000000f7f831723e */ /* 0x000fe200000000ff */
[C---:B----4-:R-:W-:Y:S01]  /*10630*/  FADD.FTZ R198, R210.reuse, R198 ;  /* 0x000000c6d2c67221 */ /* 0x050fe20000010000 */
[----:B------:R-:W-:Y:S01]  /*10640*/  F2FP.PACK_AB R42, R210, R209 ;  /* 0x000000d1d22a723e */ /* 0x000fe200000000ff */
[----:B------:R-:W-:Y:S01]  /*10650*/  MUFU.EX2 R65, R65 ;  /* 0x0000004100417308 */ /* 0x000fe20000000800 */
[C---:B------:R-:W-:Y:S04]  /*10660*/  HMMA.16816.F32 R112, R128.reuse, R50, R112 ;  /* 0x000000328070723c */ /* 0x040fe80000001870 */
[C---:B--2---:R-:W-:Y:S01]  /*10670*/  F2FP.PACK_AB R43, R244.reuse, R211 ;  /* 0x000000d3f42b723e */ /* 0x044fe200000000ff */
[----:B------:R-:W-:Y:S02]  /*10680*/  FADD.FTZ R172, R244, R172 ;  /* 0x000000acf4ac7221 */ /* 0x000fe40000010000 */
[----:B------:R-:W-:Y:S01]  /*10690*/  F2FP.PACK_AB R50, R250, R249 ;  /* 0x000000f9fa32723e */ /* 0x000fe200000000ff */
[-C--:B-1----:R-:W-:Y:S01]  /*106a0*/  HMMA.16816.F32 R116, R128, R132.reuse, R116 ;  /* 0x000000848074723c */ /* 0x082fe20000001874 */
[----:B------:R-:W-:Y:S03]  /*106b0*/  MUFU.EX2 R66, R66 ;  /* 0x0000004200427308 */ /* 0x000fe60000000800 */
[----:B------:R-:W-:Y:S04]  /*106c0*/  F2FP.PACK_AB R51, R252, R251 ;  /* 0x000000fbfc33723e */ /* 0x000fe800000000ff */
[C---:B------:R-:W-:Y:S03]  /*106d0*/  HMMA.16816.F32 R120, R136.reuse, R132, R120 ;  /* 0x000000848878723c */ /* 0x040fe60000001878 */
[----:B------:R-:W-:Y:S04]  /*106e0*/  MUFU.EX2 R67, R67 ;  /* 0x0000004300437308 */ /* 0x000fe80000000800 */
[--C-:B------:R-:W-:Y:S01]  /*106f0*/  FFMA.FTZ R132, R54, c[0x0][0x2d0], -R202.reuse ;  /* 0x0000b40036847a23 */ /* 0x100fe200000108ca */
[-C--:B------:R-:W-:Y:S01]  /*10700*/  HMMA.16816.F32 R124, R136, R134.reuse, R124 ;  /* 0x00000086887c723c */ /* 0x080fe2000000187c */
[----:B------:R-:W1:Y:S03]  /*10710*/  LDSM.16.MT88.4 R52, [R220+0x1100] ;  /* 0x00110000dc34783b */ /* 0x000e660000004200 */
[--C-:B------:R-:W-:Y:S01]  /*10720*/  FFMA.FTZ R133, R56, c[0x0][0x2d0], -R201.reuse ;  /* 0x0000b40038857a23 */ /* 0x100fe200000108c9 */
[----:B------:R-:W2:Y:S01]  /*10730*/  MUFU.EX2 R136, R57 ;  /* 0x0000003900887308 */ /* 0x000ea20000000800 */
[----:B------:R-:W-:Y:S02]  /*10740*/  FFMA.FTZ R202, R99, c[0x0][0x2d0], -R202 ;  /* 0x0000b40063ca7a23 */ /* 0x000fe400000108ca */
[----:B------:R-:W-:Y:S01]  /*10750*/  HMMA.16816.F32 R36, R128, R134, R36 ;  /* 0x000000868024723c */ /* 0x000fe20000001824 */
[----:B------:R-:W3:Y:S06]  /*10760*/  LDSM.16.MT88.4 R128, [R219+0x1100] ;  /* 0x00110000db80783b */ /* 0x000eec0000004200 */
[----:B------:R-:W-:Y:S01]  /*10770*/  FFMA.FTZ R134, R58, c[0x0][0x2d0], -R200 ;  /* 0x0000b4003a867a23 */ /* 0x000fe200000108c8 */
[-C--:B------:R-:W-:Y:S01]  /*10780*/  HMMA.16816.F32 R4, R40, R44.reuse, R4 ;  /* 0x0000002c2804723c */ /* 0x080fe20000001804 */
[----:B------:R-:W4:Y:S04]  /*10790*/  MUFU.EX2 R137, R59 ;  /* 0x0000003b00897308 */ /* 0x000f280000000800 */
[----:B------:R-:W-:Y:S03]  /*107a0*/  MOV R135, R154 ;  /* 0x0000009a00877202 */ /* 0x000fe60000000f00 */
[C---:B------:R-:W-:Y:S03]  /*107b0*/  HMMA.16816.F32 R8, R48.reuse, R44, R8 ;  /* 0x0000002c3008723c */ /* 0x040fe60000001808 */
[----:B------:R-:W5:Y:S01]  /*107c0*/  MUFU.EX2 R132, R132 ;  /* 0x0000008400847308 */ /* 0x000f620000000800 */
[----:B------:R-:W-:Y:S01]  /*107d0*/  FADD.FTZ R198, R135, R198 ;  /* 0x000000c687c67221 */ /* 0x000fe20000010000 */
[----:B--2---:R-:W-:Y:S03]  /*107e0*/  MOV R99, R136 ;  /* 0x0000008800637202 */ /* 0x004fe60000000f00 */
[-C--:B------:R-:W-:Y:S05]  /*107f0*/  HMMA.16816.F32 R12, R48, R46.reuse, R12 ;  /* 0x0000002e300c723c */ /* 0x080fea000000180c */
[----:B------:R-:W2:Y:S03]  /*10800*/  MUFU.EX2 R133, R133 ;  /* 0x0000008500857308 */ /* 0x000ea60000000800 */
[C---:B------:R-:W-:Y:S01]  /*10810*/  HMMA.16816.F32 R16, R40.reuse, R46, R16 ;  /* 0x0000002e2810723c */ /* 0x040fe20000001810 */
[----:B------:R-:W3:Y:S03]  /*10820*/  LDSM.16.MT88.4 R44, [R218+0x1100] ;  /* 0x00110000da2c783b */ /* 0x000ee60000004200 */
[----:B----4-:R-:W-:Y:S03]  /*10830*/  MOV R98, R137 ;  /* 0x0000008900627202 */ /* 0x010fe60000000f00 */
[----:B------:R-:W4:Y:S01]  /*10840*/  MUFU.EX2 R134, R134 ;  /* 0x0000008600867308 */ /* 0x000f220000000800 */
[-C--:B-1----:R-:W-:Y:S01]  /*10850*/  HMMA.16816.F32 R20, R40, R52.reuse, R20 ;  /* 0x000000342814723c */ /* 0x082fe20000001814 */
[----:B------:R-:W-:Y:S03]  /*10860*/  LDSM.16.MT88.4 R56, [R219+0x1900] ;  /* 0x00190000db38783b */ /* 0x000fe60000004200 */
[----:B-----5:R-:W-:Y:S04]  /*10870*/  FADD.FTZ R172, R132, R172 ;  /* 0x000000ac84ac7221 */ /* 0x020fe80000010000 */
[C---:B------:R-:W-:Y:S01]  /*10880*/  HMMA.16816.F32 R32, R48.reuse, R52, R32 ;  /* 0x000000343020723c */ /* 0x040fe20000001820 */
[----:B------:R-:W1:Y:S03]  /*10890*/  MUFU.EX2 R60, R60 ;  /* 0x0000003c003c7308 */ /* 0x000e660000000800 */
[----:B--2---:R-:W-:Y:S04]  /*108a0*/  FADD.FTZ R178, R133, R178 ;  /* 0x000000b285b27221 */ /* 0x004fe80000010000 */
[-C--:B------:R-:W-:Y:S03]  /*108b0*/  HMMA.16816.F32 R24, R48, R54.reuse, R24 ;  /* 0x000000363018723c */ /* 0x080fe60000001818 */
[----:B------:R-:W2:Y:S01]  /*108c0*/  MUFU.EX2 R61, R61 ;  /* 0x0000003d003d7308 */ /* 0x000ea20000000800 */
[----:B------:R-:W-:Y:S02]  /*108d0*/  FADD.FTZ R178, R99, R178 ;  /* 0x000000b263b27221 */ /* 0x000fe40000010000 */
[----:B----4-:R-:W-:Y:S02]  /*108e0*/  FADD.FTZ R192, R134, R192 ;  /* 0x000000c086c07221 */ /* 0x010fe40000010000 */
[C---:B------:R-:W-:Y:S01]  /*108f0*/  HMMA.16816.F32 R100, R40.reuse, R54, R100 ;  /* 0x000000362864723c */ /* 0x040fe20000001864 */
[----:B------:R-:W4:Y:S03]  /*10900*/  LDSM.16.MT88.4 R52, [R225+0x1900] ;  /* 0x00190000e134783b */ /* 0x000f260000004200 */
[----:B------:R-:W-:Y:S01]  /*10910*/  FADD.FTZ R192, R98, R192 ;  /* 0x000000c062c07221 */ /* 0x000fe20000010000 */
[----:B------:R-:W5:Y:S03]  /*10920*/  MUFU.EX2 R62, R62 ;  /* 0x0000003e003e7308 */ /* 0x000f660000000800 */
[-C--:B---3--:R-:W-:Y:S04]  /*10930*/  HMMA.16816.F32 R104, R40, R128.reuse, R104 ;  /* 0x000000802868723c */ /* 0x088fe80000001868 */
[----:B-1----:R-:W-:Y:S03]  /*10940*/  FADD.FTZ R178, R60, R178 ;  /* 0x000000b23cb27221 */ /* 0x002fe60000010000 */
[----:B------:R-:W1:Y:S01]  /*10950*/  MUFU.EX2 R63, R63 ;  /* 0x0000003f003f7308 */ /* 0x000e620000000800 */
[C---:B------:R-:W-:Y:S04]  /*10960*/  HMMA.16816.F32 R108, R48.reuse, R128, R108 ;  /* 0x00000080306c723c */ /* 0x040fe8000000186c */
[----:B--2---:R-:W-:Y:S04]  /*10970*/  FADD.FTZ R178, R61, R178 ;  /* 0x000000b23db27221 */ /* 0x004fe80000010000 */
[-C--:B------:R-:W-:Y:S01]  /*10980*/  HMMA.16816.F32 R28, R48, R130.reuse, R28 ;  /* 0x00000082301c723c */ /* 0x080fe2000000181c */
[----:B------:R-:W-:Y:S03]  /*10990*/  MUFU.EX2 R68, R68 ;  /* 0x0000004400447308 */ /* 0x000fe60000000800 */
[----:B-----5:R-:W-:Y:S04]  /*109a0*/  FADD.FTZ R192, R62, R192 ;  /* 0x000000c03ec07221 */ /* 0x020fe80000010000 */
[C---:B------:R-:W-:Y:S03]  /*109b0*/  HMMA.16816.F32 R112, R40.reuse, R130, R112 ;  /* 0x000000822870723c */ /* 0x040fe60000001870 */
[----:B------:R-:W-:Y:S01]  /*109c0*/  MUFU.EX2 R69, R69 ;  /* 0x0000004500457308 */ /* 0x000fe20000000800 */
[----:B-1----:R-:W-:Y:S04]  /*109d0*/  FADD.FTZ R192, R63, R192 ;  /* 0x000000c03fc07221 */ /* 0x002fe80000010000 */
[-C--:B------:R-:W-:Y:S05]  /*109e0*/  HMMA.16816.F32 R116, R40, R44.reuse, R116 ;  /* 0x0000002c2874723c */ /* 0x080fea0000001874 */
[----:B------:R-:W-:Y:S03]  /*109f0*/  MUFU.EX2 R70, R70 ;  /* 0x0000004600467308 */ /* 0x000fe60000000800 */
[C---:B------:R-:W-:Y:S07]  /*10a00*/  HMMA.16816.F32 R120, R48.reuse, R44, R120 ;  /* 0x0000002c3078723c */ /* 0x040fee0000001878 */
[----:B------:R-:W-:Y:S01]  /*10a10*/  F2FP.PACK_AB R44, R136, R133 ;  /* 0x00000085882c723e */ /* 0x000fe200000000ff */
[-C--:B------:R-:W-:Y:S01]  /*10a20*/  HMMA.16816.F32 R124, R48, R46.reuse, R124 ;  /* 0x0000002e307c723c */ /* 0x080fe2000000187c */
[----:B------:R-:W1:Y:S01]  /*10a30*/  LDSM.16.MT88.4 R48, [R220+0x1900] ;  /* 0x00190000dc30783b */ /* 0x000e620000004200 */
[----:B------:R-:W-:Y:S02]  /*10a40*/  MUFU.EX2 R71, R71 ;  /* 0x0000004700477308 */ /* 0x000fe40000000800 */
[----:B------:R-:W-:Y:S04]  /*10a50*/  F2FP.PACK_AB R45, R137, R134 ;  /* 0x00000086892d723e */ /* 0x000fe800000000ff */
[----:B------:R-:W-:Y:S04]  /*10a60*/  HMMA.16816.F32 R36, R40, R46, R36 ;  /* 0x0000002e2824723c */ /* 0x000fe80000001824 */
[----:B------:R-:W-:Y:S03]  /*10a70*/  MUFU.EX2 R80, R80 ;  /* 0x0000005000507308 */ /* 0x000fe60000000800 */
[----:B------:R-:W-:Y:S02]  /*10a80*/  F2FP.PACK_AB R40, R152, R135 ;  /* 0x000000879828723e */ /* 0x000fe400000000ff */
[----:B------:R-:W-:Y:S03]  /*10a90*/  F2FP.PACK_AB R41, R153, R132 ;  /* 0x000000849929723e */ /* 0x000fe600000000ff */
[----:B------:R-:W-:Y:S02]  /*10aa0*/  F2FP.PACK_AB R42, R65, R64 ;  /* 0x00000040412a723e */ /* 0x000fe400000000ff */
[----:B------:R-:W-:Y:S01]  /*10ab0*/  F2FP.PACK_AB R43, R67, R66 ;  /* 0x00000042432b723e */ /* 0x000fe200000000ff */
[----:B------:R-:W-:Y:S01]  /*10ac0*/  MUFU.EX2 R81, R81 ;  /* 0x0000005100517308 */ /* 0x000fe20000000800 */
[----:B------:R-:W-:Y:S02]  /*10ad0*/  F2FP.PACK_AB R46, R61, R60 ;  /* 0x0000003c3d2e723e */ /* 0x000fe400000000ff */
[----:B------:R-:W-:Y:S03]  /*10ae0*/  F2FP.PACK_AB R47, R63, R62 ;  /* 0x0000003e3f2f723e */ /* 0x000fe600000000ff */
[-C--:B----4-:R-:W-:Y:S04]  /*10af0*/  HMMA.16816.F32 R4, R40, R52.reuse, R4 ;  /* 0x000000342804723c */ /* 0x090fe80000001804 */
[----:B------:R-:W-:Y:S04]  /*10b00*/  MUFU.EX2 R82, R82 ;  /* 0x0000005200527308 */ /* 0x000fe80000000800 */
[C---:B------:R-:W-:Y:S06]  /*10b10*/  HMMA.16816.F32 R8, R44.reuse, R52, R8 ;  /* 0x000000342c08723c */ /* 0x040fec0000001808 */
[----:B------:R-:W-:Y:S02]  /*10b20*/  MUFU.EX2 R83, R83 ;  /* 0x0000005300537308 */ /* 0x000fe40000000800 */
[-C--:B------:R-:W-:Y:S08]  /*10b30*/  HMMA.16816.F32 R12, R44, R54.reuse, R12 ;  /* 0x000000362c0c723c */ /* 0x080ff0000000180c */
[C---:B------:R-:W-:Y:S01]  /*10b40*/  HMMA.16816.F32 R16, R40.reuse, R54, R16 ;  /* 0x000000362810723c */ /* 0x040fe20000001810 */
[----:B------:R-:W2:Y:S01]  /*10b50*/  LDSM.16.MT88.4 R52, [R218+0x1900] ;  /* 0x00190000da34783b */ /* 0x000ea20000004200 */
[----:B------:R-:W3:Y:S06]  /*10b60*/  MUFU.EX2 R72, R72 ;  /* 0x0000004800487308 */ /* 0x000eec0000000800 */
[-C--:B-1----:R-:W-:Y:S04]  /*10b70*/  HMMA.16816.F32 R20, R40, R48.reuse, R20 ;  /* 0x000000302814723c */ /* 0x082fe80000001814 */
[----:B------:R-:W1:Y:S04]  /*10b80*/  MUFU.EX2 R73, R73 ;  /* 0x0000004900497308 */ /* 0x000e680000000800 */
[C---:B------:R-:W-:Y:S06]  /*10b90*/  HMMA.16816.F32 R32, R44.reuse, R48, R32 ;  /* 0x000000302c20723c */ /* 0x040fec0000001820 */
[----:B------:R-:W4:Y:S02]  /*10ba0*/  MUFU.EX2 R74, R74 ;  /* 0x0000004a004a7308 */ /* 0x000f240000000800 */
[-C--:B------:R-:W-:Y:S04]  /*10bb0*/  HMMA.16816.F32 R24, R44, R50.reuse, R24 ;  /* 0x000000322c18723c */ /* 0x080fe80000001818 */
[----:B---3--:R-:W-:Y:S04]  /*10bc0*/  FADD.FTZ R178, R72, R178 ;  /* 0x000000b248b27221 */ /* 0x008fe80000010000 */
[C---:B------:R-:W-:Y:S01]  /*10bd0*/  HMMA.16816.F32 R100, R40.reuse, R50, R100 ;  /* 0x000000322864723c */ /* 0x040fe20000001864 */
[----:B------:R-:W3:Y:S01]  /*10be0*/  LDSM.16.MT88.4 R48, [R225+0x2100] ;  /* 0x00210000e130783b */ /* 0x000ee20000004200 */
[----:B------:R-:W5:Y:S02]  /*10bf0*/  MUFU.EX2 R75, R75 ;  /* 0x0000004b004b7308 */ /* 0x000f640000000800 */
[----:B-1----:R-:W-:Y:S04]  /*10c00*/  FADD.FTZ R178, R73, R178 ;  /* 0x000000b249b27221 */ /* 0x002fe80000010000 */
[-C--:B------:R-:W-:Y:S04]  /*10c10*/  HMMA.16816.F32 R104, R40, R56.reuse, R104 ;  /* 0x000000382868723c */ /* 0x080fe80000001868 */
[----:B------:R-:W1:Y:S01]  /*10c20*/  MUFU.EX2 R76, R76 ;  /* 0x0000004c004c7308 */ /* 0x000e620000000800 */
[----:B----4-:R-:W-:Y:S03]  /*10c30*/  FADD.FTZ R192, R74, R192 ;  /* 0x000000c04ac07221 */ /* 0x010fe60000010000 */
[C---:B------:R-:W-:Y:S06]  /*10c40*/  HMMA.16816.F32 R108, R44.reuse, R56, R108 ;  /* 0x000000382c6c723c */ /* 0x040fec000000186c */
[----:B------:R-:W4:Y:S02]  /*10c50*/  MUFU.EX2 R77, R77 ;  /* 0x0000004d004d7308 */ /* 0x000f240000000800 */
[-C--:B------:R-:W-:Y:S04]  /*10c60*/  HMMA.16816.F32 R28, R44, R58.reuse, R28 ;  /* 0x0000003a2c1c723c */ /* 0x080fe8000000181c */
[----:B-----5:R-:W-:Y:S04]  /*10c70*/  FADD.FTZ R192, R75, R192 ;  /* 0x000000c04bc07221 */ /* 0x020fe80000010000 */
[C---:B------:R-:W-:Y:S01]  /*10c80*/  HMMA.16816.F32 R112, R40.reuse, R58, R112 ;  /* 0x0000003a2870723c */ /* 0x040fe20000001870 */
[----:B------:R-:W-:Y:S01]  /*10c90*/  LDSM.16.MT88.4 R56, [R219+0x2100] ;  /* 0x00210000db38783b */ /* 0x000fe20000004200 */
[----:B------:R-:W5:Y:S02]  /*10ca0*/  MUFU.EX2 R78, R78 ;  /* 0x0000004e004e7308 */ /* 0x000f640000000800 */
[----:B-1----:R-:W-:Y:S04]  /*10cb0*/  FADD.FTZ R178, R76, R178 ;  /* 0x000000b24cb27221 */ /* 0x002fe80000010000 */
[-C--:B--2---:R-:W-:Y:S04]  /*10cc0*/  HMMA.16816.F32 R116, R40, R52.reuse, R116 ;  /* 0x000000342874723c */ /* 0x084fe80000001874 */
[----:B------:R-:W1:Y:S01]  /*10cd0*/  MUFU.EX2 R79, R79 ;  /* 0x0000004f004f7308 */ /* 0x000e620000000800 */
[----:B----4-:R-:W-:Y:S03]  /*10ce0*/  FADD.FTZ R178, R77, R178 ;  /* 0x000000b24db27221 */ /* 0x010fe60000010000 */
[C---:B------:R-:W-:Y:S06]  /*10cf0*/  HMMA.16816.F32 R120, R44.reuse, R52, R120 ;  /* 0x000000342c78723c */ /* 0x040fec0000001878 */
[----:B------:R-:W-:Y:S02]  /*10d00*/  MUFU.EX2 R84, R84 ;  /* 0x0000005400547308 */ /* 0x000fe40000000800 */
[-C--:B------:R-:W-:Y:S04]  /*10d10*/  HMMA.16816.F32 R124, R44, R54.reuse, R124 ;  /* 0x000000362c7c723c */ /* 0x080fe8000000187c */
[----:B-----5:R-:W-:Y:S03]  /*10d20*/  FADD.FTZ R192, R78, R192 ;  /* 0x000000c04ec07221 */ /* 0x020fe60000010000 */
[----:B------:R-:W-:Y:S01]  /*10d30*/  F2FP.PACK_AB R44, R73, R72 ;  /* 0x00000048492c723e */ /* 0x000fe200000000ff */
[----:B------:R-:W-:Y:S01]  /*10d40*/  HMMA.16816.F32 R36, R40, R54, R36 ;  /* 0x000000362824723c */ /* 0x000fe20000001824 */
[----:B------:R-:W2:Y:S01]  /*10d50*/  LDSM.16.MT88.4 R52, [R220+0x2100] ;  /* 0x00210000dc34783b */ /* 0x000ea20000004200 */
[----:B------:R-:W4:Y:S02]  /*10d60*/  MUFU.EX2 R85, R85 ;  /* 0x0000005500557308 */ /* 0x000f240000000800 */
[----:B------:R-:W-:Y:S01]  /*10d70*/  F2FP.PACK_AB R45, R75, R74 ;  /* 0x0000004a4b2d723e */ /* 0x000fe200000000ff */
[----:B-1----:R-:W-:Y:S01]  /*10d80*/  FADD.FTZ R192, R79, R192 ;  /* 0x000000c04fc07221 */ /* 0x002fe20000010000 */
[----:B------:R-:W-:Y:S02]  /*10d90*/  F2FP.PACK_AB R46, R77, R76 ;  /* 0x0000004c4d2e723e */ /* 0x000fe400000000ff */
[----:B------:R-:W-:Y:S04]  /*10da0*/  F2FP.PACK_AB R40, R69, R68 ;  /* 0x000000444528723e */ /* 0x000fe800000000ff */
[----:B------:R-:W-:Y:S01]  /*10db0*/  F2FP.PACK_AB R41, R71, R70 ;  /* 0x000000464729723e */ /* 0x000fe200000000ff */
[----:B------:R-:W-:Y:S01]  /*10dc0*/  MUFU.EX2 R86, R86 ;  /* 0x0000005600567308 */ /* 0x000fe20000000800 */
[----:B------:R-:W-:Y:S02]  /*10dd0*/  F2FP.PACK_AB R42, R81, R80 ;  /* 0x00000050512a723e */ /* 0x000fe400000000ff */
[----:B------:R-:W-:Y:S02]  /*10de0*/  F2FP.PACK_AB R43, R83, R82 ;  /* 0x00000052532b723e */ /* 0x000fe400000000ff */
[----:B------:R-:W-:Y:S05]  /*10df0*/  F2FP.PACK_AB R47, R79, R78 ;  /* 0x0000004e4f2f723e */ /* 0x000fea00000000ff */
[-C--:B---3--:R-:W-:Y:S01]  /*10e00*/  HMMA.16816.F32 R4, R40, R48.reuse, R4 ;  /* 0x000000302804723c */ /* 0x088fe20000001804 */
[----:B------:R-:W1:Y:S02]  /*10e10*/  MUFU.EX2 R87, R87 ;  /* 0x0000005700577308 */ /* 0x000e640000000800 */
[----:B----4-:R-:W-:Y:S05]  /*10e20*/  F2FP.PACK_AB R128, R85, R84 ;  /* 0x000000545580723e */ /* 0x010fea00000000ff */
[C---:B------:R-:W-:Y:S03]  /*10e30*/  HMMA.16816.F32 R8, R44.reuse, R48, R8 ;  /* 0x000000302c08723c */ /* 0x040fe60000001808 */
[----:B------:R-:W-:Y:S05]  /*10e40*/  MUFU.EX2 R96, R96 ;  /* 0x0000006000607308 */ /* 0x000fea0000000800 */
[-C--:B------:R-:W-:Y:S05]  /*10e50*/  HMMA.16816.F32 R12, R44, R50.reuse, R12 ;  /* 0x000000322c0c723c */ /* 0x080fea000000180c */
[----:B------:R-:W3:Y:S03]  /*10e60*/  MUFU.EX2 R203, R203 ;  /* 0x000000cb00cb7308 */ /* 0x000ee60000000800 */
[C---:B------:R-:W-:Y:S01]  /*10e70*/  HMMA.16816.F32 R16, R40.reuse, R50, R16 ;  /* 0x000000322810723c */ /* 0x040fe20000001810 */
[----:B------:R-:W4:Y:S03]  /*10e80*/  LDSM.16.MT88.4 R48, [R218+0x2100] ;  /* 0x00210000da30783b */ /* 0x000f260000004200 */
[----:B-1----:R-:W-:Y:S03]  /*10e90*/  F2FP.PACK_AB R129, R87, R86 ;  /* 0x000000565781723e */ /* 0x002fe600000000ff */
[----:B------:R-:W-:Y:S01]  /*10ea0*/  MUFU.EX2 R97, R97 ;  /* 0x0000006100617308 */ /* 0x000fe20000000800 */
[-C--:B--2---:R-:W-:Y:S08]  /*10eb0*/  HMMA.16816.F32 R20, R40, R52.reuse, R20 ;  /* 0x000000342814723c */ /* 0x084ff00000001814 */
[C---:B------:R-:W-:Y:S01]  /*10ec0*/  HMMA.16816.F32 R32, R44.reuse, R52, R32 ;  /* 0x000000342c20723c */ /* 0x040fe20000001820 */
[----:B------:R-:W1:Y:S03]  /*10ed0*/  MUFU.EX2 R202, R202 ;  /* 0x000000ca00ca7308 */ /* 0x000e660000000800 */
[----:B---3--:R-:W-:Y:S04]  /*10ee0*/  F2FP.PACK_AB R130, R203, R96 ;  /* 0x00000060cb82723e */ /* 0x008fe800000000ff */
[-C--:B------:R-:W-:Y:S03]  /*10ef0*/  HMMA.16816.F32 R24, R44, R54.reuse, R24 ;  /* 0x000000362c18723c */ /* 0x080fe60000001818 */
[----:B------:R-:W2:Y:S05]  /*10f00*/  MUFU.EX2 R88, R88 ;  /* 0x0000005800587308 */ /* 0x000eaa0000000800 */
[C---:B------:R-:W-:Y:S01]  /*10f10*/  HMMA.16816.F32 R100, R40.reuse, R54, R100 ;  /* 0x000000362864723c */ /* 0x040fe20000001864 */
[----:B------:R-:W3:Y:S04]  /*10f20*/  LDSM.16.MT88.4 R52, [R220+0x2900] ;  /* 0x00290000dc34783b */ /* 0x000ee80000004200 */
[----:B------:R-:W5:Y:S03]  /*10f30*/  MUFU.EX2 R89, R89 ;  /* 0x0000005900597308 */ /* 0x000f660000000800 */
[-C--:B------:R-:W-:Y:S04]  /*10f40*/  HMMA.16816.F32 R104, R40, R56.reuse, R104 ;  /* 0x000000382868723c */ /* 0x080fe80000001868 */
[----:B-1----:R-:W-:Y:S03]  /*10f50*/  F2FP.PACK_AB R131, R202, R97 ;  /* 0x00000061ca83723e */ /* 0x002fe600000000ff */
[----:B------:R-:W-:Y:S01]  /*10f60*/  MUFU.EX2 R90, R90 ;  /* 0x0000005a005a7308 */ /* 0x000fe20000000800 */
[C---:B------:R-:W-:Y:S04]  /*10f70*/  HMMA.16816.F32 R108, R44.reuse, R56, R108 ;  /* 0x000000382c6c723c */ /* 0x040fe8000000186c */
[----:B--2---:R-:W-:Y:S03]  /*10f80*/  FADD.FTZ R178, R88, R178 ;  /* 0x000000b258b27221 */ /* 0x004fe60000010000 */
[--C-:B------:R-:W-:Y:S01]  /*10f90*/  FFMA.FTZ R56, R92, c[0x0][0x2d0], -R201.reuse ;  /* 0x0000b4005c387a23 */ /* 0x100fe200000108c9 */
[-C--:B------:R-:W-:Y:S01]  /*10fa0*/  HMMA.16816.F32 R28, R44, R58.reuse, R28 ;  /* 0x0000003a2c1c723c */ /* 0x080fe2000000181c */
[----:B------:R-:W1:Y:S03]  /*10fb0*/  MUFU.EX2 R91, R91 ;  /* 0x0000005b005b7308 */ /* 0x000e660000000800 */
[----:B------:R-:W-:Y:S01]  /*10fc0*/  FFMA.FTZ R201, R93, c[0x0][0x2d0], -R201 ;  /* 0x0000b4005dc97a23 */ /* 0x000fe200000108c9 */
[----:B------:R-:W-:Y:S01]  /*10fd0*/  MOV R92, R153 ;  /* 0x00000099005c7202 */ /* 0x000fe20000000f00 */
[--C-:B------:R-:W-:Y:S01]  /*10fe0*/  FFMA.FTZ R57, R94, c[0x0][0x2d0], -R200.reuse ;  /* 0x0000b4005e397a23 */ /* 0x100fe200000108c8 */
[----:B------:R-:W-:Y:S01]  /*10ff0*/  MOV R93, R152 ;  /* 0x00000098005d7202 */ /* 0x000fe20000000f00 */
[C---:B------:R-:W-:Y:S03]  /*11000*/  HMMA.16816.F32 R112, R40.reuse, R58, R112 ;  /* 0x0000003a2870723c */ /* 0x040fe60000001870 */
[----:B------:R-:W-:Y:S01]  /*11010*/  MUFU.EX2 R56, R56 ;  /* 0x0000003800387308 */ /* 0x000fe20000000800 */
[----:B------:R-:W-:Y:S02]  /*11020*/  FFMA.FTZ R200, R95, c[0x0][0x2d0], -R200 ;  /* 0x0000b4005fc87a23 */ /* 0x000fe400000108c8 */
[----:B------:R-:W-:Y:S02]  /*11030*/  FADD.FTZ R198, R93, R198 ;  /* 0x000000c65dc67221 */ /* 0x000fe40000010000 */
[-C--:B----4-:R-:W-:Y:S04]  /*11040*/  HMMA.16816.F32 R116, R40, R48.reuse, R116 ;  /* 0x000000302874723c */ /* 0x090fe80000001874 */
[----:B------:R-:W-:Y:S01]  /*11050*/  FADD.FTZ R172, R92, R172 ;  /* 0x000000ac5cac7221 */ /* 0x000fe20000010000 */
[----:B------:R-:W2:Y:S01]  /*11060*/  MUFU.EX2 R201, R201 ;  /* 0x000000c900c97308 */ /* 0x000ea20000000800 */
[----:B------:R-:W-:Y:S02]  /*11070*/  FADD.FTZ R198, R64, R198 ;  /* 0x000000c640c67221 */ /* 0x000fe40000010000 */
[C---:B------:R-:W-:Y:S04]  /*11080*/  HMMA.16816.F32 R120, R44.reuse, R48, R120 ;  /* 0x000000302c78723c */ /* 0x040fe80000001878 */
[----:B------:R-:W-:Y:S02]  /*11090*/  FADD.FTZ R172, R66, R172 ;  /* 0x000000ac42ac7221 */ /* 0x000fe40000010000 */
[----:B------:R-:W-:Y:S01]  /*110a0*/  FADD.FTZ R198, R65, R198 ;  /* 0x000000c641c67221 */ /* 0x000fe20000010000 */
[----:B------:R-:W-:Y:S01]  /*110b0*/  MUFU.EX2 R57, R57 ;  /* 0x0000003900397308 */ /* 0x000fe20000000800 */
[-C--:B------:R-:W-:Y:S04]  /*110c0*/  HMMA.16816.F32 R124, R44, R50.reuse, R124 ;  /* 0x000000322c7c723c */ /* 0x080fe8000000187c */
[----:B------:R-:W-:Y:S02]  /*110d0*/  FADD.FTZ R172, R67, R172 ;  /* 0x000000ac43ac7221 */ /* 0x000fe40000010000 */
[----:B------:R-:W-:Y:S01]  /*110e0*/  FADD.FTZ R198, R68, R198 ;  /* 0x000000c644c67221 */ /* 0x000fe20000010000 */
[----:B------:R-:W-:Y:S01]  /*110f0*/  MOV R44, R168 ;  /* 0x000000a8002c7202 */ /* 0x000fe20000000f00 */
[----:B------:R-:W-:Y:S01]  /*11100*/  HMMA.16816.F32 R36, R40, R50, R36 ;  /* 0x000000322824723c */ /* 0x000fe20000001824 */
[----:B------:R-:W4:Y:S03]  /*11110*/  MUFU.EX2 R200, R200 ;  /* 0x000000c800c87308 */ /* 0x000f260000000800 */
[----:B------:R-:W-:Y:S02]  /*11120*/  FADD.FTZ R172, R70, R172 ;  /* 0x000000ac46ac7221 */ /* 0x000fe40000010000 */
[----:B------:R-:W-:Y:S01]  /*11130*/  FADD.FTZ R198, R69, R198 ;  /* 0x000000c645c67221 */ /* 0x000fe20000010000 */
[----:B-----5:R-:W-:Y:S01]  /*11140*/  F2FP.PACK_AB R40, R89, R88 ;  /* 0x000000585928723e */ /* 0x020fe200000000ff */
[-C--:B------:R-:W-:Y:S01]  /*11150*/  HMMA.16816.F32 R160, R128, R148.reuse, R4 ;  /* 0x0000009480a0723c */ /* 0x080fe20000001804 */
[----:B------:R-:W5:Y:S04]  /*11160*/  LDSM.16.MT88.4 R4, [R219+0x2900] ;  /* 0x00290000db04783b */ /* 0x000f680000004200 */
[----:B-1----:R-:W-:Y:S01]  /*11170*/  F2FP.PACK_AB R41, R91, R90 ;  /* 0x0000005a5b29723e */ /* 0x002fe200000000ff */
[----:B------:R-:W-:Y:S01]  /*11180*/  FADD.FTZ R172, R71, R172 ;  /* 0x000000ac47ac7221 */ /* 0x000fe20000010000 */
[----:B--2---:R-:W-:Y:S01]  /*11190*/  F2FP.PACK_AB R42, R201, R56 ;  /* 0x00000038c92a723e */ /* 0x004fe200000000ff */
[----:B------:R-:W-:Y:S04]  /*111a0*/  FADD.FTZ R198, R80, R198 ;  /* 0x000000c650c67221 */ /* 0x000fe80000010000 */
[----:B------:R-:W-:Y:S02]  /*111b0*/  FADD.FTZ R172, R82, R172 ;  /* 0x000000ac52ac7221 */ /* 0x000fe40000010000 */
[----:B------:R-:W-:Y:S02]  /*111c0*/  FADD.FTZ R198, R81, R198 ;  /* 0x000000c651c67221 */ /* 0x000fe40000010000 */
[----:B------:R-:W-:Y:S01]  /*111d0*/  FADD.FTZ R172, R83, R172 ;  /* 0x000000ac53ac7221 */ /* 0x000fe20000010000 */
[----:B----4-:R-:W-:Y:S01]  /*111e0*/  F2FP.PACK_AB R43, R200, R57 ;  /* 0x00000039c82b723e */ /* 0x010fe200000000ff */
[----:B------:R-:W-:Y:S02]  /*111f0*/  FADD.FTZ R198, R84, R198 ;  /* 0x000000c654c67221 */ /* 0x000fe40000010000 */
[----:B------:R-:W-:Y:S02]  /*11200*/  FADD.FTZ R172, R86, R172 ;  /* 0x000000ac56ac7221 */ /* 0x000fe40000010000 */
[----:B------:R-:W-:Y:S02]  /*11210*/  FADD.FTZ R192, R90, R192 ;  /* 0x000000c05ac07221 */ /* 0x000fe40000010000 */
[C---:B------:R-:W-:Y:S01]  /*11220*/  HMMA.16816.F32 R156, R40.reuse, R148, R8 ;  /* 0x00000094289c723c */ /* 0x040fe20000001808 */
[----:B------:R-:W1:Y:S03]  /*11230*/  LDSM.16.MT88.4 R8, [R218+0x2900] ;  /* 0x00290000da08783b */ /* 0x000e660000004200 */
[----:B------:R-:W-:Y:S02]  /*11240*/  FADD.FTZ R198, R85, R198 ;  /* 0x000000c655c67221 */ /* 0x000fe40000010000 */
[----:B------:R-:W-:Y:S02]  /*11250*/  FADD.FTZ R172, R87, R172 ;  /* 0x000000ac57ac7221 */ /* 0x000fe40000010000 */
[-C--:B------:R-:W-:Y:S04]  /*11260*/  HMMA.16816.F32 R152, R40, R150.reuse, R12 ;  /* 0x000000962898723c */ /* 0x080fe8000000180c */
[----:B------:R-:W-:Y:S02]  /*11270*/  FADD.FTZ R178, R89, R178 ;  /* 0x000000b259b27221 */ /* 0x000fe40000010000 */
[----:B------:R-:W-:Y:S02]  /*11280*/  FADD.FTZ R192, R91, R192 ;  /* 0x000000c05bc07221 */ /* 0x000fe40000010000 */
[C---:B------:R-:W-:Y:S04]  /*11290*/  HMMA.16816.F32 R148, R128.reuse, R150, R16 ;  /* 0x000000968094723c */ /* 0x040fe80000001810 */
[----:B------:R-:W-:Y:S02]  /*112a0*/  FADD.FTZ R198, R96, R198 ;  /* 0x000000c660c67221 */ /* 0x000fe40000010000 */
[----:B------:R-:W-:Y:S02]  /*112b0*/  FADD.FTZ R172, R97, R172 ;  /* 0x000000ac61ac7221 */ /* 0x000fe40000010000 */
[-C--:B---3--:R-:W-:Y:S04]  /*112c0*/  HMMA.16816.F32 R144, R128, R52.reuse, R20 ;  /* 0x000000348090723c */ /* 0x088fe80000001814 */
[----:B------:R-:W-:Y:S02]  /*112d0*/  FADD.FTZ R178, R56, R178 ;  /* 0x000000b238b27221 */ /* 0x000fe40000010000 */
[----:B------:R-:W-:Y:S02]  /*112e0*/  FADD.FTZ R192, R57, R192 ;  /* 0x000000c039c07221 */ /* 0x000fe40000010000 */
[C---:B------:R-:W-:Y:S04]  /*112f0*/  HMMA.16816.F32 R140, R40.reuse, R52, R32 ;  /* 0x00000034288c723c */ /* 0x040fe80000001820 */
[----:B------:R-:W-:Y:S02]  /*11300*/  FADD.FTZ R242, R203, R198 ;  /* 0x000000c6cbf27221 */ /* 0x000fe40000010000 */
[----:B------:R-:W-:Y:S02]  /*11310*/  FADD.FTZ R241, R202, R172 ;  /* 0x000000accaf17221 */ /* 0x000fe40000010000 */
[-C--:B------:R-:W-:Y:S04]  /*11320*/  HMMA.16816.F32 R136, R40, R54.reuse, R24 ;  /* 0x000000362888723c */ /* 0x080fe80000001818 */
[----:B------:R-:W-:Y:S02]  /*11330*/  FADD.FTZ R240, R201, R178 ;  /* 0x000000b2c9f07221 */ /* 0x000fe40000010000 */
[----:B------:R-:W-:Y:S02]  /*11340*/  FADD.FTZ R239, R200, R192 ;  /* 0x000000c0c8ef7221 */ /* 0x000fe40000010000 */
[C---:B------:R-:W-:Y:S08]  /*11350*/  HMMA.16816.F32 R100, R128.reuse, R54, R100 ;  /* 0x000000368064723c */ /* 0x040ff00000001864 */
[-C--:B-----5:R-:W-:Y:S08]  /*11360*/  HMMA.16816.F32 R104, R128, R4.reuse, R104 ;  /* 0x000000048068723c */ /* 0x0a0ff00000001868 */
[C---:B------:R-:W-:Y:S08]  /*11370*/  HMMA.16816.F32 R108, R40.reuse, R4, R108 ;  /* 0x00000004286c723c */ /* 0x040ff0000000186c */
[-C--:B------:R-:W-:Y:S08]  /*11380*/  HMMA.16816.F32 R132, R40, R6.reuse, R28 ;  /* 0x000000062884723c */ /* 0x080ff0000000181c */
[C---:B------:R-:W-:Y:S08]  /*11390*/  HMMA.16816.F32 R112, R128.reuse, R6, R112 ;  /* 0x000000068070723c */ /* 0x040ff00000001870 */
[-C--:B-1----:R-:W-:Y:S08]  /*113a0*/  HMMA.16816.F32 R116, R128, R8.reuse, R116 ;  /* 0x000000088074723c */ /* 0x082ff00000001874 */
[C---:B------:R-:W-:Y:S08]  /*113b0*/  HMMA.16816.F32 R120, R40.reuse, R8, R120 ;  /* 0x000000082878723c */ /* 0x040ff00000001878 */
[-C--:B------:R-:W-:Y:S08]  /*113c0*/  HMMA.16816.F32 R124, R40, R10.reuse, R124 ;  /* 0x0000000a287c723c */ /* 0x080ff0000000187c */
[----:B------:R-:W-:Y:S01]  /*113d0*/  HMMA.16816.F32 R128, R128, R10, R36 ;  /* 0x0000000a8080723c */ /* 0x000fe20000001824 */
[----:B------:R-:W-:-:S07]  /*113e0*/  @P0 BRA `(.L_x_196) ;  /* 0xffffc7c000000947 */ /* 0x000fce000383ffff */
.L_x_193:
[----:B------:R-:W-:-:S13]  /*113f0*/  ISETP.GE.AND P0, PT, R243, UR5, PT ;  /* 0x00000005f3007c0c */ /* 0x000fda000bf06270 */
[----:B------:R-:W-:Y:S05]  /*11400*/  @!P0 BRA `(.L_x_197) ;  /* 0x00005ac000008947 */ /* 0x000fea0003800000 */
[----:B------:R-:W-:Y:S01]  /*11410*/  IMAD.MOV.U32 R166, RZ, RZ, R2 ;  /* 0x000000ffffa67224 */ /* 0x000fe200078e0002 */
[----:B------:R-:W-:Y:S01]  /*11420*/  MOV R164, R44 ;  /* 0x0000002c00a47202 */ /* 0x000fe20000000f00 */
[----:B------:R-:W-:Y:S01]  /*11430*/  IMAD.MOV.U32 R167, RZ, RZ, R3 ;  /* 0x000000ffffa77224 */ /* 0x000fe200078e0003 */
[----:B------:R-:W-:Y:S02]  /*11440*/  MOV R165, R0 ;  /* 0x0000000000a57202 */ /* 0x000fe40000000f00 */
.L_x_215:
[----:B------:R-:W-:Y:S04]  /*11450*/  DEPBAR.LE SB0, 0x0 ;  /* 0x000080000000791a */ /* 0x000fe80000000000 */
[----:B------:R-:W-:Y:S01]  /*11460*/  BAR.SYNC.DEFER_BLOCKING 0x0 ;  /* 0x0000000000007b1d */ /* 0x000fe20000010000 */
[C---:B------:R-:W-:Y:S01]  /*11470*/  IMAD.WIDE.U32 R2, R231.reuse, c[0x0][0x208], RZ ;  /* 0x00008200e7027a25 */ /* 0x040fe200078e00ff */
[----:B------:R-:W-:Y:S05]  /*11480*/  SHF.R.S32.HI R0, RZ, 0x1f, R231 ;  /* 0x0000001fff007819 */ /* 0x000fea00000114e7 */
        /* <DEDUP_REMOVED lines=9> */
[----:B------:R-:W1:Y:S02]  /*11520*/  LDSM.16.M88.4 R16, [R227+0x3100] ;  /* 0x00310000e310783b */ /* 0x000e640000000200 */
[----:B------:R-:W-:Y:S02]  /*11530*/  IADD3.X R2, R3, UR9, R0, P0, !PT ;  /* 0x0000000903027c10 */ /* 0x000fe400087fe400 */
[C---:B------:R-:W-:Y:S02]  /*11540*/  LEA R0, P0, R188.reuse, c[0x0][0x1f8], 0x1 ;  /* 0x00007e00bc007a11 */ /* 0x040fe400078008ff */
[----:B------:R-:W2:Y:S02]  /*11550*/  LDSM.16.M88.4 R92, [R228+0x8100] ;  /* 0x00810000e45c783b */ /* 0x000ea40000000200 */
[----:B------:R-:W-:Y:S04]  /*11560*/  LEA.HI.X R188, R188, c[0x0][0x1fc], R2, 0x1, P0 ;  /* 0x00007f00bcbc7a11 */ /* 0x000fe800000f0c02 */
[----:B------:R-:W3:Y:S06]  /*11570*/  LDSM.16.M88.4 R32, [R227+0x3900] ;  /* 0x00390000e320783b */ /* 0x000eec0000000200 */
[----:B------:R-:W-:Y:S06]  /*11580*/  LDSM.16.M88.4 R48, [R227+0x4100] ;  /* 0x00410000e330783b */ /* 0x000fec0000000200 */
[----:B------:R-:W-:Y:S06]  /*11590*/  LDSM.16.M88.4 R64, [R227+0x4900] ;  /* 0x00490000e340783b */ /* 0x000fec0000000200 */
[----:B------:R-:W-:Y:S06]  /*115a0*/  LDSM.16.M88.4 R80, [R227+0x5100] ;  /* 0x00510000e350783b */ /* 0x000fec0000000200 */
[----:B------:R-:W-:Y:S01]  /*115b0*/  LDSM.16.M88.4 R168, [R227+0x5900] ;  /* 0x00590000e3a8783b */ /* 0x000fe20000000200 */
[-C--:B-1----:R-:W-:Y:S05]  /*115c0*/  HMMA.16816.F32 R4, R96, R16.reuse, RZ ;  /* 0x000000106004723c */ /* 0x082fea00000018ff */
[----:B------:R-:W-:Y:S03]  /*115d0*/  LDSM.16.M88.4 R172, [R224+0x6100] ;  /* 0x00610000e0ac783b */ /* 0x000fe60000000200 */
[C---:B--2---:R-:W-:Y:S03]  /*115e0*/  HMMA.16816.F32 R8, R92.reuse, R16, RZ ;  /* 0x000000105c08723c */ /* 0x044fe600000018ff */
[----:B------:R-:W-:Y:S06]  /*115f0*/  LDSM.16.M88.4 R176, [R226] ;  /* 0x00000000e2b0783b */ /* 0x000fec0000000200 */
[----:B------:R-:W-:Y:S01]  /*11600*/  LDSM.16.M88.4 R180, [R224+0x8100] ;  /* 0x00810000e0b4783b */ /* 0x000fe20000000200 */
[-C--:B------:R-:W-:Y:S05]  /*11610*/  HMMA.16816.F32 R12, R92, R18.reuse, RZ ;  /* 0x000000125c0c723c */ /* 0x080fea00000018ff */
[----:B------:R-:W-:Y:S03]  /*11620*/  LDSM.16.M88.4 R184, [R217] ;  /* 0x00000000d9b8783b */ /* 0x000fe60000000200 */
[C---:B------:R-:W-:Y:S03]  /*11630*/  HMMA.16816.F32 R16, R96.reuse, R18, RZ ;  /* 0x000000126010723c */ /* 0x040fe600000018ff */
[----:B------:R-:W1:Y:S05]  /*11640*/  SHFL.IDX PT, R190, R0, RZ, 0x181f ;  /* 0x00181fff00be7589 */ /* 0x000e6a00000e0000 */
[-C--:B---3--:R-:W-:Y:S01]  /*11650*/  HMMA.16816.F32 R20, R96, R32.reuse, RZ ;  /* 0x000000206014723c */ /* 0x088fe200000018ff */
[----:B------:R-:W2:Y:S06]  /*11660*/  SHFL.IDX PT, R189, R0, 0x1, 0x181f ;  /* 0x00381f0000bd7f89 */ /* 0x000eac00000e0000 */
[----:B------:R-:W3:Y:S01]  /*11670*/  SHFL.IDX PT, R191, R188, RZ, 0x181f ;  /* 0x00181fffbcbf7589 */ /* 0x000ee200000e0000 */
[C---:B------:R-:W-:Y:S05]  /*11680*/  HMMA.16816.F32 R24, R92.reuse, R32, RZ ;  /* 0x000000205c18723c */ /* 0x040fea00000018ff */
[----:B------:R-:W4:Y:S03]  /*11690*/  SHFL.IDX PT, R195, R188, 0x1, 0x181f ;  /* 0x00381f00bcc37f89 */ /* 0x000f2600000e0000 */
[-C--:B------:R-:W-:Y:S03]  /*116a0*/  HMMA.16816.F32 R28, R92, R34.reuse, RZ ;  /* 0x000000225c1c723c */ /* 0x080fe600000018ff */
[----:B------:R-:W-:Y:S01]  /*116b0*/  SHFL.IDX PT, R194, R188, 0x2, 0x181f ;  /* 0x00581f00bcc27f89 */ /* 0x000fe200000e0000 */
[-C--:B-1----:R-:W-:Y:S04]  /*116c0*/  IADD3 R198, P1, R190, R235.reuse, RZ ;  /* 0x000000ebbec67210 */ /* 0x082fe80007f3e0ff */
[C---:B------:R-:W-:Y:S01]  /*116d0*/  HMMA.16816.F32 R32, R96.reuse, R34, RZ ;  /* 0x000000226020723c */ /* 0x040fe200000018ff */
[----:B------:R-:W-:Y:S03]  /*116e0*/  SHFL.IDX PT, R3, R188, 0x3, 0x181f ;  /* 0x00781f00bc037f89 */ /* 0x000fe600000e0000 */
[-C--:B--2---:R-:W-:Y:S01]  /*116f0*/  IADD3 R200, P0, R189, R235.reuse, RZ ;  /* 0x000000ebbdc87210 */ /* 0x084fe20007f1e0ff */
[--C-:B---3--:R-:W-:Y:S03]  /*11700*/  IMAD.X R199, R191, 0x1, R234.reuse, P1 ;  /* 0x00000001bfc77824 */ /* 0x108fe600008e06ea */
[-C--:B------:R-:W-:Y:S01]  /*11710*/  HMMA.16816.F32 R36, R96, R48.reuse, RZ ;  /* 0x000000306024723c */ /* 0x080fe200000018ff */
[----:B------:R-:W-:Y:S03]  /*11720*/  SHFL.IDX PT, R196, R188, 0x4, 0x181f ;  /* 0x00981f00bcc47f89 */ /* 0x000fe600000e0000 */
[--C-:B----4-:R-:W-:Y:S03]  /*11730*/  IMAD.X R201, R195, 0x1, R234.reuse, P0 ;  /* 0x00000001c3c97824 */ /* 0x110fe600000e06ea */
[----:B------:R-:W-:Y:S01]  /*11740*/  SHFL.IDX PT, R197, R188, 0x5, 0x181f ;  /* 0x00b81f00bcc57f89 */ /* 0x000fe200000e0000 */
[C---:B------:R-:W-:Y:S05]  /*11750*/  HMMA.16816.F32 R40, R92.reuse, R48, RZ ;  /* 0x000000305c28723c */ /* 0x040fea00000018ff */
[----:B------:R-:W-:Y:S03]  /*11760*/  LDSM.16.M88.4 R188, [R213] ;  /* 0x00000000d5bc783b */ /* 0x000fe60000000200 */
[-C--:B------:R-:W-:Y:S03]  /*11770*/  HMMA.16816.F32 R44, R92, R50.reuse, RZ ;  /* 0x000000325c2c723c */ /* 0x080fe600000018ff */
[----:B------:R-:W-:Y:S05]  /*11780*/  SHFL.IDX PT, R192, R0, 0x2, 0x181f ;  /* 0x00581f0000c07f89 */ /* 0x000fea00000e0000 */
[C---:B------:R-:W-:Y:S01]  /*11790*/  HMMA.16816.F32 R48, R96.reuse, R50, RZ ;  /* 0x000000326030723c */ /* 0x040fe200000018ff */
[----:B------:R-:W-:Y:S06]  /*117a0*/  SHFL.IDX PT, R193, R0, 0x3, 0x181f ;  /* 0x00781f0000c17f89 */ /* 0x000fec00000e0000 */
[----:B------:R-:W1:Y:S01]  /*117b0*/  SHFL.IDX PT, R2, R0, 0x4, 0x181f ;  /* 0x00981f0000027f89 */ /* 0x000e6200000e0000 */
[-C--:B------:R-:W-:Y:S05]  /*117c0*/  HMMA.16816.F32 R52, R96, R64.reuse, RZ ;  /* 0x000000406034723c */ /* 0x080fea00000018ff */
[----:B------:R-:W-:Y:S03]  /*117d0*/  SHFL.IDX PT, R0, R0, 0x5, 0x181f ;  /* 0x00b81f0000007f89 */ /* 0x000fe600000e0000 */
[C---:B------:R-:W-:Y:S08]  /*117e0*/  HMMA.16816.F32 R56, R92.reuse, R64, RZ ;  /* 0x000000405c38723c */ /* 0x040ff000000018ff */
[-C--:B------:R-:W-:Y:S01]  /*117f0*/  HMMA.16816.F32 R60, R92, R66.reuse, RZ ;  /* 0x000000425c3c723c */ /* 0x080fe200000018ff */
[-C--:B-1----:R-:W-:Y:S07]  /*11800*/  IADD3 R2, P1, R2, R235.reuse, RZ ;  /* 0x000000eb02027210 */ /* 0x082fee0007f3e0ff */
        /* <DEDUP_REMOVED lines=9> */
[----:B------:R-:W1:Y:S07]  /*118a0*/  LDSM.16.M88.4 R168, [R216] ;  /* 0x00000000d8a8783b */ /* 0x000e6e0000000200 */
[-C--:B------:R-:W-:Y:S08]  /*118b0*/  HMMA.16816.F32 R4, R172, R176.reuse, R4 ;  /* 0x000000b0ac04723c */ /* 0x080ff00000001804 */
        /* <DEDUP_REMOVED lines=8> */
[----:B------:R-:W3:Y:S06]  /*11940*/  LDSM.16.M88.4 R184, [R214] ;  /* 0x00000000d6b8783b */ /* 0x000eec0000000200 */
[----:B------:R-:W-:Y:S01]  /*11950*/  @!PT LDS RZ, [RZ] ;  /* 0x00000000fffff984 */ /* 0x000fe20000000800 */
[----:B------:R-:W-:Y:S01]  /*11960*/  @!PT LDS RZ, [RZ] ;  /* 0x00000000fffff984 */ /* 0x000fe20000000800 */
[----:B------:R-:W-:Y:S01]  /*11970*/  @!PT LDS RZ, [RZ] ;  /* 0x00000000fffff984 */ /* 0x000fe20000000800 */
[----:B------:R4:W-:Y:S01]  /*11980*/  LDGSTS.E.BYPASS.LTC128B.128 [R238], [R198.64], !P3 ;  /* 0x00000000c6ee7fae */ /* 0x0009e2000d901d74 */
[-C--:B-1----:R-:W-:Y:S05]  /*11990*/  HMMA.16816.F32 R36, R172, R168.reuse, R36 ;  /* 0x000000a8ac24723c */ /* 0x082fea0000001824 */
[----:B------:R1:W-:Y:S03]  /*119a0*/  LDGSTS.E.BYPASS.LTC128B.128 [R238+0x800], [R200.64], !P3 ;  /* 0x00800000c8ee7fae */ /* 0x0003e6000d901d74 */
[C---:B------:R-:W-:Y:S08]  /*119b0*/  HMMA.16816.F32 R40, R180.reuse, R168, R40 ;  /* 0x000000a8b428723c */ /* 0x040ff00000001828 */
[-C--:B------:R-:W-:Y:S08]  /*119c0*/  HMMA.16816.F32 R44, R180, R170.reuse, R44 ;  /* 0x000000aab42c723c */ /* 0x080ff0000000182c */
[C---:B------:R-:W-:Y:S04]  /*119d0*/  HMMA.16816.F32 R48, R172.reuse, R170, R48 ;  /* 0x000000aaac30723c */ /* 0x040fe80000001830 */
[-C--:B----4-:R-:W-:Y:S02]  /*119e0*/  IADD3 R198, P0, R192, R235.reuse, RZ ;  /* 0x000000ebc0c67210 */ /* 0x090fe40007f1e0ff */
[-C--:B------:R-:W-:Y:S02]  /*119f0*/  IADD3 R192, P2, R193, R235.reuse, RZ ;  /* 0x000000ebc1c07210 */ /* 0x080fe40007f5e0ff */
[-C--:B--2---:R-:W-:Y:S04]  /*11a00*/  HMMA.16816.F32 R52, R172, R176.reuse, R52 ;  /* 0x000000b0ac34723c */ /* 0x084fe80000001834 */
[--C-:B------:R-:W-:Y:S01]  /*11a10*/  IMAD.X R199, R194, 0x1, R234.reuse, P0 ;  /* 0x00000001c2c77824 */ /* 0x100fe200000e06ea */
[----:B------:R-:W-:Y:S01]  /*11a20*/  IADD3 R168, P0, R0, R235, RZ ;  /* 0x000000eb00a87210 */ /* 0x000fe20007f1e0ff */
[--C-:B------:R-:W-:Y:S02]  /*11a30*/  IMAD.X R193, R3, 0x1, R234.reuse, P2 ;  /* 0x0000000103c17824 */ /* 0x100fe400010e06ea */
[C---:B------:R-:W-:Y:S01]  /*11a40*/  HMMA.16816.F32 R56, R180.reuse, R176, R56 ;  /* 0x000000b0b438723c */ /* 0x040fe20000001838 */
[----:B------:R2:W-:Y:S03]  /*11a50*/  LDGSTS.E.BYPASS.LTC128B.128 [R238+0x1000], [R198.64], !P3 ;  /* 0x01000000c6ee7fae */ /* 0x0005e6000d901d74 */
[--C-:B------:R-:W-:Y:S02]  /*11a60*/  IMAD.X R3, R196, 0x1, R234.reuse, P1 ;  /* 0x00000001c4037824 */ /* 0x100fe400008e06ea */
[----:B------:R-:W-:Y:S01]  /*11a70*/  IMAD.X R169, R197, 0x1, R234, P0 ;  /* 0x00000001c5a97824 */ /* 0x000fe200000e06ea */
[----:B------:R4:W-:Y:S01]  /*11a80*/  LDGSTS.E.BYPASS.LTC128B.128 [R238+0x1800], [R192.64], !P3 ;  /* 0x01800000c0ee7fae */ /* 0x0009e2000d901d74 */
[-C--:B------:R-:W-:Y:S03]  /*11a90*/  HMMA.16816.F32 R60, R180, R178.reuse, R60 ;  /* 0x000000b2b43c723c */ /* 0x080fe6000000183c */
[----:B------:R-:W-:Y:S02]  /*11aa0*/  ISETP.GT.AND P0, PT, R243, UR5, PT ;  /* 0x00000005f3007c0c */ /* 0x000fe4000bf04270 */
[----:B------:R2:W-:Y:S03]  /*11ab0*/  LDGSTS.E.BYPASS.LTC128B.128 [R238+0x2000], [R2.64], !P3 ;  /* 0x0200000002ee7fae */ /* 0x0005e6000d901d74 */
[C---:B------:R-:W-:Y:S03]  /*11ac0*/  HMMA.16816.F32 R64, R172.reuse, R178, R64 ;  /* 0x000000b2ac40723c */ /* 0x040fe60000001840 */
[----:B------:R5:W-:Y:S05]  /*11ad0*/  LDGSTS.E.BYPASS.LTC128B.128 [R238+0x2800], [R168.64], !P3 ;  /* 0x02800000a8ee7fae */ /* 0x000bea000d901d74 */
[-C--:B---3--:R-:W-:Y:S01]  /*11ae0*/  HMMA.16816.F32 R68, R172, R184.reuse, R68 ;  /* 0x000000b8ac44723c */ /* 0x088fe20000001844 */
[----:B-1----:R-:W-:Y:S06]  /*11af0*/  LDSM.16.M88.4 R200, [R222+0x3900] ;  /* 0x00390000dec8783b */ /* 0x002fec0000000200 */
[----:B------:R-:W0:Y:S01]  /*11b00*/  LDGDEPBAR ;  /* 0x00000000000079af */ /* 0x000e220000000000 */
[C---:B------:R-:W-:Y:S05]  /*11b10*/  HMMA.16816.F32 R72, R180.reuse, R184, R72 ;  /* 0x000000b8b448723c */ /* 0x040fea0000001848 */
[----:B----4-:R-:W-:Y:S03]  /*11b20*/  LDSM.16.M88.4 R192, [R223+0x6100] ;  /* 0x00610000dfc0783b */ /* 0x010fe60000000200 */
[-C--:B------:R-:W-:Y:S03]  /*11b30*/  HMMA.16816.F32 R76, R180, R186.reuse, R76 ;  /* 0x000000bab44c723c */ /* 0x080fe6000000184c */
[----:B--2---:R-:W-:Y:S05]  /*11b40*/  LDSM.16.M88.4 R196, [R223+0x8100] ;  /* 0x00810000dfc4783b */ /* 0x004fea0000000200 */
[C---:B------:R-:W-:Y:S01]  /*11b50*/  HMMA.16816.F32 R80, R172.reuse, R186, R80 ;  /* 0x000000baac50723c */ /* 0x040fe20000001850 */
[----:B-----5:R-:W1:Y:S06]  /*11b60*/  LDSM.16.M88.4 R168, [R222+0x3100] ;  /* 0x00310000dea8783b */ /* 0x020e6c0000000200 */
[----:B------:R-:W2:Y:S01]  /*11b70*/  LDSM.16.M88.4 R204, [R222+0x4100] ;  /* 0x00410000decc783b */ /* 0x000ea20000000200 */
[-C--:B------:R-:W-:Y:S05]  /*11b80*/  HMMA.16816.F32 R84, R172, R188.reuse, R84 ;  /* 0x000000bcac54723c */ /* 0x080fea0000001854 */
[----:B------:R-:W3:Y:S03]  /*11b90*/  LDSM.16.M88.4 R208, [R222+0x4900] ;  /* 0x00490000ded0783b */ /* 0x000ee60000000200 */
[C---:B------:R-:W-:Y:S03]  /*11ba0*/  HMMA.16816.F32 R88, R180.reuse, R188, R88 ;  /* 0x000000bcb458723c */ /* 0x040fe60000001858 */
[----:B------:R-:W-:Y:S05]  /*11bb0*/  LDSM.16.M88.4 R176, [R221+0x6100] ;  /* 0x00610000ddb0783b */ /* 0x000fea0000000200 */
[-C--:B------:R-:W-:Y:S01]  /*11bc0*/  HMMA.16816.F32 R92, R180, R190.reuse, R92 ;  /* 0x000000beb45c723c */ /* 0x080fe2000000185c */
[----:B------:R-:W-:Y:S06]  /*11bd0*/  LDSM.16.M88.4 R180, [R212] ;  /* 0x00000000d4b4783b */ /* 0x000fec0000000200 */
[----:B------:R-:W-:Y:S01]  /*11be0*/  LDSM.16.M88.4 R184, [R221+0x8100] ;  /* 0x00810000ddb8783b */ /* 0x000fe20000000200 */
[----:B------:R-:W-:Y:S05]  /*11bf0*/  HMMA.16816.F32 R96, R172, R190, R96 ;  /* 0x000000beac60723c */ /* 0x000fea0000001860 */
[----:B------:R-:W4:Y:S03]  /*11c00*/  LDSM.16.M88.4 R172, [R222+0x5100] ;  /* 0x00510000deac783b */ /* 0x000f260000000200 */
[-C--:B-1----:R-:W-:Y:S03]  /*11c10*/  HMMA.16816.F32 R4, R192, R168.reuse, R4 ;  /* 0x000000a8c004723c */ /* 0x082fe60000001804 */
[----:B------:R-:W-:Y:S05]  /*11c20*/  LDSM.16.M88.4 R188, [R212+0x800] ;  /* 0x00080000d4bc783b */ /* 0x000fea0000000200 */
        /* <DEDUP_REMOVED lines=8> */
[----:B------:R-:W5:Y:S07]  /*11cb0*/  LDSM.16.M88.4 R200, [R212+0x1000] ;  /* 0x00100000d4c8783b */ /* 0x000f6e0000000200 */
[-C--:B--2---:R-:W-:Y:S08]  /*11cc0*/  HMMA.16816.F32 R36, R192, R204.reuse, R36 ;  /* 0x000000ccc024723c */ /* 0x084ff00000001824 */
[C---:B------:R-:W-:Y:S08]  /*11cd0*/  HMMA.16816.F32 R40, R196.reuse, R204, R40 ;  /* 0x000000ccc428723c */ /* 0x040ff00000001828 */
[-C--:B------:R-:W-:Y:S08]  /*11ce0*/  HMMA.16816.F32 R44, R196, R206.reuse, R44 ;  /* 0x000000cec42c723c */ /* 0x080ff0000000182c */
[C---:B------:R-:W-:Y:S01]  /*11cf0*/  HMMA.16816.F32 R48, R192.reuse, R206, R48 ;  /* 0x000000cec030723c */ /* 0x040fe20000001830 */
[----:B------:R-:W2:Y:S07]  /*11d00*/  LDSM.16.M88.4 R204, [R212+0x1800] ;  /* 0x00180000d4cc783b */ /* 0x000eae0000000200 */
[-C--:B---3--:R-:W-:Y:S08]  /*11d10*/  HMMA.16816.F32 R52, R192, R208.reuse, R52 ;  /* 0x000000d0c034723c */ /* 0x088ff00000001834 */
[C---:B------:R-:W-:Y:S08]  /*11d20*/  HMMA.16816.F32 R56, R196.reuse, R208, R56 ;  /* 0x000000d0c438723c */ /* 0x040ff00000001838 */
[-C--:B------:R-:W-:Y:S08]  /*11d30*/  HMMA.16816.F32 R60, R196, R210.reuse, R60 ;  /* 0x000000d2c43c723c */ /* 0x080ff0000000183c */
[C---:B------:R-:W-:Y:S01]  /*11d40*/  HMMA.16816.F32 R64, R192.reuse, R210, R64 ;  /* 0x000000d2c040723c */ /* 0x040fe20000001840 */
[----:B------:R-:W3:Y:S07]  /*11d50*/  LDSM.16.M88.4 R208, [R212+0x2000] ;  /* 0x00200000d4d0783b */ /* 0x000eee0000000200 */
[-C--:B----4-:R-:W-:Y:S08]  /*11d60*/  HMMA.16816.F32 R68, R192, R172.reuse, R68 ;  /* 0x000000acc044723c */ /* 0x090ff00000001844 */
[C---:B------:R-:W-:Y:S08]  /*11d70*/  HMMA.16816.F32 R72, R196.reuse, R172, R72 ;  /* 0x000000acc448723c */ /* 0x040ff00000001848 */
[-C--:B------:R-:W-:Y:S08]  /*11d80*/  HMMA.16816.F32 R76, R196, R174.reuse, R76 ;  /* 0x000000aec44c723c */ /* 0x080ff0000000184c */
[C---:B------:R-:W-:Y:S01]  /*11d90*/  HMMA.16816.F32 R80, R192.reuse, R174, R80 ;  /* 0x000000aec050723c */ /* 0x040fe20000001850 */
[----:B------:R-:W4:Y:S01]  /*11da0*/  LDSM.16.M88.4 R172, [R212+0x2800] ;  /* 0x00280000d4ac783b */ /* 0x000f220000000200 */
[----:B------:R-:W-:Y:S05]  /*11db0*/  DEPBAR.LE SB0, 0x0 ;  /* 0x000080000000791a */ /* 0x000fea0000000000 */
[----:B------:R-:W-:Y:S01]  /*11dc0*/  BAR.SYNC.DEFER_BLOCKING 0x0 ;  /* 0x0000000000007b1d */ /* 0x000fe20000010000 */
[-C--:B-1----:R-:W-:Y:S08]  /*11dd0*/  HMMA.16816.F32 R84, R192, R168.reuse, R84 ;  /* 0x000000a8c054723c */ /* 0x082ff00000001854 */
[C---:B------:R-:W-:Y:S08]  /*11de0*/  HMMA.16816.F32 R88, R196.reuse, R168, R88 ;  /* 0x000000a8c458723c */ /* 0x040ff00000001858 */
[-C--:B------:R-:W-:Y:S08]  /*11df0*/  HMMA.16816.F32 R92, R196, R170.reuse, R92 ;  /* 0x000000aac45c723c */ /* 0x080ff0000000185c */
[----:B------:R-:W-:Y:S08]  /*11e00*/  HMMA.16816.F32 R96, R192, R170, R96 ;  /* 0x000000aac060723c */ /* 0x000ff00000001860 */
        /* <DEDUP_REMOVED lines=8> */
[-C--:B-----5:R-:W-:Y:S08]  /*11e90*/  HMMA.16816.F32 R36, R176, R200.reuse, R36 ;  /* 0x000000c8b024723c */ /* 0x0a0ff00000001824 */
[C---:B------:R-:W-:Y:S08]  /*11ea0*/  HMMA.16816.F32 R40, R184.reuse, R200, R40 ;  /* 0x000000c8b828723c */ /* 0x040ff00000001828 */
[-C--:B------:R-:W-:Y:S08]  /*11eb0*/  HMMA.16816.F32 R44, R184, R202.reuse, R44 ;  /* 0x000000cab82c723c */ /* 0x080ff0000000182c */
[C---:B------:R-:W-:Y:S08]  /*11ec0*/  HMMA.16816.F32 R48, R176.reuse, R202, R48 ;  /* 0x000000cab030723c */ /* 0x040ff00000001830 */
[-C--:B--2---:R-:W-:Y:S08]  /*11ed0*/  HMMA.16816.F32 R52, R176, R204.reuse, R52 ;  /* 0x000000ccb034723c */ /* 0x084ff00000001834 */
[C---:B------:R-:W-:Y:S08]  /*11ee0*/  HMMA.16816.F32 R56, R184.reuse, R204, R56 ;  /* 0x000000ccb838723c */ /* 0x040ff00000001838 */
[-C--:B------:R-:W-:Y:S08]  /*11ef0*/  HMMA.16816.F32 R60, R184, R206.reuse, R60 ;  /* 0x000000ceb83c723c */ /* 0x080ff0000000183c */
[C---:B------:R-:W-:Y:S08]  /*11f00*/  HMMA.16816.F32 R64, R176.reuse, R206, R64 ;  /* 0x000000ceb040723c */ /* 0x040ff00000001840 */
[-C--:B---3--:R-:W-:Y:S08]  /*11f10*/  HMMA.16816.F32 R68, R176, R208.reuse, R68 ;  /* 0x000000d0b044723c */ /* 0x088ff00000001844 */
        /* <DEDUP_REMOVED lines=66> */
.L_x_198:
[----:B-1----:R-:W-:Y:S01]  /*12340*/  IMAD.MOV.U32 R174, RZ, RZ, R236 ;  /* 0x000000ffffae7224 */ /* 0x002fe200078e00ec */
[----:B------:R-:W-:Y:S01]  /*12350*/  PLOP3.LUT P1, PT, PT, PT, UP2, 0x80, 0x0 ;  /* 0x000000000000781c */ /* 0x000fe20003f2f028 */
[----:B------:R-:W0:Y:S01]  /*12360*/  LDGDEPBAR ;  /* 0x00000000000079af */ /* 0x000e220000000000 */
[----:B------:R-:W-:Y:S01]  /*12370*/  PLOP3.LUT P0, PT, PT, PT, UP2, 0x80, 0x0 ;  /* 0x000000000000781c */ /* 0x000fe20003f0f028 */
[----:B------:R-:W-:Y:S02]  /*12380*/  IMAD R169, R243, -0x60, RZ ;  /* 0xffffffa0f3a97824 */ /* 0x000fe400078e02ff */
[----:B------:R-:W-:Y:S02]  /*12390*/  IMAD.U32 R170, RZ, RZ, UR10 ;  /* 0x0000000affaa7e24 */ /* 0x000fe4000f8e00ff */
[----:B------:R-:W-:Y:S06]  /*123a0*/  IMAD.IADD R3, R169, 0x1, -R237 ;  /* 0x00000001a9037824 */ /* 0x000fec00078e0aed */
[----:B------:R-:W-:Y:S05]  /*123b0*/  @P1 IMAD.HI.U32 R0, R236, c[0x0][0x2c8], RZ ;  /* 0x0000b200ec001a27 */ /* 0x000fea00078e00ff */
[----:B------:R-:W-:Y:S02]  /*123c0*/  @P0 SHF.R.U32.HI R174, RZ, c[0x0][0x2cc], R0 ;  /* 0x0000b300ffae0a19 */ /* 0x000fe40000011600 */
[----:B------:R-:W-:Y:S02]  /*123d0*/  PLOP3.LUT P0, PT, PT, PT, UP0, 0x40, 0x0 ;  /* 0x000000000000781c */ /* 0x000fe40003f0e808 */
[----:B------:R-:W-:Y:S01]  /*123e0*/  IADD3 R0, -R237, 0x1, R169 ;  /* 0x00000001ed007810 */ /* 0x000fe20007ffe1a9 */
[----:B------:R-:W1:Y:S03]  /*123f0*/  SHFL.IDX PT, R2, R174, RZ, 0x1c1f ;  /* 0x001c1fffae027589 */ /* 0x000e6600000e0000 */
[----:B------:R-:W-:Y:S04]  /*12400*/  IADD3 R170, R0, -c[0x0][0x168], R170 ;  /* 0x80005a0000aa7a10 */ /* 0x000fe80007ffe0aa */
[C---:B------:R-:W-:Y:S02]  /*12410*/  IADD3 R173, R170.reuse, c[0x0][0x328], RZ ;  /* 0x0000ca00aaad7a10 */ /* 0x040fe40007ffe0ff */
[----:B------:R-:W-:Y:S03]  /*12420*/  IADD3 R170, R170, UR12, RZ ;  /* 0x0000000caaaa7c10 */ /* 0x000fe6000fffe0ff */
[--C-:B-1----:R-:W-:Y:S02]  /*12430*/  IMAD.IADD R177, R173, 0x1, R2.reuse ;  /* 0x00000001adb17824 */ /* 0x102fe400078e0202 */
[----:B------:R-:W-:Y:S01]  /*12440*/  IMAD.IADD R171, R170, 0x1, R2 ;  /* 0x00000001aaab7824 */ /* 0x000fe200078e0202 */
[----:B------:R-:W-:-:S05]  /*12450*/  @P0 BRA `(.L_x_199) ;  /* 0x0000019000000947 */ /* 0x000fca0003800000 */
[----:B------:R-:W-:Y:S01]  /*12460*/  MOV R0, c[0x0][0x2ac] ;  /* 0x0000ab0000007a02 */ /* 0x000fe20000000f00 */
        /* <DEDUP_REMOVED lines=14> */
.L_x_201:
[----:B------:R-:W-:Y:S04]  /*12550*/  MOV R0, c[0x0][0x32c] ;  /* 0x0000cb0000007a02 */ /* 0x000fe80000000f00 */
[----:B------:R-:W-:Y:S11]  /*12560*/  ISETP.NE.AND P0, PT, R0, 0x1, PT ;  /* 0x000000010000780c */ /* 0x000ff60003f05270 */
[----:B------:R-:W-:Y:S02]  /*12570*/  @!UPT UIADD3 URZ, URZ, URZ, URZ ;  /* 0x0000003f3f3ff290 */ /* 0x000fe4000fffe03f */
[----:B------:R-:W-:Y:S05]  /*12580*/  @P0 IMAD.HI.U32 R0, R2, c[0x0][0x330], RZ ;  /* 0x0000cc0002000a27 */ /* 0x000fea00078e00ff */
[----:B------:R-:W-:Y:S02]  /*12590*/  @P0 SHF.R.U32.HI R2, RZ, c[0x0][0x334], R0 ;  /* 0x0000cd00ff020a19 */ /* 0x000fe40000011600 */
.L_x_202:
[----:B------:R-:W-:Y:S05]  /*125a0*/  BSYNC B0 ;  /* 0x0000000000007941 */ /* 0x000fea0003800000 */
.L_x_200:
[----:B------:R-:W-:Y:S05]  /*125b0*/  IMAD R2, R2, c[0x0][0x32c], R3 ;  /* 0x0000cb0002027a24 */ /* 0x000fea00078e0203 */
[----:B------:R-:W-:Y:S02]  /*125c0*/  IADD3 R0, R2, c[0x0][0x32c], RZ ;  /* 0x0000cb0002007a10 */ /* 0x000fe40007ffe0ff */
[----:B------:R-:W-:Y:S02]  /*125d0*/  IMNMX R171, R171, R2, !PT ;  /* 0x00000002abab7217 */ /* 0x000fe40007800200 */
[----:B------:R-:W-:Y:S02]  /*125e0*/  IMNMX R177, R177, R0, PT ;  /* 0x00000000b1b17217 */ /* 0x000fe40003800200 */
.L_x_199:
[----:B------:R-:W-:Y:S01]  /*125f0*/  PLOP3.LUT P0, PT, PT, PT, UP0, 0x40, 0x0 ;  /* 0x000000000000781c */ /* 0x000fe20003f0e808 */
[----:B------:R-:W1:Y:S02]  /*12600*/  SHFL.IDX PT, R2, R174, 0x1, 0x1c1f ;  /* 0x003c1f00ae027f89 */ /* 0x000e6400000e0000 */
[----:B-1----:R-:W-:Y:S01]  /*12610*/  IADD3 R179, R170, R2, RZ ;  /* 0x00000002aab37210 */ /* 0x002fe20007ffe0ff */
[----:B------:R-:W-:Y:S09]  /*12620*/  IMAD.IADD R181, R173, 0x1, R2 ;  /* 0x00000001adb57824 */ /* 0x000ff200078e0202 */
        /* <DEDUP_REMOVED lines=16> */
.L_x_205:
[----:B------:R-:W-:Y:S04]  /*12730*/  MOV R0, c[0x0][0x32c] ;  /* 0x0000cb0000007a02 */ /* 0x000fe80000000f00 */
[----:B------:R-:W-:Y:S11]  /*12740*/  ISETP.NE.AND P0, PT, R0, 0x1, PT ;  /* 0x000000010000780c */ /* 0x000ff60003f05270 */
[----:B------:R-:W-:Y:S02]  /*12750*/  @!UPT UIADD3 URZ, URZ, URZ, URZ ;  /* 0x0000003f3f3ff290 */ /* 0x000fe4000fffe03f */
[----:B------:R-:W-:Y:S05]  /*12760*/  @P0 IMAD.HI.U32 R0, R2, c[0x0][0x330], RZ ;  /* 0x0000cc0002000a27 */ /* 0x000fea00078e00ff */
[----:B------:R-:W-:Y:S02]  /*12770*/  @P0 SHF.R.U32.HI R2, RZ, c[0x0][0x334], R0 ;  /* 0x0000cd00ff020a19 */ /* 0x000fe40000011600 */
.L_x_206:
[----:B------:R-:W-:Y:S05]  /*12780*/  BSYNC B0 ;  /* 0x0000000000007941 */ /* 0x000fea0003800000 */
.L_x_204:
[----:B------:R-:W-:Y:S05]  /*12790*/  IMAD R2, R2, c[0x0][0x32c], R3 ;  /* 0x0000cb0002027a24 */ /* 0x000fea00078e0203 */
[----:B------:R-:W-:Y:S02]  /*127a0*/  IADD3 R0, R2, c[0x0][0x32c], RZ ;  /* 0x0000cb0002007a10 */ /* 0x000fe40007ffe0ff */
[----:B------:R-:W-:Y:S02]  /*127b0*/  IMNMX R179, R179, R2, !PT ;  /* 0x00000002b3b37217 */ /* 0x000fe40007800200 */
[----:B------:R-:W-:Y:S02]  /*127c0*/  IMNMX R181, R181, R0, PT ;  /* 0x00000000b5b57217 */ /* 0x000fe40003800200 */
.L_x_203:
[C---:B------:R-:W-:Y:S02]  /*127d0*/  ISETP.GE.AND P0, PT, R169.reuse, 0x2, PT ;  /* 0x00000002a900780c */ /* 0x040fe40003f06270 */
[----:B------:R-:W-:Y:S02]  /*127e0*/  ISETP.GE.AND P2, PT, R169, 0xa, PT ;  /* 0x0000000aa900780c */ /* 0x000fe40003f46270 */
[----:B------:R-:W-:Y:S02]  /*127f0*/  P2R R182, PR, RZ, 0x1 ;  /* 0x00000001ffb67803 */ /* 0x000fe40000000000 */
[----:B------:R-:W-:Y:S02]  /*12800*/  ISETP.GT.AND P0, PT, R171, 0x1, !P0 ;  /* 0x00000001ab00780c */ /* 0x000fe40004704270 */
[----:B------:R-:W-:Y:S02]  /*12810*/  ISETP.GE.AND P1, PT, R169, 0x9, PT ;  /* 0x00000009a900780c */ /* 0x000fe40003f26270 */
[----:B------:R-:W-:Y:S02]  /*12820*/  ISETP.LT.OR P0, PT, R177, 0x2, P0 ;  /* 0x00000002b100780c */ /* 0x000fe40000701670 */
[----:B------:R-:W-:Y:S02]  /*12830*/  P2R R180, PR, RZ, 0x2 ;  /* 0x00000002ffb47803 */ /* 0x000fe40000000000 */
[----:B------:R-:W-:Y:S02]  /*12840*/  FSEL R2, R5, -INF , !P0 ;  /* 0xff80000005027808 */ /* 0x000fe40004000000 */
[C---:B------:R-:W-:Y:S02]  /*12850*/  ISETP.GT.AND P0, PT, R171.reuse, 0x9, !P2 ;  /* 0x00000009ab00780c */ /* 0x040fe40005704270 */
[----:B------:R-:W-:Y:S02]  /*12860*/  ISETP.GT.AND P1, PT, R171, 0x8, !P1 ;  /* 0x00000008ab00780c */ /* 0x000fe40004f24270 */
[----:B------:R-:W-:Y:S02]  /*12870*/  P2R R184, PR, RZ, 0x4 ;  /* 0x00000004ffb87803 */ /* 0x000fe40000000000 */
[----:B------:R-:W-:Y:S02]  /*12880*/  ISETP.LT.OR P0, PT, R177, 0xa, P0 ;  /* 0x0000000ab100780c */ /* 0x000fe40000701670 */
[----:B------:R-:W-:Y:S02]  /*12890*/  ISETP.GE.AND P2, PT, R169, 0x11, PT ;  /* 0x00000011a900780c */ /* 0x000fe40003f46270 */
[----:B------:R-:W-:Y:S02]  /*128a0*/  ISETP.LT.OR P1, PT, R177, 0x9, P1 ;  /* 0x00000009b100780c */ /* 0x000fe40000f21670 */
[----:B------:R-:W-:Y:S02]  /*128b0*/  FSEL R0, R17, -INF , !P0 ;  /* 0xff80000011007808 */ /* 0x000fe40004000000 */
[----:B------:R-:W-:Y:S01]  /*128c0*/  ISETP.GT.AND P0, PT, R171, 0x10, !P2 ;  /* 0x00000010ab00780c */ /* 0x000fe20005704270 */
[----:B------:R-:W1:Y:S01]  /*128d0*/  SHFL.IDX PT, R17, R174, 0x2, 0x1c1f ;  /* 0x005c1f00ae117f89 */ /* 0x000e6200000e0000 */
[----:B------:R-:W-:Y:S02]  /*128e0*/  FSEL R5, R16, -INF , !P1 ;  /* 0xff80000010057808 */ /* 0x000fe40004800000 */
[----:B------:R-:W-:Y:S02]  /*128f0*/  ISETP.LT.OR P0, PT, R177, 0x11, P0 ;  /* 0x00000011b100780c */ /* 0x000fe40000701670 */
[----:B------:R-:W-:Y:S02]  /*12900*/  ISETP.GE.AND P1, PT, R169, 0x12, PT ;  /* 0x00000012a900780c */ /* 0x000fe40003f26270 */
[----:B------:R-:W-:Y:S02]  /*12910*/  FSEL R20, R20, -INF , !P0 ;  /* 0xff80000014147808 */ /* 0x000fe40004000000 */
[----:B------:R-:W-:Y:S02]  /*12920*/  ISETP.GT.AND P0, PT, R171, 0x11, !P1 ;  /* 0x00000011ab00780c */ /* 0x000fe40004f04270 */
[----:B------:R-:W-:Y:S02]  /*12930*/  P2R R249, PR, RZ, 0x2 ;  /* 0x00000002fff97803 */ /* 0x000fe40000000000 */
[----:B------:R-:W-:Y:S02]  /*12940*/  ISETP.LT.OR P0, PT, R177, 0x12, P0 ;  /* 0x00000012b100780c */ /* 0x000fe40000701670 */
[----:B------:R-:W-:Y:S02]  /*12950*/  ISETP.GE.AND P1, PT, R169, 0x19, PT ;  /* 0x00000019a900780c */ /* 0x000fe40003f26270 */
[----:B------:R-:W-:Y:S02]  /*12960*/  FSEL R16, R21, -INF , !P0 ;  /* 0xff80000015107808 */ /* 0x000fe40004000000 */
[----:B------:R-:W-:Y:S02]  /*12970*/  ISETP.GT.AND P0, PT, R171, 0x18, !P1 ;  /* 0x00000018ab00780c */ /* 0x000fe40004f04270 */
[----:B------:R-:W-:Y:S01]  /*12980*/  P2R R247, PR, RZ, 0x2 ;  /* 0x00000002fff77803 */ /* 0x000fe20000000000 */
[----:B------:R2:W-:Y:S01]  /*12990*/  STL [R1+0x4], R16 ;  /* 0x0000041001007387 */ /* 0x0005e20000100800 */
[----:B------:R-:W-:Y:S02]  /*129a0*/  ISETP.LT.OR P0, PT, R177, 0x19, P0 ;  /* 0x00000019b100780c */ /* 0x000fe40000701670 */
[C---:B------:R-:W-:Y:S02]  /*129b0*/  ISETP.GE.AND P1, PT, R169.reuse, 0x1a, PT ;  /* 0x0000001aa900780c */ /* 0x040fe40003f26270 */
[C---:B------:R-:W-:Y:S02]  /*129c0*/  ISETP.GE.AND P6, PT, R169.reuse, 0x52, PT ;  /* 0x00000052a900780c */ /* 0x040fe40003fc6270 */
[----:B------:R-:W-:Y:S02]  /*129d0*/  P2R R246, PR, RZ, 0x2 ;  /* 0x00000002fff67803 */ /* 0x000fe40000000000 */
[C---:B------:R-:W-:Y:S02]  /*129e0*/  ISETP.GE.AND P5, PT, R169.reuse, 0x59, PT ;  /* 0x00000059a900780c */ /* 0x040fe40003fa6270 */
[----:B------:R-:W-:Y:S02]  /*129f0*/  P2R R192, PR, RZ, 0x4 ;  /* 0x00000004ffc07803 */ /* 0x000fe40000000000 */
[----:B------:R-:W-:Y:S02]  /*12a00*/  ISETP.GE.AND P2, PT, R169, 0x1, PT ;  /* 0x00000001a900780c */ /* 0x000fe40003f46270 */
[----:B--2---:R-:W-:Y:S02]  /*12a10*/  FSEL R16, R32, -INF , !P0 ;  /* 0xff80000020107808 */ /* 0x004fe40004000000 */
        /* <DEDUP_REMOVED lines=54> */
[----:B------:R-:W-:Y:S01]  /*12d80*/  FSEL R185, R69, -INF , !P0 ;  /* 0xff80000045b97808 */ /* 0x000fe20004000000 */
[--C-:B-1----:R-:W-:Y:S01]  /*12d90*/  IMAD.IADD R69, R170, 0x1, R17.reuse ;  /* 0x00000001aa457824 */ /* 0x102fe200078e0211 */
[----:B------:R-:W-:Y:S02]  /*12da0*/  ISETP.GT.AND P0, PT, R171, 0x48, !P1 ;  /* 0x00000048ab00780c */ /* 0x000fe40004f04270 */
[----:B------:R-:W-:Y:S02]  /*12db0*/  ISETP.GE.AND P1, PT, R169, 0x4a, PT ;  /* 0x0000004aa900780c */ /* 0x000fe40003f26270 */
[----:B------:R-:W-:Y:S02]  /*12dc0*/  ISETP.LT.OR P0, PT, R177, 0x49, P0 ;  /* 0x00000049b100780c */ /* 0x000fe40000701670 */
[----:B------:R-:W-:Y:S02]  /*12dd0*/  P2R R21, PR, RZ, 0x2 ;  /* 0x00000002ff157803 */ /* 0x000fe40000000000 */
[----:B------:R-:W-:Y:S01]  /*12de0*/  FSEL R176, R80, -INF , !P0 ;  /* 0xff80000050b07808 */ /* 0x000fe20004000000 */
[----:B------:R-:W-:Y:S01]  /*12df0*/  IMAD.IADD R80, R173, 0x1, R17 ;  /* 0x00000001ad507824 */ /* 0x000fe200078e0211 */
[----:B------:R-:W-:Y:S02]  /*12e00*/  ISETP.GT.AND P0, PT, R171, 0x49, !P1 ;  /* 0x00000049ab00780c */ /* 0x000fe40004f04270 */
[----:B------:R-:W-:Y:S02]  /*12e10*/  ISETP.GE.AND P1, PT, R169, 0x51, PT ;  /* 0x00000051a900780c */ /* 0x000fe40003f26270 */
[----:B------:R-:W-:Y:S02]  /*12e20*/  ISETP.LT.OR P0, PT, R177, 0x4a, P0 ;  /* 0x0000004ab100780c */ /* 0x000fe40000701670 */
        /* <DEDUP_REMOVED lines=14> */
[----:B------:R-:W-:Y:S04]  /*12f10*/  ISETP.GE.AND P0, PT, R169, 0x5a, PT ;  /* 0x0000005aa900780c */ /* 0x000fe80003f06270 */
[----:B------:R-:W-:Y:S04]  /*12f20*/  ISETP.GT.AND P2, PT, R171, 0x59, !P0 ;  /* 0x00000059ab00780c */ /* 0x000fe80004744270 */
[----:B------:R-:W-:Y:S04]  /*12f30*/  ISETP.LT.OR P2, PT, R177, 0x5a, P2 ;  /* 0x0000005ab100780c */ /* 0x000fe80001741670 */
[----:B------:R-:W-:Y:S02]  /*12f40*/  FSEL R97, R97, -INF , !P2 ;  /* 0xff80000061617808 */ /* 0x000fe40005000000 */
[----:B------:R-:W-:Y:S11]  /*12f50*/  PLOP3.LUT P2, PT, PT, PT, UP0, 0x40, 0x0 ;  /* 0x000000000000781c */ /* 0x000ff60003f4e808 */
[----:B------:R-:W-:Y:S02]  /*12f60*/  @!UPT UIADD3 URZ, URZ, URZ, URZ ;  /* 0x0000003f3f3ff290 */ /* 0x000fe4000fffe03f */
        /* <DEDUP_REMOVED lines=16> */
.L_x_209:
[----:B------:R-:W-:Y:S04]  /*13070*/  MOV R4, c[0x0][0x32c] ;  /* 0x0000cb0000047a02 */ /* 0x000fe80000000f00 */
[----:B------:R-:W-:Y:S11]  /*13080*/  ISETP.NE.AND P2, PT, R4, 0x1, PT ;  /* 0x000000010400780c */ /* 0x000ff60003f45270 */
[----:B------:R-:W-:Y:S02]  /*13090*/  @!UPT UIADD3 URZ, URZ, URZ, URZ ;  /* 0x0000003f3f3ff290 */ /* 0x000fe4000fffe03f */
[----:B------:R-:W-:Y:S05]  /*130a0*/  @P2 IMAD.HI.U32 R4, R17, c[0x0][0x330], RZ ;  /* 0x0000cc0011042a27 */ /* 0x000fea00078e00ff */
[----:B------:R-:W-:Y:S02]  /*130b0*/  @P2 SHF.R.U32.HI R17, RZ, c[0x0][0x334], R4 ;  /* 0x0000cd00ff112a19 */ /* 0x000fe40000011604 */
.L_x_210:
[----:B------:R-:W-:Y:S05]  /*130c0*/  BSYNC B0 ;  /* 0x0000000000007941 */ /* 0x000fea0003800000 */
.L_x_208:
[----:B------:R-:W-:Y:S05]  /*130d0*/  IMAD R17, R17, c[0x0][0x32c], R3 ;  /* 0x0000cb0011117a24 */ /* 0x000fea00078e0203 */
[----:B------:R-:W-:Y:S02]  /*130e0*/  IADD3 R4, R17, c[0x0][0x32c], RZ ;  /* 0x0000cb0011047a10 */ /* 0x000fe40007ffe0ff */
[----:B------:R-:W-:Y:S02]  /*130f0*/  IMNMX R69, R69, R17, !PT ;  /* 0x0000001145457217 */ /* 0x000fe40007800200 */
[----:B------:R-:W-:Y:S02]  /*13100*/  IMNMX R80, R80, R4, PT ;  /* 0x0000000450507217 */ /* 0x000fe40003800200 */
.L_x_207:
[----:B------:R-:W-:Y:S02]  /*13110*/  ISETP.NE.AND P2, PT, R180, RZ, PT ;  /* 0x000000ffb400720c */ /* 0x000fe40003f45270 */
[----:B------:R-:W-:Y:S02]  /*13120*/  P2R R84, PR, RZ, 0x10 ;  /* 0x00000010ff547803 */ /* 0x000fe40000000000 */
[----:B------:R-:W-:Y:S02]  /*13130*/  ISETP.GT.AND P2, PT, R179, 0x8, !P2 ;  /* 0x00000008b300780c */ /* 0x000fe40005744270 */
[----:B------:R-:W-:Y:S02]  /*13140*/  ISETP.NE.AND P4, PT, R32, RZ, PT ;  /* 0x000000ff2000720c */ /* 0x000fe40003f85270 */
[----:B------:R-:W-:Y:S02]  /*13150*/  ISETP.LT.OR P2, PT, R181, 0x9, P2 ;  /* 0x00000009b500780c */ /* 0x000fe40001741670 */
[----:B------:R-:W-:Y:S02]  /*13160*/  P2R R81, PR, RZ, 0x8 ;  /* 0x00000008ff517803 */ /* 0x000fe40000000000 */
[----:B------:R-:W-:Y:S02]  /*13170*/  FSEL R4, R18, -INF , !P2 ;  /* 0xff80000012047808 */ /* 0x000fe40005000000 */
[----:B------:R-:W-:Y:S02]  /*13180*/  ISETP.NE.AND P2, PT, R184, RZ, PT ;  /* 0x000000ffb800720c */ /* 0x000fe40003f45270 */
[----:B------:R-:W-:Y:S02]  /*13190*/  ISETP.NE.AND P3, PT, R21, RZ, PT ;  /* 0x000000ff1500720c */ /* 0x000fe40003f65270 */
[----:B------:R-:W-:Y:S04]  /*131a0*/  ISETP.GT.AND P2, PT, R179, 0x9, !P2 ;  /* 0x00000009b300780c */ /* 0x000fe80005744270 */
[----:B------:R-:W-:Y:S04]  /*131b0*/  ISETP.LT.OR P2, PT, R181, 0xa, P2 ;  /* 0x0000000ab500780c */ /* 0x000fe80001741670 */
[----:B------:R-:W-:Y:S02]  /*131c0*/  FSEL R19, R19, -INF , !P2 ;  /* 0xff80000013137808 */ /* 0x000fe40005000000 */
[----:B------:R-:W-:Y:S04]  /*131d0*/  ISETP.NE.AND P2, PT, R192, RZ, PT ;  /* 0x000000ffc000720c */ /* 0x000fe80003f45270 */
[----:B------:R-:W-:Y:S04]  /*131e0*/  ISETP.GT.AND P2, PT, R179, 0x10, !P2 ;  /* 0x00000010b300780c */ /* 0x000fe80005744270 */
[----:B------:R-:W-:Y:S04]  /*131f0*/  ISETP.LT.OR P2, PT, R181, 0x11, P2 ;  /* 0x00000011b500780c */ /* 0x000fe80001741670 */
[----:B------:R-:W-:Y:S02]  /*13200*/  FSEL R18, R22, -INF , !P2 ;  /* 0xff80000016127808 */ /* 0x000fe40005000000 */
[----:B------:R-:W-:Y:S02]  /*13210*/  ISETP.NE.AND P2, PT, R249, RZ, PT ;  /* 0x000000fff900720c */ /* 0x000fe40003f45270 */
[----:B------:R-:W-:Y:S02]  /*13220*/  P2R R22, PR, RZ, 0x10 ;  /* 0x00000010ff167803 */ /* 0x000fe40000000000 */
        /* <DEDUP_REMOVED lines=53> */
[----:B------:R-:W-:Y:S02]  /*13580*/  ISETP.GT.AND P2, PT, R179, 0x48, !P4 ;  /* 0x00000048b300780c */ /* 0x000fe40006744270 */
[----:B------:R-:W-:Y:S02]  /*13590*/  ISETP.NE.AND P4, PT, R68, RZ, PT ;  /* 0x000000ff4400720c */ /* 0x000fe40003f85270 */
        /* <DEDUP_REMOVED lines=11> */
[----:B------:R-:W-:Y:S04]  /*13650*/  ISETP.NE.AND P2, PT, R182, RZ, PT ;  /* 0x000000ffb600720c */ /* 0x000fe80003f45270 */
[----:B------:R-:W-:Y:S04]  /*13660*/  ISETP.GT.AND P2, PT, R179, 0x1, !P2 ;  /* 0x00000001b300780c */ /* 0x000fe80005744270 */
[----:B------:R-:W-:Y:S04]  /*13670*/  ISETP.LT.OR P2, PT, R181, 0x2, P2 ;  /* 0x00000002b500780c */ /* 0x000fe80001741670 */
[----:B------:R-:W-:Y:S02]  /*13680*/  FSEL R7, R7, -INF , !P2 ;  /* 0xff80000007077808 */ /* 0x000fe40005000000 */
[----:B------:R-:W-:Y:S04]  /*13690*/  ISETP.GT.AND P2, PT, R179, RZ, !P4 ;  /* 0x000000ffb300720c */ /* 0x000fe80006744270 */
        /* <DEDUP_REMOVED lines=8> */
[----:B------:R-:W-:Y:S02]  /*13720*/  ISETP.GT.AND P2, PT, R69, RZ, !P4 ;  /* 0x000000ff4500720c */ /* 0x000fe40006744270 */
[----:B------:R-:W-:Y:S01]  /*13730*/  ISETP.NE.AND P4, PT, R22, RZ, PT ;  /* 0x000000ff1600720c */ /* 0x000fe20003f85270 */
[----:B------:R-:W-:Y:S01]  /*13740*/  IMAD.IADD R22, R173, 0x1, R23 ;  /* 0x00000001ad167824 */ /* 0x000fe200078e0217 */
[----:B------:R-:W-:Y:S04]  /*13750*/  ISETP.LT.OR P2, PT, R80, 0x1, P2 ;  /* 0x000000015000780c */ /* 0x000fe80001741670 */
[----:B------:R-:W-:Y:S02]  /*13760*/  FSEL R8, R8, -INF , !P2 ;  /* 0xff80000008087808 */ /* 0x000fe40005000000 */
[----:B------:R-:W-:Y:S04]  /*13770*/  ISETP.NE.AND P2, PT, R182, RZ, PT ;  /* 0x000000ffb600720c */ /* 0x000fe80003f45270 */
[----:B------:R-:W-:Y:S04]  /*13780*/  ISETP.GT.AND P2, PT, R69, 0x1, !P2 ;  /* 0x000000014500780c */ /* 0x000fe80005744270 */
[----:B------:R-:W-:Y:S04]  /*13790*/  ISETP.LT.OR P2, PT, R80, 0x2, P2 ;  /* 0x000000025000780c */ /* 0x000fe80001741670 */
        /* <DEDUP_REMOVED lines=69> */
[----:B------:R-:W-:Y:S02]  /*13bf0*/  ISETP.GT.AND P2, PT, R69, 0x49, !P3 ;  /* 0x000000494500780c */ /* 0x000fe40005f44270 */
[----:B------:R-:W-:Y:S02]  /*13c00*/  ISETP.NE.AND P3, PT, R81, RZ, PT ;  /* 0x000000ff5100720c */ /* 0x000fe40003f65270 */
        /* <DEDUP_REMOVED lines=32> */
.L_x_213:
[----:B------:R-:W-:Y:S04]  /*13e10*/  MOV R23, c[0x0][0x32c] ;  /* 0x0000cb0000177a02 */ /* 0x000fe80000000f00 */
[----:B------:R-:W-:Y:S11]  /*13e20*/  ISETP.NE.AND P2, PT, R23, 0x1, PT ;  /* 0x000000011700780c */ /* 0x000ff60003f45270 */
[----:B------:R-:W-:Y:S02]  /*13e30*/  @!UPT UIADD3 URZ, URZ, URZ, URZ ;  /* 0x0000003f3f3ff290 */ /* 0x000fe4000fffe03f */
[----:B------:R-:W-:Y:S05]  /*13e40*/  @P2 IMAD.HI.U32 R23, R24, c[0x0][0x330], RZ ;  /* 0x0000cc0018172a27 */ /* 0x000fea00078e00ff */
[----:B------:R-:W-:Y:S02]  /*13e50*/  @P2 SHF.R.U32.HI R24, RZ, c[0x0][0x334], R23 ;  /* 0x0000cd00ff182a19 */ /* 0x000fe40000011617 */
.L_x_214:
[----:B------:R-:W-:Y:S05]  /*13e60*/  BSYNC B0 ;  /* 0x0000000000007941 */ /* 0x000fea0003800000 */
.L_x_212:
[----:B------:R-:W-:Y:S05]  /*13e70*/  IMAD R3, R24, c[0x0][0x32c], R3 ;  /* 0x0000cb0018037a24 */ /* 0x000fea00078e0203 */
[----:B------:R-:W-:Y:S02]  /*13e80*/  IADD3 R23, R3, c[0x0][0x32c], RZ ;  /* 0x0000cb0003177a10 */ /* 0x000fe40007ffe0ff */
[----:B------:R-:W-:Y:S02]  /*13e90*/  IMNMX R170, R170, R3, !PT ;  /* 0x00000003aaaa7217 */ /* 0x000fe40007800200 */
[----:B------:R-:W-:Y:S02]  /*13ea0*/  IMNMX R22, R22, R23, PT ;  /* 0x0000001716167217 */ /* 0x000fe40003800200 */
.L_x_211:
[----:B------:R-:W2:Y:S01]  /*13eb0*/  LDL.LU R3, [R1+0x4] ;  /* 0x0000040001037983 */ /* 0x000ea20000300800 */
[----:B------:R-:W-:Y:S02]  /*13ec0*/  ISETP.NE.AND P2, PT, R68, RZ, PT ;  /* 0x000000ff4400720c */ /* 0x000fe40003f45270 */
[----:B------:R-:W-:Y:S02]  /*13ed0*/  MOV R29, R35 ;  /* 0x00000023001d7202 */ /* 0x000fe40000000f00 */
[----:B------:R-:W-:Y:S02]  /*13ee0*/  ISETP.GT.AND P2, PT, R170, RZ, !P2 ;  /* 0x000000ffaa00720c */ /* 0x000fe40005744270 */
[----:B------:R-:W-:Y:S02]  /*13ef0*/  MOV R56, R54 ;  /* 0x0000003600387202 */ /* 0x000fe40000000f00 */
[----:B------:R-:W-:Y:S02]  /*13f00*/  ISETP.LT.OR P2, PT, R22, 0x1, P2 ;  /* 0x000000011600780c */ /* 0x000fe40001741670 */
[----:B------:R-:W-:Y:S02]  /*13f10*/  ISETP.GT.AND P1, PT, R170, 0x50, !P1 ;  /* 0x00000050aa00780c */ /* 0x000fe40004f24270 */
[----:B------:R-:W-:Y:S02]  /*13f20*/  FSEL R10, R10, -INF , !P2 ;  /* 0xff8000000a0a7808 */ /* 0x000fe40005000000 */
[----:B------:R-:W-:Y:S02]  /*13f30*/  ISETP.NE.AND P2, PT, R182, RZ, PT ;  /* 0x000000ffb600720c */ /* 0x000fe40003f45270 */
[----:B------:R-:W-:Y:S02]  /*13f40*/  ISETP.LT.OR P1, PT, R22, 0x51, P1 ;  /* 0x000000511600780c */ /* 0x000fe40000f21670 */
[C---:B------:R-:W-:Y:S02]  /*13f50*/  ISETP.GT.AND P2, PT, R170.reuse, 0x1, !P2 ;  /* 0x00000001aa00780c */ /* 0x040fe40005744270 */
[----:B------:R-:W-:Y:S02]  /*13f60*/  ISETP.GT.AND P6, PT, R170, 0x51, !P6 ;  /* 0x00000051aa00780c */ /* 0x000fe400077c4270 */
        /* <DEDUP_REMOVED lines=8> */
[----:B------:R-:W-:Y:S02]  /*13ff0*/  ISETP.GT.AND P0, PT, R170, 0x59, !P0 ;  /* 0x00000059aa00780c */ /* 0x000fe40004704270 */
[----:B------:R-:W-:Y:S02]  /*14000*/  FSEL R14, R14, -INF , !P2 ;  /* 0xff8000000e0e7808 */ /* 0x000fe40005000000 */
[----:B------:R-:W-:Y:S02]  /*14010*/  ISETP.NE.AND P2, PT, R184, RZ, PT ;  /* 0x000000ffb800720c */ /* 0x000fe40003f45270 */
[----:B------:R-:W-:Y:S02]  /*14020*/  ISETP.LT.OR P0, PT, R22, 0x5a, P0 ;  /* 0x0000005a1600780c */ /* 0x000fe40000701670 */
[----:B------:R-:W-:Y:S02]  /*14030*/  ISETP.GT.AND P2, PT, R170, 0x9, !P2 ;  /* 0x00000009aa00780c */ /* 0x000fe40005744270 */
[----:B------:R-:W-:Y:S02]  /*14040*/  FSEL R90, R90, -INF , !P1 ;  /* 0xff8000005a5a7808 */ /* 0x000fe40004800000 */
[----:B------:R-:W-:Y:S02]  /*14050*/  ISETP.LT.OR P2, PT, R22, 0xa, P2 ;  /* 0x0000000a1600780c */ /* 0x000fe40001741670 */
[----:B------:R-:W-:Y:S02]  /*14060*/  FSEL R45, R95, -INF , !P0 ;  /* 0xff8000005f2d7808 */ /* 0x000fe40004000000 */
[----:B------:R-:W-:Y:S02]  /*14070*/  FSEL R15, R15, -INF , !P2 ;  /* 0xff8000000f0f7808 */ /* 0x000fe40005000000 */
[----:B------:R-:W-:Y:S02]  /*14080*/  ISETP.NE.AND P2, PT, R192, RZ, PT ;  /* 0x000000ffc000720c */ /* 0x000fe40003f45270 */
[----:B------:R-:W-:Y:S02]  /*14090*/  FSEL R91, R91, -INF , !P6 ;  /* 0xff8000005b5b7808 */ /* 0x000fe40007000000 */
[----:B------:R-:W-:Y:S02]  /*140a0*/  ISETP.GT.AND P2, PT, R170, 0x10, !P2 ;  /* 0x00000010aa00780c */ /* 0x000fe40005744270 */
[----:B------:R-:W-:Y:S02]  /*140b0*/  FSEL R94, R94, -INF , !P5 ;  /* 0xff8000005e5e7808 */ /* 0x000fe40006800000 */
        /* <DEDUP_REMOVED lines=18> */
[----:B------:R-:W-:Y:S04]  /*141e0*/  ISETP.GT.AND P2, PT, R170, 0x19, !P2 ;  /* 0x00000019aa00780c */ /* 0x000fe80005744270 */
[----:B------:R-:W-:Y:S04]  /*141f0*/  ISETP.LT.OR P2, PT, R22, 0x1a, P2 ;  /* 0x0000001a1600780c */ /* 0x000fe80001741670 */
        /* <DEDUP_REMOVED lines=27> */
[----:B------:R-:W-:Y:S02]  /*143b0*/  MOV R58, R28 ;  /* 0x0000001c003a7202 */ /* 0x000fe40000000f00 */
[----:B------:R-:W-:Y:S02]  /*143c0*/  ISETP.GT.AND P2, PT, R170, 0x31, !P2 ;  /* 0x00000031aa00780c */ /* 0x000fe40005744270 */
[----:B------:R-:W-:Y:S02]  /*143d0*/  MOV R28, R85 ;  /* 0x00000055001c7202 */ /* 0x000fe40000000f00 */
[----:B------:R-:W-:Y:S02]  /*143e0*/  ISETP.LT.OR P2, PT, R22, 0x32, P2 ;  /* 0x000000321600780c */ /* 0x000fe40001741670 */
[----:B------:R-:W-:Y:S02]  /*143f0*/  FMNMX.FTZ R26, R57, R26, !PT ;  /* 0x0000001a391a7209 */ /* 0x000fe40007810000 */
[----:B------:R-:W-:Y:S02]  /*14400*/  FSEL R249, R59, -INF , !P2 ;  /* 0xff8000003bf97808 */ /* 0x000fe40005000000 */
        /* <DEDUP_REMOVED lines=52> */
[----:B--2---:R-:W-:Y:S02]  /*14750*/  MOV R34, R3 ;  /* 0x0000000300227202 */ /* 0x004fe40000000f00 */
        /* <DEDUP_REMOVED lines=8> */
[----:B------:R-:W-:Y:S02]  /*147e0*/  ISETP.GT.AND P2, PT, R170, 0x49, !P2 ;  /* 0x00000049aa00780c */ /* 0x000fe40005744270 */
[----:B------:R-:W-:Y:S02]  /*147f0*/  FMNMX.FTZ R3, R20, R3, !PT ;  /* 0x0000000314037209 */ /* 0x000fe40007810000 */
[----:B------:R-:W-:Y:S02]  /*14800*/  ISETP.LT.OR P2, PT, R22, 0x4a, P2 ;  /* 0x0000004a1600780c */ /* 0x000fe40001741670 */
[----:B------:R-:W-:Y:S02]  /*14810*/  FMNMX.FTZ R3, R34, R3, !PT ;  /* 0x0000000322037209 */ /* 0x000fe40007810000 */
[----:B------:R-:W-:Y:S02]  /*14820*/  FSEL R180, R79, -INF , !P2 ;  /* 0xff8000004fb47808 */ /* 0x000fe40005000000 */
        /* <DEDUP_REMOVED lines=9> */
[----:B------:R-:W-:Y:S01]  /*148c0*/  FMNMX.FTZ R21, R252, R21, !PT ;  /* 0x00000015fc157209 */ /* 0x000fe20007810000 */
[----:B------:R-:W-:Y:S01]  /*148d0*/  SHFL.BFLY PT, R25, R24, 0x1, 0x1f ;  /* 0x0c201f0018197f89 */ /* 0x000fe200000e0000 */
        /* <DEDUP_REMOVED lines=22> */
[----:B------:R-:W-:Y:S04]  /*14a40*/  FMNMX.FTZ R3, R96, R3, !PT ;  /* 0x0000000360037209 */ /* 0x000fe80007810000 */
[----:B------:R-:W-:Y:S05]  /*14a50*/  FMNMX.FTZ R3, R97, R3, !PT ;  /* 0x0000000361037209 */ /* 0x000fea0007810000 */
[----:B------:R-:W1:Y:S02]  /*14a60*/  SHFL.BFLY PT, R23, R3, 0x2, 0x1f ;  /* 0x0c401f0003177f89 */ /* 0x000e6400000e0000 */
[----:B-1----:R-:W-:Y:S06]  /*14a70*/  FMNMX.FTZ R23, R3, R23, !PT ;  /* 0x0000001703177209 */ /* 0x002fec0007810000 */
[----:B------:R-:W1:Y:S02]  /*14a80*/  SHFL.BFLY PT, R3, R23, 0x1, 0x1f ;  /* 0x0c201f0017037f89 */ /* 0x000e6400000e0000 */
[----:B-1----:R-:W-:Y:S06]  /*14a90*/  FMNMX.FTZ R3, R23, R3, !PT ;  /* 0x0000000317037209 */ /* 0x002fec0007810000 */
[----:B------:R-:W1:Y:S01]  /*14aa0*/  SHFL.BFLY PT, R23, R21, 0x2, 0x1f ;  /* 0x0c401f0015177f89 */ /* 0x000e6200000e0000 */
[C---:B------:R-:W-:Y:S01]  /*14ab0*/  FSETP.NEU.FTZ.AND P2, PT, R3.reuse, -INF , PT ;  /* 0xff8000000300780b */ /* 0x040fe20003f5d000 */
[C---:B------:R-:W-:Y:S03]  /*14ac0*/  FMUL.FTZ R174, R3.reuse, c[0x0][0x2d0] ;  /* 0x0000b40003ae7a20 */ /* 0x040fe60000410000 */
[----:B------:R-:W-:Y:S02]  /*14ad0*/  FSEL R43, R3, RZ, P2 ;  /* 0x000000ff032b7208 */ /* 0x000fe40001000000 */
[----:B------:R-:W-:Y:S03]  /*14ae0*/  FSEL R174, R174, RZ, P2 ;  /* 0x000000ffaeae7208 */ /* 0x000fe60001000000 */
[----:B------:R-:W-:Y:S02]  /*14af0*/  FADD.FTZ R43, -R43, R167 ;  /* 0x000000a72b2b7221 */ /* 0x000fe40000010100 */
[--C-:B------:R-:W-:Y:S02]  /*14b00*/  FFMA.FTZ R75, R20, c[0x0][0x2d0], -R174.reuse ;  /* 0x0000b400144b7a23 */ /* 0x100fe400000108ae */
[--C-:B------:R-:W-:Y:S02]  /*14b10*/  FFMA.FTZ R76, R53, c[0x0][0x2d0], -R174.reuse ;  /* 0x0000b400354c7a23 */ /* 0x100fe400000108ae */
[--C-:B------:R-:W-:Y:S02]  /*14b20*/  FFMA.FTZ R84, R34, c[0x0][0x2d0], -R174.reuse ;  /* 0x0000b40022547a23 */ /* 0x100fe400000108ae */
[----:B------:R-:W-:Y:S01]  /*14b30*/  MUFU.EX2 R75, R75 ;  /* 0x0000004b004b7308 */ /* 0x000fe20000000800 */
[----:B------:R-:W-:Y:S01]  /*14b40*/  LDSM.16.MT88.4 R32, [R220+0x100] ;  /* 0x00010000dc20783b */ /* 0x000fe20000004200 */
[--C-:B------:R-:W-:Y:S02]  /*14b50*/  FFMA.FTZ R47, R0, c[0x0][0x2d0], -R174.reuse ;  /* 0x0000b400002f7a23 */ /* 0x100fe400000108ae */
[--C-:B------:R-:W-:Y:S01]  /*14b60*/  FFMA.FTZ R86, R16, c[0x0][0x2d0], -R174.reuse ;  /* 0x0000b40010567a23 */ /* 0x100fe200000108ae */
[----:B-1----:R-:W-:Y:S01]  /*14b70*/  FMNMX.FTZ R21, R21, R23, !PT ;  /* 0x0000001715157209 */ /* 0x002fe20007810000 */
[--C-:B------:R-:W-:Y:S02]  /*14b80*/  FFMA.FTZ R189, R189, c[0x0][0x2d0], -R174.reuse ;  /* 0x0000b400bdbd7a23 */ /* 0x100fe400000108ae */
[--C-:B------:R-:W-:Y:S02]  /*14b90*/  FFMA.FTZ R87, R194, c[0x0][0x2d0], -R174.reuse ;  /* 0x0000b400c2577a23 */ /* 0x100fe400000108ae */
[----:B------:R-:W-:Y:S01]  /*14ba0*/  MUFU.EX2 R76, R76 ;  /* 0x0000004c004c7308 */ /* 0x000fe20000000800 */
[----:B------:R-:W1:Y:S01]  /*14bb0*/  SHFL.BFLY PT, R0, R21, 0x1, 0x1f ;  /* 0x0c201f0015007f89 */ /* 0x000e6200000e0000 */
[----:B------:R-:W-:Y:S02]  /*14bc0*/  FMUL.FTZ R43, R43, c[0x0][0x2d0] ;  /* 0x0000b4002b2b7a20 */ /* 0x000fe40000410000 */
[--C-:B------:R-:W-:Y:S01]  /*14bd0*/  FFMA.FTZ R46, R5, c[0x0][0x2d0], -R174.reuse ;  /* 0x0000b400052e7a23 */ /* 0x100fe200000108ae */
[----:B------:R-:W-:Y:S01]  /*14be0*/  FMNMX.FTZ R5, R249, R26, !PT ;  /* 0x0000001af9057209 */ /* 0x000fe20007810000 */
[--C-:B------:R-:W-:Y:S01]  /*14bf0*/  FFMA.FTZ R69, R2, c[0x0][0x2d0], -R174.reuse ;  /* 0x0000b40002457a23 */ /* 0x100fe200000108ae */
[----:B------:R-:W-:Y:S01]  /*14c00*/  FMNMX.FTZ R2, R24, R25, !PT ;  /* 0x0000001918027209 */ /* 0x000fe20007810000 */
[--C-:B------:R-:W-:Y:S01]  /*14c10*/  FFMA.FTZ R190, R190, c[0x0][0x2d0], -R174.reuse ;  /* 0x0000b400bebe7a23 */ /* 0x100fe200000108ae */
[----:B------:R-:W-:Y:S01]  /*14c20*/  FMNMX.FTZ R5, R247, R5, !PT ;  /* 0x00000005f7057209 */ /* 0x000fe20007810000 */
[----:B------:R-:W-:Y:S01]  /*14c30*/  MUFU.EX2 R46, R46 ;  /* 0x0000002e002e7308 */ /* 0x000fe20000000800 */
[C---:B------:R-:W-:Y:S01]  /*14c40*/  FSETP.NEU.FTZ.AND P1, PT, R2.reuse, -INF , PT ;  /* 0xff8000000200780b */ /* 0x040fe20003f3d000 */
[C---:B------:R-:W-:Y:S01]  /*14c50*/  FMUL.FTZ R173, R2.reuse, c[0x0][0x2d0] ;  /* 0x0000b40002ad7a20 */ /* 0x040fe20000410000 */
[----:B------:R-:W-:Y:S01]  /*14c60*/  FMNMX.FTZ R5, R211, R5, !PT ;  /* 0x00000005d3057209 */ /* 0x000fe20007810000 */
[--C-:B------:R-:W-:Y:S01]  /*14c70*/  FFMA.FTZ R195, R195, c[0x0][0x2d0], -R174.reuse ;  /* 0x0000b400c3c37a23 */ /* 0x100fe200000108ae */
[----:B------:R-:W-:Y:S01]  /*14c80*/  FSEL R42, R2, RZ, P1 ;  /* 0x000000ff022a7208 */ /* 0x000fe20000800000 */
[--C-:B------:R-:W-:Y:S01]  /*14c90*/  FFMA.FTZ R196, R196, c[0x0][0x2d0], -R174.reuse ;  /* 0x0000b400c4c47a23 */ /* 0x100fe200000108ae */
[----:B------:R-:W-:Y:S01]  /*14ca0*/  FSEL R173, R173, RZ, P1 ;  /* 0x000000ffadad7208 */ /* 0x000fe20000800000 */
[----:B------:R-:W-:Y:S01]  /*14cb0*/  FFMA.FTZ R205, R205, c[0x0][0x2d0], -R174 ;  /* 0x0000b400cdcd7a23 */ /* 0x000fe200000108ae */
[----:B------:R-:W-:Y:S01]  /*14cc0*/  FMNMX.FTZ R5, R188, R5, !PT ;  /* 0x00000005bc057209 */ /* 0x000fe20007810000 */
[----:B------:R-:W2:Y:S01]  /*14cd0*/  MUFU.EX2 R69, R69 ;  /* 0x0000004500457308 */ /* 0x000ea20000000800 */
[----:B------:R-:W-:Y:S02]  /*14ce0*/  FADD.FTZ R42, -R42, R166 ;  /* 0x000000a62a2a7221 */ /* 0x000fe40000010100 */
[----:B------:R-:W-:Y:S01]  /*14cf0*/  FMNMX.FTZ R5, R184, R5, !PT ;  /* 0x00000005b8057209 */ /* 0x000fe20007810000 */
[--C-:B------:R-:W-:Y:S01]  /*14d00*/  FFMA.FTZ R194, R64, c[0x0][0x2d0], -R173.reuse ;  /* 0x0000b40040c27a23 */ /* 0x100fe200000108ad */
[----:B-1----:R-:W-:Y:S01]  /*14d10*/  FMNMX.FTZ R0, R21, R0, !PT ;  /* 0x0000000015007209 */ /* 0x002fe20007810000 */
[--C-:B------:R-:W-:Y:S01]  /*14d20*/  FFMA.FTZ R72, R19, c[0x0][0x2d0], -R173.reuse ;  /* 0x0000b40013487a23 */ /* 0x100fe200000108ad */
[----:B------:R-:W-:Y:S01]  /*14d30*/  LDSM.16.MT88.4 R20, [R225+0x100] ;  /* 0x00010000e114783b */ /* 0x000fe20000004200 */
[--C-:B------:R-:W-:Y:S01]  /*14d40*/  FFMA.FTZ R83, R18, c[0x0][0x2d0], -R173.reuse ;  /* 0x0000b40012537a23 */ /* 0x100fe200000108ad */
[----:B------:R-:W-:Y:S01]  /*14d50*/  FSETP.NEU.FTZ.AND P0, PT, R0, -INF , PT ;  /* 0xff8000000000780b */ /* 0x000fe20003f1d000 */
[----:B------:R-:W1:Y:S01]  /*14d60*/  MUFU.EX2 R47, R47 ;  /* 0x0000002f002f7308 */ /* 0x000e620000000800 */
[----:B------:R-:W-:Y:S01]  /*14d70*/  FMNMX.FTZ R5, R182, R5, !PT ;  /* 0x00000005b6057209 */ /* 0x000fe20007810000 */
[--C-:B------:R-:W-:Y:S02]  /*14d80*/  FFMA.FTZ R85, R17, c[0x0][0x2d0], -R173.reuse ;  /* 0x0000b40011557a23 */ /* 0x100fe400000108ad */
[----:B------:R-:W-:Y:S01]  /*14d90*/  FMUL.FTZ R170, R0, c[0x0][0x2d0] ;  /* 0x0000b40000aa7a20 */ /* 0x000fe20000410000 */
[----:B------:R-:W-:Y:S01]  /*14da0*/  FMNMX.FTZ R5, R180, R5, !PT ;  /* 0x00000005b4057209 */ /* 0x000fe20007810000 */
[--C-:B------:R-:W-:Y:S02]  /*14db0*/  FFMA.FTZ R78, R6, c[0x0][0x2d0], -R173.reuse ;  /* 0x0000b400064e7a23 */ /* 0x100fe400000108ad */
[--C-:B------:R-:W-:Y:S01]  /*14dc0*/  FFMA.FTZ R73, R7, c[0x0][0x2d0], -R173.reuse ;  /* 0x0000b40007497a23 */ /* 0x100fe200000108ad */
[----:B------:R-:W-:Y:S01]  /*14dd0*/  FSEL R170, R170, RZ, P0 ;  /* 0x000000ffaaaa7208 */ /* 0x000fe20000000000 */
[----:B------:R-:W-:Y:S01]  /*14de0*/  MUFU.EX2 R72, R72 ;  /* 0x0000004800487308 */ /* 0x000fe20000000800 */
[----:B------:R-:W-:Y:S01]  /*14df0*/  FMNMX.FTZ R5, R90, R5, !PT ;  /* 0x000000055a057209 */ /* 0x000fe20007810000 */
[----:B------:R-:W-:Y:S02]  /*14e00*/  FMUL.FTZ R42, R42, c[0x0][0x2d0] ;  /* 0x0000b4002a2a7a20 */ /* 0x000fe40000410000 */
[--C-:B------:R-:W-:Y:S01]  /*14e10*/  FFMA.FTZ R166, R58, c[0x0][0x2d0], -R170.reuse ;  /* 0x0000b4003aa67a23 */ /* 0x100fe200000108aa */
[----:B------:R-:W-:Y:S01]  /*14e20*/  FMNMX.FTZ R5, R91, R5, !PT ;  /* 0x000000055b057209 */ /* 0x000fe20007810000 */
[--C-:B------:R-:W-:Y:S01]  /*14e30*/  FFMA.FTZ R167, R67, c[0x0][0x2d0], -R170.reuse ;  /* 0x0000b40043a77a23 */ /* 0x100fe200000108aa */
[----:B--2---:R-:W-:Y:S01]  /*14e40*/  F2FP.PACK_AB R48, R69, R76 ;  /* 0x0000004c4530723e */ /* 0x004fe200000000ff */
[--C-:B------:R-:W-:Y:S01]  /*14e50*/  FFMA.FTZ R77, R8, c[0x0][0x2d0], -R170.reuse ;  /* 0x0000b400084d7a23 */ /* 0x100fe200000108aa */
[----:B------:R-:W-:Y:S01]  /*14e60*/  FMNMX.FTZ R5, R94, R5, !PT ;  /* 0x000000055e057209 */ /* 0x000fe20007810000 */
[----:B------:R-:W-:Y:S01]  /*14e70*/  MUFU.EX2 R78, R78 ;  /* 0x0000004e004e7308 */ /* 0x000fe20000000800 */
[--C-:B------:R-:W-:Y:S02]  /*14e80*/  FFMA.FTZ R68, R4, c[0x0][0x2d0], -R173.reuse ;  /* 0x0000b40004447a23 */ /* 0x100fe400000108ad */
[----:B------:R-:W-:Y:S01]  /*14e90*/  FMNMX.FTZ R5, R45, R5, !PT ;  /* 0x000000052d057209 */ /* 0x000fe20007810000 */
[--C-:B------:R-:W-:Y:S01]  /*14ea0*/  FFMA.FTZ R71, R9, c[0x0][0x2d0], -R170.reuse ;  /* 0x0000b40009477a23 */ /* 0x100fe200000108aa */
[----:B-1----:R-:W-:Y:S01]  /*14eb0*/  F2FP.PACK_AB R50, R47, R46 ;  /* 0x0000002e2f32723e */ /* 0x002fe200000000ff */
[--C-:B------:R-:W-:Y:S02]  /*14ec0*/  FFMA.FTZ R187, R187, c[0x0][0x2d0], -R170.reuse ;  /* 0x0000b400bbbb7a23 */ /* 0x100fe400000108aa */
[----:B------:R-:W1:Y:S01]  /*14ed0*/  SHFL.BFLY PT, R4, R5, 0x2, 0x1f ;  /* 0x0c401f0005047f89 */ /* 0x000e6200000e0000 */
[--C-:B------:R-:W-:Y:S01]  /*14ee0*/  FFMA.FTZ R183, R183, c[0x0][0x2d0], -R170.reuse ;  /* 0x0000b400b7b77a23 */ /* 0x100fe200000108aa */
[----:B------:R-:W2:Y:S01]  /*14ef0*/  MUFU.EX2 R73, R73 ;  /* 0x0000004900497308 */ /* 0x000ea20000000800 */
[--C-:B------:R-:W-:Y:S02]  /*14f00*/  FFMA.FTZ R181, R181, c[0x0][0x2d0], -R170.reuse ;  /* 0x0000b400b5b57a23 */ /* 0x100fe400000108aa */
[--C-:B------:R-:W-:Y:S02]  /*14f10*/  FFMA.FTZ R179, R179, c[0x0][0x2d0], -R170.reuse ;  /* 0x0000b400b3b37a23 */ /* 0x100fe400000108aa */
[--C-:B------:R-:W-:Y:S02]  /*14f20*/  FFMA.FTZ R70, R12, c[0x0][0x2d0], -R170.reuse ;  /* 0x0000b4000c467a23 */ /* 0x100fe400000108aa */
[--C-:B------:R-:W-:Y:S02]  /*14f30*/  FFMA.FTZ R74, R13, c[0x0][0x2d0], -R170.reuse ;  /* 0x0000b4000d4a7a23 */ /* 0x100fe400000108aa */
[--C-:B------:R-:W-:Y:S01]  /*14f40*/  FFMA.FTZ R197, R197, c[0x0][0x2d0], -R173.reuse ;  /* 0x0000b400c5c57a23 */ /* 0x100fe200000108ad */
[----:B------:R-:W3:Y:S01]  /*14f50*/  MUFU.EX2 R68, R68 ;  /* 0x0000004400447308 */ /* 0x000ee20000000800 */
[--C-:B------:R-:W-:Y:S02]  /*14f60*/  FFMA.FTZ R198, R198, c[0x0][0x2d0], -R173.reuse ;  /* 0x0000b400c6c67a23 */ /* 0x100fe400000108ad */
[--C-:B------:R-:W-:Y:S02]  /*14f70*/  FFMA.FTZ R199, R199, c[0x0][0x2d0], -R170.reuse ;  /* 0x0000b400c7c77a23 */ /* 0x100fe400000108aa */
[--C-:B------:R-:W-:Y:S02]  /*14f80*/  FFMA.FTZ R201, R201, c[0x0][0x2d0], -R170.reuse ;  /* 0x0000b400c9c97a23 */ /* 0x100fe400000108aa */
[--C-:B------:R-:W-:Y:S02]  /*14f90*/  FFMA.FTZ R202, R202, c[0x0][0x2d0], -R170.reuse ;  /* 0x0000b400caca7a23 */ /* 0x100fe400000108aa */
[----:B------:R-:W-:Y:S01]  /*14fa0*/  FFMA.FTZ R203, R203, c[0x0][0x2d0], -R170 ;  /* 0x0000b400cbcb7a23 */ /* 0x000fe200000108aa */
[----:B------:R-:W4:Y:S01]  /*14fb0*/  MUFU.EX2 R43, R43 ;  /* 0x0000002b002b7308 */ /* 0x000f220000000800 */
[--C-:B------:R-:W-:Y:S01]  /*14fc0*/  FFMA.FTZ R250, R250, c[0x0][0x2d0], -R174.reuse ;  /* 0x0000b400fafa7a23 */ /* 0x100fe200000108ae */
[----:B-1----:R-:W-:Y:S01]  /*14fd0*/  FMNMX.FTZ R4, R5, R4, !PT ;  /* 0x0000000405047209 */ /* 0x002fe20007810000 */
[----:B------:R-:W-:Y:S01]  /*14fe0*/  FFMA.FTZ R251, R251, c[0x0][0x2d0], -R173 ;  /* 0x0000b400fbfb7a23 */ /* 0x000fe200000108ad */
[----:B--2---:R-:W-:Y:S01]  /*14ff0*/  F2FP.PACK_AB R49, R73, R78 ;  /* 0x0000004e4931723e */ /* 0x004fe200000000ff */
[--C-:B------:R-:W-:Y:S01]  /*15000*/  FFMA.FTZ R204, R204, c[0x0][0x2d0], -R174.reuse ;  /* 0x0000b400cccc7a23 */ /* 0x100fe200000108ae */
[----:B------:R-:W-:Y:S01]  /*15010*/  FSEL R5, R0, RZ, P0 ;  /* 0x000000ff00057208 */ /* 0x000fe20000000000 */
[----:B------:R-:W1:Y:S01]  /*15020*/  SHFL.BFLY PT, R44, R4, 0x1, 0x1f ;  /* 0x0c201f00042c7f89 */ /* 0x000e6200000e0000 */
[----:B------:R-:W-:Y:S02]  /*15030*/  FFMA.FTZ R200, R200, c[0x0][0x2d0], -R174 ;  /* 0x0000b400c8c87a23 */ /* 0x000fe400000108ae */
[----:B------:R-:W2:Y:S01]  /*15040*/  MUFU.EX2 R42, R42 ;  /* 0x0000002a002a7308 */ /* 0x000ea20000000800 */
[----:B------:R-:W-:Y:S02]  /*15050*/  FADD.FTZ R5, -R5, R165 ;  /* 0x000000a505057221 */ /* 0x000fe40000010100 */
[--C-:B------:R-:W-:Y:S01]  /*15060*/  FFMA.FTZ R165, R29, c[0x0][0x2d0], -R173.reuse ;  /* 0x0000b4001da57a23 */ /* 0x100fe200000108ad */
[----:B---3--:R-:W-:Y:S01]  /*15070*/  F2FP.PACK_AB R51, R72, R68 ;  /* 0x000000444833723e */ /* 0x008fe200000000ff */
[----:B------:R-:W-:Y:S02]  /*15080*/  FMUL.FTZ R5, R5, c[0x0][0x2d0] ;  /* 0x0000b40005057a20 */ /* 0x000fe40000410000 */
[--C-:B------:R-:W-:Y:S02]  /*15090*/  FFMA.FTZ R208, R208, c[0x0][0x2d0], -R173.reuse ;  /* 0x0000b400d0d07a23 */ /* 0x100fe400000108ad */
[--C-:B------:R-:W-:Y:S01]  /*150a0*/  FFMA.FTZ R206, R206, c[0x0][0x2d0], -R173.reuse ;  /* 0x0000b400cece7a23 */ /* 0x100fe200000108ad */
[----:B------:R3:W5:Y:S01]  /*150b0*/  MUFU.EX2 R41, R5 ;  /* 0x0000000500297308 */ /* 0x0007620000000800 */
[--C-:B------:R-:W-:Y:S02]  /*150c0*/  FFMA.FTZ R252, R252, c[0x0][0x2d0], -R170.reuse ;  /* 0x0000b400fcfc7a23 */ /* 0x100fe400000108aa */
[----:B------:R-:W-:Y:S02]  /*150d0*/  FFMA.FTZ R248, R248, c[0x0][0x2d0], -R170 ;  /* 0x0000b400f8f87a23 */ /* 0x000fe400000108aa */
[C---:B----4-:R-:W-:Y:S02]  /*150e0*/  FMUL.FTZ R16, R43.reuse, R148 ;  /* 0x000000942b107220 */ /* 0x050fe40000410000 */
[C---:B------:R-:W-:Y:S02]  /*150f0*/  FMUL.FTZ R17, R43.reuse, R149 ;  /* 0x000000952b117220 */ /* 0x040fe40000410000 */
[C---:B------:R-:W-:Y:S01]  /*15100*/  FMUL.FTZ R104, R43.reuse, R104 ;  /* 0x000000682b687220 */ /* 0x040fe20000410000 */
[----:B------:R-:W-:Y:S01]  /*15110*/  MUFU.EX2 R77, R77 ;  /* 0x0000004d004d7308 */ /* 0x000fe20000000800 */
[----:B-1----:R-:W-:Y:S01]  /*15120*/  FMNMX.FTZ R44, R4, R44, !PT ;  /* 0x0000002c042c7209 */ /* 0x002fe20007810000 */
[----:B------:R-:W-:Y:S02]  /*15130*/  FMUL.FTZ R105, R43, R105 ;  /* 0x000000692b697220 */ /* 0x000fe40000410000 */
[----:B--2---:R-:W-:Y:S01]  /*15140*/  FMUL.FTZ R18, R42, R150 ;  /* 0x000000962a127220 */ /* 0x004fe20000410000 */
[----:B------:R-:W-:Y:S01]  /*15150*/  FSETP.NEU.FTZ.AND P0, PT, R44, -INF , PT ;  /* 0xff8000002c00780b */ /* 0x000fe20003f1d000 */
[----:B------:R-:W-:Y:S02]  /*15160*/  FMUL.FTZ R19, R42, R151 ;  /* 0x000000972a137220 */ /* 0x000fe40000410000 */
[----:B------:R-:W-:Y:S01]  /*15170*/  LDSM.16.MT88.4 R148, [R225+0x2900] ;  /* 0x00290000e194783b */ /* 0x000fe20000004200 */
[C---:B------:R-:W-:Y:S01]  /*15180*/  FSEL R4, R44.reuse, RZ, P0 ;  /* 0x000000ff2c047208 */ /* 0x040fe20000000000 */
[----:B------:R-:W1:Y:S01]  /*15190*/  MUFU.EX2 R71, R71 ;  /* 0x0000004700477308 */ /* 0x000e620000000800 */
[----:B------:R-:W-:Y:S02]  /*151a0*/  FMUL.FTZ R95, R44, c[0x0][0x2d0] ;  /* 0x0000b4002c5f7a20 */ /* 0x000fe40000410000 */
[----:B------:R-:W-:Y:S02]  /*151b0*/  FMUL.FTZ R6, R42, R162 ;  /* 0x000000a22a067220 */ /* 0x000fe40000410000 */
[----:B------:R-:W-:Y:S01]  /*151c0*/  FADD.FTZ R4, -R4, R164 ;  /* 0x000000a404047221 */ /* 0x000fe20000010100 */
[----:B------:R-:W-:Y:S01]  /*151d0*/  FSEL R95, R95, RZ, P0 ;  /* 0x000000ff5f5f7208 */ /* 0x000fe20000000000 */
[----:B------:R-:W-:Y:S01]  /*151e0*/  FFMA.FTZ R164, R52, c[0x0][0x2d0], -R173 ;  /* 0x0000b40034a47a23 */ /* 0x000fe200000108ad */
[----:B------:R-:W-:Y:S01]  /*151f0*/  ISETP.GT.AND P0, PT, R243, UR5, PT ;  /* 0x00000005f3007c0c */ /* 0x000fe2000bf04270 */
[----:B------:R-:W-:Y:S01]  /*15200*/  FMUL.FTZ R4, R4, c[0x0][0x2d0] ;  /* 0x0000b40004047a20 */ /* 0x000fe20000410000 */
[----:B------:R-:W-:Y:S01]  /*15210*/  MUFU.EX2 R70, R70 ;  /* 0x0000004600467308 */ /* 0x000fe20000000800 */
[----:B------:R-:W2:Y:S01]  /*15220*/  LDSM.16.MT88.4 R52, [R219+0x100] ;  /* 0x00010000db34783b */ /* 0x000ea20000004200 */
[----:B---3--:R-:W-:Y:S01]  /*15230*/  FMUL.FTZ R5, R43, R161 ;  /* 0x000000a12b057220 */ /* 0x008fe20000410000 */
[----:B------:R-:W-:Y:S01]  /*15240*/  MOV R161, R56 ;  /* 0x0000003800a17202 */ /* 0x000fe20000000f00 */
[----:B------:R-:W-:Y:S01]  /*15250*/  FMUL.FTZ R7, R42, R163 ;  /* 0x000000a32a077220 */ /* 0x000fe20000410000 */
[----:B------:R-:W-:Y:S01]  /*15260*/  IADD3 R243, R243, -0x1, RZ ;  /* 0xfffffffff3f37810 */ /* 0x000fe20007ffe0ff */
[C---:B-----5:R-:W-:Y:S02]  /*15270*/  FMUL.FTZ R8, R41.reuse, R156 ;  /* 0x0000009c29087220 */ /* 0x060fe40000410000 */
[----:B------:R-:W-:Y:S02]  /*15280*/  FMUL.FTZ R9, R41, R157 ;  /* 0x0000009d29097220 */ /* 0x000fe40000410000 */
[----:B------:R3:W4:Y:S01]  /*15290*/  MUFU.EX2 R40, R4 ;  /* 0x0000000400287308 */ /* 0x0007220000000800 */
[--C-:B------:R-:W-:Y:S02]  /*152a0*/  FFMA.FTZ R82, R10, c[0x0][0x2d0], -R95.reuse ;  /* 0x0000b4000a527a23 */ /* 0x100fe4000001085f */
[--C-:B------:R-:W-:Y:S01]  /*152b0*/  FFMA.FTZ R81, R11, c[0x0][0x2d0], -R95.reuse ;  /* 0x0000b4000b517a23 */ /* 0x100fe2000001085f */
[----:B-1----:R-:W-:Y:S01]  /*152c0*/  F2FP.PACK_AB R36, R71, R77 ;  /* 0x0000004d4724723e */ /* 0x002fe200000000ff */
[--C-:B------:R-:W-:Y:S02]  /*152d0*/  FFMA.FTZ R80, R14, c[0x0][0x2d0], -R95.reuse ;  /* 0x0000b4000e507a23 */ /* 0x100fe4000001085f */
[----:B------:R-:W-:Y:S02]  /*152e0*/  FFMA.FTZ R79, R15, c[0x0][0x2d0], -R95 ;  /* 0x0000b4000f4f7a23 */ /* 0x000fe4000001085f */
[----:B------:R-:W-:Y:S01]  /*152f0*/  FMUL.FTZ R29, R41, R137 ;  /* 0x00000089291d7220 */ /* 0x000fe20000410000 */
[----:B------:R-:W1:Y:S01]  /*15300*/  MUFU.EX2 R74, R74 ;  /* 0x0000004a004a7308 */ /* 0x000e620000000800 */
[--C-:B------:R-:W-:Y:S02]  /*15310*/  FFMA.FTZ R137, R59, c[0x0][0x2d0], -R170.reuse ;  /* 0x0000b4003b897a23 */ /* 0x100fe400000108aa */
[C---:B------:R-:W-:Y:S02]  /*15320*/  FMUL.FTZ R106, R42.reuse, R106 ;  /* 0x0000006a2a6a7220 */ /* 0x040fe40000410000 */
[----:B------:R-:W-:Y:S02]  /*15330*/  FMUL.FTZ R107, R42, R107 ;  /* 0x0000006b2a6b7220 */ /* 0x000fe40000410000 */
[C---:B------:R-:W-:Y:S02]  /*15340*/  FMUL.FTZ R108, R41.reuse, R108 ;  /* 0x0000006c296c7220 */ /* 0x040fe40000410000 */
[----:B------:R-:W-:Y:S01]  /*15350*/  FMUL.FTZ R109, R41, R109 ;  /* 0x0000006d296d7220 */ /* 0x000fe20000410000 */
[----:B------:R-:W-:Y:S01]  /*15360*/  MUFU.EX2 R82, R82 ;  /* 0x0000005200527308 */ /* 0x000fe20000000800 */
[C---:B------:R-:W-:Y:S02]  /*15370*/  FMUL.FTZ R112, R43.reuse, R112 ;  /* 0x000000702b707220 */ /* 0x040fe40000410000 */
[C---:B------:R-:W-:Y:S02]  /*15380*/  FMUL.FTZ R113, R43.reuse, R113 ;  /* 0x000000712b717220 */ /* 0x040fe40000410000 */
[----:B---3--:R-:W-:Y:S02]  /*15390*/  FMUL.FTZ R4, R43, R160 ;  /* 0x000000a02b047220 */ /* 0x008fe40000410000 */
[----:B------:R-:W-:Y:S02]  /*153a0*/  IMAD.MOV.U32 R160, RZ, RZ, R57 ;  /* 0x000000ffffa07224 */ /* 0x000fe400078e0039 */
[----:B------:R-:W3:Y:S01]  /*153b0*/  LDSM.16.MT88.4 R56, [R218+0x100] ;  /* 0x00010000da38783b */ /* 0x000ee20000004200 */
[----:B------:R-:W5:Y:S01]  /*153c0*/  MUFU.EX2 R81, R81 ;  /* 0x0000005100517308 */ /* 0x000f620000000800 */
[----:B----4-:R-:W-:Y:S01]  /*153d0*/  FMUL.FTZ R10, R40, R158 ;  /* 0x0000009e280a7220 */ /* 0x010fe20000410000 */
[-C--:B------:R-:W-:Y:S05]  /*153e0*/  HMMA.16816.F32 R4, R48, R20.reuse, R4 ;  /* 0x000000143004723c */ /* 0x080fea0000001804 */
[----:B-1----:R-:W-:Y:S01]  /*153f0*/  F2FP.PACK_AB R38, R74, R70 ;  /* 0x000000464a26723e */ /* 0x002fe200000000ff */
[C---:B------:R-:W-:Y:S02]  /*15400*/  FMUL.FTZ R11, R40.reuse, R159 ;  /* 0x0000009f280b7220 */ /* 0x040fe40000410000 */
[----:B------:R-:W-:Y:S01]  /*15410*/  MUFU.EX2 R80, R80 ;  /* 0x0000005000507308 */ /* 0x000fe20000000800 */
[C---:B------:R-:W-:Y:S03]  /*15420*/  FMUL.FTZ R110, R40.reuse, R110 ;  /* 0x0000006e286e7220 */ /* 0x040fe60000410000 */
[----:B------:R-:W-:Y:S02]  /*15430*/  FMUL.FTZ R111, R40, R111 ;  /* 0x0000006f286f7220 */ /* 0x000fe40000410000 */
[C---:B------:R-:W-:Y:S02]  /*15440*/  FMUL.FTZ R114, R42.reuse, R114 ;  /* 0x000000722a727220 */ /* 0x040fe40000410000 */
[----:B------:R-:W-:Y:S02]  /*15450*/  FMUL.FTZ R115, R42, R115 ;  /* 0x000000732a737220 */ /* 0x000fe40000410000 */
[----:B------:R-:W1:Y:S01]  /*15460*/  MUFU.EX2 R79, R79 ;  /* 0x0000004f004f7308 */ /* 0x000e620000000800 */
[C---:B------:R-:W-:Y:S02]  /*15470*/  FMUL.FTZ R12, R41.reuse, R152 ;  /* 0x00000098290c7220 */ /* 0x040fe40000410000 */
[----:B------:R-:W-:Y:S01]  /*15480*/  FMUL.FTZ R13, R41, R153 ;  /* 0x00000099290d7220 */ /* 0x000fe20000410000 */
[----:B-----5:R-:W-:Y:S01]  /*15490*/  F2FP.PACK_AB R37, R81, R82 ;  /* 0x000000525125723e */ /* 0x020fe200000000ff */
[C---:B------:R-:W-:Y:S02]  /*154a0*/  FMUL.FTZ R14, R40.reuse, R154 ;  /* 0x0000009a280e7220 */ /* 0x040fe40000410000 */
[C---:B------:R-:W-:Y:S02]  /*154b0*/  FMUL.FTZ R15, R40.reuse, R155 ;  /* 0x0000009b280f7220 */ /* 0x040fe40000410000 */
[C---:B------:R-:W-:Y:S01]  /*154c0*/  FMUL.FTZ R24, R41.reuse, R140 ;  /* 0x0000008c29187220 */ /* 0x040fe20000410000 */
[----:B------:R-:W-:Y:S01]  /*154d0*/  MUFU.EX2 R84, R84 ;  /* 0x0000005400547308 */ /* 0x000fe20000000800 */
[----:B------:R-:W-:Y:S02]  /*154e0*/  FMUL.FTZ R25, R41, R141 ;  /* 0x0000008d29197220 */ /* 0x000fe40000410000 */
[C---:B------:R-:W-:Y:S02]  /*154f0*/  FMUL.FTZ R26, R40.reuse, R142 ;  /* 0x0000008e281a7220 */ /* 0x040fe40000410000 */
[C---:B------:R-:W-:Y:S02]  /*15500*/  FMUL.FTZ R27, R40.reuse, R143 ;  /* 0x0000008f281b7220 */ /* 0x040fe40000410000 */
[C---:B------:R-:W-:Y:S02]  /*15510*/  FMUL.FTZ R30, R40.reuse, R138 ;  /* 0x0000008a281e7220 */ /* 0x040fe40000410000 */
[----:B------:R-:W-:Y:S01]  /*15520*/  FMUL.FTZ R31, R40, R139 ;  /* 0x0000008b281f7220 */ /* 0x000fe20000410000 */
[----:B------:R-:W-:Y:S01]  /*15530*/  MUFU.EX2 R83, R83 ;  /* 0x0000005300537308 */ /* 0x000fe20000000800 */
[C---:B------:R-:W-:Y:S02]  /*15540*/  FMUL.FTZ R100, R43.reuse, R100 ;  /* 0x000000642b647220 */ /* 0x040fe40000410000 */
[----:B------:R-:W-:Y:S01]  /*15550*/  FMUL.FTZ R101, R43, R101 ;  /* 0x000000652b657220 */ /* 0x000fe20000410000 */
[----:B-1----:R-:W-:Y:S01]  /*15560*/  F2FP.PACK_AB R39, R79, R80 ;  /* 0x000000504f27723e */ /* 0x002fe200000000ff */
[C---:B------:R-:W-:Y:S02]  /*15570*/  FMUL.FTZ R102, R42.reuse, R102 ;  /* 0x000000662a667220 */ /* 0x040fe40000410000 */
[C---:B------:R-:W-:Y:S02]  /*15580*/  FMUL.FTZ R103, R42.reuse, R103 ;  /* 0x000000672a677220 */ /* 0x040fe40000410000 */
[C---:B------:R-:W-:Y:S01]  /*15590*/  FMUL.FTZ R116, R43.reuse, R116 ;  /* 0x000000742b747220 */ /* 0x040fe20000410000 */
[----:B------:R-:W-:Y:S01]  /*155a0*/  MUFU.EX2 R85, R85 ;  /* 0x0000005500557308 */ /* 0x000fe20000000800 */
[C---:B------:R-:W-:Y:S04]  /*155b0*/  HMMA.16816.F32 R8, R36.reuse, R20, R8 ;  /* 0x000000142408723c */ /* 0x040fe80000001808 */
[C---:B------:R-:W-:Y:S02]  /*155c0*/  FMUL.FTZ R117, R43.reuse, R117 ;  /* 0x000000752b757220 */ /* 0x040fe40000410000 */
[C---:B------:R-:W-:Y:S02]  /*155d0*/  FMUL.FTZ R118, R42.reuse, R118 ;  /* 0x000000762a767220 */ /* 0x040fe40000410000 */
[-C--:B------:R-:W-:Y:S01]  /*155e0*/  HMMA.16816.F32 R12, R36, R22.reuse, R12 ;  /* 0x00000016240c723c */ /* 0x080fe2000000180c */
[----:B------:R-:W-:Y:S03]  /*155f0*/  MUFU.EX2 R86, R86 ;  /* 0x0000005600567308 */ /* 0x000fe60000000800 */
[C---:B------:R-:W-:Y:S02]  /*15600*/  FMUL.FTZ R20, R43.reuse, R144 ;  /* 0x000000902b147220 */ /* 0x040fe40000410000 */
[----:B------:R-:W-:Y:S02]  /*15610*/  FMUL.FTZ R21, R43, R145 ;  /* 0x000000912b157220 */ /* 0x000fe40000410000 */
[C---:B------:R-:W-:Y:S03]  /*15620*/  HMMA.16816.F32 R16, R48.reuse, R22, R16 ;  /* 0x000000163010723c */ /* 0x040fe60000001810 */
[----:B------:R-:W-:Y:S01]  /*15630*/  MUFU.EX2 R87, R87 ;  /* 0x0000005700577308 */ /* 0x000fe20000000800 */
[C---:B------:R-:W-:Y:S02]  /*15640*/  FMUL.FTZ R119, R42.reuse, R119 ;  /* 0x000000772a777220 */ /* 0x040fe40000410000 */
[C---:B------:R-:W-:Y:S02]  /*15650*/  FMUL.FTZ R120, R41.reuse, R120 ;  /* 0x0000007829787220 */ /* 0x040fe40000410000 */
[C---:B------:R-:W-:Y:S04]  /*15660*/  FMUL.FTZ R22, R42.reuse, R146 ;  /* 0x000000922a167220 */ /* 0x040fe80000410000 */
[----:B------:R-:W-:Y:S01]  /*15670*/  FMUL.FTZ R23, R42, R147 ;  /* 0x000000932a177220 */ /* 0x000fe20000410000 */
[----:B------:R-:W-:Y:S01]  /*15680*/  MUFU.EX2 R164, R164 ;  /* 0x000000a400a47308 */ /* 0x000fe20000000800 */
[C---:B------:R-:W-:Y:S02]  /*15690*/  FMUL.FTZ R121, R41.reuse, R121 ;  /* 0x0000007929797220 */ /* 0x040fe40000410000 */
[C---:B------:R-:W-:Y:S02]  /*156a0*/  FMUL.FTZ R122, R40.reuse, R122 ;  /* 0x0000007a287a7220 */ /* 0x040fe40000410000 */
[C---:B------:R-:W-:Y:S01]  /*156b0*/  FMUL.FTZ R123, R40.reuse, R123 ;  /* 0x0000007b287b7220 */ /* 0x040fe20000410000 */
[-C--:B------:R-:W-:Y:S03]  /*156c0*/  HMMA.16816.F32 R20, R48, R32.reuse, R20 ;  /* 0x000000203014723c */ /* 0x080fe60000001814 */
[C---:B------:R-:W-:Y:S01]  /*156d0*/  FMUL.FTZ R124, R41.reuse, R124 ;  /* 0x0000007c297c7220 */ /* 0x040fe20000410000 */
[----:B------:R-:W-:Y:S01]  /*156e0*/  MUFU.EX2 R165, R165 ;  /* 0x000000a500a57308 */ /* 0x000fe20000000800 */
[C---:B------:R-:W-:Y:S02]  /*156f0*/  FMUL.FTZ R125, R41.reuse, R125 ;  /* 0x0000007d297d7220 */ /* 0x040fe40000410000 */
[C---:B------:R-:W-:Y:S01]  /*15700*/  FMUL.FTZ R126, R40.reuse, R126 ;  /* 0x0000007e287e7220 */ /* 0x040fe20000410000 */
[C---:B------:R-:W-:Y:S04]  /*15710*/  HMMA.16816.F32 R24, R36.reuse, R32, R24 ;  /* 0x000000202418723c */ /* 0x040fe80000001818 */
[----:B------:R-:W-:Y:S02]  /*15720*/  FMUL.FTZ R127, R40, R127 ;  /* 0x0000007f287f7220 */ /* 0x000fe40000410000 */
[----:B------:R-:W-:Y:S01]  /*15730*/  MUFU.EX2 R137, R137 ;  /* 0x0000008900897308 */ /* 0x000fe20000000800 */
[--C-:B------:R-:W-:Y:S02]  /*15740*/  FFMA.FTZ R32, R28, c[0x0][0x2d0], -R170.reuse ;  /* 0x0000b4001c207a23 */ /* 0x100fe400000108aa */
[C---:B------:R-:W-:Y:S03]  /*15750*/  FMUL.FTZ R28, R41.reuse, R136 ;  /* 0x00000088291c7220 */ /* 0x040fe60000410000 */
[----:B------:R-:W-:Y:S02]  /*15760*/  FMUL.FTZ R33, R41, R133 ;  /* 0x0000008529217220 */ /* 0x000fe40000410000 */
[----:B------:R-:W-:Y:S02]  /*15770*/  FFMA.FTZ R133, R192, c[0x0][0x2d0], -R95 ;  /* 0x0000b400c0857a23 */ /* 0x000fe4000001085f */
[-C--:B------:R-:W-:Y:S01]  /*15780*/  HMMA.16816.F32 R28, R36, R34.reuse, R28 ;  /* 0x00000022241c723c */ /* 0x080fe2000000181c */
[----:B------:R1:W4:Y:S02]  /*15790*/  MUFU.EX2 R136, R32 ;  /* 0x0000002000887308 */ /* 0x0003240000000800 */
[----:B------:R-:W-:Y:S02]  /*157a0*/  FFMA.FTZ R192, R65, c[0x0][0x2d0], -R173 ;  /* 0x0000b40041c07a23 */ /* 0x000fe400000108ad */
[--C-:B------:R-:W-:Y:S02]  /*157b0*/  FFMA.FTZ R188, R188, c[0x0][0x2d0], -R95.reuse ;  /* 0x0000b400bcbc7a23 */ /* 0x100fe4000001085f */
[--C-:B------:R-:W-:Y:S01]  /*157c0*/  FFMA.FTZ R184, R184, c[0x0][0x2d0], -R95.reuse ;  /* 0x0000b400b8b87a23 */ /* 0x100fe2000001085f */
[C---:B------:R-:W-:Y:S03]  /*157d0*/  HMMA.16816.F32 R100, R48.reuse, R34, R100 ;  /* 0x000000223064723c */ /* 0x040fe60000001864 */
[----:B------:R-:W-:Y:S01]  /*157e0*/  MUFU.EX2 R166, R166 ;  /* 0x000000a600a67308 */ /* 0x000fe20000000800 */
[--C-:B------:R-:W-:Y:S02]  /*157f0*/  FFMA.FTZ R182, R182, c[0x0][0x2d0], -R95.reuse ;  /* 0x0000b400b6b67a23 */ /* 0x100fe4000001085f */
[--C-:B------:R-:W-:Y:S02]  /*15800*/  FFMA.FTZ R180, R180, c[0x0][0x2d0], -R95.reuse ;  /* 0x0000b400b4b47a23 */ /* 0x100fe4000001085f */
[-C--:B--2---:R-:W-:Y:S04]  /*15810*/  HMMA.16816.F32 R104, R48, R52.reuse, R104 ;  /* 0x000000343068723c */ /* 0x084fe80000001868 */
[----:B------:R-:W-:Y:S01]  /*15820*/  FMUL.FTZ R34, R40, R134 ;  /* 0x0000008628227220 */ /* 0x000fe20000410000 */
[----:B------:R-:W-:Y:S01]  /*15830*/  MUFU.EX2 R167, R167 ;  /* 0x000000a700a77308 */ /* 0x000fe20000000800 */
[--C-:B------:R-:W-:Y:S02]  /*15840*/  FFMA.FTZ R134, R66, c[0x0][0x2d0], -R95.reuse ;  /* 0x0000b40042867a23 */ /* 0x100fe4000001085f */
[C---:B------:R-:W-:Y:S01]  /*15850*/  HMMA.16816.F32 R108, R36.reuse, R52, R108 ;  /* 0x00000034246c723c */ /* 0x040fe2000000186c */
[----:B------:R-:W-:Y:S03]  /*15860*/  LDSM.16.MT88.4 R64, [R219+0x900] ;  /* 0x00090000db40783b */ /* 0x000fe60000004200 */
[----:B-1----:R-:W-:Y:S02]  /*15870*/  FMUL.FTZ R32, R41, R132 ;  /* 0x0000008429207220 */ /* 0x002fe40000410000 */
[----:B------:R-:W-:Y:S01]  /*15880*/  FMUL.FTZ R35, R40, R135 ;  /* 0x0000008728237220 */ /* 0x000fe20000410000 */
[----:B------:R1:W-:Y:S01]  /*15890*/  MUFU.EX2 R132, R189 ;  /* 0x000000bd00847308 */ /* 0x0003e20000000800 */
[--C-:B------:R-:W-:Y:S04]  /*158a0*/  FFMA.FTZ R135, R61, c[0x0][0x2d0], -R95.reuse ;  /* 0x0000b4003d877a23 */ /* 0x100fe8000001085f */
[--C-:B------:R-:W-:Y:S01]  /*158b0*/  FFMA.FTZ R207, R207, c[0x0][0x2d0], -R95.reuse ;  /* 0x0000b400cfcf7a23 */ /* 0x100fe2000001085f */
[-C--:B------:R-:W-:Y:S03]  /*158c0*/  HMMA.16816.F32 R32, R36, R54.reuse, R32 ;  /* 0x000000362420723c */ /* 0x080fe60000001820 */
[--C-:B------:R-:W-:Y:S01]  /*158d0*/  FFMA.FTZ R209, R209, c[0x0][0x2d0], -R95.reuse ;  /* 0x0000b400d1d17a23 */ /* 0x100fe2000001085f */
[----:B------:R-:W-:Y:S01]  /*158e0*/  MUFU.EX2 R133, R133 ;  /* 0x0000008500857308 */ /* 0x000fe20000000800 */
[--C-:B------:R-:W-:Y:S02]  /*158f0*/  FFMA.FTZ R244, R244, c[0x0][0x2d0], -R95.reuse ;  /* 0x0000b400f4f47a23 */ /* 0x100fe4000001085f */
[--C-:B------:R-:W-:Y:S01]  /*15900*/  FFMA.FTZ R246, R246, c[0x0][0x2d0], -R95.reuse ;  /* 0x0000b400f6f67a23 */ /* 0x100fe2000001085f */
[C---:B------:R-:W-:Y:S01]  /*15910*/  HMMA.16816.F32 R112, R48.reuse, R54, R112 ;  /* 0x000000363070723c */ /* 0x040fe20000001870 */
[----:B------:R-:W2:Y:S03]  /*15920*/  LDSM.16.MT88.4 R52, [R225+0x900] ;  /* 0x00090000e134783b */ /* 0x000ea60000004200 */
[--C-:B------:R-:W-:Y:S02]  /*15930*/  FFMA.FTZ R245, R245, c[0x0][0x2d0], -R170.reuse ;  /* 0x0000b400f5f57a23 */ /* 0x100fe400000108aa */
[----:B------:R-:W5:Y:S01]  /*15940*/  MUFU.EX2 R134, R134 ;  /* 0x0000008600867308 */ /* 0x000f620000000800 */
[----:B------:R-:W-:Y:S01]  /*15950*/  FFMA.FTZ R210, R210, c[0x0][0x2d0], -R170 ;  /* 0x0000b400d2d27a23 */ /* 0x000fe200000108aa */
[-C--:B---3--:R-:W-:Y:S04]  /*15960*/  HMMA.16816.F32 R116, R48, R56.reuse, R116 ;  /* 0x000000383074723c */ /* 0x088fe80000001874 */
[--C-:B-1----:R-:W-:Y:S02]  /*15970*/  FFMA.FTZ R189, R60, c[0x0][0x2d0], -R95.reuse ;  /* 0x0000b4003cbd7a23 */ /* 0x102fe4000001085f */
[----:B------:R-:W1:Y:S01]  /*15980*/  LDSM.16.MT88.4 R60, [R220+0x900] ;  /* 0x00090000dc3c783b */ /* 0x000e620000004200 */
[--C-:B------:R-:W-:Y:S01]  /*15990*/  FFMA.FTZ R249, R249, c[0x0][0x2d0], -R95.reuse ;  /* 0x0000b400f9f97a23 */ /* 0x100fe2000001085f */
[C---:B------:R-:W-:Y:S01]  /*159a0*/  HMMA.16816.F32 R120, R36.reuse, R56, R120 ;  /* 0x000000382478723c */ /* 0x040fe20000001878 */
[----:B------:R-:W-:Y:S03]  /*159b0*/  MUFU.EX2 R135, R135 ;  /* 0x0000008700877308 */ /* 0x000fe60000000800 */
[--C-:B------:R-:W-:Y:S02]  /*159c0*/  FFMA.FTZ R247, R247, c[0x0][0x2d0], -R95.reuse ;  /* 0x0000b400f7f77a23 */ /* 0x100fe4000001085f */
[----:B------:R-:W-:Y:S01]  /*159d0*/  FFMA.FTZ R211, R211, c[0x0][0x2d0], -R95 ;  /* 0x0000b400d3d37a23 */ /* 0x000fe2000001085f */
[----:B----4-:R-:W-:Y:S01]  /*159e0*/  F2FP.PACK_AB R56, R137, R136 ;  /* 0x000000888938723e */ /* 0x010fe200000000ff */
[-C--:B------:R-:W-:Y:S03]  /*159f0*/  HMMA.16816.F32 R124, R36, R58.reuse, R124 ;  /* 0x0000003a247c723c */ /* 0x080fe6000000187c */
[----:B------:R-:W3:Y:S01]  /*15a00*/  MUFU.EX2 R189, R189 ;  /* 0x000000bd00bd7308 */ /* 0x000ee20000000800 */
[--C-:B------:R-:W-:Y:S01]  /*15a10*/  FFMA.FTZ R193, R193, c[0x0][0x2d0], -R174.reuse ;  /* 0x0000b400c1c17a23 */ /* 0x100fe200000108ae */
[----:B-----5:R-:W-:Y:S02]  /*15a20*/  F2FP.PACK_AB R57, R134, R133 ;  /* 0x000000858639723e */ /* 0x020fe400000000ff */
[C---:B------:R-:W-:Y:S02]  /*15a30*/  FMUL.FTZ R37, R43.reuse, R129 ;  /* 0x000000812b257220 */ /* 0x040fe40000410000 */
[----:B------:R-:W-:Y:S03]  /*15a40*/  FMUL.FTZ R36, R43, R128 ;  /* 0x000000802b247220 */ /* 0x000fe60000410000 */
[C---:B------:R-:W-:Y:S01]  /*15a50*/  FMUL.FTZ R38, R42.reuse, R130 ;  /* 0x000000822a267220 */ /* 0x040fe20000410000 */
[----:B------:R-:W-:Y:S01]  /*15a60*/  MUFU.EX2 R187, R187 ;  /* 0x000000bb00bb7308 */ /* 0x000fe20000000800 */
[----:B------:R-:W-:Y:S02]  /*15a70*/  FMUL.FTZ R39, R42, R131 ;  /* 0x000000832a277220 */ /* 0x000fe40000410000 */
[--C-:B------:R-:W-:Y:S02]  /*15a80*/  FFMA.FTZ R185, R185, c[0x0][0x2d0], -R174.reuse ;  /* 0x0000b400b9b97a23 */ /* 0x100fe400000108ae */
[--C-:B------:R-:W-:Y:S02]  /*15a90*/  FFMA.FTZ R191, R191, c[0x0][0x2d0], -R173.reuse ;  /* 0x0000b400bfbf7a23 */ /* 0x100fe400000108ad */
[--C-:B------:R-:W-:Y:S01]  /*15aa0*/  FFMA.FTZ R186, R186, c[0x0][0x2d0], -R173.reuse ;  /* 0x0000b400baba7a23 */ /* 0x100fe200000108ad */
[----:B------:R-:W-:Y:S02]  /*15ab0*/  HMMA.16816.F32 R36, R48, R58, R36 ;  /* 0x0000003a3024723c */ /* 0x000fe40000001824 */
[----:B------:R-:W-:Y:S02]  /*15ac0*/  MUFU.EX2 R183, R183 ;  /* 0x000000b700b77308 */ /* 0x000fe40000000800 */
[--C-:B------:R-:W-:Y:S02]  /*15ad0*/  FFMA.FTZ R176, R176, c[0x0][0x2d0], -R174.reuse ;  /* 0x0000b400b0b07a23 */ /* 0x100fe400000108ae */
[--C-:B------:R-:W-:Y:S01]  /*15ae0*/  FFMA.FTZ R175, R175, c[0x0][0x2d0], -R174.reuse ;  /* 0x0000b400afaf7a23 */ /* 0x100fe200000108ae */
[----:B------:R-:W-:Y:S01]  /*15af0*/  F2FP.PACK_AB R48, R84, R75 ;  /* 0x0000004b5430723e */ /* 0x000fe200000000ff */
[--C-:B------:R-:W-:Y:S01]  /*15b00*/  FFMA.FTZ R178, R178, c[0x0][0x2d0], -R173.reuse ;  /* 0x0000b400b2b27a23 */ /* 0x100fe200000108ad */
[----:B------:R-:W-:Y:S03]  /*15b10*/  F2FP.PACK_AB R49, R85, R83 ;  /* 0x000000535531723e */ /* 0x000fe600000000ff */
[----:B------:R-:W-:Y:S01]  /*15b20*/  F2FP.PACK_AB R50, R87, R86 ;  /* 0x000000565732723e */ /* 0x000fe200000000ff */
[----:B------:R-:W-:Y:S01]  /*15b30*/  MUFU.EX2 R181, R181 ;  /* 0x000000b500b57308 */ /* 0x000fe20000000800 */
[----:B------:R-:W-:Y:S01]  /*15b40*/  F2FP.PACK_AB R51, R165, R164 ;  /* 0x000000a4a533723e */ /* 0x000fe200000000ff */
[--C-:B------:R-:W-:Y:S01]  /*15b50*/  FFMA.FTZ R177, R177, c[0x0][0x2d0], -R173.reuse ;  /* 0x0000b400b1b17a23 */ /* 0x100fe200000108ad */
[----:B------:R-:W-:Y:S01]  /*15b60*/  F2FP.PACK_AB R58, R167, R166 ;  /* 0x000000a6a73a723e */ /* 0x000fe200000000ff */
[--C-:B------:R-:W-:Y:S01]  /*15b70*/  FFMA.FTZ R172, R172, c[0x0][0x2d0], -R174.reuse ;  /* 0x0000b400acac7a23 */ /* 0x100fe200000108ae */
[----:B---3--:R-:W-:Y:S01]  /*15b80*/  F2FP.PACK_AB R59, R189, R135 ;  /* 0x00000087bd3b723e */ /* 0x008fe200000000ff */
[--C-:B------:R-:W-:Y:S02]  /*15b90*/  FFMA.FTZ R168, R168, c[0x0][0x2d0], -R174.reuse ;  /* 0x0000b400a8a87a23 */ /* 0x100fe400000108ae */
[-C--:B--2---:R-:W-:Y:S02]  /*15ba0*/  HMMA.16816.F32 R4, R48, R52.reuse, R4 ;  /* 0x000000343004723c */ /* 0x084fe40000001804 */
[----:B------:R-:W-:Y:S01]  /*15bb0*/  MUFU.EX2 R179, R179 ;  /* 0x000000b300b37308 */ /* 0x000fe20000000800 */
[--C-:B------:R-:W-:Y:S02]  /*15bc0*/  FFMA.FTZ R171, R171, c[0x0][0x2d0], -R173.reuse ;  /* 0x0000b400abab7a23 */ /* 0x100fe400000108ad */
[--C-:B------:R-:W-:Y:S02]  /*15bd0*/  FFMA.FTZ R169, R169, c[0x0][0x2d0], -R173.reuse ;  /* 0x0000b400a9a97a23 */ /* 0x100fe400000108ad */
[--C-:B------:R-:W-:Y:S01]  /*15be0*/  FFMA.FTZ R96, R96, c[0x0][0x2d0], -R174.reuse ;  /* 0x0000b40060607a23 */ /* 0x100fe200000108ae */
[C---:B------:R-:W-:Y:S04]  /*15bf0*/  HMMA.16816.F32 R8, R56.reuse, R52, R8 ;  /* 0x000000343808723c */ /* 0x040fe80000001808 */
[----:B------:R-:W-:Y:S01]  /*15c00*/  MUFU.EX2 R188, R188 ;  /* 0x000000bc00bc7308 */ /* 0x000fe20000000800 */
[----:B------:R-:W-:Y:S02]  /*15c10*/  FFMA.FTZ R174, R97, c[0x0][0x2d0], -R174 ;  /* 0x0000b40061ae7a23 */ /* 0x000fe400000108ae */
[----:B------:R-:W-:Y:S01]  /*15c20*/  FFMA.FTZ R97, R98, c[0x0][0x2d0], -R173 ;  /* 0x0000b40062617a23 */ /* 0x000fe200000108ad */
[-C--:B------:R-:W-:Y:S04]  /*15c30*/  HMMA.16816.F32 R12, R56, R54.reuse, R12 ;  /* 0x00000036380c723c */ /* 0x080fe8000000180c */
[----:B------:R-:W-:Y:S02]  /*15c40*/  FFMA.FTZ R76, R43, R242, R76 ;  /* 0x000000f22b4c7223 */ /* 0x000fe4000001004c */
[----:B------:R-:W-:Y:S01]  /*15c50*/  MUFU.EX2 R184, R184 ;  /* 0x000000b800b87308 */ /* 0x000fe20000000800 */
[----:B------:R-:W-:Y:S01]  /*15c60*/  FFMA.FTZ R77, R41, R240, R77 ;  /* 0x000000f0294d7223 */ /* 0x000fe2000001004d */
[C---:B------:R-:W-:Y:S01]  /*15c70*/  HMMA.16816.F32 R16, R48.reuse, R54, R16 ;  /* 0x000000363010723c */ /* 0x040fe20000001810 */
[----:B------:R-:W2:Y:S03]  /*15c80*/  LDSM.16.MT88.4 R52, [R218+0x900] ;  /* 0x00090000da34783b */ /* 0x000ea60000004200 */
[----:B------:R-:W-:Y:S02]  /*15c90*/  FADD.FTZ R76, R69, R76 ;  /* 0x0000004c454c7221 */ /* 0x000fe40000010000 */
[----:B------:R-:W-:Y:S02]  /*15ca0*/  FADD.FTZ R77, R71, R77 ;  /* 0x0000004d474d7221 */ /* 0x000fe40000010000 */
[-C--:B-1----:R-:W-:Y:S01]  /*15cb0*/  HMMA.16816.F32 R20, R48, R60.reuse, R20 ;  /* 0x0000003c3014723c */ /* 0x082fe20000001814 */
[----:B------:R-:W-:Y:S03]  /*15cc0*/  MUFU.EX2 R182, R182 ;  /* 0x000000b600b67308 */ /* 0x000fe60000000800 */
[----:B------:R-:W-:Y:S02]  /*15cd0*/  FADD.FTZ R76, R46, R76 ;  /* 0x0000004c2e4c7221 */ /* 0x000fe40000010000 */
[----:B------:R-:W-:Y:S02]  /*15ce0*/  FADD.FTZ R77, R70, R77 ;  /* 0x0000004d464d7221 */ /* 0x000fe40000010000 */
[C---:B------:R-:W-:Y:S03]  /*15cf0*/  HMMA.16816.F32 R24, R56.reuse, R60, R24 ;  /* 0x0000003c3818723c */ /* 0x040fe60000001818 */
[----:B------:R-:W-:Y:S01]  /*15d00*/  MUFU.EX2 R180, R180 ;  /* 0x000000b400b47308 */ /* 0x000fe20000000800 */
[----:B------:R-:W-:Y:S02]  /*15d10*/  FFMA.FTZ R82, R40, R239, R82 ;  /* 0x000000ef28527223 */ /* 0x000fe40000010052 */
[----:B------:R-:W-:Y:S02]  /*15d20*/  FADD.FTZ R76, R47, R76 ;  /* 0x0000004c2f4c7221 */ /* 0x000fe40000010000 */
[-C--:B------:R-:W-:Y:S04]  /*15d30*/  HMMA.16816.F32 R28, R56, R62.reuse, R28 ;  /* 0x0000003e381c723c */ /* 0x080fe8000000181c */
[----:B------:R-:W-:Y:S01]  /*15d40*/  FADD.FTZ R77, R74, R77 ;  /* 0x0000004d4a4d7221 */ /* 0x000fe20000010000 */
[----:B------:R-:W1:Y:S01]  /*15d50*/  MUFU.EX2 R190, R190 ;  /* 0x000000be00be7308 */ /* 0x000e620000000800 */
[----:B------:R-:W-:Y:S02]  /*15d60*/  FADD.FTZ R82, R81, R82 ;  /* 0x0000005251527221 */ /* 0x000fe40000010000 */
[C---:B------:R-:W-:Y:S01]  /*15d70*/  HMMA.16816.F32 R100, R48.reuse, R62, R100 ;  /* 0x0000003e3064723c */ /* 0x040fe20000001864 */
[----:B------:R-:W3:Y:S03]  /*15d80*/  LDSM.16.MT88.4 R60, [R225+0x1100] ;  /* 0x00110000e13c783b */ /* 0x000ee60000004200 */
[----:B------:R-:W-:Y:S02]  /*15d90*/  FADD.FTZ R76, R75, R76 ;  /* 0x0000004c4b4c7221 */ /* 0x000fe40000010000 */
[----:B------:R-:W-:Y:S01]  /*15da0*/  FADD.FTZ R77, R136, R77 ;  /* 0x0000004d884d7221 */ /* 0x000fe20000010000 */
[----:B------:R-:W-:Y:S01]  /*15db0*/  MUFU.EX2 R192, R192 ;  /* 0x000000c000c07308 */ /* 0x000fe20000000800 */
[-C--:B------:R-:W-:Y:S04]  /*15dc0*/  HMMA.16816.F32 R104, R48, R64.reuse, R104 ;  /* 0x000000403068723c */ /* 0x080fe80000001868 */
[----:B------:R-:W-:Y:S02]  /*15dd0*/  FFMA.FTZ R78, R42, R241, R78 ;  /* 0x000000f12a4e7223 */ /* 0x000fe4000001004e */
[----:B------:R-:W-:Y:S02]  /*15de0*/  FADD.FTZ R82, R80, R82 ;  /* 0x0000005250527221 */ /* 0x000fe40000010000 */
[C---:B------:R-:W-:Y:S01]  /*15df0*/  HMMA.16816.F32 R108, R56.reuse, R64, R108 ;  /* 0x00000040386c723c */ /* 0x040fe2000000186c */
[----:B------:R-:W4:Y:S03]  /*15e00*/  MUFU.EX2 R194, R194 ;  /* 0x000000c200c27308 */ /* 0x000f260000000800 */
[----:B------:R-:W-:Y:S02]  /*15e10*/  FADD.FTZ R76, R84, R76 ;  /* 0x0000004c544c7221 */ /* 0x000fe40000010000 */
[----:B------:R-:W-:Y:S02]  /*15e20*/  FADD.FTZ R77, R137, R77 ;  /* 0x0000004d894d7221 */ /* 0x000fe40000010000 */
[-C--:B------:R-:W-:Y:S03]  /*15e30*/  HMMA.16816.F32 R32, R56, R66.reuse, R32 ;  /* 0x000000423820723c */ /* 0x080fe60000001820 */
[----:B------:R-:W-:Y:S01]  /*15e40*/  MUFU.EX2 R195, R195 ;  /* 0x000000c300c37308 */ /* 0x000fe20000000800 */
[----:B------:R-:W-:Y:S02]  /*15e50*/  FADD.FTZ R78, R73, R78 ;  /* 0x0000004e494e7221 */ /* 0x000fe40000010000 */
[----:B------:R-:W-:Y:S02]  /*15e60*/  FADD.FTZ R82, R79, R82 ;  /* 0x000000524f527221 */ /* 0x000fe40000010000 */
[C---:B------:R-:W-:Y:S01]  /*15e70*/  HMMA.16816.F32 R112, R48.reuse, R66, R112 ;  /* 0x000000423070723c */ /* 0x040fe20000001870 */
[----:B------:R-:W-:Y:S03]  /*15e80*/  LDSM.16.MT88.4 R64, [R219+0x1100] ;  /* 0x00110000db40783b */ /* 0x000fe60000004200 */
[----:B------:R-:W-:Y:S01]  /*15e90*/  FADD.FTZ R76, R86, R76 ;  /* 0x0000004c564c7221 */ /* 0x000fe20000010000 */
[----:B------:R-:W5:Y:S01]  /*15ea0*/  MUFU.EX2 R196, R196 ;  /* 0x000000c400c47308 */ /* 0x000f620000000800 */
[----:B------:R-:W-:Y:S02]  /*15eb0*/  FADD.FTZ R78, R68, R78 ;  /* 0x0000004e444e7221 */ /* 0x000fe40000010000 */
[-C--:B--2---:R-:W-:Y:S04]  /*15ec0*/  HMMA.16816.F32 R116, R48, R52.reuse, R116 ;  /* 0x000000343074723c */ /* 0x084fe80000001874 */
[----:B------:R-:W-:Y:S02]  /*15ed0*/  FADD.FTZ R82, R133, R82 ;  /* 0x0000005285527221 */ /* 0x000fe40000010000 */
[----:B------:R-:W-:Y:S01]  /*15ee0*/  FADD.FTZ R76, R87, R76 ;  /* 0x0000004c574c7221 */ /* 0x000fe20000010000 */
[----:B------:R-:W-:Y:S01]  /*15ef0*/  MUFU.EX2 R197, R197 ;  /* 0x000000c500c57308 */ /* 0x000fe20000000800 */
[C---:B------:R-:W-:Y:S04]  /*15f00*/  HMMA.16816.F32 R120, R56.reuse, R52, R120 ;  /* 0x000000343878723c */ /* 0x040fe80000001878 */
[----:B------:R-:W-:Y:S02]  /*15f10*/  FADD.FTZ R78, R72, R78 ;  /* 0x0000004e484e7221 */ /* 0x000fe40000010000 */
[----:B------:R-:W-:Y:S02]  /*15f20*/  FADD.FTZ R134, R134, R82 ;  /* 0x0000005286867221 */ /* 0x000fe40000010000 */
[-C--:B------:R-:W-:Y:S01]  /*15f30*/  HMMA.16816.F32 R124, R56, R54.reuse, R124 ;  /* 0x00000036387c723c */ /* 0x080fe2000000187c */
[----:B------:R-:W2:Y:S01]  /*15f40*/  MUFU.EX2 R198, R198 ;  /* 0x000000c600c67308 */ /* 0x000ea20000000800 */
[----:B------:R-:W3:Y:S02]  /*15f50*/  LDSM.16.MT88.4 R56, [R220+0x1100] ;  /* 0x00110000dc38783b */ /* 0x000ee40000004200 */
[--C-:B------:R-:W-:Y:S02]  /*15f60*/  FFMA.FTZ R52, R161, c[0x0][0x2d0], -R173.reuse ;  /* 0x0000b400a1347a23 */ /* 0x100fe400000108ad */
[----:B------:R-:W-:Y:S02]  /*15f70*/  FFMA.FTZ R173, R99, c[0x0][0x2d0], -R173 ;  /* 0x0000b40063ad7a23 */ /* 0x000fe400000108ad */
[----:B------:R-:W-:Y:S03]  /*15f80*/  HMMA.16816.F32 R36, R48, R54, R36 ;  /* 0x000000363024723c */ /* 0x000fe60000001824 */
[----:B------:R-:W3:Y:S01]  /*15f90*/  MUFU.EX2 R199, R199 ;  /* 0x000000c700c77308 */ /* 0x000ee20000000800 */
[----:B------:R-:W-:Y:S02]  /*15fa0*/  FADD.FTZ R78, R83, R78 ;  /* 0x0000004e534e7221 */ /* 0x000fe40000010000 */
[----:B------:R-:W-:Y:S01]  /*15fb0*/  FADD.FTZ R134, R135, R134 ;  /* 0x0000008687867221 */ /* 0x000fe20000010000 */
[----:B-1----:R-:W-:Y:S01]  /*15fc0*/  F2FP.PACK_AB R48, R190, R132 ;  /* 0x00000084be30723e */ /* 0x002fe200000000ff */
[----:B------:R-:W-:Y:S01]  /*15fd0*/  FADD.FTZ R132, R132, R76 ;  /* 0x0000004c84847221 */ /* 0x000fe20000010000 */
[----:B----4-:R-:W-:Y:S03]  /*15fe0*/  F2FP.PACK_AB R49, R194, R192 ;  /* 0x000000c0c231723e */ /* 0x010fe600000000ff */
[----:B-----5:R-:W-:Y:S01]  /*15ff0*/  F2FP.PACK_AB R50, R196, R195 ;  /* 0x000000c3c432723e */ /* 0x020fe200000000ff */
[----:B------:R-:W1:Y:S01]  /*16000*/  MUFU.EX2 R201, R201 ;  /* 0x000000c900c97308 */ /* 0x000e620000000800 */
[----:B------:R-:W-:Y:S02]  /*16010*/  FADD.FTZ R132, R190, R132 ;  /* 0x00000084be847221 */ /* 0x000fe40000010000 */
[----:B------:R-:W-:Y:S01]  /*16020*/  FADD.FTZ R78, R85, R78 ;  /* 0x0000004e554e7221 */ /* 0x000fe20000010000 */
[----:B--2---:R-:W-:Y:S01]  /*16030*/  F2FP.PACK_AB R51, R198, R197 ;  /* 0x000000c5c633723e */ /* 0x004fe200000000ff */
[----:B------:R-:W-:Y:S02]  /*16040*/  FADD.FTZ R134, R189, R134 ;  /* 0x00000086bd867221 */ /* 0x000fe40000010000 */
[----:B------:R-:W-:Y:S02]  /*16050*/  FADD.FTZ R132, R195, R132 ;  /* 0x00000084c3847221 */ /* 0x000fe40000010000 */
[----:B------:R-:W-:Y:S01]  /*16060*/  FADD.FTZ R78, R164, R78 ;  /* 0x0000004ea44e7221 */ /* 0x000fe20000010000 */
[----:B------:R-:W2:Y:S01]  /*16070*/  MUFU.EX2 R202, R202 ;  /* 0x000000ca00ca7308 */ /* 0x000ea20000000800 */
[-C--:B---3--:R-:W-:Y:S03]  /*16080*/  HMMA.16816.F32 R4, R48, R60.reuse, R4 ;  /* 0x0000003c3004723c */ /* 0x088fe60000001804 */
[----:B------:R-:W-:Y:S01]  /*16090*/  MOV R164, R44 ;  /* 0x0000002c00a47202 */ /* 0x000fe20000000f00 */
[----:B------:R-:W-:Y:S02]  /*160a0*/  FADD.FTZ R77, R166, R77 ;  /* 0x0000004da64d7221 */ /* 0x000fe40000010000 */
[----:B------:R-:W-:Y:S02]  /*160b0*/  FADD.FTZ R132, R196, R132 ;  /* 0x00000084c4847221 */ /* 0x000fe40000010000 */
[----:B------:R-:W-:Y:S01]  /*160c0*/  FADD.FTZ R78, R165, R78 ;  /* 0x0000004ea54e7221 */ /* 0x000fe20000010000 */
[----:B------:R-:W3:Y:S03]  /*160d0*/  MUFU.EX2 R203, R203 ;  /* 0x000000cb00cb7308 */ /* 0x000ee60000000800 */
[----:B------:R-:W-:Y:S01]  /*160e0*/  FADD.FTZ R167, R167, R77 ;  /* 0x0000004da7a77221 */ /* 0x000fe20000010000 */
[----:B------:R-:W-:Y:S01]  /*160f0*/  MOV R165, R0 ;  /* 0x0000000000a57202 */ /* 0x000fe20000000f00 */
[----:B------:R-:W-:Y:S02]  /*16100*/  FADD.FTZ R78, R192, R78 ;  /* 0x0000004ec04e7221 */ /* 0x000fe40000010000 */
[----:B------:R-:W-:Y:S02]  /*16110*/  FADD.FTZ R167, R199, R167 ;  /* 0x000000a7c7a77221 */ /* 0x000fe40000010000 */
[----:B------:R-:W-:Y:S01]  /*16120*/  FADD.FTZ R78, R194, R78 ;  /* 0x0000004ec24e7221 */ /* 0x000fe20000010000 */
[----:B------:R-:W4:Y:S01]  /*16130*/  MUFU.EX2 R207, R207 ;  /* 0x000000cf00cf7308 */ /* 0x000f220000000800 */
[----:B-1----:R-:W-:Y:S02]  /*16140*/  FADD.FTZ R167, R201, R167 ;  /* 0x000000a7c9a77221 */ /* 0x002fe40000010000 */
[----:B------:R-:W-:Y:S02]  /*16150*/  FADD.FTZ R78, R197, R78 ;  /* 0x0000004ec54e7221 */ /* 0x000fe40000010000 */
[----:B--2---:R-:W-:Y:S02]  /*16160*/  FADD.FTZ R167, R202, R167 ;  /* 0x000000a7caa77221 */ /* 0x004fe40000010000 */
[----:B------:R-:W-:Y:S02]  /*16170*/  FADD.FTZ R78, R198, R78 ;  /* 0x0000004ec64e7221 */ /* 0x000fe40000010000 */
[----:B------:R-:W-:Y:S01]  /*16180*/  IMAD.MOV.U32 R166, RZ, RZ, R2 ;  /* 0x000000ffffa67224 */ /* 0x000fe200078e0002 */
[----:B------:R-:W1:Y:S01]  /*16190*/  MUFU.EX2 R209, R209 ;  /* 0x000000d100d17308 */ /* 0x000e620000000800 */
[C---:B---3--:R-:W-:Y:S01]  /*161a0*/  F2FP.PACK_AB R54, R203.reuse, R202 ;  /* 0x000000cacb36723e */ /* 0x048fe200000000ff */
[----:B------:R-:W-:Y:S08]  /*161b0*/  FADD.FTZ R167, R203, R167 ;  /* 0x000000a7cba77221 */ /* 0x000ff00000010000 */
[----:B------:R-:W-:Y:S01]  /*161c0*/  MUFU.EX2 R244, R244 ;  /* 0x000000f400f47308 */ /* 0x000fe20000000800 */
[----:B----4-:R-:W-:Y:S09]  /*161d0*/  FADD.FTZ R134, R207, R134 ;  /* 0x00000086cf867221 */ /* 0x010ff20000010000 */
[----:B------:R-:W2:Y:S01]  /*161e0*/  MUFU.EX2 R246, R246 ;  /* 0x000000f600f67308 */ /* 0x000ea20000000800 */
[C---:B-1----:R-:W-:Y:S01]  /*161f0*/  F2FP.PACK_AB R53, R209.reuse, R207 ;  /* 0x000000cfd135723e */ /* 0x042fe200000000ff */
[----:B------:R-:W-:Y:S08]  /*16200*/  FADD.FTZ R134, R209, R134 ;  /* 0x00000086d1867221 */ /* 0x000ff00000010000 */
[----:B------:R1:W3:Y:S10]  /*16210*/  MUFU.EX2 R128, R52 ;  /* 0x0000003400807308 */ /* 0x0002f40000000800 */
[----:B------:R-:W4:Y:S01]  /*16220*/  MUFU.EX2 R205, R205 ;  /* 0x000000cd00cd7308 */ /* 0x000f220000000800 */
[----:B--2---:R-:W-:Y:S01]  /*16230*/  F2FP.PACK_AB R55, R246, R244 ;  /* 0x000000f4f637723e */ /* 0x004fe200000000ff */
[----:B------:R-:W-:Y:S04]  /*16240*/  FADD.FTZ R244, R244, R134 ;  /* 0x00000086f4f47221 */ /* 0x000fe80000010000 */
[----:B------:R-:W-:Y:S04]  /*16250*/  FADD.FTZ R244, R246, R244 ;  /* 0x000000f4f6f47221 */ /* 0x000fe80000010000 */
[----:B------:R-:W-:Y:S01]  /*16260*/  MUFU.EX2 R250, R250 ;  /* 0x000000fa00fa7308 */ /* 0x000fe20000000800 */
[----:B-1----:R-:W-:Y:S02]  /*16270*/  F2FP.PACK_AB R52, R201, R199 ;  /* 0x000000c7c934723e */ /* 0x002fe400000000ff */
[----:B---3--:R-:W-:Y:S07]  /*16280*/  MOV R99, R128 ;  /* 0x0000008000637202 */ /* 0x008fee0000000f00 */
[----:B------:R-:W1:Y:S01]  /*16290*/  MUFU.EX2 R251, R251 ;  /* 0x000000fb00fb7308 */ /* 0x000e620000000800 */
[C---:B------:R-:W-:Y:S04]  /*162a0*/  HMMA.16816.F32 R8, R52.reuse, R60, R8 ;  /* 0x0000003c3408723c */ /* 0x040fe80000001808 */
[----:B----4-:R-:W-:Y:S02]  /*162b0*/  FADD.FTZ R132, R205, R132 ;  /* 0x00000084cd847221 */ /* 0x010fe40000010000 */
[----:B------:R-:W-:Y:S02]  /*162c0*/  FADD.FTZ R78, R99, R78 ;  /* 0x0000004e634e7221 */ /* 0x000fe40000010000 */
[-C--:B------:R-:W-:Y:S01]  /*162d0*/  HMMA.16816.F32 R12, R52, R62.reuse, R12 ;  /* 0x0000003e340c723c */ /* 0x080fe2000000180c */
[----:B------:R-:W-:Y:S07]  /*162e0*/  MUFU.EX2 R204, R204 ;  /* 0x000000cc00cc7308 */ /* 0x000fee0000000800 */
[C---:B------:R-:W-:Y:S01]  /*162f0*/  HMMA.16816.F32 R16, R48.reuse, R62, R16 ;  /* 0x0000003e3010723c */ /* 0x040fe20000001810 */
[----:B------:R-:W2:Y:S02]  /*16300*/  LDSM.16.MT88.4 R60, [R218+0x1100] ;  /* 0x00110000da3c783b */ /* 0x000ea40000004200 */
[----:B------:R-:W-:Y:S01]  /*16310*/  MUFU.EX2 R200, R200 ;  /* 0x000000c800c87308 */ /* 0x000fe20000000800 */
[----:B-1----:R-:W-:Y:S04]  /*16320*/  FADD.FTZ R78, R251, R78 ;  /* 0x0000004efb4e7221 */ /* 0x002fe80000010000 */
[-C--:B------:R-:W-:Y:S05]  /*16330*/  HMMA.16816.F32 R20, R48, R56.reuse, R20 ;  /* 0x000000383014723c */ /* 0x080fea0000001814 */
[----:B------:R-:W1:Y:S03]  /*16340*/  MUFU.EX2 R208, R208 ;  /* 0x000000d000d07308 */ /* 0x000e660000000800 */
[C---:B------:R-:W-:Y:S07]  /*16350*/  HMMA.16816.F32 R24, R52.reuse, R56, R24 ;  /* 0x000000383418723c */ /* 0x040fee0000001818 */
[----:B------:R-:W-:Y:S01]  /*16360*/  FFMA.FTZ R56, R160, c[0x0][0x2d0], -R95 ;  /* 0x0000b400a0387a23 */ /* 0x000fe2000001085f */
[-C--:B------:R-:W-:Y:S01]  /*16370*/  HMMA.16816.F32 R28, R52, R58.reuse, R28 ;  /* 0x0000003a341c723c */ /* 0x080fe2000000181c */
[----:B------:R-:W3:Y:S07]  /*16380*/  MUFU.EX2 R206, R206 ;  /* 0x000000ce00ce7308 */ /* 0x000eee0000000800 */
[C---:B------:R-:W-:Y:S03]  /*16390*/  HMMA.16816.F32 R100, R48.reuse, R58, R100 ;  /* 0x0000003a3064723c */ /* 0x040fe60000001864 */
[----:B------:R4:W5:Y:S01]  /*163a0*/  MUFU.EX2 R129, R56 ;  /* 0x0000003800817308 */ /* 0x0009620000000800 */
[----:B-1----:R-:W-:Y:S04]  /*163b0*/  FADD.FTZ R78, R208, R78 ;  /* 0x0000004ed04e7221 */ /* 0x002fe80000010000 */
[-C--:B------:R-:W-:Y:S05]  /*163c0*/  HMMA.16816.F32 R104, R48, R64.reuse, R104 ;  /* 0x000000403068723c */ /* 0x080fea0000001868 */
[----:B------:R-:W1:Y:S03]  /*163d0*/  MUFU.EX2 R252, R252 ;  /* 0x000000fc00fc7308 */ /* 0x000e660000000800 */
[C---:B------:R-:W-:Y:S04]  /*163e0*/  HMMA.16816.F32 R108, R52.reuse, R64, R108 ;  /* 0x00000040346c723c */ /* 0x040fe8000000186c */
[----:B---3--:R-:W-:Y:S03]  /*163f0*/  FADD.FTZ R78, R206, R78 ;  /* 0x0000004ece4e7221 */ /* 0x008fe60000010000 */
[----:B------:R-:W3:Y:S01]  /*16400*/  MUFU.EX2 R248, R248 ;  /* 0x000000f800f87308 */ /* 0x000ee20000000800 */
[-C--:B------:R-:W-:Y:S01]  /*16410*/  HMMA.16816.F32 R32, R52, R66.reuse, R32 ;  /* 0x000000423420723c */ /* 0x080fe20000001820 */
[----:B----4-:R-:W4:Y:S03]  /*16420*/  LDSM.16.MT88.4 R56, [R225+0x1900] ;  /* 0x00190000e138783b */ /* 0x010f260000004200 */
[----:B-----5:R-:W-:Y:S04]  /*16430*/  MOV R98, R129 ;  /* 0x0000008100627202 */ /* 0x020fe80000000f00 */
[C---:B------:R-:W-:Y:S01]  /*16440*/  HMMA.16816.F32 R112, R48.reuse, R66, R112 ;  /* 0x000000423070723c */ /* 0x040fe20000001870 */
[----:B------:R-:W5:Y:S01]  /*16450*/  MUFU.EX2 R245, R245 ;  /* 0x000000f500f57308 */ /* 0x000f620000000800 */
[----:B------:R-:W-:Y:S02]  /*16460*/  LDSM.16.MT88.4 R64, [R219+0x1900] ;  /* 0x00190000db40783b */ /* 0x000fe40000004200 */
[----:B------:R-:W-:Y:S02]  /*16470*/  FADD.FTZ R244, R98, R244 ;  /* 0x000000f462f47221 */ /* 0x000fe40000010000 */
[----:B-1----:R-:W-:Y:S02]  /*16480*/  FADD.FTZ R167, R252, R167 ;  /* 0x000000a7fca77221 */ /* 0x002fe40000010000 */
[-C--:B--2---:R-:W-:Y:S03]  /*16490*/  HMMA.16816.F32 R116, R48, R60.reuse, R116 ;  /* 0x0000003c3074723c */ /* 0x084fe60000001874 */
[----:B------:R-:W1:Y:S01]  /*164a0*/  MUFU.EX2 R210, R210 ;  /* 0x000000d200d27308 */ /* 0x000e620000000800 */
[C---:B---3--:R-:W-:Y:S04]  /*164b0*/  FADD.FTZ R167, R248.reuse, R167 ;  /* 0x000000a7f8a77221 */ /* 0x048fe80000010000 */
[C---:B------:R-:W-:Y:S05]  /*164c0*/  HMMA.16816.F32 R120, R52.reuse, R60, R120 ;  /* 0x0000003c3478723c */ /* 0x040fea0000001878 */
[----:B------:R-:W2:Y:S03]  /*164d0*/  MUFU.EX2 R249, R249 ;  /* 0x000000f900f97308 */ /* 0x000ea60000000800 */
[-C--:B------:R-:W-:Y:S04]  /*164e0*/  HMMA.16816.F32 R124, R52, R62.reuse, R124 ;  /* 0x0000003e347c723c */ /* 0x080fe8000000187c */
[----:B-----5:R-:W-:Y:S03]  /*164f0*/  FADD.FTZ R167, R245, R167 ;  /* 0x000000a7f5a77221 */ /* 0x020fe60000010000 */
[----:B------:R-:W3:Y:S01]  /*16500*/  MUFU.EX2 R247, R247 ;  /* 0x000000f700f77308 */ /* 0x000ee20000000800 */
[----:B------:R-:W-:Y:S01]  /*16510*/  HMMA.16816.F32 R36, R48, R62, R36 ;  /* 0x0000003e3024723c */ /* 0x000fe20000001824 */
[----:B------:R-:W5:Y:S03]  /*16520*/  LDSM.16.MT88.4 R60, [R220+0x1900] ;  /* 0x00190000dc3c783b */ /* 0x000f660000004200 */
[----:B------:R-:W-:Y:S01]  /*16530*/  F2FP.PACK_AB R52, R248, R252 ;  /* 0x000000fcf834723e */ /* 0x000fe200000000ff */
[C---:B-1----:R-:W-:Y:S01]  /*16540*/  FADD.FTZ R167, R210.reuse, R167 ;  /* 0x000000a7d2a77221 */ /* 0x042fe20000010000 */
[----:B------:R-:W-:Y:S02]  /*16550*/  F2FP.PACK_AB R54, R210, R245 ;  /* 0x000000f5d236723e */ /* 0x000fe400000000ff */
[C---:B------:R-:W-:Y:S01]  /*16560*/  F2FP.PACK_AB R48, R250.reuse, R205 ;  /* 0x000000cdfa30723e */ /* 0x040fe200000000ff */
[----:B------:R-:W1:Y:S03]  /*16570*/  MUFU.EX2 R211, R211 ;  /* 0x000000d300d37308 */ /* 0x000e660000000800 */
[----:B------:R-:W-:Y:S01]  /*16580*/  F2FP.PACK_AB R49, R251, R128 ;  /* 0x00000080fb31723e */ /* 0x000fe200000000ff */
[----:B------:R-:W-:Y:S01]  /*16590*/  FADD.FTZ R250, R250, R132 ;  /* 0x00000084fafa7221 */ /* 0x000fe20000010000 */
[----:B------:R-:W-:Y:S01]  /*165a0*/  F2FP.PACK_AB R50, R200, R204 ;  /* 0x000000ccc832723e */ /* 0x000fe200000000ff */
[C---:B--2---:R-:W-:Y:S01]  /*165b0*/  FADD.FTZ R244, R249.reuse, R244 ;  /* 0x000000f4f9f47221 */ /* 0x044fe20000010000 */
[----:B------:R-:W-:Y:S01]  /*165c0*/  F2FP.PACK_AB R51, R206, R208 ;  /* 0x000000d0ce33723e */ /* 0x000fe200000000ff */
[----:B------:R-:W-:Y:S01]  /*165d0*/  FADD.FTZ R250, R204, R250 ;  /* 0x000000faccfa7221 */ /* 0x000fe20000010000 */
[----:B------:R-:W-:Y:S01]  /*165e0*/  F2FP.PACK_AB R53, R249, R129 ;  /* 0x00000081f935723e */ /* 0x000fe200000000ff */
[----:B------:R-:W2:Y:S01]  /*165f0*/  MUFU.EX2 R193, R193 ;  /* 0x000000c100c17308 */ /* 0x000ea20000000800 */
[----:B------:R-:W-:Y:S02]  /*16600*/  FADD.FTZ R167, R187, R167 ;  /* 0x000000a7bba77221 */ /* 0x000fe40000010000 */
[----:B------:R-:W-:Y:S01]  /*16610*/  FADD.FTZ R250, R200, R250 ;  /* 0x000000fac8fa7221 */ /* 0x000fe20000010000 */
[-C--:B----4-:R-:W-:Y:S03]  /*16620*/  HMMA.16816.F32 R4, R48, R56.reuse, R4 ;  /* 0x000000383004723c */ /* 0x090fe60000001804 */
[----:B---3--:R-:W-:Y:S02]  /*16630*/  FADD.FTZ R244, R247, R244 ;  /* 0x000000f4f7f47221 */ /* 0x008fe40000010000 */
[----:B------:R-:W-:Y:S01]  /*16640*/  FADD.FTZ R167, R183, R167 ;  /* 0x000000a7b7a77221 */ /* 0x000fe20000010000 */
[----:B------:R-:W3:Y:S03]  /*16650*/  MUFU.EX2 R185, R185 ;  /* 0x000000b900b97308 */ /* 0x000ee60000000800 */
[----:B------:R-:W-:Y:S03]  /*16660*/  FADD.FTZ R167, R181, R167 ;  /* 0x000000a7b5a77221 */ /* 0x000fe60000010000 */
[C---:B-1----:R-:W-:Y:S01]  /*16670*/  F2FP.PACK_AB R55, R211.reuse, R247 ;  /* 0x000000f7d337723e */ /* 0x042fe200000000ff */
[----:B------:R-:W-:Y:S02]  /*16680*/  FADD.FTZ R244, R211, R244 ;  /* 0x000000f4d3f47221 */ /* 0x000fe40000010000 */
[----:B------:R-:W-:Y:S01]  /*16690*/  FADD.FTZ R167, R179, R167 ;  /* 0x000000a7b3a77221 */ /* 0x000fe20000010000 */
[----:B------:R-:W1:Y:S01]  /*166a0*/  MUFU.EX2 R191, R191 ;  /* 0x000000bf00bf7308 */ /* 0x000e620000000800 */
[----:B------:R-:W-:Y:S02]  /*166b0*/  FADD.FTZ R244, R188, R244 ;  /* 0x000000f4bcf47221 */ /* 0x000fe40000010000 */
[C---:B------:R-:W-:Y:S04]  /*166c0*/  HMMA.16816.F32 R8, R52.reuse, R56, R8 ;  /* 0x000000383408723c */ /* 0x040fe80000001808 */
[----:B--2---:R-:W-:Y:S02]  /*166d0*/  FADD.FTZ R250, R193, R250 ;  /* 0x000000fac1fa7221 */ /* 0x004fe40000010000 */
[----:B------:R-:W-:Y:S01]  /*166e0*/  FADD.FTZ R244, R184, R244 ;  /* 0x000000f4b8f47221 */ /* 0x000fe20000010000 */
[----:B------:R-:W2:Y:S01]  /*166f0*/  MUFU.EX2 R186, R186 ;  /* 0x000000ba00ba7308 */ /* 0x000ea20000000800 */
[-C--:B------:R-:W-:Y:S04]  /*16700*/  HMMA.16816.F32 R12, R52, R58.reuse, R12 ;  /* 0x0000003a340c723c */ /* 0x080fe8000000180c */
[----:B---3--:R-:W-:Y:S02]  /*16710*/  FADD.FTZ R250, R185, R250 ;  /* 0x000000fab9fa7221 */ /* 0x008fe40000010000 */
[----:B------:R-:W-:Y:S02]  /*16720*/  FADD.FTZ R244, R182, R244 ;  /* 0x000000f4b6f47221 */ /* 0x000fe40000010000 */
[C---:B------:R-:W-:Y:S01]  /*16730*/  HMMA.16816.F32 R16, R48.reuse, R58, R16 ;  /* 0x0000003a3010723c */ /* 0x040fe20000001810 */
[----:B------:R-:W3:Y:S01]  /*16740*/  LDSM.16.MT88.4 R56, [R218+0x1900] ;  /* 0x00190000da38783b */ /* 0x000ee20000004200 */
[----:B------:R-:W4:Y:S02]  /*16750*/  MUFU.EX2 R176, R176 ;  /* 0x000000b000b07308 */ /* 0x000f240000000800 */
[----:B------:R-:W-:Y:S02]  /*16760*/  FADD.FTZ R244, R180, R244 ;  /* 0x000000f4b4f47221 */ /* 0x000fe40000010000 */
[----:B-1----:R-:W-:Y:S02]  /*16770*/  FADD.FTZ R78, R191, R78 ;  /* 0x0000004ebf4e7221 */ /* 0x002fe40000010000 */
[-C--:B-----5:R-:W-:Y:S04]  /*16780*/  HMMA.16816.F32 R20, R48, R60.reuse, R20 ;  /* 0x0000003c3014723c */ /* 0x0a0fe80000001814 */
[----:B------:R-:W1:Y:S01]  /*16790*/  MUFU.EX2 R175, R175 ;  /* 0x000000af00af7308 */ /* 0x000e620000000800 */
[----:B--2---:R-:W-:Y:S03]  /*167a0*/  FADD.FTZ R78, R186, R78 ;  /* 0x0000004eba4e7221 */ /* 0x004fe60000010000 */
[C---:B------:R-:W-:Y:S06]  /*167b0*/  HMMA.16816.F32 R24, R52.reuse, R60, R24 ;  /* 0x0000003c3418723c */ /* 0x040fec0000001818 */
[----:B------:R-:W2:Y:S02]  /*167c0*/  MUFU.EX2 R178, R178 ;  /* 0x000000b200b27308 */ /* 0x000ea40000000800 */
[-C--:B------:R-:W-:Y:S04]  /*167d0*/  HMMA.16816.F32 R28, R52, R62.reuse, R28 ;  /* 0x0000003e341c723c */ /* 0x080fe8000000181c */
[----:B----4-:R-:W-:Y:S04]  /*167e0*/  FADD.FTZ R250, R176, R250 ;  /* 0x000000fab0fa7221 */ /* 0x010fe80000010000 */
[C---:B------:R-:W-:Y:S01]  /*167f0*/  HMMA.16816.F32 R100, R48.reuse, R62, R100 ;  /* 0x0000003e3064723c */ /* 0x040fe20000001864 */
[----:B------:R-:W4:Y:S01]  /*16800*/  LDSM.16.MT88.4 R60, [R225+0x2100] ;  /* 0x00210000e13c783b */ /* 0x000f220000004200 */
[----:B------:R-:W5:Y:S02]  /*16810*/  MUFU.EX2 R177, R177 ;  /* 0x000000b100b17308 */ /* 0x000f640000000800 */
[----:B-1----:R-:W-:Y:S04]  /*16820*/  FADD.FTZ R250, R175, R250 ;  /* 0x000000faaffa7221 */ /* 0x002fe80000010000 */
[-C--:B------:R-:W-:Y:S04]  /*16830*/  HMMA.16816.F32 R104, R48, R64.reuse, R104 ;  /* 0x000000403068723c */ /* 0x080fe80000001868 */
[----:B------:R-:W1:Y:S01]  /*16840*/  MUFU.EX2 R172, R172 ;  /* 0x000000ac00ac7308 */ /* 0x000e620000000800 */
[----:B--2---:R-:W-:Y:S03]  /*16850*/  FADD.FTZ R78, R178, R78 ;  /* 0x0000004eb24e7221 */ /* 0x004fe60000010000 */
[C---:B------:R-:W-:Y:S06]  /*16860*/  HMMA.16816.F32 R108, R52.reuse, R64, R108 ;  /* 0x00000040346c723c */ /* 0x040fec000000186c */
[----:B------:R-:W2:Y:S02]  /*16870*/  MUFU.EX2 R168, R168 ;  /* 0x000000a800a87308 */ /* 0x000ea40000000800 */
[-C--:B------:R-:W-:Y:S04]  /*16880*/  HMMA.16816.F32 R32, R52, R66.reuse, R32 ;  /* 0x000000423420723c */ /* 0x080fe80000001820 */
[----:B-----5:R-:W-:Y:S04]  /*16890*/  FADD.FTZ R78, R177, R78 ;  /* 0x0000004eb14e7221 */ /* 0x020fe80000010000 */
[C---:B------:R-:W-:Y:S01]  /*168a0*/  HMMA.16816.F32 R112, R48.reuse, R66, R112 ;  /* 0x000000423070723c */ /* 0x040fe20000001870 */
[----:B------:R-:W-:Y:S01]  /*168b0*/  LDSM.16.MT88.4 R64, [R219+0x2100] ;  /* 0x00210000db40783b */ /* 0x000fe20000004200 */
[----:B------:R-:W5:Y:S02]  /*168c0*/  MUFU.EX2 R171, R171 ;  /* 0x000000ab00ab7308 */ /* 0x000f640000000800 */
[----:B-1----:R-:W-:Y:S04]  /*168d0*/  FADD.FTZ R250, R172, R250 ;  /* 0x000000faacfa7221 */ /* 0x002fe80000010000 */
[-C--:B---3--:R-:W-:Y:S04]  /*168e0*/  HMMA.16816.F32 R116, R48, R56.reuse, R116 ;  /* 0x000000383074723c */ /* 0x088fe80000001874 */
[----:B------:R-:W1:Y:S01]  /*168f0*/  MUFU.EX2 R169, R169 ;  /* 0x000000a900a97308 */ /* 0x000e620000000800 */
[C---:B--2---:R-:W-:Y:S01]  /*16900*/  F2FP.PACK_AB R128, R168.reuse, R172 ;  /* 0x000000aca880723e */ /* 0x044fe200000000ff */
[----:B------:R-:W-:Y:S02]  /*16910*/  FADD.FTZ R250, R168, R250 ;  /* 0x000000faa8fa7221 */ /* 0x000fe40000010000 */
[C---:B------:R-:W-:Y:S06]  /*16920*/  HMMA.16816.F32 R120, R52.reuse, R56, R120 ;  /* 0x000000383478723c */ /* 0x040fec0000001878 */
[----:B------:R-:W2:Y:S02]  /*16930*/  MUFU.EX2 R96, R96 ;  /* 0x0000006000607308 */ /* 0x000ea40000000800 */
[-C--:B------:R-:W-:Y:S04]  /*16940*/  HMMA.16816.F32 R124, R52, R58.reuse, R124 ;  /* 0x0000003a347c723c */ /* 0x080fe8000000187c */
[----:B-----5:R-:W-:Y:S03]  /*16950*/  FADD.FTZ R78, R171, R78 ;  /* 0x0000004eab4e7221 */ /* 0x020fe60000010000 */
[----:B------:R-:W-:Y:S01]  /*16960*/  F2FP.PACK_AB R52, R183, R187 ;  /* 0x000000bbb734723e */ /* 0x000fe200000000ff */
[----:B------:R-:W-:Y:S01]  /*16970*/  HMMA.16816.F32 R36, R48, R58, R36 ;  /* 0x0000003a3024723c */ /* 0x000fe20000001824 */
[----:B------:R-:W3:Y:S01]  /*16980*/  LDSM.16.MT88.4 R56, [R220+0x2100] ;  /* 0x00210000dc38783b */ /* 0x000ee20000004200 */
[----:B------:R-:W5:Y:S02]  /*16990*/  MUFU.EX2 R174, R174 ;  /* 0x000000ae00ae7308 */ /* 0x000f640000000800 */
[----:B------:R-:W-:Y:S01]  /*169a0*/  F2FP.PACK_AB R54, R179, R181 ;  /* 0x000000b5b336723e */ /* 0x000fe200000000ff */
[----:B-1----:R-:W-:Y:S01]  /*169b0*/  FADD.FTZ R78, R169, R78 ;  /* 0x0000004ea94e7221 */ /* 0x002fe20000010000 */
[----:B------:R-:W-:Y:S02]  /*169c0*/  F2FP.PACK_AB R53, R184, R188 ;  /* 0x000000bcb835723e */ /* 0x000fe400000000ff */
[----:B------:R-:W-:Y:S04]  /*169d0*/  F2FP.PACK_AB R48, R185, R193 ;  /* 0x000000c1b930723e */ /* 0x000fe800000000ff */
[----:B------:R-:W-:Y:S01]  /*169e0*/  F2FP.PACK_AB R49, R186, R191 ;  /* 0x000000bfba31723e */ /* 0x000fe200000000ff */
[----:B------:R-:W1:Y:S01]  /*169f0*/  MUFU.EX2 R97, R97 ;  /* 0x0000006100617308 */ /* 0x000e620000000800 */
[----:B------:R-:W-:Y:S01]  /*16a00*/  F2FP.PACK_AB R50, R175, R176 ;  /* 0x000000b0af32723e */ /* 0x000fe200000000ff */
[----:B--2---:R-:W-:Y:S01]  /*16a10*/  FADD.FTZ R250, R96, R250 ;  /* 0x000000fa60fa7221 */ /* 0x004fe20000010000 */
[----:B------:R-:W-:Y:S02]  /*16a20*/  F2FP.PACK_AB R51, R177, R178 ;  /* 0x000000b2b133723e */ /* 0x000fe400000000ff */
[----:B------:R-:W-:Y:S02]  /*16a30*/  F2FP.PACK_AB R55, R180, R182 ;  /* 0x000000b6b437723e */ /* 0x000fe400000000ff */
[----:B------:R-:W-:Y:S03]  /*16a40*/  F2FP.PACK_AB R129, R169, R171 ;  /* 0x000000aba981723e */ /* 0x000fe600000000ff */
[-C--:B----4-:R-:W-:Y:S01]  /*16a50*/  HMMA.16816.F32 R4, R48, R60.reuse, R4 ;  /* 0x0000003c3004723c */ /* 0x090fe20000001804 */
[----:B------:R-:W2:Y:S02]  /*16a60*/  MUFU.EX2 R173, R173 ;  /* 0x000000ad00ad7308 */ /* 0x000ea40000000800 */
[C---:B-----5:R-:W-:Y:S01]  /*16a70*/  F2FP.PACK_AB R130, R174.reuse, R96 ;  /* 0x00000060ae82723e */ /* 0x060fe200000000ff */
[----:B------:R-:W-:Y:S04]  /*16a80*/  FADD.FTZ R242, R174, R250 ;  /* 0x000000faaef27221 */ /* 0x000fe80000010000 */
[C---:B------:R-:W-:Y:S04]  /*16a90*/  HMMA.16816.F32 R8, R52.reuse, R60, R8 ;  /* 0x0000003c3408723c */ /* 0x040fe80000001808 */
[----:B-1----:R-:W-:Y:S04]  /*16aa0*/  FADD.FTZ R78, R97, R78 ;  /* 0x0000004e614e7221 */ /* 0x002fe80000010000 */
[-C--:B------:R-:W-:Y:S08]  /*16ab0*/  HMMA.16816.F32 R12, R52, R62.reuse, R12 ;  /* 0x0000003e340c723c */ /* 0x080ff0000000180c */
[C---:B------:R-:W-:Y:S01]  /*16ac0*/  HMMA.16816.F32 R16, R48.reuse, R62, R16 ;  /* 0x0000003e3010723c */ /* 0x040fe20000001810 */
[----:B------:R-:W1:Y:S03]  /*16ad0*/  LDSM.16.MT88.4 R60, [R218+0x2100] ;  /* 0x00210000da3c783b */ /* 0x000e660000004200 */
[C---:B--2---:R-:W-:Y:S01]  /*16ae0*/  F2FP.PACK_AB R131, R173.reuse, R97 ;  /* 0x00000061ad83723e */ /* 0x044fe200000000ff */
[----:B------:R-:W-:Y:S03]  /*16af0*/  FADD.FTZ R241, R173, R78 ;  /* 0x0000004eadf17221 */ /* 0x000fe60000010000 */
[-C--:B---3--:R-:W-:Y:S08]  /*16b00*/  HMMA.16816.F32 R20, R48, R56.reuse, R20 ;  /* 0x000000383014723c */ /* 0x088ff00000001814 */
[C---:B------:R-:W-:Y:S07]  /*16b10*/  HMMA.16816.F32 R24, R52.reuse, R56, R24 ;  /* 0x000000383418723c */ /* 0x040fee0000001818 */
[--C-:B------:R-:W-:Y:S01]  /*16b20*/  FFMA.FTZ R56, R88, c[0x0][0x2d0], -R170.reuse ;  /* 0x0000b40058387a23 */ /* 0x100fe200000108aa */
[-C--:B------:R-:W-:Y:S04]  /*16b30*/  HMMA.16816.F32 R28, R52, R58.reuse, R28 ;  /* 0x0000003a341c723c */ /* 0x080fe8000000181c */
[--C-:B------:R-:W-:Y:S01]  /*16b40*/  FFMA.FTZ R57, R89, c[0x0][0x2d0], -R170.reuse ;  /* 0x0000b40059397a23 */ /* 0x100fe200000108aa */
[----:B------:R-:W2:Y:S03]  /*16b50*/  MUFU.EX2 R56, R56 ;  /* 0x0000003800387308 */ /* 0x000ea60000000800 */
[C---:B------:R-:W-:Y:S07]  /*16b60*/  HMMA.16816.F32 R100, R48.reuse, R58, R100 ;  /* 0x0000003a3064723c */ /* 0x040fee0000001864 */
[----:B------:R-:W3:Y:S01]  /*16b70*/  MUFU.EX2 R57, R57 ;  /* 0x0000003900397308 */ /* 0x000ee20000000800 */
[-C--:B------:R-:W-:Y:S04]  /*16b80*/  HMMA.16816.F32 R104, R48, R64.reuse, R104 ;  /* 0x000000403068723c */ /* 0x080fe80000001868 */
[--C-:B------:R-:W-:Y:S02]  /*16b90*/  FFMA.FTZ R58, R92, c[0x0][0x2d0], -R170.reuse ;  /* 0x0000b4005c3a7a23 */ /* 0x100fe400000108aa */
[----:B------:R-:W-:Y:S02]  /*16ba0*/  FFMA.FTZ R170, R93, c[0x0][0x2d0], -R170 ;  /* 0x0000b4005daa7a23 */ /* 0x000fe400000108aa */
[C---:B------:R-:W-:Y:S02]  /*16bb0*/  HMMA.16816.F32 R108, R52.reuse, R64, R108 ;  /* 0x00000040346c723c */ /* 0x040fe4000000186c */
[----:B------:R-:W4:Y:S02]  /*16bc0*/  MUFU.EX2 R58, R58 ;  /* 0x0000003a003a7308 */ /* 0x000f240000000800 */
[----:B------:R-:W-:Y:S02]  /*16bd0*/  FFMA.FTZ R59, R90, c[0x0][0x2d0], -R95 ;  /* 0x0000b4005a3b7a23 */ /* 0x000fe4000001085f */
[----:B--2---:R-:W-:Y:S02]  /*16be0*/  FADD.FTZ R167, R56, R167 ;  /* 0x000000a738a77221 */ /* 0x004fe40000010000 */
[-C--:B------:R-:W-:Y:S04]  /*16bf0*/  HMMA.16816.F32 R32, R52, R66.reuse, R32 ;  /* 0x000000423420723c */ /* 0x080fe80000001820 */
[----:B------:R-:W2:Y:S01]  /*16c00*/  MUFU.EX2 R170, R170 ;  /* 0x000000aa00aa7308 */ /* 0x000ea20000000800 */
[--C-:B------:R-:W-:Y:S02]  /*16c10*/  FFMA.FTZ R64, R91, c[0x0][0x2d0], -R95.reuse ;  /* 0x0000b4005b407a23 */ /* 0x100fe4000001085f */
[--C-:B------:R-:W-:Y:S01]  /*16c20*/  FFMA.FTZ R65, R94, c[0x0][0x2d0], -R95.reuse ;  /* 0x0000b4005e417a23 */ /* 0x100fe2000001085f */
[C---:B------:R-:W-:Y:S04]  /*16c30*/  HMMA.16816.F32 R112, R48.reuse, R66, R112 ;  /* 0x000000423070723c */ /* 0x040fe80000001870 */
[----:B------:R-:W-:Y:S02]  /*16c40*/  FFMA.FTZ R95, R45, c[0x0][0x2d0], -R95 ;  /* 0x0000b4002d5f7a23 */ /* 0x000fe4000001085f */
[----:B------:R-:W5:Y:S01]  /*16c50*/  MUFU.EX2 R59, R59 ;  /* 0x0000003b003b7308 */ /* 0x000f620000000800 */
[----:B---3--:R-:W-:Y:S01]  /*16c60*/  FADD.FTZ R167, R57, R167 ;  /* 0x000000a739a77221 */ /* 0x008fe20000010000 */
[-C--:B-1----:R-:W-:Y:S04]  /*16c70*/  HMMA.16816.F32 R116, R48, R60.reuse, R116 ;  /* 0x0000003c3074723c */ /* 0x082fe80000001874 */
[----:B----4-:R-:W-:Y:S04]  /*16c80*/  FADD.FTZ R167, R58, R167 ;  /* 0x000000a73aa77221 */ /* 0x010fe80000010000 */
[C---:B------:R-:W-:Y:S01]  /*16c90*/  HMMA.16816.F32 R120, R52.reuse, R60, R120 ;  /* 0x0000003c3478723c */ /* 0x040fe20000001878 */
[----:B------:R-:W1:Y:S03]  /*16ca0*/  MUFU.EX2 R64, R64 ;  /* 0x0000004000407308 */ /* 0x000e660000000800 */
[C---:B--2---:R-:W-:Y:S01]  /*16cb0*/  FADD.FTZ R240, R170.reuse, R167 ;  /* 0x000000a7aaf07221 */ /* 0x044fe20000010000 */
[----:B------:R-:W-:Y:S03]  /*16cc0*/  MOV R167, R3 ;  /* 0x0000000300a77202 */ /* 0x000fe60000000f00 */
[-C--:B------:R-:W-:Y:S01]  /*16cd0*/  HMMA.16816.F32 R124, R52, R62.reuse, R124 ;  /* 0x0000003e347c723c */ /* 0x080fe2000000187c */
[----:B------:R-:W2:Y:S02]  /*16ce0*/  LDSM.16.MT88.4 R52, [R220+0x2900] ;  /* 0x00290000dc34783b */ /* 0x000ea40000004200 */
[----:B------:R-:W3:Y:S01]  /*16cf0*/  MUFU.EX2 R65, R65 ;  /* 0x0000004100417308 */ /* 0x000ee20000000800 */
[----:B-----5:R-:W-:Y:S04]  /*16d00*/  FADD.FTZ R244, R59, R244 ;  /* 0x000000f43bf47221 */ /* 0x020fe80000010000 */
[----:B------:R-:W-:Y:S05]  /*16d10*/  HMMA.16816.F32 R36, R48, R62, R36 ;  /* 0x0000003e3024723c */ /* 0x000fea0000001824 */
[----:B------:R-:W4:Y:S02]  /*16d20*/  MUFU.EX2 R95, R95 ;  /* 0x0000005f005f7308 */ /* 0x000f240000000800 */
[----:B------:R-:W-:Y:S01]  /*16d30*/  F2FP.PACK_AB R48, R57, R56 ;  /* 0x000000383930723e */ /* 0x000fe200000000ff */
[-C--:B------:R-:W-:Y:S01]  /*16d40*/  HMMA.16816.F32 R160, R128, R148.reuse, R4 ;  /* 0x0000009480a0723c */ /* 0x080fe20000001804 */
[----:B------:R-:W5:Y:S04]  /*16d50*/  LDSM.16.MT88.4 R4, [R219+0x2900] ;  /* 0x00290000db04783b */ /* 0x000f680000004200 */
[----:B------:R-:W-:Y:S01]  /*16d60*/  F2FP.PACK_AB R50, R170, R58 ;  /* 0x0000003aaa32723e */ /* 0x000fe200000000ff */
[C---:B-1----:R-:W-:Y:S01]  /*16d70*/  FADD.FTZ R244, R64.reuse, R244 ;  /* 0x000000f440f47221 */ /* 0x042fe20000010000 */
[----:B------:R-:W-:Y:S05]  /*16d80*/  F2FP.PACK_AB R49, R64, R59 ;  /* 0x0000003b4031723e */ /* 0x000fea00000000ff */
[----:B---3--:R-:W-:Y:S01]  /*16d90*/  FADD.FTZ R244, R65, R244 ;  /* 0x000000f441f47221 */ /* 0x008fe20000010000 */
[C---:B----4-:R-:W-:Y:S03]  /*16da0*/  F2FP.PACK_AB R51, R95.reuse, R65 ;  /* 0x000000415f33723e */ /* 0x050fe600000000ff */
[----:B------:R-:W-:Y:S04]  /*16db0*/  FADD.FTZ R239, R95, R244 ;  /* 0x000000f45fef7221 */ /* 0x000fe80000010000 */
[C---:B------:R-:W-:Y:S01]  /*16dc0*/  HMMA.16816.F32 R156, R48.reuse, R148, R8 ;  /* 0x00000094309c723c */ /* 0x040fe20000001808 */
[----:B------:R-:W1:Y:S07]  /*16dd0*/  LDSM.16.MT88.4 R8, [R218+0x2900] ;  /* 0x00290000da08783b */ /* 0x000e6e0000004200 */
[-C--:B------:R-:W-:Y:S08]  /*16de0*/  HMMA.16816.F32 R152, R48, R150.reuse, R12 ;  /* 0x000000963098723c */ /* 0x080ff0000000180c */
[C---:B------:R-:W-:Y:S08]  /*16df0*/  HMMA.16816.F32 R148, R128.reuse, R150, R16 ;  /* 0x000000968094723c */ /* 0x040ff00000001810 */
[-C--:B--2---:R-:W-:Y:S08]  /*16e00*/  HMMA.16816.F32 R144, R128, R52.reuse, R20 ;  /* 0x000000348090723c */ /* 0x084ff00000001814 */
[C---:B------:R-:W-:Y:S08]  /*16e10*/  HMMA.16816.F32 R140, R48.reuse, R52, R24 ;  /* 0x00000034308c723c */ /* 0x040ff00000001818 */
[-C--:B------:R-:W-:Y:S08]  /*16e20*/  HMMA.16816.F32 R136, R48, R54.reuse, R28 ;  /* 0x000000363088723c */ /* 0x080ff0000000181c */
        /* <DEDUP_REMOVED lines=10> */
.L_x_197:
[----:B------:R-:W1:Y:S01]  /*16ed0*/  SHFL.BFLY PT, R4, R242, 0x2, 0x1f ;  /* 0x0c401f00f2047f89 */ /* 0x000e6200000e0000 */
[----:B------:R-:W-:Y:S01]  /*16ee0*/  MOV R9, RZ ;  /* 0x000000ff00097202 */ /* 0x000fe20000000f00 */
[----:B------:R-:W-:Y:S01]  /*16ef0*/  CS2R R10, SRZ ;  /* 0x00000000000a7805 */ /* 0x000fe2000001ff00 */
[----:B------:R-:W-:Y:S01]  /*16f00*/  MOV R12, 0xff800000 ;  /* 0xff800000000c7802 */ /* 0x000fe20000000f00 */
[----:B------:R-:W2:Y:S01]  /*16f10*/  SHFL.BFLY PT, R7, R241, 0x2, 0x1f ;  /* 0x0c401f00f1077f89 */ /* 0x000ea200000e0000 */
[----:B------:R-:W-:-:S02]  /*16f20*/  MOV R13, 0xff800000 ;  /* 0xff800000000d7802 */ /* 0x000fc40000000f00 */
[----:B------:R-:W-:Y:S01]  /*16f30*/  MOV R14, 0xff800000 ;  /* 0xff800000000e7802 */ /* 0x000fe20000000f00 */
[----:B------:R-:W3:Y:S01]  /*16f40*/  SHFL.BFLY PT, R6, R240, 0x2, 0x1f ;  /* 0x0c401f00f0067f89 */ /* 0x000ee200000e0000 */
[----:B------:R-:W-:-:S03]  /*16f50*/  PLOP3.LUT P4, PT, PT, PT, PT, 0x8, 0x0 ;  /* 0x000000000000781c */ /* 0x000fc60003f8e170 */
[----:B------:R-:W4:Y:S01]  /*16f60*/  SHFL.BFLY PT, R5, R239, 0x2, 0x1f ;  /* 0x0c401f00ef057f89 */ /* 0x000f2200000e0000 */
[----:B-1----:R-:W-:Y:S02]  /*16f70*/  FADD.FTZ R242, R4, R242 ;  /* 0x000000f204f27221 */ /* 0x002fe40000010000 */
[----:B--2---:R-:W-:-:S03]  /*16f80*/  FADD.FTZ R241, R7, R241 ;  /* 0x000000f107f17221 */ /* 0x004fc60000010000 */
[----:B------:R-:W1:Y:S01]  /*16f90*/  SHFL.BFLY PT, R4, R242, 0x1, 0x1f ;  /* 0x0c201f00f2047f89 */ /* 0x000e6200000e0000 */
[----:B---3--:R-:W-:-:S03]  /*16fa0*/  FADD.FTZ R6, R6, R240 ;  /* 0x000000f006067221 */ /* 0x008fc60000010000 */
[----:B------:R-:W2:Y:S01]  /*16fb0*/  SHFL.BFLY PT, R7, R241, 0x1, 0x1f ;  /* 0x0c201f00f1077f89 */ /* 0x000ea200000e0000 */
[----:B----4-:R-:W-:-:S03]  /*16fc0*/  FADD.FTZ R239, R5, R239 ;  /* 0x000000ef05ef7221 */ /* 0x010fc60000010000 */
[----:B------:R-:W3:Y:S04]  /*16fd0*/  SHFL.BFLY PT, R8, R6, 0x1, 0x1f ;  /* 0x0c201f0006087f89 */ /* 0x000ee800000e0000 */
[----:B------:R-:W4:Y:S01]  /*16fe0*/  SHFL.BFLY PT, R5, R239, 0x1, 0x1f ;  /* 0x0c201f00ef057f89 */ /* 0x000f2200000e0000 */
[----:B-1----:R-:W-:Y:S02]  /*16ff0*/  FADD.FTZ R4, R242, R4 ;  /* 0x00000004f2047221 */ /* 0x002fe40000010000 */
[----:B--2---:R-:W-:-:S03]  /*17000*/  FADD.FTZ R7, R241, R7 ;  /* 0x00000007f1077221 */ /* 0x004fc60000010000 */
[----:B------:R-:W-:Y:S01]  /*17010*/  FSETP.NE.FTZ.AND P3, PT, R4, RZ, PT ;  /* 0x000000ff0400720b */ /* 0x000fe20003f75000 */
[----:B---3--:R-:W-:Y:S01]  /*17020*/  FADD.FTZ R6, R6, R8 ;  /* 0x0000000806067221 */ /* 0x008fe20000010000 */
[----:B------:R-:W-:Y:S02]  /*17030*/  FSETP.NE.FTZ.AND P2, PT, R7, RZ, PT ;  /* 0x000000ff0700720b */ /* 0x000fe40003f55000 */
[----:B------:R-:W-:Y:S01]  /*17040*/  MOV R8, RZ ;  /* 0x000000ff00087202 */ /* 0x000fe20000000f00 */
[----:B----4-:R-:W-:Y:S01]  /*17050*/  FADD.FTZ R5, R239, R5 ;  /* 0x00000005ef057221 */ /* 0x010fe20000010000 */
[----:B------:R-:W-:-:S04]  /*17060*/  FSETP.NE.FTZ.AND P1, PT, R6, RZ, PT ;  /* 0x000000ff0600720b */ /* 0x000fc80003f35000 */
[----:B------:R-:W-:-:S03]  /*17070*/  FSETP.NE.FTZ.AND P0, PT, R5, RZ, PT ;  /* 0x000000ff0500720b */ /* 0x000fc60003f15000 */
[----:B------:R-:W1:Y:S01]  /*17080*/  @P3 MUFU.RCP R9, R4 ;  /* 0x0000000400093308 */ /* 0x000e620000001000 */
[----:B------:R-:W-:Y:S02]  /*17090*/  @P3 MOV R18, 0x3f317218 ;  /* 0x3f31721800123802 */ /* 0x000fe40000000f00 */
[----:B------:R-:W-:-:S03]  /*170a0*/  @P2 MOV R17, 0x3f317218 ;  /* 0x3f31721800112802 */ /* 0x000fc60000000f00 */
[----:B------:R-:W-:Y:S02]  /*170b0*/  @P3 FMUL.FTZ R18, R18, c[0x0][0x2d0] ;  /* 0x0000b40012123a20 */ /* 0x000fe40000410000 */
[----:B------:R-:W-:Y:S01]  /*170c0*/  @P2 MUFU.RCP R8, R7 ;  /* 0x0000000700082308 */ /* 0x000fe20000001000 */
[----:B------:R-:W-:Y:S01]  /*170d0*/  @P1 MOV R16, 0x3f317218 ;  /* 0x3f31721800101802 */ /* 0x000fe20000000f00 */
[----:B------:R-:W-:Y:S01]  /*170e0*/  @P2 FMUL.FTZ R17, R17, c[0x0][0x2d0] ;  /* 0x0000b40011112a20 */ /* 0x000fe20000410000 */
[----:B------:R-:W-:-:S03]  /*170f0*/  @P0 MOV R15, 0x3f317218 ;  /* 0x3f317218000f0802 */ /* 0x000fc60000000f00 */
[----:B------:R-:W-:Y:S02]  /*17100*/  @P1 FMUL.FTZ R16, R16, c[0x0][0x2d0] ;  /* 0x0000b40010101a20 */ /* 0x000fe40000410000 */
[----:B------:R-:W-:Y:S01]  /*17110*/  @P1 MUFU.RCP R10, R6 ;  /* 0x00000006000a1308 */ /* 0x000fe20000001000 */
[----:B------:R-:W-:Y:S02]  /*17120*/  @P0 FMUL.FTZ R15, R15, c[0x0][0x2d0] ;  /* 0x0000b4000f0f0a20 */ /* 0x000fe40000410000 */
[C---:B-1----:R-:W-:Y:S02]  /*17130*/  FMUL.FTZ R160, R9.reuse, R160 ;  /* 0x000000a009a07220 */ /* 0x042fe40000410000 */
[C---:B------:R-:W-:Y:S02]  /*17140*/  FMUL.FTZ R161, R9.reuse, R161 ;  /* 0x000000a109a17220 */ /* 0x040fe40000410000 */
[C---:B------:R-:W-:Y:S01]  /*17150*/  FMUL.FTZ R148, R9.reuse, R148 ;  /* 0x0000009409947220 */ /* 0x040fe20000410000 */
[----:B------:R-:W1:Y:S01]  /*17160*/  @P3 MUFU.LG2 R4, R4 ;  /* 0x0000000400043308 */ /* 0x000e620000000c00 */
[----:B------:R-:W-:-:S02]  /*17170*/  FMUL.FTZ R149, R9, R149 ;  /* 0x0000009509957220 */ /* 0x000fc40000410000 */
[C---:B------:R-:W-:Y:S02]  /*17180*/  FMUL.FTZ R144, R9.reuse, R144 ;  /* 0x0000009009907220 */ /* 0x040fe40000410000 */
[C---:B------:R-:W-:Y:S02]  /*17190*/  FMUL.FTZ R145, R9.reuse, R145 ;  /* 0x0000009109917220 */ /* 0x040fe40000410000 */
[C---:B------:R-:W-:Y:S01]  /*171a0*/  FMUL.FTZ R100, R9.reuse, R100 ;  /* 0x0000006409647220 */ /* 0x040fe20000410000 */
[----:B------:R-:W2:Y:S01]  /*171b0*/  @P2 MUFU.LG2 R7, R7 ;  /* 0x0000000700072308 */ /* 0x000ea20000000c00 */
[C---:B------:R-:W-:Y:S02]  /*171c0*/  FMUL.FTZ R101, R9.reuse, R101 ;  /* 0x0000006509657220 */ /* 0x040fe40000410000 */
[C---:B------:R-:W-:Y:S02]  /*171d0*/  FMUL.FTZ R104, R9.reuse, R104 ;  /* 0x0000006809687220 */ /* 0x040fe40000410000 */
[----:B------:R-:W-:-:S02]  /*171e0*/  FMUL.FTZ R105, R9, R105 ;  /* 0x0000006909697220 */ /* 0x000fc40000410000 */
[C---:B------:R-:W-:Y:S01]  /*171f0*/  FMUL.FTZ R112, R9.reuse, R112 ;  /* 0x0000007009707220 */ /* 0x040fe20000410000 */
[----:B------:R-:W3:Y:S01]  /*17200*/  @P1 MUFU.LG2 R6, R6 ;  /* 0x0000000600061308 */ /* 0x000ee20000000c00 */
[----:B-1----:R-:W-:Y:S02]  /*17210*/  @P3 FMUL.FTZ R4, R4, 0.69314718246459960938 ;  /* 0x3f31721804043820 */ /* 0x002fe40000410000 */
[C---:B------:R-:W-:Y:S02]  /*17220*/  FMUL.FTZ R113, R9.reuse, R113 ;  /* 0x0000007109717220 */ /* 0x040fe40000410000 */
[C---:B------:R-:W-:Y:S02]  /*17230*/  FMUL.FTZ R116, R9.reuse, R116 ;  /* 0x0000007409747220 */ /* 0x040fe40000410000 */
[----:B------:R-:W-:Y:S01]  /*17240*/  FMUL.FTZ R117, R9, R117 ;  /* 0x0000007509757220 */ /* 0x000fe20000410000 */
[----:B------:R-:W1:Y:S01]  /*17250*/  @P0 MUFU.LG2 R19, R5 ;  /* 0x0000000500130308 */ /* 0x000e620000000c00 */
[----:B--2---:R-:W-:-:S02]  /*17260*/  @P2 FMUL.FTZ R7, R7, 0.69314718246459960938 ;  /* 0x3f31721807072820 */ /* 0x004fc40000410000 */
[----:B------:R-:W-:Y:S02]  /*17270*/  FMUL.FTZ R128, R9, R128 ;  /* 0x0000008009807220 */ /* 0x000fe40000410000 */
[C---:B------:R-:W-:Y:S02]  /*17280*/  FMUL.FTZ R162, R8.reuse, R162 ;  /* 0x000000a208a27220 */ /* 0x040fe40000410000 */
[----:B------:R-:W-:Y:S01]  /*17290*/  FMUL.FTZ R163, R8, R163 ;  /* 0x000000a308a37220 */ /* 0x000fe20000410000 */
[----:B------:R2:W4:Y:S01]  /*172a0*/  @P0 MUFU.RCP R11, R5 ;  /* 0x00000005000b0308 */ /* 0x0005220000001000 */
[----:B---3--:R-:W-:Y:S02]  /*172b0*/  @P1 FMUL.FTZ R6, R6, 0.69314718246459960938 ;  /* 0x3f31721806061820 */ /* 0x008fe40000410000 */
[C---:B------:R-:W-:Y:S02]  /*172c0*/  FMUL.FTZ R150, R8.reuse, R150 ;  /* 0x0000009608967220 */ /* 0x040fe40000410000 */
[----:B------:R-:W-:-:S02]  /*172d0*/  FMUL.FTZ R151, R8, R151 ;  /* 0x0000009708977220 */ /* 0x000fc40000410000 */
[C---:B------:R-:W-:Y:S02]  /*172e0*/  FMUL.FTZ R146, R8.reuse, R146 ;  /* 0x0000009208927220 */ /* 0x040fe40000410000 */
[----:B-1----:R-:W-:Y:S02]  /*172f0*/  @P0 FMUL.FTZ R19, R19, 0.69314718246459960938 ;  /* 0x3f31721813130820 */ /* 0x002fe40000410000 */
[C---:B------:R-:W-:Y:S02]  /*17300*/  FMUL.FTZ R147, R8.reuse, R147 ;  /* 0x0000009308937220 */ /* 0x040fe40000410000 */
[C---:B------:R-:W-:Y:S02]  /*17310*/  FMUL.FTZ R102, R8.reuse, R102 ;  /* 0x0000006608667220 */ /* 0x040fe40000410000 */
[C---:B------:R-:W-:Y:S01]  /*17320*/  FMUL.FTZ R103, R8.reuse, R103 ;  /* 0x0000006708677220 */ /* 0x040fe20000410000 */
[----:B--2---:R-:W-:Y:S01]  /*17330*/  MOV R5, 0xff800000 ;  /* 0xff80000000057802 */ /* 0x004fe20000000f00 */
        /* <DEDUP_REMOVED lines=21> */
[----:B------:R-:W-:Y:S02]  /*17490*/  FMUL.FTZ R124, R10, R124 ;  /* 0x0000007c0a7c7220 */ /* 0x000fe40000410000 */
        /* <DEDUP_REMOVED lines=15> */
[----:B------:R-:W-:Y:S02]  /*17590*/  FMUL.FTZ R9, R9, R129 ;  /* 0x0000008109097220 */ /* 0x000fe40000410000 */
[----:B------:R-:W-:Y:S02]  /*175a0*/  FMUL.FTZ R8, R8, R131 ;  /* 0x0000008308087220 */ /* 0x000fe40000410000 */
[----:B------:R-:W-:Y:S02]  /*175b0*/  FMUL.FTZ R10, R10, R125 ;  /* 0x0000007d0a0a7220 */ /* 0x000fe40000410000 */
[----:B------:R-:W-:Y:S02]  /*175c0*/  FMUL.FTZ R11, R11, R127 ;  /* 0x0000007f0b0b7220 */ /* 0x000fe40000410000 */
[----:B------:R-:W-:Y:S02]  /*175d0*/  @P3 FFMA.FTZ R5, R18, R3, R4 ;  /* 0x0000000312053223 */ /* 0x000fe40000010004 */
[----:B------:R-:W-:-:S02]  /*175e0*/  @P2 FFMA.FTZ R12, R17, R2, R7 ;  /* 0x00000002110c2223 */ /* 0x000fc40000010007 */
[----:B------:R-:W-:Y:S02]  /*175f0*/  @P1 FFMA.FTZ R13, R16, R0, R6 ;  /* 0x00000000100d1223 */ /* 0x000fe40000010006 */
[----:B------:R-:W-:Y:S02]  /*17600*/  @P0 FFMA.FTZ R14, R15, R44, R19 ;  /* 0x0000002c0f0e0223 */ /* 0x000fe40000010013 */
.L_x_149:
[----:B------:R-:W-:Y:S01]  /*17610*/  USHF.R.S32.HI UR6, URZ, 0x1f, UR11 ;  /* 0x0000001f3f067899 */ /* 0x000fe2000801140b */
[----:B------:R-:W-:Y:S05]  /*17620*/  @P4 BRA `(.L_x_216) ;  /* 0x000011e000004947 */ /* 0x000fea0003800000 */
[----:B------:R-:W1:Y:S01]  /*17630*/  S2R R0, SR_TID.X ;  /* 0x0000000000007919 */ /* 0x000e620000002100 */
[----:B------:R-:W-:Y:S01]  /*17640*/  ULDC.64 UR4, c[0x0][0x490] ;  /* 0x0001240000047ab9 */ /* 0x000fe20000000a00 */
[----:B------:R-:W-:Y:S01]  /*17650*/  IMAD.MOV.U32 R20, RZ, RZ, c[0x0][0x4e8] ;  /* 0x00013a00ff147624 */ /* 0x000fe200078e00ff */
[----:B------:R-:W-:Y:S01]  /*17660*/  UIMAD UR8, UR6, UR4, URZ ;  /* 0x00000004060872a4 */ /* 0x000fe2000f8e023f */
[----:B------:R-:W2:Y:S01]  /*17670*/  S2R R26, SR_CTAID.Z ;  /* 0x00000000001a7919 */ /* 0x000ea20000002700 */
[----:B------:R-:W-:Y:S01]  /*17680*/  UIMAD.WIDE.U32 UR12, UR11, UR4, URZ ;  /* 0x000000040b0c72a5 */ /* 0x000fe2000f8e003f */
[----:B------:R-:W-:Y:S01]  /*17690*/  F2FP.PACK_AB R160, R161, R160 ;  /* 0x000000a0a1a0723e */ /* 0x000fe200000000ff */
[----:B------:R-:W-:Y:S01]  /*176a0*/  UIMAD UR8, UR11, UR5, UR8 ;  /* 0x000000050b0872a4 */ /* 0x000fe2000f8e0208 */
[----:B------:R-:W3:Y:S01]  /*176b0*/  S2R R19, SR_CTAID.X ;  /* 0x0000000000137919 */ /* 0x000ee20000002500 */
[----:B------:R-:W-:Y:S01]  /*176c0*/  ISETP.NE.AND P0, PT, R20, 0x1, PT ;  /* 0x000000011400780c */ /* 0x000fe20003f05270 */
[----:B------:R-:W-:Y:S01]  /*176d0*/  ULDC.64 UR4, c[0x0][0x3e8] ;  /* 0x0000fa0000047ab9 */ /* 0x000fe20000000a00 */
[----:B------:R-:W-:Y:S01]  /*176e0*/  IMAD.U32 R29, RZ, RZ, UR13 ;  /* 0x0000000dff1d7e24 */ /* 0x000fe2000f8e00ff */
[----:B------:R-:W-:Y:S01]  /*176f0*/  UIMAD UR7, UR6, UR4, URZ ;  /* 0x00000004060772a4 */ /* 0x000fe2000f8e023f */
[----:B------:R-:W-:Y:S01]  /*17700*/  IMAD.U32 R28, RZ, RZ, UR12 ;  /* 0x0000000cff1c7e24 */ /* 0x000fe2000f8e00ff */
[----:B------:R-:W-:Y:S01]  /*17710*/  UIMAD.WIDE.U32 UR14, UR11, UR4, URZ ;  /* 0x000000040b0e72a5 */ /* 0x000fe2000f8e003f */
[----:B------:R-:W-:Y:S01]  /*17720*/  F2FP.PACK_AB R162, R163, R162 ;  /* 0x000000a2a3a2723e */ /* 0x000fe200000000ff */
[----:B------:R-:W-:Y:S01]  /*17730*/  UIMAD UR5, UR11, UR5, UR7 ;  /* 0x000000050b0572a4 */ /* 0x000fe2000f8e0207 */
[----:B------:R-:W-:Y:S01]  /*17740*/  F2FP.PACK_AB R148, R149, R148 ;  /* 0x000000949594723e */ /* 0x000fe200000000ff */
[----:B------:R-:W-:Y:S01]  /*17750*/  UIADD3 UR8, UR13, UR8, URZ ;  /* 0x000000080d087290 */ /* 0x000fe2000fffe03f */
[----:B------:R-:W-:Y:S01]  /*17760*/  F2FP.PACK_AB R150, R151, R150 ;  /* 0x000000969796723e */ /* 0x000fe200000000ff */
[----:B------:R-:W-:Y:S01]  /*17770*/  UIADD3 UR5, UR15, UR5, URZ ;  /* 0x000000050f057290 */ /* 0x000fe2000fffe03f */
[----:B------:R-:W-:Y:S01]  /*17780*/  IMAD.U32 R17, RZ, RZ, UR15 ;  /* 0x0000000fff117e24 */ /* 0x000fe2000f8e00ff */
[----:B------:R-:W-:Y:S01]  /*17790*/  F2FP.PACK_AB R156, R157, R156 ;  /* 0x0000009c9d9c723e */ /* 0x000fe200000000ff */
[----:B------:R-:W-:Y:S01]  /*177a0*/  IMAD.U32 R16, RZ, RZ, UR14 ;  /* 0x0000000eff107e24 */ /* 0x000fe2000f8e00ff */
[----:B-1----:R-:W-:Y:S01]  /*177b0*/  SHF.R.S32.HI R2, RZ, 0x1f, R0 ;  /* 0x0000001fff027819 */ /* 0x002fe20000011400 */
[----:B------:R-:W-:Y:S01]  /*177c0*/  IMAD.U32 R29, RZ, RZ, UR8 ;  /* 0x00000008ff1d7e24 */ /* 0x000fe2000f8e00ff */
[----:B------:R-:W-:Y:S01]  /*177d0*/  F2FP.PACK_AB R158, R159, R158 ;  /* 0x0000009e9f9e723e */ /* 0x000fe200000000ff */
[----:B------:R-:W-:Y:S01]  /*177e0*/  IMAD.U32 R17, RZ, RZ, UR5 ;  /* 0x00000005ff117e24 */ /* 0x000fe2000f8e00ff */
[-C--:B------:R-:W-:Y:S01]  /*177f0*/  LEA.HI R3, R2, R0.reuse, RZ, 0x2 ;  /* 0x0000000002037211 */ /* 0x080fe200078f10ff */
[----:B--2---:R-:W-:Y:S01]  /*17800*/  IMAD.WIDE.U32 R28, R26, c[0x0][0x498], R28 ;  /* 0x000126001a1c7a25 */ /* 0x004fe200078e001c */
[----:B------:R-:W-:-:S02]  /*17810*/  LEA.HI R24, R2, R0, RZ, 0x5 ;  /* 0x0000000002187211 */ /* 0x000fc400078f28ff */
[----:B------:R-:W-:Y:S02]  /*17820*/  SHF.R.S32.HI R21, RZ, 0x1f, R26 ;  /* 0x0000001fff157819 */ /* 0x000fe4000001141a */
[--C-:B------:R-:W-:Y:S02]  /*17830*/  SHF.R.S32.HI R25, RZ, 0x2, R3.reuse ;  /* 0x00000002ff197819 */ /* 0x100fe40000011403 */
[----:B------:R-:W-:Y:S01]  /*17840*/  SHF.R.S32.HI R4, RZ, 0x1f, R3 ;  /* 0x0000001fff047819 */ /* 0x000fe20000011403 */
[----:B------:R-:W-:Y:S01]  /*17850*/  IMAD R22, R21, c[0x0][0x498], RZ ;  /* 0x0001260015167a24 */ /* 0x000fe200078e02ff */
[----:B------:R-:W-:Y:S01]  /*17860*/  LOP3.LUT R3, R3, 0xfffffffc, RZ, 0xc0, !PT ;  /* 0xfffffffc03037812 */ /* 0x000fe200078ec0ff */
[----:B------:R-:W-:Y:S01]  /*17870*/  IMAD R21, R21, c[0x0][0x3f0], RZ ;  /* 0x0000fc0015157a24 */ /* 0x000fe200078e02ff */
[----:B------:R-:W-:Y:S01]  /*17880*/  LEA.HI R15, R2, R0, RZ, 0x3 ;  /* 0x00000000020f7211 */ /* 0x000fe200078f18ff */
[----:B------:R-:W-:Y:S01]  /*17890*/  IMAD R22, R26, c[0x0][0x49c], R22 ;  /* 0x000127001a167a24 */ /* 0x000fe200078e0216 */
[----:B------:R-:W-:Y:S01]  /*178a0*/  LOP3.LUT R18, R24, 0xffffffe0, RZ, 0xc0, !PT ;  /* 0xffffffe018127812 */ /* 0x000fe200078ec0ff */
[----:B------:R-:W-:Y:S01]  /*178b0*/  IMAD.IADD R3, R0, 0x1, -R3 ;  /* 0x0000000100037824 */ /* 0x000fe200078e0a03 */
[----:B------:R-:W-:Y:S01]  /*178c0*/  LOP3.LUT R7, R15, 0xfffffff8, RZ, 0xc0, !PT ;  /* 0xfffffff80f077812 */ /* 0x000fe200078ec0ff */
[----:B------:R-:W-:Y:S01]  /*178d0*/  IMAD R21, R26, c[0x0][0x3f4], R21 ;  /* 0x0000fd001a157a24 */ /* 0x000fe200078e0215 */
[----:B------:R-:W-:Y:S01]  /*178e0*/  SHF.R.S32.HI R23, RZ, 0x5, R24 ;  /* 0x00000005ff177819 */ /* 0x000fe20000011418 */
[----:B------:R-:W-:Y:S01]  /*178f0*/  IMAD.IADD R18, R0, 0x1, -R18 ;  /* 0x0000000100127824 */ /* 0x000fe200078e0a12 */
[----:B------:R-:W-:Y:S01]  /*17900*/  SHF.R.S32.HI R24, RZ, 0x1f, R24 ;  /* 0x0000001fff187819 */ /* 0x000fe20000011418 */
[----:B------:R-:W-:Y:S01]  /*17910*/  IMAD.WIDE.U32 R26, R26, c[0x0][0x3f0], R16 ;  /* 0x0000fc001a1a7a25 */ /* 0x000fe200078e0010 */
[----:B------:R-:W-:-:S02]  /*17920*/  LEA.HI R4, R4, R25, RZ, 0x3 ;  /* 0x0000001904047211 */ /* 0x000fc400078f18ff */
[----:B------:R-:W-:Y:S01]  /*17930*/  LEA.HI R17, R3, R3, RZ, 0x1 ;  /* 0x0000000303117211 */ /* 0x000fe200078f08ff */
[----:B------:R-:W-:Y:S01]  /*17940*/  IMAD.IADD R7, R0, 0x1, -R7 ;  /* 0x0000000100077824 */ /* 0x000fe200078e0a07 */
[----:B------:R-:W-:Y:S01]  /*17950*/  LEA.HI R2, R2, R0, RZ, 0x6 ;  /* 0x0000000002027211 */ /* 0x000fe200078f30ff */
[----:B------:R-:W-:Y:S01]  /*17960*/  IMAD.IADD R27, R27, 0x1, R21 ;  /* 0x000000011b1b7824 */ /* 0x000fe200078e0215 */
[----:B------:R-:W-:Y:S01]  /*17970*/  SHF.R.S32.HI R0, RZ, 0x1f, R18 ;  /* 0x0000001fff007819 */ /* 0x000fe20000011412 */
[C---:B------:R-:W-:Y:S01]  /*17980*/  IMAD.SHL.U32 R6, R7.reuse, 0x8, RZ ;  /* 0x0000000807067824 */ /* 0x040fe200078e00ff */
[----:B------:R-:W-:Y:S01]  /*17990*/  SHF.R.S32.HI R15, RZ, 0x3, R15 ;  /* 0x00000003ff0f7819 */ /* 0x000fe2000001140f */
[----:B------:R-:W-:Y:S01]  /*179a0*/  IMAD.SHL.U32 R2, R2, 0x8, RZ ;  /* 0x0000000802027824 */ /* 0x000fe200078e00ff */
[----:B------:R-:W-:Y:S02]  /*179b0*/  LEA.HI R24, R24, R23, RZ, 0x2 ;  /* 0x0000001718187211 */ /* 0x000fe400078f10ff */
[----:B------:R-:W-:Y:S01]  /*179c0*/  LOP3.LUT R4, R4, 0xfffffff8, RZ, 0xc0, !PT ;  /* 0xfffffff804047812 */ /* 0x000fe200078ec0ff */
[----:B------:R-:W-:Y:S01]  /*179d0*/  IMAD R7, R7, 0x10, R15 ;  /* 0x0000001007077824 */ /* 0x000fe200078e020f */
[C---:B------:R-:W-:Y:S01]  /*179e0*/  LOP3.LUT R16, R17.reuse, 0x1ffffffe, RZ, 0xc0, !PT ;  /* 0x1ffffffe11107812 */ /* 0x040fe200078ec0ff */
[----:B------:R-:W-:Y:S01]  /*179f0*/  IMAD.SHL.U32 R17, R17, 0x20, RZ ;  /* 0x0000002011117824 */ /* 0x000fe200078e00ff */
[----:B------:R-:W-:Y:S01]  /*17a00*/  LOP3.LUT P3, RZ, R18, 0x3, RZ, 0xc0, !PT ;  /* 0x0000000312ff7812 */ /* 0x000fe2000786c0ff */
[----:B------:R-:W-:Y:S01]  /*17a10*/  IMAD.IADD R25, R25, 0x1, -R4 ;  /* 0x0000000119197824 */ /* 0x000fe200078e0a04 */
[----:B------:R-:W-:Y:S01]  /*17a20*/  LEA.HI R18, R0, R18, RZ, 0x2 ;  /* 0x0000001200127211 */ /* 0x000fe200078f10ff */
[----:B------:R-:W-:Y:S01]  /*17a30*/  IMAD.SHL.U32 R0, R15, 0x40, RZ ;  /* 0x000000400f007824 */ /* 0x000fe200078e00ff */
[----:B------:R-:W-:Y:S01]  /*17a40*/  LOP3.LUT R24, R24, 0xffffffc, RZ, 0xc0, !PT ;  /* 0x0ffffffc18187812 */ /* 0x000fe200078ec0ff */
[----:B------:R-:W-:Y:S01]  /*17a50*/  IMAD.IADD R16, R3, 0x1, -R16 ;  /* 0x0000000103107824 */ /* 0x000fe200078e0a10 */
[----:B------:R-:W-:Y:S01]  /*17a60*/  LOP3.LUT R17, R17, 0xffffffc0, RZ, 0xc0, !PT ;  /* 0xffffffc011117812 */ /* 0x000fe200078ec0ff */
[----:B---3--:R-:W-:Y:S01]  /*17a70*/  IMAD R7, R19, 0x80, R7 ;  /* 0x0000008013077824 */ /* 0x008fe200078e0207 */
[----:B------:R-:W-:Y:S01]  /*17a80*/  SHF.R.S32.HI R18, RZ, 0x2, R18 ;  /* 0x00000002ff127819 */ /* 0x000fe20000011412 */
[C---:B------:R-:W-:Y:S01]  /*17a90*/  IMAD.IADD R24, R23.reuse, 0x1, -R24 ;  /* 0x0000000117187824 */ /* 0x040fe200078e0a18 */
[----:B------:R-:W-:Y:S01]  /*17aa0*/  LOP3.LUT R0, R0, 0x1c0, RZ, 0xc0, !PT ;  /* 0x000001c000007812 */ /* 0x000fe200078ec0ff */
[----:B------:R-:W-:Y:S01]  /*17ab0*/  IMAD R23, R23, 0x200, R3 ;  /* 0x0000020017177824 */ /* 0x000fe200078e0203 */
[----:B------:R-:W-:Y:S01]  /*17ac0*/  LOP3.LUT R3, R25, 0x1, RZ, 0xc0, !PT ;  /* 0x0000000119037812 */ /* 0x000fe200078ec0ff */
[----:B------:R-:W-:Y:S01]  /*17ad0*/  IMAD R16, R16, 0x8, R17 ;  /* 0x0000000810107824 */ /* 0x000fe200078e0211 */
[----:B------:R-:W-:Y:S01]  /*17ae0*/  LOP3.LUT R4, R0, 0x38, R6, 0xf8, !PT ;  /* 0x0000003800047812 */ /* 0x000fe200078ef806 */
[----:B------:R-:W-:Y:S01]  /*17af0*/  IMAD R18, R24, 0x10, R18 ;  /* 0x0000001018127824 */ /* 0x000fe200078e0212 */
[----:B------:R-:W-:Y:S01]  /*17b00*/  SHF.R.U32.HI R0, RZ, 0x3, R0 ;  /* 0x00000003ff007819 */ /* 0x000fe20000011600 */
[----:B------:R-:W-:Y:S01]  /*17b10*/  IMAD R17, R20, c[0x0][0x388], RZ ;  /* 0x0000e20014117a24 */ /* 0x000fe200078e02ff */
[----:B------:R-:W-:Y:S01]  /*17b20*/  ISETP.NE.U32.AND P4, PT, R3, 0x1, PT ;  /* 0x000000010300780c */ /* 0x000fe20003f85070 */
[----:B------:R-:W-:Y:S01]  /*17b30*/  @P0 IMAD.HI.U32 R3, R7, c[0x0][0x4ec], RZ ;  /* 0x00013b0007030a27 */ /* 0x000fe200078e00ff */
[----:B------:R-:W-:-:S02]  /*17b40*/  LOP3.LUT R0, R4, R0, RZ, 0x3c, !PT ;  /* 0x0000000004007212 */ /* 0x000fc400078e3cff */
[----:B------:R-:W-:Y:S01]  /*17b50*/  R2P PR, R25, 0x6 ;  /* 0x0000000619007804 */ /* 0x000fe20000000000 */
[----:B------:R-:W-:Y:S01]  /*17b60*/  IMAD.IADD R16, R18, 0x1, R16 ;  /* 0x0000000112107824 */ /* 0x000fe200078e0210 */
[----:B------:R-:W-:Y:S01]  /*17b70*/  LOP3.LUT R0, R0, 0x7ffffe00, R2, 0xf8, !PT ;  /* 0x7ffffe0000007812 */ /* 0x000fe200078ef802 */
[----:B------:R-:W-:Y:S01]  /*17b80*/  IMAD R18, R19, 0x80, R18 ;  /* 0x0000008013127824 */ /* 0x000fe200078e0212 */
[----:B------:R-:W-:Y:S01]  /*17b90*/  F2FP.PACK_AB R152, R153, R152 ;  /* 0x000000989998723e */ /* 0x000fe200000000ff */
[----:B------:R-:W-:Y:S01]  /*17ba0*/  IMAD.MOV.U32 R4, RZ, RZ, R7 ;  /* 0x000000ffff047224 */ /* 0x000fe200078e0007 */
[----:B------:R-:W-:Y:S01]  /*17bb0*/  @P0 SHF.R.U32.HI R4, RZ, c[0x0][0x4f0], R3 ;  /* 0x00013c00ff040a19 */ /* 0x000fe20000011603 */
[C---:B------:R-:W-:Y:S01]  /*17bc0*/  IMAD R15, R19.reuse, 0x80, R15 ;  /* 0x00000080130f7824 */ /* 0x040fe200078e020f */
[C---:B------:R-:W-:Y:S01]  /*17bd0*/  IADD3 R3, R18.reuse, 0x8, RZ ;  /* 0x0000000812037810 */ /* 0x040fe20007ffe0ff */
[----:B------:R-:W-:Y:S01]  /*17be0*/  IMAD R16, R19, 0x80, R16 ;  /* 0x0000008013107824 */ /* 0x000fe200078e0210 */
[C---:B------:R-:W-:Y:S01]  /*17bf0*/  IADD3 R19, R18.reuse, 0x40, RZ ;  /* 0x0000004012137810 */ /* 0x040fe20007ffe0ff */
[--C-:B------:R-:W-:Y:S01]  /*17c00*/  IMAD.MOV R2, RZ, RZ, -R4.reuse ;  /* 0x000000ffff027224 */ /* 0x100fe200078e0a04 */
[-C--:B------:R-:W-:Y:S01]  /*17c10*/  ISETP.GE.OR P5, PT, R3, R17.reuse, P3 ;  /* 0x000000110300720c */ /* 0x080fe20001fa6670 */
[----:B------:R-:W-:Y:S01]  /*17c20*/  IMAD.MOV.U32 R3, RZ, RZ, -0x10 ;  /* 0xfffffff0ff037424 */ /* 0x000fe200078e00ff */
[----:B------:R-:W-:Y:S01]  /*17c30*/  ISETP.GE.OR P6, PT, R18, R17, P3 ;  /* 0x000000111200720c */ /* 0x000fe20001fc6670 */
[----:B------:R-:W-:Y:S01]  /*17c40*/  IMAD R2, R2, c[0x0][0x4e8], R7 ;  /* 0x00013a0002027a24 */ /* 0x000fe200078e0207 */
[----:B------:R-:W-:Y:S01]  /*17c50*/  SHF.R.S32.HI R7, RZ, 0x1f, R4 ;  /* 0x0000001fff077819 */ /* 0x000fe20000011404 */
[----:B------:R-:W-:Y:S01]  /*17c60*/  IMAD.SHL.U32 R25, R25, 0x40, RZ ;  /* 0x0000004019197824 */ /* 0x000fe200078e00ff */
[----:B------:R-:W-:Y:S01]  /*17c70*/  IADD3 R18, R18, 0x48, RZ ;  /* 0x0000004812127810 */ /* 0x000fe20007ffe0ff */
[----:B------:R-:W-:Y:S01]  /*17c80*/  IMAD.WIDE.U32 R26, R4, c[0x0][0x3e0], R26 ;  /* 0x0000f800041a7a25 */ /* 0x000fe200078e001a */
[----:B------:R-:W-:-:S02]  /*17c90*/  SEL R3, R3, 0x10, !P4 ;  /* 0x0000001003037807 */ /* 0x000fc40006000000 */
[-C--:B------:R-:W-:Y:S01]  /*17ca0*/  ISETP.GE.OR P4, PT, R19, R17.reuse, P3 ;  /* 0x000000111300720c */ /* 0x080fe20001f86670 */
[----:B------:R-:W-:Y:S01]  /*17cb0*/  IMAD R7, R7, c[0x0][0x3e0], RZ ;  /* 0x0000f80007077a24 */ /* 0x000fe200078e02ff */
[----:B------:R-:W-:Y:S01]  /*17cc0*/  ISETP.GE.OR P3, PT, R18, R17, P3 ;  /* 0x000000111200720c */ /* 0x000fe20001f66670 */
[----:B------:R-:W-:Y:S01]  /*17cd0*/  @P0 IMAD.HI.U32 R18, R16, c[0x0][0x4ec], RZ ;  /* 0x00013b0010120a27 */ /* 0x000fe200078e00ff */
[----:B------:R-:W-:Y:S02]  /*17ce0*/  LOP3.LUT R25, R25, 0x1c0, RZ, 0xc0, !PT ;  /* 0x000001c019197812 */ /* 0x000fe400078ec0ff */
[----:B------:R-:W-:Y:S01]  /*17cf0*/  F2FP.PACK_AB R154, R155, R154 ;  /* 0x0000009a9b9a723e */ /* 0x000fe200000000ff */
[----:B------:R-:W-:Y:S01]  /*17d00*/  IMAD R7, R4, c[0x0][0x3e4], R7 ;  /* 0x0000f90004077a24 */ /* 0x000fe200078e0207 */
[----:B------:R-:W-:Y:S01]  /*17d10*/  LEA.HI R25, R25, R25, RZ, 0x1d ;  /* 0x0000001919197211 */ /* 0x000fe200078fe8ff */
[----:B------:R-:W-:Y:S01]  /*17d20*/  IMAD.MOV.U32 R19, RZ, RZ, R16 ;  /* 0x000000ffff137224 */ /* 0x000fe200078e0010 */
[----:B------:R-:W-:Y:S01]  /*17d30*/  @P0 SHF.R.U32.HI R19, RZ, c[0x0][0x4f0], R18 ;  /* 0x00013c00ff130a19 */ /* 0x000fe20000011612 */
[----:B------:R-:W-:Y:S01]  /*17d40*/  IMAD.IADD R27, R27, 0x1, R7 ;  /* 0x000000011b1b7824 */ /* 0x000fe200078e0207 */
[----:B------:R-:W-:Y:S01]  /*17d50*/  F2FP.PACK_AB R144, R145, R144 ;  /* 0x000000909190723e */ /* 0x000fe200000000ff */
[----:B------:R-:W-:Y:S01]  /*17d60*/  IMAD.U32 R23, R23, 0x2, R25 ;  /* 0x0000000217177824 */ /* 0x000fe200078e0019 */
[----:B------:R-:W-:Y:S01]  /*17d70*/  SHF.R.S32.HI R7, RZ, 0x1f, R19 ;  /* 0x0000001fff077819 */ /* 0x000fe20000011413 */
[----:B------:R-:W-:Y:S01]  /*17d80*/  IMAD.WIDE.U32 R26, R2, c[0x0][0x3d8], R26 ;  /* 0x0000f600021a7a25 */ /* 0x000fe200078e001a */
[----:B------:R-:W-:-:S02]  /*17d90*/  IADD3 R24, P0, R19, R28, RZ ;  /* 0x0000001c13187210 */ /* 0x000fc40007f1e0ff */
[----:B------:R-:W-:Y:S01]  /*17da0*/  F2FP.PACK_AB R146, R147, R146 ;  /* 0x000000929392723e */ /* 0x000fe200000000ff */
[----:B------:R-:W-:Y:S01]  /*17db0*/  IMAD.SHL.U32 R23, R23, 0x2, RZ ;  /* 0x0000000217177824 */ /* 0x000fe200078e00ff */
[----:B------:R-:W-:Y:S01]  /*17dc0*/  BAR.SYNC.DEFER_BLOCKING 0x1, 0x80 ;  /* 0x0042000000007b1d */ /* 0x000fe20000010000 */
[----:B------:R-:W-:Y:S01]  /*17dd0*/  IADD3.X R25, R7, R29, R22, P0, !PT ;  /* 0x0000001d07197210 */ /* 0x000fe200007fe416 */
[----:B------:R-:W-:Y:S01]  /*17de0*/  IMAD.MOV.U32 R7, RZ, RZ, 0x20 ;  /* 0x00000020ff077424 */ /* 0x000fe200078e00ff */
[----:B------:R-:W-:Y:S01]  /*17df0*/  F2FP.PACK_AB R100, R101, R100 ;  /* 0x000000646564723e */ /* 0x000fe200000000ff */
[C---:B------:R-:W-:Y:S01]  /*17e00*/  IMAD.IADD R4, R23.reuse, 0x1, R3 ;  /* 0x0000000117047824 */ /* 0x040fe200078e0203 */
[----:B------:R-:W-:Y:S01]  /*17e10*/  IADD3 R21, R23, 0x80, RZ ;  /* 0x0000008017157810 */ /* 0x000fe20007ffe0ff */
[----:B------:R-:W-:Y:S01]  /*17e20*/  IMAD.MOV R19, RZ, RZ, -R19 ;  /* 0x000000ffff137224 */ /* 0x000fe200078e0a13 */
[----:B------:R-:W-:Y:S02]  /*17e30*/  SEL R7, R7, 0xffffffe0, !P1 ;  /* 0xffffffe007077807 */ /* 0x000fe40004800000 */
[----:B------:R-:W-:Y:S01]  /*17e40*/  IADD3 R20, R23, 0xc0, RZ ;  /* 0x000000c017147810 */ /* 0x000fe20007ffe0ff */
[----:B------:R-:W-:Y:S01]  /*17e50*/  IMAD R19, R19, c[0x0][0x4e8], R16 ;  /* 0x00013a0013137a24 */ /* 0x000fe200078e0210 */
[----:B------:R-:W-:-:S02]  /*17e60*/  F2FP.PACK_AB R102, R103, R102 ;  /* 0x000000666766723e */ /* 0x000fc400000000ff */
[----:B------:R-:W-:Y:S01]  /*17e70*/  SHF.R.S32.HI R18, RZ, 0x1f, R2 ;  /* 0x0000001fff127819 */ /* 0x000fe20000011402 */
[----:B------:R-:W-:Y:S01]  /*17e80*/  IMAD.WIDE.U32 R24, R19, c[0x0][0x488], R24 ;  /* 0x0001220013187a25 */ /* 0x000fe200078e0018 */
[----:B------:R-:W-:Y:S02]  /*17e90*/  F2FP.PACK_AB R140, R141, R140 ;  /* 0x0000008c8d8c723e */ /* 0x000fe400000000ff */
[----:B------:R-:W-:Y:S01]  /*17ea0*/  F2FP.PACK_AB R142, R143, R142 ;  /* 0x0000008e8f8e723e */ /* 0x000fe200000000ff */
[----:B------:R-:W-:Y:S01]  /*17eb0*/  IMAD R18, R18, c[0x0][0x3d8], RZ ;  /* 0x0000f60012127a24 */ /* 0x000fe200078e02ff */
[----:B------:R-:W-:Y:S02]  /*17ec0*/  F2FP.PACK_AB R136, R137, R136 ;  /* 0x000000888988723e */ /* 0x000fe400000000ff */
[----:B------:R-:W-:Y:S01]  /*17ed0*/  F2FP.PACK_AB R138, R139, R138 ;  /* 0x0000008a8b8a723e */ /* 0x000fe200000000ff */
[----:B------:R-:W-:Y:S01]  /*17ee0*/  IMAD R18, R2, c[0x0][0x3dc], R18 ;  /* 0x0000f70002127a24 */ /* 0x000fe200078e0212 */
[----:B------:R-:W-:Y:S01]  /*17ef0*/  @P2 IADD3 R20, R21, -0x40, RZ ;  /* 0xffffffc015142810 */ /* 0x000fe20007ffe0ff */
[----:B------:R-:W-:Y:S01]  /*17f00*/  STS [R23+0x80], R160 ;  /* 0x000080a017007388 */ /* 0x000fe20000000800 */
[----:B------:R-:W-:Y:S01]  /*17f10*/  SHF.R.S32.HI R16, RZ, 0x1f, R19 ;  /* 0x0000001fff107819 */ /* 0x000fe20000011413 */
[----:B------:R-:W-:Y:S01]  /*17f20*/  IMAD.IADD R18, R27, 0x1, R18 ;  /* 0x000000011b127824 */ /* 0x000fe200078e0212 */
[----:B------:R-:W-:Y:S01]  /*17f30*/  F2FP.PACK_AB R104, R105, R104 ;  /* 0x000000686968723e */ /* 0x000fe200000000ff */
[----:B------:R-:W-:Y:S01]  /*17f40*/  STS [R23+0x480], R162 ;  /* 0x000480a217007388 */ /* 0x000fe20000000800 */
[----:B------:R-:W-:Y:S01]  /*17f50*/  F2FP.PACK_AB R106, R107, R106 ;  /* 0x0000006a6b6a723e */ /* 0x000fe200000000ff */
[----:B------:R-:W-:Y:S01]  /*17f60*/  IMAD R16, R16, c[0x0][0x488], RZ ;  /* 0x0001220010107a24 */ /* 0x000fe200078e02ff */
[----:B------:R-:W-:Y:S01]  /*17f70*/  F2FP.PACK_AB R112, R113, R112 ;  /* 0x000000707170723e */ /* 0x000fe200000000ff */
[----:B------:R-:W-:Y:S01]  /*17f80*/  STS [R4+0x80], R148 ;  /* 0x0000809404007388 */ /* 0x000fe20000000800 */
[----:B------:R-:W-:Y:S01]  /*17f90*/  F2FP.PACK_AB R114, R115, R114 ;  /* 0x000000727372723e */ /* 0x000fe200000000ff */
[----:B------:R-:W-:Y:S01]  /*17fa0*/  IMAD R16, R19, c[0x0][0x48c], R16 ;  /* 0x0001230013107a24 */ /* 0x000fe200078e0210 */
[----:B------:R-:W-:Y:S01]  /*17fb0*/  LEA R2, P0, R26, c[0x0][0x380], 0x1 ;  /* 0x0000e0001a027a11 */ /* 0x000fe200078008ff */
[----:B------:R-:W-:Y:S01]  /*17fc0*/  STS [R4+0x480], R150 ;  /* 0x0004809604007388 */ /* 0x000fe20000000800 */
[----:B------:R-:W-:Y:S01]  /*17fd0*/  F2FP.PACK_AB R108, R109, R108 ;  /* 0x0000006c6d6c723e */ /* 0x000fe200000000ff */
[----:B------:R-:W-:Y:S01]  /*17fe0*/  IMAD.IADD R21, R7, 0x1, R20 ;  /* 0x0000000107157824 */ /* 0x000fe200078e0214 */
[----:B------:R-:W-:Y:S01]  /*17ff0*/  F2FP.PACK_AB R110, R111, R110 ;  /* 0x0000006e6f6e723e */ /* 0x000fe200000000ff */
[----:B------:R-:W-:Y:S01]  /*18000*/  STS [R23+0x2080], R156 ;  /* 0x0020809c17007388 */ /* 0x000fe20000000800 */
[----:B------:R-:W-:Y:S01]  /*18010*/  F2FP.PACK_AB R132, R133, R132 ;  /* 0x000000848584723e */ /* 0x000fe200000000ff */
[----:B------:R-:W-:Y:S01]  /*18020*/  IMAD.IADD R16, R25, 0x1, R16 ;  /* 0x0000000119107824 */ /* 0x000fe200078e0210 */
[----:B------:R-:W-:Y:S01]  /*18030*/  F2FP.PACK_AB R134, R135, R134 ;  /* 0x000000868786723e */ /* 0x000fe200000000ff */
[----:B------:R1:W-:Y:S01]  /*18040*/  STS [R23+0x2480], R158 ;  /* 0x0024809e17007388 */ /* 0x0003e20000000800 */
[----:B------:R-:W-:-:S02]  /*18050*/  F2FP.PACK_AB R116, R117, R116 ;  /* 0x000000747574723e */ /* 0x000fc400000000ff */
[----:B------:R-:W-:Y:S01]  /*18060*/  F2FP.PACK_AB R118, R119, R118 ;  /* 0x000000767776723e */ /* 0x000fe200000000ff */
[----:B------:R-:W-:Y:S01]  /*18070*/  STS [R4+0x2080], R152 ;  /* 0x0020809804007388 */ /* 0x000fe20000000800 */
[----:B------:R-:W-:Y:S02]  /*18080*/  F2FP.PACK_AB R9, R9, R128 ;  /* 0x000000800909723e */ /* 0x000fe400000000ff */
[----:B------:R-:W-:Y:S01]  /*18090*/  LEA.HI.X R18, R26, c[0x0][0x384], R18, 0x1, P0 ;  /* 0x0000e1001a127a11 */ /* 0x000fe200000f0c12 */
[----:B------:R2:W-:Y:S01]  /*180a0*/  STS [R4+0x2480], R154 ;  /* 0x0024809a04007388 */ /* 0x0005e20000000800 */
[----:B------:R-:W-:Y:S02]  /*180b0*/  F2FP.PACK_AB R8, R8, R130 ;  /* 0x000000820808723e */ /* 0x000fe400000000ff */
[----:B------:R-:W-:Y:S01]  /*180c0*/  LEA R19, P0, R24, c[0x0][0x450], 0x2 ;  /* 0x0001140018137a11 */ /* 0x000fe200078010ff */
[----:B------:R-:W-:Y:S01]  /*180d0*/  SHFL.IDX PT, R48, R2, 0x1, 0x181f ;  /* 0x00381f0002307f89 */ /* 0x000fe200000e0000 */
[----:B------:R-:W-:-:S02]  /*180e0*/  F2FP.PACK_AB R120, R121, R120 ;  /* 0x000000787978723e */ /* 0x000fc400000000ff */
[----:B------:R-:W-:Y:S01]  /*180f0*/  F2FP.PACK_AB R122, R123, R122 ;  /* 0x0000007a7b7a723e */ /* 0x000fe200000000ff */
[----:B------:R-:W-:Y:S01]  /*18100*/  SHFL.IDX PT, R22, R19, RZ, 0x1c1f ;  /* 0x001c1fff13167589 */ /* 0x000fe200000e0000 */
[----:B------:R-:W-:Y:S02]  /*18110*/  F2FP.PACK_AB R10, R10, R124 ;  /* 0x0000007c0a0a723e */ /* 0x000fe400000000ff */
[----:B------:R-:W-:Y:S01]  /*18120*/  F2FP.PACK_AB R11, R11, R126 ;  /* 0x0000007e0b0b723e */ /* 0x000fe200000000ff */
[----:B------:R-:W-:Y:S01]  /*18130*/  SHFL.IDX PT, R28, R19, 0x1, 0x1c1f ;  /* 0x003c1f00131c7f89 */ /* 0x000fe200000e0000 */
[----:B------:R-:W-:-:S03]  /*18140*/  LEA.HI.X R16, R24, c[0x0][0x454], R16, 0x2, P0 ;  /* 0x0001150018107a11 */ /* 0x000fc600000f1410 */
[----:B------:R-:W-:Y:S01]  /*18150*/  SHFL.IDX PT, R26, R19, 0x2, 0x1c1f ;  /* 0x005c1f00131a7f89 */ /* 0x000fe200000e0000 */
[----:B-1----:R-:W-:-:S03]  /*18160*/  IMAD.IADD R23, R23, 0x1, R7 ;  /* 0x0000000117177824 */ /* 0x002fc600078e0207 */
[----:B------:R-:W-:Y:S04]  /*18170*/  SHFL.IDX PT, R29, R16, 0x1, 0x1c1f ;  /* 0x003c1f00101d7f89 */ /* 0x000fe800000e0000 */
[----:B------:R-:W-:Y:S01]  /*18180*/  STS [R23+0x80], R144 ;  /* 0x0000809017007388 */ /* 0x000fe20000000800 */
[----:B--2---:R-:W-:-:S03]  /*18190*/  IMAD.IADD R4, R7, 0x1, R4 ;  /* 0x0000000107047824 */ /* 0x004fc600078e0204 */
[----:B------:R-:W-:Y:S04]  /*181a0*/  STS [R23+0x480], R146 ;  /* 0x0004809217007388 */ /* 0x000fe80000000800 */
[----:B------:R-:W-:Y:S04]  /*181b0*/  STS [R4+0x80], R100 ;  /* 0x0000806404007388 */ /* 0x000fe80000000800 */
[----:B------:R-:W-:Y:S04]  /*181c0*/  STS [R4+0x480], R102 ;  /* 0x0004806604007388 */ /* 0x000fe80000000800 */
[----:B------:R-:W-:Y:S04]  /*181d0*/  STS [R23+0x2080], R140 ;  /* 0x0020808c17007388 */ /* 0x000fe80000000800 */
[----:B------:R-:W-:Y:S04]  /*181e0*/  STS [R23+0x2480], R142 ;  /* 0x0024808e17007388 */ /* 0x000fe80000000800 */
[----:B------:R-:W-:Y:S04]  /*181f0*/  STS [R4+0x2080], R136 ;  /* 0x0020808804007388 */ /* 0x000fe80000000800 */
[----:B------:R1:W-:Y:S04]  /*18200*/  STS [R4+0x2480], R138 ;  /* 0x0024808a04007388 */ /* 0x0003e80000000800 */
[----:B------:R-:W-:Y:S04]  /*18210*/  STS [R20], R104 ;  /* 0x0000006814007388 */ /* 0x000fe80000000800 */
[----:B------:R-:W-:Y:S04]  /*18220*/  STS [R20+0x400], R106 ;  /* 0x0004006a14007388 */ /* 0x000fe80000000800 */
[----:B------:R-:W2:Y:S04]  /*18230*/  SHFL.IDX PT, R23, R16, RZ, 0x1c1f ;  /* 0x001c1fff10177589 */ /* 0x000ea800000e0000 */
[----:B------:R-:W3:Y:S04]  /*18240*/  SHFL.IDX PT, R27, R16, 0x2, 0x1c1f ;  /* 0x005c1f00101b7f89 */ /* 0x000ee800000e0000 */
[----:B------:R-:W-:Y:S04]  /*18250*/  SHFL.IDX PT, R24, R19, 0x3, 0x1c1f ;  /* 0x007c1f0013187f89 */ /* 0x000fe800000e0000 */
[----:B------:R-:W4:Y:S01]  /*18260*/  SHFL.IDX PT, R25, R16, 0x3, 0x1c1f ;  /* 0x007c1f0010197f89 */ /* 0x000f2200000e0000 */
[----:B-1----:R-:W-:-:S03]  /*18270*/  IADD3 R4, R7, 0x400, R20 ;  /* 0x0000040007047810 */ /* 0x002fc60007ffe014 */
[----:B------:R-:W1:Y:S02]  /*18280*/  SHFL.IDX PT, R50, R2, RZ, 0x181f ;  /* 0x00181fff02327589 */ /* 0x000e6400000e0000 */
[C---:B------:R-:W-:Y:S02]  /*18290*/  IMAD.IADD R4, R3.reuse, 0x1, R4 ;  /* 0x0000000103047824 */ /* 0x040fe400078e0204 */
[----:B------:R-:W-:-:S04]  /*182a0*/  IMAD.IADD R3, R3, 0x1, R20 ;  /* 0x0000000103037824 */ /* 0x000fc800078e0214 */
[----:B------:R-:W-:Y:S01]  /*182b0*/  IMAD.IADD R7, R7, 0x1, R3 ;  /* 0x0000000107077824 */ /* 0x000fe200078e0203 */
[----:B------:R-:W-:Y:S04]  /*182c0*/  STS [R3], R112 ;  /* 0x0000007003007388 */ /* 0x000fe80000000800 */
[----:B------:R-:W-:Y:S04]  /*182d0*/  STS [R3+0x400], R114 ;  /* 0x0004007203007388 */ /* 0x000fe80000000800 */
[----:B------:R-:W-:Y:S04]  /*182e0*/  STS [R20+0x2000], R108 ;  /* 0x0020006c14007388 */ /* 0x000fe80000000800 */
[----:B------:R-:W-:Y:S04]  /*182f0*/  STS [R20+0x2400], R110 ;  /* 0x0024006e14007388 */ /* 0x000fe80000000800 */
[----:B------:R-:W-:Y:S04]  /*18300*/  STS [R3+0x2000], R132 ;  /* 0x0020008403007388 */ /* 0x000fe80000000800 */
[----:B------:R-:W-:Y:S04]  /*18310*/  STS [R3+0x2400], R134 ;  /* 0x0024008603007388 */ /* 0x000fe80000000800 */
[----:B------:R-:W-:Y:S04]  /*18320*/  STS [R21], R116 ;  /* 0x0000007415007388 */ /* 0x000fe80000000800 */
[----:B------:R-:W-:Y:S04]  /*18330*/  STS [R21+0x400], R118 ;  /* 0x0004007615007388 */ /* 0x000fe80000000800 */
[----:B------:R-:W-:Y:S04]  /*18340*/  STS [R7], R9 ;  /* 0x0000000907007388 */ /* 0x000fe80000000800 */
[----:B------:R1:W-:Y:S04]  /*18350*/  STS [R4], R8 ;  /* 0x0000000804007388 */ /* 0x0003e80000000800 */
[----:B------:R-:W-:Y:S04]  /*18360*/  STS [R21+0x2000], R120 ;  /* 0x0020007815007388 */ /* 0x000fe80000000800 */
[----:B------:R-:W-:Y:S04]  /*18370*/  STS [R21+0x2400], R122 ;  /* 0x0024007a15007388 */ /* 0x000fe80000000800 */
[----:B------:R-:W-:Y:S04]  /*18380*/  STS [R7+0x2000], R10 ;  /* 0x0020000a07007388 */ /* 0x000fe80000000800 */
[----:B------:R2:W-:Y:S04]  /*18390*/  STS [R4+0x2000], R11 ;  /* 0x0020000b04007388 */ /* 0x0005e80000000800 */
[----:B------:R-:W-:Y:S01]  /*183a0*/  BAR.SYNC.DEFER_BLOCKING 0x1, 0x80 ;  /* 0x0042000000007b1d */ /* 0x000fe20000010000 */
[----:B-1----:R-:W-:-:S05]  /*183b0*/  IMAD.SHL.U32 R8, R0, 0x2, RZ ;  /* 0x0000000200087824 */ /* 0x002fca00078e00ff */
[----:B------:R-:W-:Y:S01]  /*183c0*/  SHFL.IDX PT, R3, R2, 0x2, 0x181f ;  /* 0x00581f0002037f89 */ /* 0x000fe200000e0000 */
[----:B------:R-:W-:-:S03]  /*183d0*/  IADD3 R0, R15, 0x10, RZ ;  /* 0x000000100f007810 */ /* 0x000fc60007ffe0ff */
[----:B------:R-:W1:Y:S04]  /*183e0*/  SHFL.IDX PT, R10, R18, RZ, 0x181f ;  /* 0x00181fff120a7589 */ /* 0x000e6800000e0000 */
[----:B------:R-:W-:Y:S04]  /*183f0*/  SHFL.IDX PT, R7, R18, 0x2, 0x181f ;  /* 0x00581f0012077f89 */ /* 0x000fe800000e0000 */
[----:B------:R-:W-:Y:S01]  /*18400*/  SHFL.IDX PT, R4, R2, 0x3, 0x181f ;  /* 0x00781f0002047f89 */ /* 0x000fe200000e0000 */
[----:B--2---:R-:W-:-:S03]  /*18410*/  IADD3 R11, R15, 0x40, RZ ;  /* 0x000000400f0b7810 */ /* 0x004fc60007ffe0ff */
[----:B------:R-:W-:Y:S04]  /*18420*/  SHFL.IDX PT, R9, R18, 0x3, 0x181f ;  /* 0x00781f0012097f89 */ /* 0x000fe800000e0000 */
[----:B------:R-:W-:Y:S01]  /*18430*/  @!P6 ST.E [R22.64], R5 ;  /* 0x000000051600e985 */ /* 0x000fe2000c101934 */
[----:B------:R-:W-:-:S03]  /*18440*/  ISETP.GE.AND P6, PT, R6, c[0x0][0x3c8], PT ;  /* 0x0000f20006007a0c */ /* 0x000fc60003fc6270 */
[----:B------:R2:W-:Y:S01]  /*18450*/  @!P5 ST.E [R28.64], R12 ;  /* 0x0000000c1c00d985 */ /* 0x0005e2000c101934 */
[-C--:B------:R-:W-:Y:S02]  /*18460*/  ISETP.GE.OR P2, PT, R0, R17.reuse, P6 ;  /* 0x000000110000720c */ /* 0x080fe40003746670 */
[C---:B------:R-:W-:Y:S01]  /*18470*/  IADD3 R0, R15.reuse, 0x20, RZ ;  /* 0x000000200f007810 */ /* 0x040fe20007ffe0ff */
[----:B---3--:R-:W-:Y:S03]  /*18480*/  @!P4 ST.E [R26.64], R13 ;  /* 0x0000000d1a00c985 */ /* 0x008fe6000c101934 */
[-C--:B------:R-:W-:Y:S01]  /*18490*/  ISETP.GE.OR P1, PT, R0, R17.reuse, P6 ;  /* 0x000000110000720c */ /* 0x080fe20003726670 */
[----:B----4-:R3:W-:Y:S01]  /*184a0*/  @!P3 ST.E [R24.64], R14 ;  /* 0x0000000e1800b985 */ /* 0x0107e2000c101934 */
[----:B------:R-:W-:Y:S02]  /*184b0*/  ISETP.GE.OR P3, PT, R15, R17, P6 ;  /* 0x000000110f00720c */ /* 0x000fe40003766670 */
[----:B------:R-:W-:Y:S01]  /*184c0*/  SHF.R.S32.HI R0, RZ, 0x1f, R6 ;  /* 0x0000001fff007819 */ /* 0x000fe20000011406 */
[----:B------:R-:W-:Y:S02]  /*184d0*/  LDS.128 R44, [R8+0x80] ;  /* 0x00008000082c7984 */ /* 0x000fe40000000c00 */
[----:B------:R-:W-:-:S02]  /*184e0*/  @!P2 LEA R48, P4, R6, R48, 0x1 ;  /* 0x000000300630a211 */ /* 0x000fc400078808ff */
[----:B------:R-:W4:Y:S04]  /*184f0*/  SHFL.IDX PT, R5, R18, 0x1, 0x181f ;  /* 0x00381f0012057f89 */ /* 0x000f2800000e0000 */
[----:B------:R-:W4:Y:S02]  /*18500*/  LDS.128 R40, [R8+0x880] ;  /* 0x0008800008287984 */ /* 0x000f240000000c00 */
[C---:B------:R-:W-:Y:S02]  /*18510*/  @!P3 LEA R50, P5, R6.reuse, R50, 0x1 ;  /* 0x000000320632b211 */ /* 0x040fe400078a08ff */
[----:B------:R-:W-:Y:S02]  /*18520*/  LDS.128 R36, [R8+0x1080] ;  /* 0x0010800008247984 */ /* 0x000fe40000000c00 */
[----:B-1----:R-:W-:-:S02]  /*18530*/  @!P3 LEA.HI.X R51, R6, R10, R0, 0x1, P5 ;  /* 0x0000000a0633b211 */ /* 0x002fc400028f0c00 */
[----:B------:R-:W-:Y:S01]  /*18540*/  LDS.128 R32, [R8+0x1880] ;  /* 0x0018800008207984 */ /* 0x000fe20000000c00 */
[C---:B--2---:R-:W-:Y:S02]  /*18550*/  IADD3 R12, R15.reuse, 0x30, RZ ;  /* 0x000000300f0c7810 */ /* 0x044fe40007ffe0ff */
[C---:B------:R-:W-:Y:S01]  /*18560*/  IADD3 R10, R15.reuse, 0x50, RZ ;  /* 0x000000500f0a7810 */ /* 0x040fe20007ffe0ff */
[----:B------:R-:W-:Y:S01]  /*18570*/  LDS.128 R28, [R8+0x2080] ;  /* 0x00208000081c7984 */ /* 0x000fe20000000c00 */
[-C--:B------:R-:W-:Y:S02]  /*18580*/  ISETP.GE.OR P0, PT, R12, R17.reuse, P6 ;  /* 0x000000110c00720c */ /* 0x080fe40003706670 */
[----:B---3--:R-:W-:Y:S01]  /*18590*/  IADD3 R14, R15, 0x60, RZ ;  /* 0x000000600f0e7810 */ /* 0x008fe20007ffe0ff */
[----:B------:R-:W-:Y:S01]  /*185a0*/  LDS.128 R24, [R8+0x2880] ;  /* 0x0028800008187984 */ /* 0x000fe20000000c00 */
[----:B------:R-:W-:Y:S02]  /*185b0*/  ISETP.GE.OR P5, PT, R11, R17, P6 ;  /* 0x000000110b00720c */ /* 0x000fe400037a6670 */
[----:B------:R-:W-:Y:S01]  /*185c0*/  IADD3 R15, R15, 0x70, RZ ;  /* 0x000000700f0f7810 */ /* 0x000fe20007ffe0ff */
[----:B------:R-:W-:Y:S01]  /*185d0*/  LDS.128 R20, [R8+0x3080] ;  /* 0x0030800008147984 */ /* 0x000fe20000000c00 */
[----:B----4-:R-:W-:-:S02]  /*185e0*/  @!P2 LEA.HI.X R49, R6, R5, R0, 0x1, P4 ;  /* 0x000000050631a211 */ /* 0x010fc400020f0c00 */
[C---:B------:R-:W-:Y:S01]  /*185f0*/  @!P1 LEA R52, P4, R6.reuse, R3, 0x1 ;  /* 0x0000000306349211 */ /* 0x040fe200078808ff */
[----:B------:R-:W1:Y:S03]  /*18600*/  SHFL.IDX PT, R12, R2, 0x4, 0x181f ;  /* 0x00981f00020c7f89 */ /* 0x000e6600000e0000 */
[C---:B------:R-:W-:Y:S01]  /*18610*/  @!P1 LEA.HI.X R53, R6.reuse, R7, R0, 0x1, P4 ;  /* 0x0000000706359211 */ /* 0x040fe200020f0c00 */
[----:B------:R-:W-:Y:S01]  /*18620*/  SHFL.IDX PT, R5, R2, 0x5, 0x181f ;  /* 0x00b81f0002057f89 */ /* 0x000fe200000e0000 */
[----:B------:R-:W-:-:S03]  /*18630*/  @!P0 LEA R54, P4, R6, R4, 0x1 ;  /* 0x0000000406368211 */ /* 0x000fc600078808ff */
[----:B------:R-:W-:Y:S01]  /*18640*/  SHFL.IDX PT, R3, R2, 0x6, 0x181f ;  /* 0x00d81f0002037f89 */ /* 0x000fe200000e0000 */
[----:B------:R-:W-:Y:S02]  /*18650*/  @!P0 LEA.HI.X R55, R6, R9, R0, 0x1, P4 ;  /* 0x0000000906378211 */ /* 0x000fe400020f0c00 */
[-C--:B------:R-:W-:Y:S01]  /*18660*/  ISETP.GE.OR P4, PT, R10, R17.reuse, P6 ;  /* 0x000000110a00720c */ /* 0x080fe20003786670 */
[----:B------:R-:W2:Y:S04]  /*18670*/  SHFL.IDX PT, R13, R18, 0x4, 0x181f ;  /* 0x00981f00120d7f89 */ /* 0x000ea800000e0000 */
[----:B------:R-:W3:Y:S04]  /*18680*/  SHFL.IDX PT, R7, R18, 0x5, 0x181f ;  /* 0x00b81f0012077f89 */ /* 0x000ee800000e0000 */
[----:B------:R-:W4:Y:S04]  /*18690*/  SHFL.IDX PT, R4, R18, 0x6, 0x181f ;  /* 0x00d81f0012047f89 */ /* 0x000f2800000e0000 */
[----:B------:R-:W3:Y:S04]  /*186a0*/  LDS.128 R8, [R8+0x3880] ;  /* 0x0038800008087984 */ /* 0x000ee80000000c00 */
[----:B------:R-:W-:Y:S01]  /*186b0*/  @!P3 ST.E.128 [R50.64], R44 ;  /* 0x0000002c3200b985 */ /* 0x000fe2000c101d34 */
[----:B------:R-:W-:-:S02]  /*186c0*/  ISETP.GE.OR P3, PT, R14, R17, P6 ;  /* 0x000000110e00720c */ /* 0x000fc40003766670 */
[----:B------:R-:W-:Y:S01]  /*186d0*/  ISETP.GE.OR P6, PT, R15, R17, P6 ;  /* 0x000000110f00720c */ /* 0x000fe200037c6670 */
[----:B------:R-:W-:Y:S01]  /*186e0*/  @!P2 ST.E.128 [R48.64], R40 ;  /* 0x000000283000a985 */ /* 0x000fe2000c101d34 */
[----:B-1----:R-:W-:-:S03]  /*186f0*/  @!P5 LEA R12, P2, R6, R12, 0x1 ;  /* 0x0000000c060cd211 */ /* 0x002fc600078408ff */
[----:B------:R-:W-:Y:S01]  /*18700*/  @!P1 ST.E.128 [R52.64], R36 ;  /* 0x0000002434009985 */ /* 0x000fe2000c101d34 */
[----:B--2---:R-:W-:-:S03]  /*18710*/  @!P5 LEA.HI.X R13, R6, R13, R0, 0x1, P2 ;  /* 0x0000000d060dd211 */ /* 0x004fc600010f0c00 */
[----:B------:R1:W-:Y:S04]  /*18720*/  @!P0 ST.E.128 [R54.64], R32 ;  /* 0x0000002036008985 */ /* 0x0003e8000c101d34 */
[----:B------:R2:W-:Y:S04]  /*18730*/  @!P5 ST.E.128 [R12.64], R28 ;  /* 0x0000001c0c00d985 */ /* 0x0005e8000c101d34 */
[----:B------:R-:W1:Y:S04]  /*18740*/  SHFL.IDX PT, R2, R2, 0x7, 0x181f ;  /* 0x00f81f0002027f89 */ /* 0x000e6800000e0000 */
[----:B------:R-:W2:Y:S01]  /*18750*/  SHFL.IDX PT, R18, R18, 0x7, 0x181f ;  /* 0x00f81f0012127f89 */ /* 0x000ea200000e0000 */
[----:B-1----:R-:W-:-:S02]  /*18760*/  @!P4 LEA R32, P1, R6, R5, 0x1 ;  /* 0x000000050620c211 */ /* 0x002fc400078208ff */
[C---:B------:R-:W-:Y:S02]  /*18770*/  @!P3 LEA R34, P0, R6.reuse, R3, 0x1 ;  /* 0x000000030622b211 */ /* 0x040fe400078008ff */
[C-C-:B---3--:R-:W-:Y:S02]  /*18780*/  @!P4 LEA.HI.X R33, R6.reuse, R7, R0.reuse, 0x1, P1 ;  /* 0x000000070621c211 */ /* 0x148fe400008f0c00 */
[----:B----4-:R-:W-:-:S03]  /*18790*/  @!P3 LEA.HI.X R35, R6, R4, R0, 0x1, P0 ;  /* 0x000000040623b211 */ /* 0x010fc600000f0c00 */
[----:B------:R1:W-:Y:S04]  /*187a0*/  @!P4 ST.E.128 [R32.64], R24 ;  /* 0x000000182000c985 */ /* 0x0003e8000c101d34 */
[----:B------:R1:W-:Y:S01]  /*187b0*/  @!P3 ST.E.128 [R34.64], R20 ;  /* 0x000000142200b985 */ /* 0x0003e2000c101d34 */
[----:B------:R-:W-:Y:S05]  /*187c0*/  @P6 EXIT ;  /* 0x000000000000694d */ /* 0x000fea0003800000 */
[----:B--2---:R-:W-:-:S04]  /*187d0*/  LEA R2, P0, R6, R2, 0x1 ;  /* 0x0000000206027211 */ /* 0x004fc800078008ff */
[----:B------:R-:W-:-:S05]  /*187e0*/  LEA.HI.X R3, R6, R18, R0, 0x1, P0 ;  /* 0x0000001206037211 */ /* 0x000fca00000f0c00 */
[----:B------:R-:W-:Y:S01]  /*187f0*/  ST.E.128 [R2.64], R8 ;  /* 0x0000000802007985 */ /* 0x000fe2000c101d34 */
[----:B------:R-:W-:Y:S05]  /*18800*/  EXIT ;  /* 0x000000000000794d */ /* 0x000fea0003800000 */
.L_x_216:
[----:B------:R-:W1:Y:S01]  /*18810*/  S2R R5, SR_TID.X ;  /* 0x0000000000057919 */ /* 0x000e620000002100 */
[----:B------:R-:W-:Y:S03]  /*18820*/  BSSY B0, `(.L_x_217) ;  /* 0x0000028000007945 */ /* 0x000fe60003800000 */
[----:B------:R-:W2:Y:S01]  /*18830*/  S2R R8, SR_CTAID.Z ;  /* 0x0000000000087919 */ /* 0x000ea20000002700 */
[----:B-1----:R-:W-:Y:S02]  /*18840*/  ISETP.GT.AND P0, PT, R5, 0x7f, PT ;  /* 0x0000007f0500780c */ /* 0x002fe40003f04270 */
[----:B--2---:R-:W-:-:S11]  /*18850*/  SHF.R.S32.HI R3, RZ, 0x1f, R8 ;  /* 0x0000001fff037819 */ /* 0x004fd60000011408 */
[----:B------:R-:W-:Y:S05]  /*18860*/  @P0 BRA `(.L_x_218) ;  /* 0x0000023000000947 */ /* 0x000fea0003800000 */
[----:B------:R-:W1:Y:S01]  /*18870*/  S2R R0, SR_CTAID.X ;  /* 0x0000000000007919 */ /* 0x000e620000002500 */
[----:B------:R-:W-:-:S05]  /*18880*/  MOV R4, c[0x0][0x4e8] ;  /* 0x00013a0000047a02 */ /* 0x000fca0000000f00 */
[----:B------:R-:W-:Y:S01]  /*18890*/  IMAD R2, R4, c[0x0][0x388], RZ ;  /* 0x0000e20004027a24 */ /* 0x000fe200078e02ff */
[----:B-1----:R-:W-:-:S04]  /*188a0*/  LEA R0, R0, R5, 0x7 ;  /* 0x0000000500007211 */ /* 0x002fc800078e38ff */
[----:B------:R-:W-:-:S13]  /*188b0*/  ISETP.GE.AND P0, PT, R0, R2, PT ;  /* 0x000000020000720c */ /* 0x000fda0003f06270 */
[----:B------:R-:W-:Y:S05]  /*188c0*/  @P0 BRA `(.L_x_218) ;  /* 0x000001d000000947 */ /* 0x000fea0003800000 */
[----:B------:R-:W-:Y:S01]  /*188d0*/  ISETP.NE.AND P0, PT, R4, 0x1, PT ;  /* 0x000000010400780c */ /* 0x000fe20003f05270 */
[----:B------:R-:W-:Y:S01]  /*188e0*/  ULDC.64 UR4, c[0x0][0x490] ;  /* 0x0001240000047ab9 */ /* 0x000fe20000000a00 */
[----:B------:R-:W-:Y:S01]  /*188f0*/  MOV R7, R0 ;  /* 0x0000000000077202 */ /* 0x000fe20000000f00 */
[----:B------:R-:W-:Y:S02]  /*18900*/  UIMAD UR7, UR6, UR4, URZ ;  /* 0x00000004060772a4 */ /* 0x000fe4000f8e023f */
[----:B------:R-:W-:Y:S02]  /*18910*/  UIMAD.WIDE.U32 UR8, UR11, UR4, URZ ;  /* 0x000000040b0872a5 */ /* 0x000fe4000f8e003f */
[----:B------:R-:W-:-:S04]  /*18920*/  UIMAD UR4, UR11, UR5, UR7 ;  /* 0x000000050b0472a4 */ /* 0x000fc8000f8e0207 */
[----:B------:R-:W-:Y:S01]  /*18930*/  UIADD3 UR4, UR9, UR4, URZ ;  /* 0x0000000409047290 */ /* 0x000fe2000fffe03f */
[----:B------:R-:W-:Y:S01]  /*18940*/  MOV R11, UR9 ;  /* 0x00000009000b7c02 */ /* 0x000fe20008000f00 */
[----:B------:R-:W-:-:S04]  /*18950*/  @P0 IMAD.HI.U32 R2, R0, c[0x0][0x4ec], RZ ;  /* 0x00013b0000020a27 */ /* 0x000fc800078e00ff */
[----:B------:R-:W-:Y:S01]  /*18960*/  IMAD.U32 R10, RZ, RZ, UR8 ;  /* 0x00000008ff0a7e24 */ /* 0x000fe2000f8e00ff */
[----:B------:R-:W-:Y:S01]  /*18970*/  @P0 SHF.R.U32.HI R7, RZ, c[0x0][0x4f0], R2 ;  /* 0x00013c00ff070a19 */ /* 0x000fe20000011602 */
[----:B------:R-:W-:-:S03]  /*18980*/  IMAD.U32 R11, RZ, RZ, UR4 ;  /* 0x00000004ff0b7e24 */ /* 0x000fc6000f8e00ff */
[----:B------:R-:W-:Y:S01]  /*18990*/  IADD3 R6, -R7, RZ, RZ ;  /* 0x000000ff07067210 */ /* 0x000fe20007ffe1ff */
[----:B------:R-:W-:Y:S01]  /*189a0*/  IMAD.WIDE.U32 R10, R8, c[0x0][0x498], R10 ;  /* 0x00012600080a7a25 */ /* 0x000fe200078e000a */
[----:B------:R-:W-:-:S03]  /*189b0*/  SHF.R.S32.HI R2, RZ, 0x1f, R7 ;  /* 0x0000001fff027819 */ /* 0x000fc60000011407 */
[----:B------:R-:W-:Y:S01]  /*189c0*/  IMAD R6, R6, c[0x0][0x4e8], R0 ;  /* 0x00013a0006067a24 */ /* 0x000fe200078e0200 */
[----:B------:R-:W-:Y:S01]  /*189d0*/  IADD3 R10, P0, R7, R10, RZ ;  /* 0x0000000a070a7210 */ /* 0x000fe20007f1e0ff */
[----:B------:R-:W-:-:S03]  /*189e0*/  IMAD R0, R3, c[0x0][0x498], RZ ;  /* 0x0001260003007a24 */ /* 0x000fc600078e02ff */
[----:B------:R-:W-:Y:S01]  /*189f0*/  SHF.R.S32.HI R4, RZ, 0x1f, R6 ;  /* 0x0000001fff047819 */ /* 0x000fe20000011406 */
[----:B------:R-:W-:-:S04]  /*18a00*/  IMAD R0, R8, c[0x0][0x49c], R0 ;  /* 0x0001270008007a24 */ /* 0x000fc800078e0200 */
[----:B------:R-:W-:Y:S01]  /*18a10*/  IMAD R4, R4, c[0x0][0x488], RZ ;  /* 0x0001220004047a24 */ /* 0x000fe200078e02ff */
[----:B------:R-:W-:Y:S01]  /*18a20*/  IADD3.X R11, R2, R11, R0, P0, !PT ;  /* 0x0000000b020b7210 */ /* 0x000fe200007fe400 */
[----:B------:R-:W-:Y:S02]  /*18a30*/  IMAD.MOV.U32 R0, RZ, RZ, -0x800000 ;  /* 0xff800000ff007424 */ /* 0x000fe400078e00ff */
[C---:B------:R-:W-:Y:S02]  /*18a40*/  IMAD R4, R6.reuse, c[0x0][0x48c], R4 ;  /* 0x0001230006047a24 */ /* 0x040fe400078e0204 */
[----:B------:R-:W-:-:S05]  /*18a50*/  IMAD.WIDE.U32 R10, R6, c[0x0][0x488], R10 ;  /* 0x00012200060a7a25 */ /* 0x000fca00078e000a */
[----:B------:R-:W-:Y:S02]  /*18a60*/  IADD3 R4, R11, R4, RZ ;  /* 0x000000040b047210 */ /* 0x000fe40007ffe0ff */
[----:B------:R-:W-:-:S04]  /*18a70*/  LEA R6, P0, R10, c[0x0][0x450], 0x2 ;  /* 0x000114000a067a11 */ /* 0x000fc800078010ff */
[----:B------:R-:W-:-:S05]  /*18a80*/  LEA.HI.X R7, R10, c[0x0][0x454], R4, 0x2, P0 ;  /* 0x000115000a077a11 */ /* 0x000fca00000f1404 */
[----:B------:R1:W-:Y:S04]  /*18a90*/  STG.E [R6.64], R0 ;  /* 0x0000000006007986 */ /* 0x0003e8000c101934 */
.L_x_218:
[----:B------:R-:W-:Y:S05]  /*18aa0*/  BSYNC B0 ;  /* 0x0000000000007941 */ /* 0x000fea0003800000 */
.L_x_217:
[----:B-1----:R-:W1:Y:S01]  /*18ab0*/  S2R R0, SR_CTAID.X ;  /* 0x0000000000007919 */ /* 0x002e620000002500 */
[----:B------:R-:W-:Y:S01]  /*18ac0*/  SHF.R.S32.HI R4, RZ, 0x1f, R5 ;  /* 0x0000001fff047819 */ /* 0x000fe20000011405 */
[----:B------:R-:W-:Y:S01]  /*18ad0*/  IMAD.MOV.U32 R2, RZ, RZ, c[0x0][0x4e8] ;  /* 0x00013a00ff027624 */ /* 0x000fe200078e00ff */
[----:B------:R-:W-:Y:S01]  /*18ae0*/  ULDC.64 UR4, c[0x0][0x3e8] ;  /* 0x0000fa0000047ab9 */ /* 0x000fe20000000a00 */
[----:B------:R-:W-:Y:S01]  /*18af0*/  IMAD R3, R3, c[0x0][0x3f0], RZ ;  /* 0x0000fc0003037a24 */ /* 0x000fe200078e02ff */
[----:B------:R-:W-:Y:S01]  /*18b00*/  LEA.HI R4, R4, R5, RZ, 0x3 ;  /* 0x0000000504047211 */ /* 0x000fe200078f18ff */
[----:B------:R-:W-:Y:S01]  /*18b10*/  UIMAD UR7, UR6, UR4, URZ ;  /* 0x00000004060772a4 */ /* 0x000fe2000f8e023f */
[----:B------:R-:W-:Y:S01]  /*18b20*/  ISETP.NE.AND P0, PT, R2, 0x1, PT ;  /* 0x000000010200780c */ /* 0x000fe20003f05270 */
[----:B------:R-:W-:Y:S01]  /*18b30*/  UIMAD.WIDE.U32 UR8, UR11, UR4, URZ ;  /* 0x000000040b0872a5 */ /* 0x000fe2000f8e003f */
[----:B------:R-:W-:Y:S01]  /*18b40*/  LOP3.LUT R6, R4, 0xfffffff8, RZ, 0xc0, !PT ;  /* 0xfffffff804067812 */ /* 0x000fe200078ec0ff */
[----:B------:R-:W-:Y:S01]  /*18b50*/  UIMAD UR4, UR11, UR5, UR7 ;  /* 0x000000050b0472a4 */ /* 0x000fe2000f8e0207 */
[----:B------:R-:W-:Y:S01]  /*18b60*/  SHF.R.S32.HI R4, RZ, 0x3, R4 ;  /* 0x00000003ff047819 */ /* 0x000fe20000011404 */
[----:B------:R-:W-:-:S02]  /*18b70*/  IMAD R3, R8, c[0x0][0x3f4], R3 ;  /* 0x0000fd0008037a24 */ /* 0x000fc400078e0203 */
[----:B------:R-:W-:Y:S01]  /*18b80*/  IMAD.IADD R5, R5, 0x1, -R6 ;  /* 0x0000000105057824 */ /* 0x000fe200078e0a06 */
[----:B------:R-:W-:Y:S01]  /*18b90*/  UIADD3 UR4, UR9, UR4, URZ ;  /* 0x0000000409047290 */ /* 0x000fe2000fffe03f */
[----:B------:R-:W-:Y:S02]  /*18ba0*/  IMAD.U32 R11, RZ, RZ, UR9 ;  /* 0x00000009ff0b7e24 */ /* 0x000fe4000f8e00ff */
[----:B------:R-:W-:Y:S02]  /*18bb0*/  IMAD R7, R5, 0x10, R4 ;  /* 0x0000001005077824 */ /* 0x000fe400078e0204 */
[----:B------:R-:W-:Y:S02]  /*18bc0*/  IMAD.U32 R10, RZ, RZ, UR8 ;  /* 0x00000008ff0a7e24 */ /* 0x000fe4000f8e00ff */
[----:B------:R-:W-:Y:S02]  /*18bd0*/  IMAD.U32 R11, RZ, RZ, UR4 ;  /* 0x00000004ff0b7e24 */ /* 0x000fe4000f8e00ff */
[----:B-1----:R-:W-:-:S02]  /*18be0*/  IMAD R7, R0, 0x80, R7 ;  /* 0x0000008000077824 */ /* 0x002fc400078e0207 */
[----:B------:R-:W-:-:S04]  /*18bf0*/  IMAD.WIDE.U32 R10, R8, c[0x0][0x3f0], R10 ;  /* 0x0000fc00080a7a25 */ /* 0x000fc800078e000a */
[----:B------:R-:W-:-:S04]  /*18c00*/  @P0 IMAD.HI.U32 R6, R7, c[0x0][0x4ec], RZ ;  /* 0x00013b0007060a27 */ /* 0x000fc800078e00ff */
[----:B------:R-:W-:Y:S01]  /*18c10*/  IMAD.MOV.U32 R9, RZ, RZ, R7 ;  /* 0x000000ffff097224 */ /* 0x000fe200078e0007 */
[----:B------:R-:W-:Y:S01]  /*18c20*/  @P0 SHF.R.U32.HI R9, RZ, c[0x0][0x4f0], R6 ;  /* 0x00013c00ff090a19 */ /* 0x000fe20000011606 */
[----:B------:R-:W-:Y:S02]  /*18c30*/  IMAD.IADD R11, R11, 0x1, R3 ;  /* 0x000000010b0b7824 */ /* 0x000fe400078e0203 */
[----:B------:R-:W-:Y:S01]  /*18c40*/  IMAD.SHL.U32 R5, R5, 0x8, RZ ;  /* 0x0000000805057824 */ /* 0x000fe200078e00ff */
[--C-:B------:R-:W-:Y:S01]  /*18c50*/  SHF.R.S32.HI R8, RZ, 0x1f, R9.reuse ;  /* 0x0000001fff087819 */ /* 0x100fe20000011409 */
[----:B------:R-:W-:Y:S02]  /*18c60*/  IMAD.MOV R6, RZ, RZ, -R9 ;  /* 0x000000ffff067224 */ /* 0x000fe400078e0a09 */
[----:B------:R-:W-:Y:S01]  /*18c70*/  IMAD.WIDE.U32 R10, R9, c[0x0][0x3e0], R10 ;  /* 0x0000f800090a7a25 */ /* 0x000fe200078e000a */
[----:B------:R-:W-:-:S03]  /*18c80*/  ISETP.GE.AND P5, PT, R5, c[0x0][0x3c8], PT ;  /* 0x0000f20005007a0c */ /* 0x000fc60003fa6270 */
[----:B------:R-:W-:Y:S02]  /*18c90*/  IMAD R6, R6, c[0x0][0x4e8], R7 ;  /* 0x00013a0006067a24 */ /* 0x000fe400078e0207 */
[----:B------:R-:W-:Y:S02]  /*18ca0*/  IMAD R8, R8, c[0x0][0x3e0], RZ ;  /* 0x0000f80008087a24 */ /* 0x000fe400078e02ff */
[----:B------:R-:W-:Y:S01]  /*18cb0*/  IMAD R4, R0, 0x80, R4 ;  /* 0x0000008000047824 */ /* 0x000fe200078e0204 */
[----:B------:R-:W-:Y:S01]  /*18cc0*/  SHF.R.S32.HI R3, RZ, 0x1f, R6 ;  /* 0x0000001fff037819 */ /* 0x000fe20000011406 */
[----:B------:R-:W-:Y:S02]  /*18cd0*/  IMAD R8, R9, c[0x0][0x3e4], R8 ;  /* 0x0000f90009087a24 */ /* 0x000fe400078e0208 */
[----:B------:R-:W-:Y:S01]  /*18ce0*/  IMAD R2, R2, c[0x0][0x388], RZ ;  /* 0x0000e20002027a24 */ /* 0x000fe200078e02ff */
[----:B------:R-:W-:Y:S01]  /*18cf0*/  IADD3 R0, R4, 0x10, RZ ;  /* 0x0000001004007810 */ /* 0x000fe20007ffe0ff */
[----:B------:R-:W-:-:S02]  /*18d00*/  IMAD.IADD R9, R11, 0x1, R8 ;  /* 0x000000010b097824 */ /* 0x000fc400078e0208 */
[----:B------:R-:W-:Y:S01]  /*18d10*/  IMAD R3, R3, c[0x0][0x3d8], RZ ;  /* 0x0000f60003037a24 */ /* 0x000fe200078e02ff */
[----:B------:R-:W-:Y:S01]  /*18d20*/  ISETP.GE.OR P1, PT, R4, R2, P5 ;  /* 0x000000020400720c */ /* 0x000fe20002f26670 */
[----:B------:R-:W-:Y:S02]  /*18d30*/  IMAD.MOV.U32 R8, RZ, RZ, R10 ;  /* 0x000000ffff087224 */ /* 0x000fe400078e000a */
[C---:B------:R-:W-:Y:S02]  /*18d40*/  IMAD R3, R6.reuse, c[0x0][0x3dc], R3 ;  /* 0x0000f70006037a24 */ /* 0x040fe400078e0203 */
[----:B------:R-:W-:Y:S01]  /*18d50*/  IMAD.WIDE.U32 R6, R6, c[0x0][0x3d8], R8 ;  /* 0x0000f60006067a25 */ /* 0x000fe200078e0008 */
[----:B------:R-:W-:-:S03]  /*18d60*/  IADD3 R8, R4, 0x20, RZ ;  /* 0x0000002004087810 */ /* 0x000fc60007ffe0ff */
[----:B------:R-:W-:Y:S01]  /*18d70*/  IMAD.IADD R3, R7, 0x1, R3 ;  /* 0x0000000107037824 */ /* 0x000fe200078e0203 */
[----:B------:R-:W-:Y:S02]  /*18d80*/  LEA R17, P0, R6, c[0x0][0x380], 0x1 ;  /* 0x0000e00006117a11 */ /* 0x000fe400078008ff */
[-C--:B------:R-:W-:Y:S02]  /*18d90*/  ISETP.GE.OR P4, PT, R8, R2.reuse, P5 ;  /* 0x000000020800720c */ /* 0x080fe40002f86670 */
[----:B------:R-:W-:Y:S01]  /*18da0*/  LEA.HI.X R16, R6, c[0x0][0x384], R3, 0x1, P0 ;  /* 0x0000e10006107a11 */ /* 0x000fe200000f0c03 */
[----:B------:R-:W1:Y:S01]  /*18db0*/  SHFL.IDX PT, R10, R17, RZ, 0x181f ;  /* 0x00181fff110a7589 */ /* 0x000e6200000e0000 */
[----:B------:R-:W-:Y:S02]  /*18dc0*/  ISETP.GE.OR P0, PT, R0, R2, P5 ;  /* 0x000000020000720c */ /* 0x000fe40002f06670 */
[----:B------:R-:W-:Y:S01]  /*18dd0*/  SHF.R.S32.HI R3, RZ, 0x1f, R5 ;  /* 0x0000001fff037819 */ /* 0x000fe20000011405 */
[----:B------:R-:W2:Y:S01]  /*18de0*/  SHFL.IDX PT, R9, R16, RZ, 0x181f ;  /* 0x00181fff10097589 */ /* 0x000ea200000e0000 */
[----:B------:R-:W-:-:S02]  /*18df0*/  IADD3 R6, R4, 0x30, RZ ;  /* 0x0000003004067810 */ /* 0x000fc40007ffe0ff */
[----:B------:R-:W-:Y:S01]  /*18e00*/  IADD3 R0, R4, 0x40, RZ ;  /* 0x0000004004007810 */ /* 0x000fe20007ffe0ff */
[----:B------:R-:W3:Y:S01]  /*18e10*/  SHFL.IDX PT, R18, R17, 0x1, 0x181f ;  /* 0x00381f0011127f89 */ /* 0x000ee200000e0000 */
[----:B------:R-:W-:-:S03]  /*18e20*/  ISETP.GE.OR P3, PT, R6, R2, P5 ;  /* 0x000000020600720c */ /* 0x000fc60002f66670 */
[----:B------:R-:W4:Y:S04]  /*18e30*/  SHFL.IDX PT, R7, R16, 0x1, 0x181f ;  /* 0x00381f0010077f89 */ /* 0x000f2800000e0000 */
[----:B------:R-:W4:Y:S04]  /*18e40*/  SHFL.IDX PT, R14, R17, 0x2, 0x181f ;  /* 0x00581f00110e7f89 */ /* 0x000f2800000e0000 */
[----:B------:R-:W4:Y:S01]  /*18e50*/  SHFL.IDX PT, R15, R16, 0x2, 0x181f ;  /* 0x00581f00100f7f89 */ /* 0x000f2200000e0000 */
[----:B-1----:R-:W-:-:S03]  /*18e60*/  @!P1 LEA R10, P2, R5, R10, 0x1 ;  /* 0x0000000a050a9211 */ /* 0x002fc600078408ff */
[----:B------:R-:W1:Y:S01]  /*18e70*/  SHFL.IDX PT, R12, R17, 0x3, 0x181f ;  /* 0x00781f00110c7f89 */ /* 0x000e6200000e0000 */
[----:B--2---:R-:W-:-:S03]  /*18e80*/  @!P1 LEA.HI.X R11, R5, R9, R3, 0x1, P2 ;  /* 0x00000009050b9211 */ /* 0x004fc600010f0c03 */
[----:B------:R-:W2:Y:S01]  /*18e90*/  SHFL.IDX PT, R13, R16, 0x3, 0x181f ;  /* 0x00781f00100d7f89 */ /* 0x000ea200000e0000 */
[----:B------:R-:W-:Y:S02]  /*18ea0*/  ISETP.GE.OR P2, PT, R0, R2, P5 ;  /* 0x000000020000720c */ /* 0x000fe40002f46670 */
[C---:B---3--:R-:W-:Y:S01]  /*18eb0*/  @!P0 LEA R18, P6, R5.reuse, R18, 0x1 ;  /* 0x0000001205128211 */ /* 0x048fe200078c08ff */
[----:B------:R-:W-:Y:S01]  /*18ec0*/  @!P1 ST.E.128 [R10.64], RZ ;  /* 0x000000ff0a009985 */ /* 0x000fe2000c101d34 */
[----:B------:R-:W-:Y:S02]  /*18ed0*/  IADD3 R0, R4, 0x50, RZ ;  /* 0x0000005004007810 */ /* 0x000fe40007ffe0ff */
[C---:B----4-:R-:W-:Y:S01]  /*18ee0*/  @!P0 LEA.HI.X R19, R5.reuse, R7, R3, 0x1, P6 ;  /* 0x0000000705138211 */ /* 0x050fe200030f0c03 */
[----:B------:R-:W3:Y:S01]  /*18ef0*/  SHFL.IDX PT, R10, R17, 0x4, 0x181f ;  /* 0x00981f00110a7f89 */ /* 0x000ee200000e0000 */
[----:B------:R-:W-:Y:S02]  /*18f00*/  ISETP.GE.OR P1, PT, R0, R2, P5 ;  /* 0x000000020000720c */ /* 0x000fe40002f26670 */
[----:B------:R-:W-:Y:S01]  /*18f10*/  IADD3 R0, R4, 0x60, RZ ;  /* 0x0000006004007810 */ /* 0x000fe20007ffe0ff */
[----:B------:R-:W4:Y:S01]  /*18f20*/  SHFL.IDX PT, R8, R17, 0x5, 0x181f ;  /* 0x00b81f0011087f89 */ /* 0x000f2200000e0000 */
[----:B------:R-:W-:-:S02]  /*18f30*/  @!P4 LEA R14, P6, R5, R14, 0x1 ;  /* 0x0000000e050ec211 */ /* 0x000fc400078c08ff */
[----:B------:R-:W-:Y:S01]  /*18f40*/  IADD3 R4, R4, 0x70, RZ ;  /* 0x0000007004047810 */ /* 0x000fe20007ffe0ff */
[----:B------:R-:W-:Y:S01]  /*18f50*/  SHFL.IDX PT, R6, R17, 0x6, 0x181f ;  /* 0x00d81f0011067f89 */ /* 0x000fe200000e0000 */
[----:B------:R-:W-:-:S03]  /*18f60*/  @!P4 LEA.HI.X R15, R5, R15, R3, 0x1, P6 ;  /* 0x0000000f050fc211 */ /* 0x000fc600030f0c03 */
[----:B------:R-:W4:Y:S01]  /*18f70*/  SHFL.IDX PT, R11, R16, 0x4, 0x181f ;  /* 0x00981f00100b7f89 */ /* 0x000f2200000e0000 */
[----:B-1----:R-:W-:-:S03]  /*18f80*/  @!P3 LEA R12, P6, R5, R12, 0x1 ;  /* 0x0000000c050cb211 */ /* 0x002fc600078c08ff */
[----:B------:R-:W1:Y:S01]  /*18f90*/  SHFL.IDX PT, R9, R16, 0x5, 0x181f ;  /* 0x00b81f0010097f89 */ /* 0x000e6200000e0000 */
[----:B--2---:R-:W-:-:S03]  /*18fa0*/  @!P3 LEA.HI.X R13, R5, R13, R3, 0x1, P6 ;  /* 0x0000000d050db211 */ /* 0x004fc600030f0c03 */
[----:B------:R-:W2:Y:S04]  /*18fb0*/  SHFL.IDX PT, R7, R16, 0x6, 0x181f ;  /* 0x00d81f0010077f89 */ /* 0x000ea800000e0000 */
[----:B------:R2:W-:Y:S01]  /*18fc0*/  @!P0 ST.E.128 [R18.64], RZ ;  /* 0x000000ff12008985 */ /* 0x0005e2000c101d34 */
[-C--:B------:R-:W-:Y:S02]  /*18fd0*/  ISETP.GE.OR P0, PT, R0, R2.reuse, P5 ;  /* 0x000000020000720c */ /* 0x080fe40002f06670 */
[----:B------:R-:W-:Y:S01]  /*18fe0*/  ISETP.GE.OR P5, PT, R4, R2, P5 ;  /* 0x000000020400720c */ /* 0x000fe20002fa6670 */
[----:B------:R2:W-:Y:S01]  /*18ff0*/  @!P4 ST.E.128 [R14.64], RZ ;  /* 0x000000ff0e00c985 */ /* 0x0005e2000c101d34 */
[C---:B---3--:R-:W-:Y:S02]  /*19000*/  @!P2 LEA R10, P4, R5.reuse, R10, 0x1 ;  /* 0x0000000a050aa211 */ /* 0x048fe400078808ff */
[C---:B----4-:R-:W-:Y:S01]  /*19010*/  @!P1 LEA R8, P6, R5.reuse, R8, 0x1 ;  /* 0x0000000805089211 */ /* 0x050fe200078c08ff */
[----:B------:R3:W-:Y:S01]  /*19020*/  @!P3 ST.E.128 [R12.64], RZ ;  /* 0x000000ff0c00b985 */ /* 0x0007e2000c101d34 */
[----:B------:R-:W-:-:S03]  /*19030*/  @!P2 LEA.HI.X R11, R5, R11, R3, 0x1, P4 ;  /* 0x0000000b050ba211 */ /* 0x000fc600020f0c03 */
[----:B------:R-:W4:Y:S02]  /*19040*/  SHFL.IDX PT, R17, R17, 0x7, 0x181f ;  /* 0x00f81f0011117f89 */ /* 0x000f2400000e0000 */
[C---:B------:R-:W-:Y:S02]  /*19050*/  @!P0 LEA R6, P3, R5.reuse, R6, 0x1 ;  /* 0x0000000605068211 */ /* 0x040fe400078608ff */
[C-C-:B-1----:R-:W-:Y:S01]  /*19060*/  @!P1 LEA.HI.X R9, R5.reuse, R9, R3.reuse, 0x1, P6 ;  /* 0x0000000905099211 */ /* 0x142fe200030f0c03 */
[----:B------:R3:W-:Y:S01]  /*19070*/  @!P2 ST.E.128 [R10.64], RZ ;  /* 0x000000ff0a00a985 */ /* 0x0007e2000c101d34 */
[----:B--2---:R-:W-:-:S03]  /*19080*/  @!P0 LEA.HI.X R7, R5, R7, R3, 0x1, P3 ;  /* 0x0000000705078211 */ /* 0x004fc600018f0c03 */
[----:B------:R3:W-:Y:S04]  /*19090*/  @!P1 ST.E.128 [R8.64], RZ ;  /* 0x000000ff08009985 */ /* 0x0007e8000c101d34 */
[----:B------:R-:W1:Y:S04]  /*190a0*/  SHFL.IDX PT, R16, R16, 0x7, 0x181f ;  /* 0x00f81f0010107f89 */ /* 0x000e6800000e0000 */
[----:B------:R3:W-:Y:S01]  /*190b0*/  @!P0 ST.E.128 [R6.64], RZ ;  /* 0x000000ff06008985 */ /* 0x0007e2000c101d34 */
[----:B------:R-:W-:Y:S05]  /*190c0*/  @P5 EXIT ;  /* 0x000000000000594d */ /* 0x000fea0003800000 */
[----:B----4-:R-:W-:-:S04]  /*190d0*/  LEA R2, P0, R5, R17, 0x1 ;  /* 0x0000001105027211 */ /* 0x010fc800078008ff */
[----:B-1----:R-:W-:-:S05]  /*190e0*/  LEA.HI.X R3, R5, R16, R3, 0x1, P0 ;  /* 0x0000001005037211 */ /* 0x002fca00000f0c03 */
[----:B------:R-:W-:Y:S01]  /*190f0*/  ST.E.128 [R2.64], RZ ;  /* 0x000000ff02007985 */ /* 0x000fe2000c101d34 */
[----:B------:R-:W-:Y:S05]  /*19100*/  EXIT ;  /* 0x000000000000794d */ /* 0x000fea0003800000 */
.L_x_219:
        /* <DEDUP_REMOVED lines=15> */
.L_x_801:


//--------------------- .text._ZN7cutlass13device_kernelIN5flash19enable_sm80_to_sm89INS1_16FlashAttnFwdSm80INS1_25CollectiveMainloopFwdSm80ILi4ELi1ELb0EN4cute5tupleIJNS5_1CILi128EEENS7_ILi96EEENS7_ILi64EEEEEELi64ENS_6half_tEfNS_4arch4Sm80ELb0ELb1ELb0ELb1ELb1ELb0ELb1ELb0EEENS1_21CollectiveEpilogueFwdINS6_IJS8_SA_S9_EEENS6_IJNS7_ILi1EEESI_SI_EEESC_SE_Li128ELb1ELb1ELb0ELb0EEENS1_19SingleTileSchedulerILb1ELb0ELb1ELi128EEEEEEEEEvNT_6ParamsE --------------------------
	.section	.text._ZN7cutlass13device_kernelIN5flash19enable_sm80_to_sm89INS1_16FlashAttnFwdSm80INS1_25CollectiveMainloopFwdSm80ILi4ELi1ELb0EN4cute5tupleIJNS5_1CILi128EEENS7_ILi96EEENS7_ILi64EEEEEELi64ENS_6half_tEfNS_4arch4Sm80ELb0ELb1ELb0ELb1ELb1ELb0ELb1ELb0EEENS1_21CollectiveEpilogueFwdINS6_IJS8_SA_S9_EEENS6_IJNS7_ILi1EEESI_SI_EEESC_SE_Li128ELb1ELb1ELb0ELb0EEENS1_19SingleTileSchedulerILb1ELb0ELb1ELi128EEEEEEEEEvNT_6ParamsE,"ax",@progbits
	.sectioninfo	@"SHI_REGISTERS=255"
	.align	128
.text._ZN7cutlass13device_kernelIN5flash19enable_sm80_to_sm89INS1_16FlashAttnFwdSm80INS1_25CollectiveMainloopFwdSm80ILi4ELi1ELb0EN4cute5tupleIJNS5_1CILi128EEENS7_ILi96EEENS7_ILi64EEEEEELi64ENS_6half_tEfNS_4arch4Sm80ELb0ELb1ELb0ELb1ELb1ELb0ELb1ELb0EEENS1_21CollectiveEpilogueFwdINS6_IJS8_SA_S9_EEENS6_IJNS7_ILi1EEESI_SI_EEESC_SE_Li128ELb1ELb1ELb0ELb0EEENS1_19SingleTileSchedulerILb1ELb0ELb1ELi128EEEEEEEEEvNT_6ParamsE:
        .type           _ZN7cutlass13device_kernelIN5flash19enable_sm80_to_sm89INS1_16FlashAttnFwdSm80INS1_25CollectiveMainloopFwdSm80ILi4ELi1ELb0EN4cute5tupleIJNS5_1CILi128EEENS7_ILi96EEENS7_ILi64EEEEEELi64ENS_6half_tEfNS_4arch4Sm80ELb0ELb1ELb0ELb1ELb1ELb0ELb1ELb0EEENS1_21CollectiveEpilogueFwdINS6_IJS8_SA_S9_EEENS6_IJNS7_ILi1EEESI_SI_EEESC_SE_Li128ELb1ELb1ELb0ELb0EEENS1_19SingleTileSchedulerILb1ELb0ELb1ELi128EEEEEEEEEvNT_6ParamsE,@function
        .size           _ZN7cutlass13device_kernelIN5flash19enable_sm80_to_sm89INS1_16FlashAttnFwdSm80INS1_25CollectiveMainloopFwdSm80ILi4ELi1ELb0EN4cute5tupleIJNS5_1CILi128EEENS7_ILi96EEENS7_ILi64EEEEEELi64ENS_6half_tEfNS_4arch4Sm80ELb0ELb1ELb0ELb1ELb1ELb0ELb1ELb0EEENS1_21CollectiveEpilogueFwdINS6_IJS8_SA_S9_EEENS6_IJNS7_ILi1EEESI_SI_EEESC_SE_Li128ELb1ELb1ELb0ELb0EEENS1_19SingleTileSchedulerILb1ELb0ELb1ELi128EEEEEEEEEvNT_6ParamsE,(.L_x_802 - _ZN7cutlass13device_kernelIN5flash19enable_sm80_to_sm89INS1_16FlashAttnFwdSm80INS1_25CollectiveMainloopFwdSm80ILi4ELi1ELb0EN4cute5tupleIJNS5_1CILi128EEENS7_ILi96EEENS7_ILi64EEEEEELi64ENS_6half_tEfNS_4arch4Sm80ELb0ELb1ELb0ELb1ELb1ELb0ELb1ELb0EEENS1_21CollectiveEpilogueFwdINS6_IJS8_SA_S9_EEENS6_IJNS7_ILi1EEESI_SI_EEESC_SE_Li128ELb1ELb1ELb0ELb0EEENS1_19SingleTileSchedulerILb1ELb0ELb1ELi128EEEEEEEEEvNT_6ParamsE)
        .other          _ZN7cutlass13device_kernelIN5flash19enable_sm80_to_sm89INS1_16FlashAttnFwdSm80INS1_25CollectiveMainloopFwdSm80ILi4ELi1ELb0EN4cute5tupleIJNS5_1CILi128EEENS7_ILi96EEENS7_ILi64EEEEEELi64ENS_6half_tEfNS_4arch4Sm80ELb0ELb1ELb0ELb1ELb1ELb0ELb1ELb0EEENS1_21CollectiveEpilogueFwdINS6_IJS8_SA_S9_EEENS6_IJNS7_ILi1EEESI_SI_EEESC_SE_Li128ELb1ELb1ELb0ELb0EEENS1_19SingleTileSchedulerILb1ELb0ELb1ELi128EEEEEEEEEvNT_6ParamsE,@"STO_CUDA_ENTRY STV_DEFAULT"
_ZN7cutlass13device_kernelIN5flash19enable_sm80_to_sm89INS1_16FlashAttnFwdSm80INS1_25CollectiveMainloopFwdSm80ILi4ELi1ELb0EN4cute5tupleIJNS5_1CILi128EEENS7_ILi96EEENS7_ILi64EEEEEELi64ENS_6half_tEfNS_4arch4Sm80ELb0ELb1ELb0ELb1ELb1ELb0ELb1ELb0EEENS1_21CollectiveEpilogueFwdINS6_IJS8_SA_S9_EEENS6_IJNS7_ILi1EEESI_SI_EEESC_SE_Li128ELb1ELb1ELb0ELb0EEENS1_19SingleTileSchedulerILb1ELb0ELb1ELi128EEEEEEEEEvNT_6ParamsE:
[----:B------:R-:W-:Y:S02]  /*0000*/  MOV R1, c[0x0][0x28] ;  /* 0x00000a0000017a02 */ /* 0x000fe40000000f00 */
[----:B------:R-:W1:Y:S01]  /*0010*/  S2R R7, SR_TID.X ;  /* 0x0000000000077919 */ /* 0x000e620000002100 */
[----:B------:R-:W2:Y:S01]  /*0020*/  S2UR UR16, SR_CTAID.Z ;  /* 0x00000000001079c3 */ /* 0x000ea20000002700 */
[----:B------:R-:W-:Y:S02]  /*0030*/  UMOV UR12, 0x4 ;  /* 0x00000004000c7882 */ /* 0x000fe40000000000 */
        /* <DEDUP_REMOVED lines=16> */
.L_x_221:
[----:B------:R-:W-:-:S04]  /*0140*/  ISETP.NE.U32.AND P0, PT, RZ, c[0x0][0x560], PT ;  /* 0x00015800ff007a0c */ /* 0x000fc80003f05070 */
[----:B------:R-:W-:-:S13]  /*0150*/  ISETP.NE.AND.EX P0, PT, RZ, c[0x0][0x564], PT, P0 ;  /* 0x00015900ff007a0c */ /* 0x000fda0003f05300 */
[----:B------:R-:W-:Y:S05]  /*0160*/  @!P0 BRA `(.L_x_223) ;  /* 0x000000a000008947 */ /* 0x000fea0003800000 */
[----:B------:R-:W-:Y:S02]  /*0170*/  ULDC.64 UR4, c[0x0][0x560] ;  /* 0x0001580000047ab9 */ /* 0x000fe40000000a00 */
[----:B------:R-:W-:-:S06]  /*0180*/  UIMAD.WIDE UR4, UR16, UR12, UR4 ;  /* 0x0000000c100472a5 */ /* 0x000fcc000f8e0204 */
[----:B------:R-:W-:Y:S02]  /*0190*/  MOV R4, UR4 ;  /* 0x0000000400047c02 */ /* 0x000fe40008000f00 */
[----:B------:R-:W-:-:S05]  /*01a0*/  MOV R5, UR5 ;  /* 0x0000000500057c02 */ /* 0x000fca0008000f00 */
[----:B------:R-:W2:Y:S04]  /*01b0*/  LDG.E R2, [R4.64] ;  /* 0x0000003404027981 */ /* 0x000ea8000c1e1900 */
[----:B------:R-:W3:Y:S01]  /*01c0*/  LDG.E R0, [R4.64+0x4] ;  /* 0x0000043404007981 */ /* 0x000ee2000c1e1900 */
[----:B--2---:R-:W1:Y:S08]  /*01d0*/  R2UR UR4, R2 ;  /* 0x00000000020473c2 */ /* 0x004e7000000e0000 */
[----:B---3--:R-:W1:Y:S02]  /*01e0*/  R2UR UR5, R0 ;  /* 0x00000000000573c2 */ /* 0x008e6400000e0000 */
[----:B-1----:R-:W-:Y:S01]  /*01f0*/  UIADD3 UR5, -UR4, UR5, URZ ;  /* 0x0000000504057290 */ /* 0x002fe2000fffe13f */
[----:B------:R-:W-:Y:S05]  /*0200*/  BRA `(.L_x_222) ;  /* 0x0000001000007947 */ /* 0x000fea0003800000 */
.L_x_223:
[----:B------:R-:W-:Y:S02]  /*0210*/  ULDC UR5, c[0x0][0x54c] ;  /* 0x0001530000057ab9 */ /* 0x000fe40000000800 */
.L_x_222:
[----:B------:R-:W-:Y:S02]  /*0220*/  ULDC UR4, c[0x0][0x548] ;  /* 0x0001520000047ab9 */ /* 0x000fe40000000800 */
[----:B------:R-:W-:-:S02]  /*0230*/  USHF.L.U32 UR13, UR13, 0x7, URZ ;  /* 0x000000070d0d7899 */ /* 0x000fc4000800063f */
[----:B------:R-:W-:-:S04]  /*0240*/  UIMAD UR4, UR5, UR4, URZ ;  /* 0x00000004050472a4 */ /* 0x000fc8000f8e023f */
[----:B------:R-:W-:-:S04]  /*0250*/  UISETP.GE.AND UP0, UPT, UR13, UR4, UPT ;  /* 0x000000040d00728c */ /* 0x000fc8000bf06270 */
[----:B------:R-:W-:Y:S01]  /*0260*/  USEL UR16, UR16, 0xffffffff, !UP0 ;  /* 0xffffffff10107887 */ /* 0x000fe2000c000000 */
[----:B------:R-:W-:Y:S05]  /*0270*/  BRA `(.L_x_224) ;  /* 0x000001b000007947 */ /* 0x000fea0003800000 */
.L_x_220:
        /* <DEDUP_REMOVED lines=8> */
.L_x_225:
        /* <DEDUP_REMOVED lines=13> */
.L_x_227:
[----:B------:R-:W-:Y:S02]  /*03d0*/  ULDC UR5, c[0x0][0x54c] ;  /* 0x0001530000057ab9 */ /* 0x000fe40000000800 */
.L_x_226:
[----:B------:R-:W-:Y:S02]  /*03e0*/  ULDC UR4, c[0x0][0x548] ;  /* 0x0001520000047ab9 */ /* 0x000fe40000000800 */
[----:B------:R-:W-:-:S02]  /*03f0*/  USHF.L.U32 UR13, UR13, 0x7, URZ ;  /* 0x000000070d0d7899 */ /* 0x000fc4000800063f */
[----:B------:R-:W-:-:S04]  /*0400*/  UIMAD UR4, UR5, UR4, URZ ;  /* 0x00000004050472a4 */ /* 0x000fc8000f8e023f */
[----:B------:R-:W-:-:S04]  /*0410*/  UISETP.GE.AND UP0, UPT, UR13, UR4, UPT ;  /* 0x000000040d00728c */ /* 0x000fc8000bf06270 */
[----:B------:R-:W-:-:S06]  /*0420*/  USEL UR16, UR16, 0xffffffff, !UP0 ;  /* 0xffffffff10107887 */ /* 0x000fcc000c000000 */
.L_x_224:
[----:B------:R-:W-:-:S13]  /*0430*/  ISETP.LE.AND P0, PT, RZ, UR16, PT ;  /* 0x00000010ff007c0c */ /* 0x000fda000bf03270 */
[----:B------:R-:W-:Y:S05]  /*0440*/  @!P0 EXIT ;  /* 0x000000000000894d */ /* 0x000fea0003800000 */
[----:B------:R-:W-:Y:S02]  /*0450*/  ULDC.64 UR8, c[0x0][0x370] ;  /* 0x0000dc0000087ab9 */ /* 0x000fe40000000a00 */
[----:B------:R-:W-:Y:S02]  /*0460*/  UISETP.NE.U32.AND UP2, UPT, URZ, UR8, UPT ;  /* 0x000000083f00728c */ /* 0x000fe4000bf45070 */
[----:B------:R-:W-:Y:S02]  /*0470*/  ULDC.64 UR4, c[0x0][0x360] ;  /* 0x0000d80000047ab9 */ /* 0x000fe40000000a00 */
[----:B------:R-:W-:Y:S02]  /*0480*/  UISETP.NE.U32.AND UP0, UPT, URZ, UR4, UPT ;  /* 0x000000043f00728c */ /* 0x000fe4000bf05070 */
[----:B------:R-:W-:Y:S02]  /*0490*/  ULDC.64 UR6, c[0x0][0x348] ;  /* 0x0000d20000067ab9 */ /* 0x000fe40000000a00 */
[----:B------:R-:W-:-:S02]  /*04a0*/  UISETP.NE.AND.EX UP2, UPT, URZ, UR9, UPT, UP2 ;  /* 0x000000093f00728c */ /* 0x000fc4000bf45320 */
[----:B------:R-:W-:Y:S02]  /*04b0*/  UISETP.NE.U32.AND UP1, UPT, URZ, UR6, UPT ;  /* 0x000000063f00728c */ /* 0x000fe4000bf25070 */
[----:B------:R-:W-:Y:S02]  /*04c0*/  UISETP.NE.AND.EX UP0, UPT, URZ, UR5, UPT, UP0 ;  /* 0x000000053f00728c */ /* 0x000fe4000bf05300 */
[----:B------:R-:W-:Y:S01]  /*04d0*/  UISETP.NE.AND.EX UP1, UPT, URZ, UR7, UPT, UP1 ;  /* 0x000000073f00728c */ /* 0x000fe2000bf25310 */
[----:B------:R-:W-:Y:S01]  /*04e0*/  PLOP3.LUT P2, PT, PT, PT, UP2, 0x80, 0x0 ;  /* 0x000000000000781c */ /* 0x000fe20003f4f028 */
[----:B------:R-:W-:Y:S02]  /*04f0*/  ULDC.64 UR8, c[0x0][0x370] ;  /* 0x0000dc0000087ab9 */ /* 0x000fe40000000a00 */
[----:B------:R-:W-:Y:S01]  /*0500*/  ULDC.64 UR6, c[0x0][0x348] ;  /* 0x0000d20000067ab9 */ /* 0x000fe20000000a00 */
[----:B------:R-:W-:Y:S01]  /*0510*/  PLOP3.LUT P0, PT, PT, PT, UP0, 0x80, 0x0 ;  /* 0x000000000000781c */ /* 0x000fe20003f0f008 */
[----:B------:R-:W-:Y:S01]  /*0520*/  ULDC.64 UR4, c[0x0][0x360] ;  /* 0x0000d80000047ab9 */ /* 0x000fe20000000a00 */
[----:B------:R-:W-:Y:S01]  /*0530*/  PLOP3.LUT P1, PT, PT, PT, UP1, 0x80, 0x0 ;  /* 0x000000000000781c */ /* 0x000fe20003f2f018 */
[----:B------:R-:W-:-:S02]  /*0540*/  @UP2 UIMAD.WIDE UR8, UR16, UR12, UR8 ;  /* 0x0000000c100822a5 */ /* 0x000fc4000f8e0208 */
[----:B------:R-:W-:Y:S02]  /*0550*/  @UP0 UIMAD.WIDE UR4, UR16, UR12, UR4 ;  /* 0x0000000c100402a5 */ /* 0x000fe4000f8e0204 */
[----:B------:R-:W-:Y:S02]  /*0560*/  UIMAD.WIDE UR6, UR16, UR12, UR6 ;  /* 0x0000000c100672a5 */ /* 0x000fe4000f8e0206 */
[----:B------:R-:W-:Y:S02]  /*0570*/  IMAD.U32 R3, RZ, RZ, UR9 ;  /* 0x00000009ff037e24 */ /* 0x000fe4000f8e00ff */
[----:B------:R-:W-:Y:S01]  /*0580*/  IMAD.U32 R2, RZ, RZ, UR8 ;  /* 0x00000008ff027e24 */ /* 0x000fe2000f8e00ff */
[----:B------:R-:W-:Y:S01]  /*0590*/  MOV R8, UR4 ;  /* 0x0000000400087c02 */ /* 0x000fe20008000f00 */
[----:B------:R-:W-:Y:S01]  /*05a0*/  IMAD.U32 R9, RZ, RZ, UR5 ;  /* 0x00000005ff097e24 */ /* 0x000fe2000f8e00ff */
[----:B------:R-:W-:Y:S01]  /*05b0*/  MOV R4, UR6 ;  /* 0x0000000600047c02 */ /* 0x000fe20008000f00 */
[----:B------:R-:W-:Y:S01]  /*05c0*/  IMAD.U32 R5, RZ, RZ, UR7 ;  /* 0x00000007ff057e24 */ /* 0x000fe2000f8e00ff */
[----:B------:R1:W2:Y:S04]  /*05d0*/  @P2 LDG.E R3, [R2.64] ;  /* 0x0000003402032981 */ /* 0x0002a8000c1e1900 */
[----:B------:R-:W3:Y:S04]  /*05e0*/  @P0 LDG.E R0, [R8.64] ;  /* 0x0000003408000981 */ /* 0x000ee8000c1e1900 */
[----:B-1----:R-:W4:Y:S01]  /*05f0*/  @P1 LDG.E R2, [R4.64] ;  /* 0x0000003404021981 */ /* 0x002f22000c1e1900 */
[----:B------:R-:W1:Y:S01]  /*0600*/  S2UR UR11, SR_CTAID.Y ;  /* 0x00000000000b79c3 */ /* 0x000e620000002600 */
[----:B------:R-:W-:-:S02]  /*0610*/  UMOV UR14, URZ ;  /* 0x0000003f000e7c82 */ /* 0x000fc40008000000 */
[----:B------:R-:W-:Y:S02]  /*0620*/  ULDC UR15, c[0x0][0x168] ;  /* 0x00005a00000f7ab9 */ /* 0x000fe40000000800 */
[----:B------:R-:W-:Y:S02]  /*0630*/  UMOV UR9, URZ ;  /* 0x0000003f00097c82 */ /* 0x000fe40008000000 */
[----:B------:R-:W-:Y:S02]  /*0640*/  ULDC UR4, c[0x0][0x2ac] ;  /* 0x0000ab0000047ab9 */ /* 0x000fe40000000800 */
[----:B------:R-:W-:Y:S02]  /*0650*/  ULDC UR8, c[0x0][0x1d0] ;  /* 0x0000740000087ab9 */ /* 0x000fe40000000800 */
[----:B------:R-:W-:Y:S02]  /*0660*/  UIMAD UR8, UR4, UR8, URZ ;  /* 0x00000008040872a4 */ /* 0x000fe4000f8e023f */
[----:B-1----:R-:W-:Y:S01]  /*0670*/  USHF.R.S32.HI UR10, URZ, 0x1f, UR11 ;  /* 0x0000001f3f0a7899 */ /* 0x002fe2000801140b */
[----:B--2---:R1:W2:Y:S08]  /*0680*/  @P2 R2UR UR14, R3 ;  /* 0x00000000030e23c2 */ /* 0x0042b000000e0000 */
[----:B---3--:R1:W3:Y:S08]  /*0690*/  @P0 R2UR UR15, R0 ;  /* 0x00000000000f03c2 */ /* 0x0082f000000e0000 */
[----:B----4-:R1:W4:Y:S02]  /*06a0*/  @P1 R2UR UR9, R2 ;  /* 0x00000000020913c2 */ /* 0x01032400000e0000 */
[----:B-1--4-:R-:W-:Y:S05]  /*06b0*/  @P0 BRA `(.L_x_228) ;  /* 0x0000006000000947 */ /* 0x012fea0003800000 */
[----:B--2---:R-:W-:Y:S05]  /*06c0*/  @!P1 BRA `(.L_x_228) ;  /* 0x0000005000009947 */ /* 0x004fea0003800000 */
[----:B------:R1:W2:Y:S04]  /*06d0*/  LDG.E R0, [R4.64] ;  /* 0x0000003404007981 */ /* 0x0002a8000c1e1900 */
[----:B-1----:R-:W4:Y:S01]  /*06e0*/  LDG.E R4, [R4.64+0x4] ;  /* 0x0000043404047981 */ /* 0x002f22000c1e1900 */
[----:B--23--:R-:W1:Y:S08]  /*06f0*/  R2UR UR15, R0 ;  /* 0x00000000000f73c2 */ /* 0x00ce7000000e0000 */
[----:B----4-:R-:W1:Y:S02]  /*0700*/  R2UR UR4, R4 ;  /* 0x00000000040473c2 */ /* 0x010e6400000e0000 */
[----:B-1----:R-:W-:-:S06]  /*0710*/  UIADD3 UR15, -UR15, UR4, URZ ;  /* 0x000000040f0f7290 */ /* 0x002fcc000fffe13f */
.L_x_228:
[----:B--2---:R-:W-:-:S04]  /*0720*/  ISETP.NE.U32.AND P0, PT, RZ, c[0x0][0x368], PT ;  /* 0x0000da00ff007a0c */ /* 0x004fc80003f05070 */
[----:B------:R-:W-:-:S13]  /*0730*/  ISETP.NE.AND.EX P0, PT, RZ, c[0x0][0x36c], PT, P0 ;  /* 0x0000db00ff007a0c */ /* 0x000fda0003f05300 */
[----:B------:R-:W-:Y:S05]  /*0740*/  @!P0 BRA `(.L_x_229) ;  /* 0x0000007000008947 */ /* 0x000fea0003800000 */
[----:B------:R-:W-:Y:S02]  /*0750*/  ULDC.64 UR4, c[0x0][0x368] ;  /* 0x0000da0000047ab9 */ /* 0x000fe40000000a00 */
[----:B------:R-:W-:-:S06]  /*0760*/  UIMAD.WIDE UR4, UR16, UR12, UR4 ;  /* 0x0000000c100472a5 */ /* 0x000fcc000f8e0204 */
[----:B------:R-:W-:Y:S02]  /*0770*/  MOV R2, UR4 ;  /* 0x0000000400027c02 */ /* 0x000fe40008000f00 */
[----:B------:R-:W-:-:S05]  /*0780*/  MOV R3, UR5 ;  /* 0x0000000500037c02 */ /* 0x000fca0008000f00 */
[----:B------:R-:W2:Y:S02]  /*0790*/  LDG.E R2, [R2.64] ;  /* 0x0000003402027981 */ /* 0x000ea4000c1e1900 */
[----:B--2---:R1:W2:Y:S02]  /*07a0*/  R2UR UR8, R2 ;  /* 0x00000000020873c2 */ /* 0x0042a400000e0000 */
[----:B-12---:R-:W-:Y:S05]  /*07b0*/  BRA `(.L_x_230) ;  /* 0x000000c000007947 */ /* 0x006fea0003800000 */
.L_x_229:
        /* <DEDUP_REMOVED lines=8> */
[----:B------:R-:W4:Y:S01]  /*0840*/  LDG.E R0, [R4.64+0x4] ;  /* 0x0000043404007981 */ /* 0x000f22000c1e1900 */
[----:B--2---:R-:W1:Y:S08]  /*0850*/  R2UR UR4, R2 ;  /* 0x00000000020473c2 */ /* 0x004e7000000e0000 */
[----:B----4-:R-:W1:Y:S02]  /*0860*/  R2UR UR8, R0 ;  /* 0x00000000000873c2 */ /* 0x010e6400000e0000 */
[----:B-1----:R-:W-:-:S06]  /*0870*/  UIADD3 UR8, -UR4, UR8, URZ ;  /* 0x0000000804087290 */ /* 0x002fcc000fffe13f */
.L_x_230:
[----:B------:R-:W-:Y:S02]  /*0880*/  ULDC UR4, c[0x0][0x2c4] ;  /* 0x0000b10000047ab9 */ /* 0x000fe40000000800 */
[----:B------:R-:W-:-:S02]  /*0890*/  UISETP.NE.AND UP0, UPT, UR4, 0x1, UPT ;  /* 0x000000010400788c */ /* 0x000fc4000bf05270 */
[----:B------:R-:W-:Y:S02]  /*08a0*/  ULDC.64 UR6, c[0x0][0x2c8] ;  /* 0x0000b20000067ab9 */ /* 0x000fe40000000a00 */
[----:B------:R-:W-:Y:S02]  /*08b0*/  UIADD3 UR17, UR13, 0x7f, URZ ;  /* 0x0000007f0d117890 */ /* 0x000fe4000fffe03f */
[----:B------:R-:W-:Y:S02]  /*08c0*/  ULDC.64 UR4, c[0x0][0x328] ;  /* 0x0000ca0000047ab9 */ /* 0x000fe40000000a00 */
[----:B------:R-:W-:Y:S02]  /*08d0*/  UP2UR UR35, UPR, URZ, 0x1 ;  /* 0x000000013f237883 */ /* 0x000fe40008000000 */
[----:B------:R-:W-:Y:S02]  /*08e0*/  UIADD3 UR8, -UR14, UR8, URZ ;  /* 0x000000080e087290 */ /* 0x000fe4000fffe13f */
[----:B------:R-:W-:-:S04]  /*08f0*/  @UP0 UIADD3 UR18, UR13, 0x7f, URZ ;  /* 0x0000007f0d120890 */ /* 0x000fc8000fffe03f */
[----:B------:R-:W-:Y:S02]  /*0900*/  UIMAD.WIDE.U32 UR18, UR18, UR6, URZ ;  /* 0x00000006121272a5 */ /* 0x000fe4000f8e003f */
[----:B---3--:R-:W-:Y:S02]  /*0910*/  UIADD3 UR6, UR8, 0x1, -UR15 ;  /* 0x0000000108067890 */ /* 0x008fe4000fffe80f */
[----:B------:R-:W-:Y:S02]  /*0920*/  @UP0 USHF.R.U32.HI UR17, URZ, UR7, UR19 ;  /* 0x000000073f110299 */ /* 0x000fe40008011613 */
[----:B------:R-:W-:Y:S02]  /*0930*/  UISETP.GE.AND UP0, UPT, UR5, 0x1, UPT ;  /* 0x000000010500788c */ /* 0x000fe4000bf06270 */
[----:B------:R-:W-:Y:S02]  /*0940*/  UIADD3 UR6, UR6, UR17, URZ ;  /* 0x0000001106067290 */ /* 0x000fe4000fffe03f */
[----:B------:R-:W-:-:S02]  /*0950*/  UP2UR UR34, UPR, URZ, 0x1 ;  /* 0x000000013f227883 */ /* 0x000fc40008000000 */
[----:B------:R-:W-:Y:S01]  /*0960*/  PLOP3.LUT P0, PT, PT, PT, UP0, 0x40, 0x0 ;  /* 0x000000000000781c */ /* 0x000fe20003f0e808 */
[----:B------:R-:W-:-:S12]  /*0970*/  UIADD3 UR4, UR6, UR4, URZ ;  /* 0x0000000406047290 */ /* 0x000fd8000fffe03f */
[----:B------:R-:W-:Y:S05]  /*0980*/  @P0 BRA `(.L_x_231) ;  /* 0x0000012000000947 */ /* 0x000fea0003800000 */
[----:B------:R-:W-:Y:S01]  /*0990*/  ISETP.LT.AND P0, PT, RZ, UR6, PT ;  /* 0x00000006ff007c0c */ /* 0x000fe2000bf01270 */
[----:B------:R-:W-:-:S12]  /*09a0*/  UIADD3 UR17, UR6, -0x1, URZ ;  /* 0xffffffff06117890 */ /* 0x000fd8000fffe03f */
[----:B------:R-:W-:Y:S05]  /*09b0*/  @P0 BRA `(.L_x_232) ;  /* 0x0000007000000947 */ /* 0x000fea0003800000 */
[----:B------:R-:W-:Y:S02]  /*09c0*/  UISETP.NE.AND UP0, UPT, UR5, 0x1, UPT ;  /* 0x000000010500788c */ /* 0x000fe4000bf05270 */
[----:B------:R-:W-:-:S03]  /*09d0*/  UIADD3 UR17, -UR6, URZ, URZ ;  /* 0x0000003f06117290 */ /* 0x000fc6000fffe13f */
[----:B------:R-:W-:Y:S02]  /*09e0*/  ULDC.64 UR6, c[0x0][0x330] ;  /* 0x0000cc0000067ab9 */ /* 0x000fe40000000a00 */
[----:B------:R-:W-:-:S04]  /*09f0*/  UIMAD.WIDE.U32 UR18, UR17, UR6, URZ ;  /* 0x00000006111272a5 */ /* 0x000fc8000f8e003f */
[----:B------:R-:W-:-:S04]  /*0a00*/  @UP0 USHF.R.U32.HI UR17, URZ, UR7, UR19 ;  /* 0x000000073f110299 */ /* 0x000fc80008011613 */
[----:B------:R-:W-:Y:S01]  /*0a10*/  ULOP3.LUT UR17, URZ, UR17, URZ, 0x33, !UPT ;  /* 0x000000113f117292 */ /* 0x000fe2000f8e333f */
[----:B------:R-:W-:Y:S05]  /*0a20*/  BRA `(.L_x_233) ;  /* 0x0000004000007947 */ /* 0x000fea0003800000 */
.L_x_232:
[----:B------:R-:W-:Y:S02]  /*0a30*/  UISETP.NE.AND UP0, UPT, UR5, 0x1, UPT ;  /* 0x000000010500788c */ /* 0x000fe4000bf05270 */
[----:B------:R-:W-:Y:S02]  /*0a40*/  ULDC.64 UR6, c[0x0][0x330] ;  /* 0x0000cc0000067ab9 */ /* 0x000fe40000000a00 */
[----:B------:R-:W-:-:S07]  /*0a50*/  UIMAD.WIDE.U32 UR18, UR17, UR6, URZ ;  /* 0x00000006111272a5 */ /* 0x000fce000f8e003f */
[----:B------:R-:W-:Y:S02]  /*0a60*/  @UP0 USHF.R.U32.HI UR17, URZ, UR7, UR19 ;  /* 0x000000073f110299 */ /* 0x000fe40008011613 */
.L_x_233:
[----:B------:R-:W-:Y:S02]  /*0a70*/  ULDC UR6, c[0x0][0x32c] ;  /* 0x0000cb0000067ab9 */ /* 0x000fe40000000800 */
[----:B------:R-:W-:-:S04]  /*0a80*/  UIMAD UR6, UR17, UR5, UR6 ;  /* 0x00000005110672a4 */ /* 0x000fc8000f8e0206 */
[----:B------:R-:W-:-:S04]  /*0a90*/  UISETP.LT.AND UP0, UPT, UR4, UR6, UPT ;  /* 0x000000060400728c */ /* 0x000fc8000bf01270 */
[----:B------:R-:W-:Y:S02]  /*0aa0*/  USEL UR4, UR4, UR6, UP0 ;  /* 0x0000000604047287 */ /* 0x000fe40008000000 */
.L_x_231:
[----:B------:R-:W-:Y:S02]  /*0ab0*/  UISETP.NE.AND UP0, UPT, UR35, URZ, UPT ;  /* 0x0000003f2300728c */ /* 0x000fe4000bf05270 */
[----:B------:R-:W-:Y:S02]  /*0ac0*/  UIADD3 UR22, UR4, 0x5f, URZ ;  /* 0x0000005f04167890 */ /* 0x000fe4000fffe03f */
[----:B------:R-:W-:Y:S02]  /*0ad0*/  ULDC.64 UR6, c[0x0][0x2c8] ;  /* 0x0000b20000067ab9 */ /* 0x000fe40000000a00 */
[----:B------:R-:W-:Y:S02]  /*0ae0*/  UIMAD.WIDE.U32 UR18, UR13, UR6, URZ ;  /* 0x000000060d1272a5 */ /* 0x000fe4000f8e003f */
[----:B------:R-:W-:Y:S02]  /*0af0*/  UIMAD.WIDE UR22, UR22, 0x2aaaaaab, URZ ;  /* 0x2aaaaaab161678a5 */ /* 0x000fe4000f8e023f */
[----:B------:R-:W-:-:S02]  /*0b00*/  UIADD3 UR20, UR8, 0x5f, URZ ;  /* 0x0000005f08147890 */ /* 0x000fc4000fffe03f */
[----:B------:R-:W-:Y:S02]  /*0b10*/  UISETP.GE.AND UP2, UPT, UR5, 0x1, UPT ;  /* 0x000000010500788c */ /* 0x000fe4000bf46270 */
[----:B------:R-:W-:Y:S02]  /*0b20*/  UIMAD.WIDE UR20, UR20, 0x2aaaaaab, URZ ;  /* 0x2aaaaaab141478a5 */ /* 0x000fe4000f8e023f */
[----:B------:R-:W-:Y:S02]  /*0b30*/  @UP0 UMOV UR17, UR19 ;  /* 0x0000001300110c82 */ /* 0x000fe40008000000 */
[----:B------:R-:W-:Y:S01]  /*0b40*/  UMOV UR4, UR13 ;  /* 0x0000000d00047c82 */ /* 0x000fe20008000000 */
[----:B------:R-:W-:Y:S01]  /*0b50*/  PLOP3.LUT P0, PT, PT, PT, UP2, 0x40, 0x0 ;  /* 0x000000000000781c */ /* 0x000fe20003f0e828 */
[----:B------:R-:W-:Y:S02]  /*0b60*/  UMOV UR19, UR23 ;  /* 0x0000001700137c82 */ /* 0x000fe40008000000 */
[----:B------:R-:W-:-:S02]  /*0b70*/  @UP0 USHF.R.U32.HI UR4, URZ, UR7, UR17 ;  /* 0x000000073f040299 */ /* 0x000fc40008011611 */
[----:B------:R-:W-:Y:S02]  /*0b80*/  USHF.R.U32.HI UR18, URZ, 0x1f, UR21 ;  /* 0x0000001f3f127899 */ /* 0x000fe40008011615 */
[----:B------:R-:W-:Y:S02]  /*0b90*/  USHF.R.U32.HI UR7, URZ, 0x1f, UR19 ;  /* 0x0000001f3f077899 */ /* 0x000fe40008011613 */
[----:B------:R-:W-:Y:S02]  /*0ba0*/  UIADD3 UR6, UR8, -UR15, URZ ;  /* 0x8000000f08067290 */ /* 0x000fe4000fffe03f */
[----:B------:R-:W-:Y:S02]  /*0bb0*/  ULEA.HI.SX32 UR18, UR21, UR18, 0x1c ;  /* 0x0000001215127291 */ /* 0x000fe4000f8fe23f */
[----:B------:R-:W-:Y:S02]  /*0bc0*/  ULEA.HI.SX32 UR7, UR19, UR7, 0x1c ;  /* 0x0000000713077291 */ /* 0x000fe4000f8fe23f */
[----:B------:R-:W-:-:S02]  /*0bd0*/  UIADD3 UR4, UR6, UR4, URZ ;  /* 0x0000000406047290 */ /* 0x000fc4000fffe03f */
[----:B------:R-:W-:Y:S02]  /*0be0*/  UISETP.LT.AND UP0, UPT, UR18, UR7, UPT ;  /* 0x000000071200728c */ /* 0x000fe4000bf01270 */
        /* <DEDUP_REMOVED lines=16> */
.L_x_235:
[----:B------:R-:W-:-:S03]  /*0cf0*/  UISETP.NE.AND UP0, UPT, UR5, 0x1, UPT ;  /* 0x000000010500788c */ /* 0x000fc6000bf05270 */
[----:B------:R-:W-:Y:S02]  /*0d00*/  ULDC.64 UR4, c[0x0][0x330] ;  /* 0x0000cc0000047ab9 */ /* 0x000fe40000000a00 */
[----:B------:R-:W-:-:S07]  /*0d10*/  UIMAD.WIDE.U32 UR20, UR18, UR4, URZ ;  /* 0x00000004121472a5 */ /* 0x000fce000f8e003f */
[----:B------:R-:W-:Y:S02]  /*0d20*/  @UP0 UMOV UR19, UR21 ;  /* 0x0000001500130c82 */ /* 0x000fe40008000000 */
[----:B------:R-:W-:Y:S02]  /*0d30*/  @UP0 USHF.R.U32.HI UR18, URZ, UR5, UR19 ;  /* 0x000000053f120299 */ /* 0x000fe40008011613 */
.L_x_236:
[----:B------:R-:W-:Y:S02]  /*0d40*/  ULDC UR4, c[0x0][0x32c] ;  /* 0x0000cb0000047ab9 */ /* 0x000fe40000000800 */
[----:B------:R-:W-:-:S04]  /*0d50*/  UIMAD UR4, UR18, UR4, URZ ;  /* 0x00000004120472a4 */ /* 0x000fc8000f8e023f */
[----:B------:R-:W-:-:S04]  /*0d60*/  UISETP.LT.AND UP0, UPT, UR17, UR4, UPT ;  /* 0x000000041100728c */ /* 0x000fc8000bf01270 */
[----:B------:R-:W-:-:S04]  /*0d70*/  USEL UR17, UR17, UR4, !UP0 ;  /* 0x0000000411117287 */ /* 0x000fc8000c000000 */
.L_x_234:
[----:B------:R-:W-:Y:S01]  /*0d80*/  UIMAD.WIDE UR4, UR17, 0x2aaaaaab, URZ ;  /* 0x2aaaaaab110478a5 */ /* 0x000fe2000f8e023f */
[----:B------:R-:W-:Y:S01]  /*0d90*/  PLOP3.LUT P4, PT, PT, PT, PT, 0x80, 0x0 ;  /* 0x000000000000781c */ /* 0x000fe20003f8f070 */
[----:B------:R-:W-:Y:S01]  /*0da0*/  CS2R R10, SRZ ;  /* 0x00000000000a7805 */ /* 0x000fe2000001ff00 */
[----:B------:R-:W-:Y:S01]  /*0db0*/  IMAD.MOV.U32 R126, RZ, RZ, RZ ;  /* 0x000000ffff7e7224 */ /* 0x000fe200078e00ff */
[----:B------:R-:W-:Y:S01]  /*0dc0*/  USHF.R.U32.HI UR4, URZ, 0x1f, UR5 ;  /* 0x0000001f3f047899 */ /* 0x000fe20008011605 */
[----:B------:R-:W-:Y:S01]  /*0dd0*/  CS2R R124, SRZ ;  /* 0x00000000007c7805 */ /* 0x000fe2000001ff00 */
[----:B------:R-:W-:Y:S01]  /*0de0*/  IMAD.MOV.U32 R6, RZ, RZ, RZ ;  /* 0x000000ffff067224 */ /* 0x000fe200078e00ff */
[----:B------:R-:W-:Y:S01]  /*0df0*/  MOV R130, RZ ;  /* 0x000000ff00827202 */ /* 0x000fe20000000f00 */
[----:B------:R-:W-:Y:S01]  /*0e00*/  ULEA.HI.SX32 UR4, UR5, UR4, 0x1c ;  /* 0x0000000405047291 */ /* 0x000fe2000f8fe23f */
[----:B------:R-:W-:Y:S01]  /*0e10*/  CS2R R128, SRZ ;  /* 0x0000000000807805 */ /* 0x000fe2000001ff00 */
        /* <DEDUP_REMOVED lines=33> */
[----:B------:R-:W-:Y:S01]  /*1030*/  IMAD.MOV.U32 R5, RZ, RZ, RZ ;  /* 0x000000ffff057224 */ /* 0x000fe200078e00ff */
[----:B------:R-:W-:Y:S05]  /*1040*/  @!P0 BRA `(.L_x_237) ;  /* 0x00017c8000008947 */ /* 0x000fea0003800000 */
[----:B------:R-:W-:Y:S02]  /*1050*/  ULDC.64 UR18, c[0x0][0x340] ;  /* 0x0000d00000127ab9 */ /* 0x000fe40000000a00 */
[----:B------:R-:W-:-:S02]  /*1060*/  UISETP.NE.U32.AND UP0, UPT, URZ, UR18, UPT ;  /* 0x000000123f00728c */ /* 0x000fc4000bf05070 */
[----:B------:R-:W-:Y:S02]  /*1070*/  UISETP.NE.AND UP2, UPT, UR35, URZ, UPT ;  /* 0x0000003f2300728c */ /* 0x000fe4000bf45270 */
[----:B------:R-:W-:-:S03]  /*1080*/  UISETP.NE.AND.EX UP0, UPT, URZ, UR19, UPT, UP0 ;  /* 0x000000133f00728c */ /* 0x000fc6000bf05300 */
[----:B------:R-:W-:-:S03]  /*1090*/  ULDC.64 UR18, c[0x0][0x340] ;  /* 0x0000d00000127ab9 */ /* 0x000fc60000000a00 */
[----:B------:R-:W-:-:S05]  /*10a0*/  PLOP3.LUT P1, PT, PT, PT, UP0, 0x80, 0x0 ;  /* 0x000000000000781c */ /* 0x000fca0003f2f008 */
[----:B------:R-:W-:-:S06]  /*10b0*/  @UP0 UIMAD.WIDE UR18, UR16, UR12, UR18 ;  /* 0x0000000c101202a5 */ /* 0x000fcc000f8e0212 */
[----:B------:R-:W-:Y:S02]  /*10c0*/  IMAD.U32 R2, RZ, RZ, UR18 ;  /* 0x00000012ff027e24 */ /* 0x000fe4000f8e00ff */
[----:B------:R-:W-:Y:S01]  /*10d0*/  IMAD.U32 R3, RZ, RZ, UR19 ;  /* 0x00000013ff037e24 */ /* 0x000fe2000f8e00ff */
[----:B------:R-:W-:Y:S01]  /*10e0*/  SHF.R.S32.HI R169, RZ, 0x1f, R7 ;  /* 0x0000001fffa97819 */ /* 0x000fe20000011407 */
[----:B------:R-:W-:Y:S02]  /*10f0*/  USHF.R.S32.HI UR4, URZ, 0x1f, UR9 ;  /* 0x0000001f3f047899 */ /* 0x000fe40008011409 */
[----:B------:R-:W-:Y:S01]  /*1100*/  ULDC.64 UR18, c[0x0][0x178] ;  /* 0x00005e0000127ab9 */ /* 0x000fe20000000a00 */
[----:B------:R1:W2:Y:S01]  /*1110*/  @P1 LDG.E R2, [R2.64] ;  /* 0x0000003402021981 */ /* 0x0002a2000c1e1900 */
[-C--:B------:R-:W-:Y:S01]  /*1120*/  LEA.HI R15, R169, R7.reuse, RZ, 0x3 ;  /* 0x00000007a90f7211 */ /* 0x080fe200078f18ff */
[----:B------:R-:W-:Y:S01]  /*1130*/  UIMAD UR4, UR4, UR18, URZ ;  /* 0x00000012040472a4 */ /* 0x000fe2000f8e023f */
[----:B------:R-:W-:Y:S01]  /*1140*/  PLOP3.LUT P2, PT, PT, PT, UP2, 0x80, 0x0 ;  /* 0x000000000000781c */ /* 0x000fe20003f4f028 */
[----:B------:R-:W-:Y:S01]  /*1150*/  UIMAD.WIDE.U32 UR20, UR9, UR18, URZ ;  /* 0x00000012091472a5 */ /* 0x000fe2000f8e003f */
[----:B------:R-:W-:Y:S01]  /*1160*/  LOP3.LUT R6, R15, 0xfffffff8, RZ, 0xc0, !PT ;  /* 0xfffffff80f067812 */ /* 0x000fe200078ec0ff */
[----:B------:R-:W-:Y:S01]  /*1170*/  UIMAD UR4, UR9, UR19, UR4 ;  /* 0x00000013090472a4 */ /* 0x000fe2000f8e0204 */
[----:B------:R-:W-:Y:S01]  /*1180*/  SHF.R.S32.HI R15, RZ, 0x3, R15 ;  /* 0x00000003ff0f7819 */ /* 0x000fe2000001140f */
[----:B------:R-:W-:Y:S01]  /*1190*/  USHF.R.S32.HI UR9, URZ, 0x1f, UR16 ;  /* 0x0000001f3f097899 */ /* 0x000fe20008011410 */
[----:B------:R-:W-:Y:S01]  /*11a0*/  PLOP3.LUT P0, PT, PT, PT, UP2, 0x80, 0x0 ;  /* 0x000000000000781c */ /* 0x000fe20003f0f028 */
[----:B------:R-:W-:Y:S01]  /*11b0*/  IMAD.IADD R6, R7, 0x1, -R6 ;  /* 0x0000000107067824 */ /* 0x000fe200078e0a06 */
[----:B------:R-:W-:Y:S01]  /*11c0*/  ULDC.64 UR18, c[0x0][0x1b8] ;  /* 0x00006e0000127ab9 */ /* 0x000fe20000000a00 */
[----:B------:R-:W-:Y:S01]  /*11d0*/  LEA.HI R18, R169, R7, RZ, 0x4 ;  /* 0x00000007a9127211 */ /* 0x000fe200078f20ff */
[----:B------:R-:W-:Y:S01]  /*11e0*/  UIADD3 UR21, UR21, UR4, URZ ;  /* 0x0000000415157290 */ /* 0x000fe2000fffe03f */
[C---:B------:R-:W-:Y:S01]  /*11f0*/  IMAD R232, R6.reuse, 0x10, R15 ;  /* 0x0000001006e87824 */ /* 0x040fe200078e020f */
[----:B------:R-:W-:Y:S01]  /*1200*/  UIMAD UR4, UR10, UR18, URZ ;  /* 0x000000120a0472a4 */ /* 0x000fe2000f8e023f */
[----:B------:R-:W-:Y:S01]  /*1210*/  IMAD.SHL.U32 R229, R15, 0x40, RZ ;  /* 0x000000400fe57824 */ /* 0x000fe200078e00ff */
[----:B------:R-:W-:Y:S01]  /*1220*/  USEL UR9, UR9, URZ, !UP1 ;  /* 0x0000003f09097287 */ /* 0x000fe2000c800000 */
[----:B------:R-:W-:Y:S01]  /*1230*/  IMAD.SHL.U32 R6, R6, 0x8, RZ ;  /* 0x0000000806067824 */ /* 0x000fe200078e00ff */
[----:B------:R-:W-:Y:S01]  /*1240*/  IADD3 R4, R232, UR13, RZ ;  /* 0x0000000de8047c10 */ /* 0x000fe2000fffe0ff */
[----:B------:R-:W-:Y:S01]  /*1250*/  UIMAD UR4, UR11, UR19, UR4 ;  /* 0x000000130b0472a4 */ /* 0x000fe2000f8e0204 */
[----:B------:R-:W-:Y:S01]  /*1260*/  LOP3.LUT R229, R229, 0x1c0, RZ, 0xc0, !PT ;  /* 0x000001c0e5e57812 */ /* 0x000fe200078ec0ff */
[----:B------:R-:W-:Y:S01]  /*1270*/  UIMAD.WIDE.U32 UR20, UR11, UR18, UR20 ;  /* 0x000000120b1472a5 */ /* 0x000fe2000f8e0014 */
[----:B------:R-:W-:Y:S01]  /*1280*/  BSSY B0, `(.L_x_238) ;  /* 0x0000042000007945 */ /* 0x000fe20003800000 */
[----:B------:R-:W-:Y:S01]  /*1290*/  USEL UR12, UR16, URZ, !UP1 ;  /* 0x0000003f100c7287 */ /* 0x000fe2000c800000 */
[----:B------:R-:W-:Y:S01]  /*12a0*/  @P2 IMAD.HI.U32 R0, R4, c[0x0][0x2c8], RZ ;  /* 0x0000b20004002a27 */ /* 0x000fe200078e00ff */
[----:B------:R-:W-:-:S02]  /*12b0*/  ULDC.64 UR18, c[0x0][0x1c0] ;  /* 0x0000700000127ab9 */ /* 0x000fc40000000a00 */
[----:B------:R-:W-:Y:S01]  /*12c0*/  UIMAD UR9, UR9, UR18, URZ ;  /* 0x00000012090972a4 */ /* 0x000fe2000f8e023f */
[----:B-1----:R-:W-:Y:S01]  /*12d0*/  IMAD.MOV.U32 R3, RZ, RZ, R4 ;  /* 0x000000ffff037224 */ /* 0x002fe200078e0004 */
[----:B------:R-:W-:Y:S01]  /*12e0*/  UIADD3 UR21, UR21, UR4, URZ ;  /* 0x0000000415157290 */ /* 0x000fe2000fffe03f */
[----:B------:R-:W-:Y:S01]  /*12f0*/  @P0 SHF.R.U32.HI R3, RZ, c[0x0][0x2cc], R0 ;  /* 0x0000b300ff030a19 */ /* 0x000fe20000011600 */
[----:B------:R-:W-:Y:S01]  /*1300*/  UIMAD UR9, UR12, UR19, UR9 ;  /* 0x000000130c0972a4 */ /* 0x000fe2000f8e0209 */
[----:B------:R-:W-:Y:S01]  /*1310*/  ISETP.GE.AND P0, PT, R6, c[0x0][0x198], PT ;  /* 0x0000660006007a0c */ /* 0x000fe20003f06270 */
[----:B------:R-:W-:Y:S01]  /*1320*/  UIMAD.WIDE.U32 UR18, UR12, UR18, UR20 ;  /* 0x000000120c1272a5 */ /* 0x000fe2000f8e0014 */
[--C-:B------:R-:W-:Y:S01]  /*1330*/  SHF.R.S32.HI R10, RZ, 0x1f, R3.reuse ;  /* 0x0000001fff0a7819 */ /* 0x100fe20000011403 */
[----:B------:R-:W-:Y:S01]  /*1340*/  IMAD.MOV R0, RZ, RZ, -R3 ;  /* 0x000000ffff007224 */ /* 0x000fe200078e0a03 */
[----:B------:R-:W-:Y:S02]  /*1350*/  ULDC UR4, c[0x0][0x2c4] ;  /* 0x0000b10000047ab9 */ /* 0x000fe40000000800 */
[----:B------:R-:W-:Y:S01]  /*1360*/  UIADD3 UR9, UR19, UR9, URZ ;  /* 0x0000000913097290 */ /* 0x000fe2000fffe03f */
[----:B------:R-:W-:Y:S01]  /*1370*/  IMAD.U32 R9, RZ, RZ, UR19 ;  /* 0x00000013ff097e24 */ /* 0x000fe2000f8e00ff */
[----:B------:R-:W-:Y:S01]  /*1380*/  UIMAD UR4, UR15, UR4, URZ ;  /* 0x000000040f0472a4 */ /* 0x000fe2000f8e023f */
[----:B------:R-:W-:-:S02]  /*1390*/  IMAD.U32 R8, RZ, RZ, UR18 ;  /* 0x00000012ff087e24 */ /* 0x000fc4000f8e00ff */
[----:B------:R-:W-:Y:S02]  /*13a0*/  IMAD R10, R10, c[0x0][0x1b0], RZ ;  /* 0x00006c000a0a7a24 */ /* 0x000fe400078e02ff */
[----:B------:R-:W-:Y:S02]  /*13b0*/  IMAD.U32 R9, RZ, RZ, UR9 ;  /* 0x00000009ff097e24 */ /* 0x000fe4000f8e00ff */
[----:B------:R-:W-:Y:S01]  /*13c0*/  IMAD R4, R0, c[0x0][0x2c4], R4 ;  /* 0x0000b10000047a24 */ /* 0x000fe200078e0204 */
[----:B------:R-:W-:Y:S01]  /*13d0*/  LOP3.LUT R0, R18, 0xfffffff0, RZ, 0xc0, !PT ;  /* 0xfffffff012007812 */ /* 0x000fe200078ec0ff */
[C---:B------:R-:W-:Y:S02]  /*13e0*/  IMAD R10, R3.reuse, c[0x0][0x1b4], R10 ;  /* 0x00006d00030a7a24 */ /* 0x040fe400078e020a */
[----:B------:R-:W-:Y:S01]  /*13f0*/  IMAD.WIDE.U32 R8, R3, c[0x0][0x1b0], R8 ;  /* 0x00006c0003087a25 */ /* 0x000fe200078e0008 */
[----:B------:R-:W-:Y:S02]  /*1400*/  LOP3.LUT R3, R229, 0x38, R6, 0xf8, !PT ;  /* 0x00000038e5037812 */ /* 0x000fe400078ef806 */
[----:B------:R-:W-:Y:S01]  /*1410*/  SHF.R.U32.HI R229, RZ, 0x3, R229 ;  /* 0x00000003ffe57819 */ /* 0x000fe200000116e5 */
[----:B------:R-:W-:Y:S01]  /*1420*/  IMAD.IADD R11, R9, 0x1, R10 ;  /* 0x00000001090b7824 */ /* 0x000fe200078e020a */
[----:B------:R-:W-:Y:S01]  /*1430*/  SHF.R.S32.HI R9, RZ, 0x1f, R4 ;  /* 0x0000001fff097819 */ /* 0x000fe20000011404 */
[----:B------:R-:W-:Y:S01]  /*1440*/  IMAD.IADD R0, R7, 0x1, -R0 ;  /* 0x0000000107007824 */ /* 0x000fe200078e0a00 */
[----:B------:R-:W-:Y:S01]  /*1450*/  LOP3.LUT R229, R3, R229, RZ, 0x3c, !PT ;  /* 0x000000e503e57212 */ /* 0x000fe200078e3cff */
[----:B------:R-:W-:Y:S01]  /*1460*/  IMAD.MOV.U32 R10, RZ, RZ, R8 ;  /* 0x000000ffff0a7224 */ /* 0x000fe200078e0008 */
[----:B------:R-:W-:Y:S01]  /*1470*/  IADD3 R3, R15, UR13, RZ ;  /* 0x0000000d0f037c10 */ /* 0x000fe2000fffe0ff */
[----:B------:R-:W-:Y:S01]  /*1480*/  IMAD R9, R9, c[0x0][0x1a8], RZ ;  /* 0x00006a0009097a24 */ /* 0x000fe200078e02ff */
[----:B------:R-:W-:-:S02]  /*1490*/  SHF.R.S32.HI R17, RZ, 0x1f, R0 ;  /* 0x0000001fff117819 */ /* 0x000fc40000011400 */
[----:B------:R-:W-:Y:S01]  /*14a0*/  ISETP.GE.AND P3, PT, R3, UR4, PT ;  /* 0x0000000403007c0c */ /* 0x000fe2000bf66270 */
[C---:B------:R-:W-:Y:S01]  /*14b0*/  IMAD R9, R4.reuse, c[0x0][0x1ac], R9 ;  /* 0x00006b0004097a24 */ /* 0x040fe200078e0209 */
[----:B------:R-:W-:Y:S01]  /*14c0*/  LEA.HI R17, R17, R0, RZ, 0x3 ;  /* 0x0000000011117211 */ /* 0x000fe200078f18ff */
[----:B------:R-:W-:Y:S01]  /*14d0*/  IMAD.WIDE.U32 R4, R4, c[0x0][0x1a8], R10 ;  /* 0x00006a0004047a25 */ /* 0x000fe200078e000a */
[----:B------:R-:W-:Y:S02]  /*14e0*/  LEA.HI R6, R169, R7, RZ, 0x6 ;  /* 0x00000007a9067211 */ /* 0x000fe400078f30ff */
[----:B------:R-:W-:Y:S01]  /*14f0*/  LOP3.LUT R16, R17, 0xfffffff8, RZ, 0xc0, !PT ;  /* 0xfffffff811107812 */ /* 0x000fe200078ec0ff */
[----:B------:R-:W-:Y:S01]  /*1500*/  IMAD.IADD R9, R5, 0x1, R9 ;  /* 0x0000000105097824 */ /* 0x000fe200078e0209 */
[----:B------:R-:W-:Y:S01]  /*1510*/  LEA R10, P2, R4, c[0x0][0x160], 0x1 ;  /* 0x00005800040a7a11 */ /* 0x000fe200078408ff */
[----:B------:R-:W-:Y:S02]  /*1520*/  IMAD.SHL.U32 R6, R6, 0x8, RZ ;  /* 0x0000000806067824 */ /* 0x000fe400078e00ff */
[----:B------:R-:W-:Y:S01]  /*1530*/  IMAD.IADD R16, R0, 0x1, -R16 ;  /* 0x0000000100107824 */ /* 0x000fe200078e0a10 */
[----:B------:R-:W-:Y:S01]  /*1540*/  LEA.HI.X R9, R4, c[0x0][0x164], R9, 0x1, P2 ;  /* 0x0000590004097a11 */ /* 0x000fe200010f0c09 */
[----:B------:R-:W-:Y:S01]  /*1550*/  IMAD.MOV.U32 R0, RZ, RZ, 0x10 ;  /* 0x00000010ff007424 */ /* 0x000fe200078e00ff */
[----:B------:R1:W3:Y:S01]  /*1560*/  SHFL.IDX PT, R12, R10, RZ, 0x181f ;  /* 0x00181fff0a0c7589 */ /* 0x0002e200000e0000 */
[----:B------:R-:W-:Y:S01]  /*1570*/  IMAD.MOV.U32 R4, RZ, RZ, 0x20 ;  /* 0x00000020ff047424 */ /* 0x000fe200078e00ff */
[----:B------:R-:W-:-:S02]  /*1580*/  LOP3.LUT R229, R229, 0xfffffe00, R6, 0xf8, !PT ;  /* 0xfffffe00e5e57812 */ /* 0x000fc400078ef806 */
[----:B------:R1:W4:Y:S01]  /*1590*/  SHFL.IDX PT, R5, R9, RZ, 0x181f ;  /* 0x00181fff09057589 */ /* 0x00032200000e0000 */
[----:B--2---:R2:W5:Y:S01]  /*15a0*/  @P1 R2UR UR17, R2 ;  /* 0x00000000021113c2 */ /* 0x00456200000e0000 */
[----:B------:R-:W-:Y:S01]  /*15b0*/  R2P PR, R16, 0x6 ;  /* 0x0000000610007804 */ /* 0x000fe20000000000 */
[----:B-----5:R-:W-:-:S04]  /*15c0*/  @!UP0 UMOV UR17, UR16 ;  /* 0x0000001000118c82 */ /* 0x020fc80008000000 */
[----:B------:R-:W-:Y:S02]  /*15d0*/  SEL R0, R0, 0xfffffff0, !P1 ;  /* 0xfffffff000007807 */ /* 0x000fe40004800000 */
[----:B------:R-:W-:Y:S02]  /*15e0*/  SEL R4, R4, 0xffffffe0, !P2 ;  /* 0xffffffe004047807 */ /* 0x000fe40005000000 */
[----:B--2---:R-:W-:-:S04]  /*15f0*/  LEA.HI R2, R169, R7, RZ, 0x3 ;  /* 0x00000007a9027211 */ /* 0x004fc800078f18ff */
[----:B------:R-:W-:-:S05]  /*1600*/  LOP3.LUT R2, R2, 0xfffffff8, RZ, 0xc0, !PT ;  /* 0xfffffff802027812 */ /* 0x000fca00078ec0ff */
[----:B------:R-:W-:-:S04]  /*1610*/  IMAD.IADD R2, R7, 0x1, -R2 ;  /* 0x0000000107027824 */ /* 0x000fc800078e0a02 */
[----:B------:R-:W-:-:S05]  /*1620*/  IMAD.SHL.U32 R234, R2, 0x8, RZ ;  /* 0x0000000802ea7824 */ /* 0x000fca00078e00ff */
[----:B------:R-:W-:Y:S01]  /*1630*/  SHF.R.S32.HI R233, RZ, 0x1f, R234 ;  /* 0x0000001fffe97819 */ /* 0x000fe200000114ea */
[----:B------:R-:W-:Y:S05]  /*1640*/  @P3 BRA `(.L_x_239) ;  /* 0x0000005000003947 */ /* 0x000fea0003800000 */
[----:B-1-34-:R-:W-:-:S04]  /*1650*/  LEA R12, P1, R234, R12, 0x1 ;  /* 0x0000000cea0c7211 */ /* 0x01afc800078208ff */
[----:B------:R-:W-:Y:S01]  /*1660*/  LEA.HI.X R13, R234, R5, R233, 0x1, P1 ;  /* 0x00000005ea0d7211 */ /* 0x000fe200008f0ce9 */
[----:B------:R-:W-:-:S05]  /*1670*/  IMAD.SHL.U32 R5, R229, 0x2, RZ ;  /* 0x00000002e5057824 */ /* 0x000fca00078e00ff */
[----:B------:R-:W-:Y:S01]  /*1680*/  @!PT LDS RZ, [RZ] ;  /* 0x00000000fffff984 */ /* 0x000fe20000000800 */
[----:B------:R1:W-:Y:S03]  /*1690*/  LDGSTS.E.BYPASS.LTC128B.128 [R5+0x6100], [R12.64], !P0 ;  /* 0x061000000c057fae */ /* 0x0003e6000c101d74 */
.L_x_239:
[----:B-1-34-:R-:W-:Y:S05]  /*16a0*/  BSYNC B0 ;  /* 0x0000000000007941 */ /* 0x01afea0003800000 */
.L_x_238:
[----:B------:R-:W-:Y:S01]  /*16b0*/  IADD3 R6, R3, 0x10, RZ ;  /* 0x0000001003067810 */ /* 0x000fe20007ffe0ff */
[----:B------:R1:W2:Y:S01]  /*16c0*/  SHFL.IDX PT, R5, R9, 0x1, 0x181f ;  /* 0x00381f0009057f89 */ /* 0x0002a200000e0000 */
[----:B------:R-:W-:Y:S02]  /*16d0*/  BSSY B0, `(.L_x_240) ;  /* 0x0000009000007945 */ /* 0x000fe40003800000 */
[----:B------:R-:W-:Y:S01]  /*16e0*/  ISETP.GE.AND P1, PT, R6, UR4, PT ;  /* 0x0000000406007c0c */ /* 0x000fe2000bf26270 */
[----:B------:R1:W3:-:S12]  /*16f0*/  SHFL.IDX PT, R12, R10, 0x1, 0x181f ;  /* 0x00381f000a0c7f89 */ /* 0x0002d800000e0000 */
[----:B------:R-:W-:Y:S05]  /*1700*/  @P1 BRA `(.L_x_241) ;  /* 0x0000005000001947 */ /* 0x000fea0003800000 */
[----:B---3--:R-:W-:-:S04]  /*1710*/  LEA R12, P1, R234, R12, 0x1 ;  /* 0x0000000cea0c7211 */ /* 0x008fc800078208ff */
[----:B--2---:R-:W-:Y:S01]  /*1720*/  LEA.HI.X R13, R234, R5, R233, 0x1, P1 ;  /* 0x00000005ea0d7211 */ /* 0x004fe200008f0ce9 */
[----:B------:R-:W-:-:S05]  /*1730*/  IMAD.SHL.U32 R5, R229, 0x2, RZ ;  /* 0x00000002e5057824 */ /* 0x000fca00078e00ff */
[----:B------:R-:W-:Y:S01]  /*1740*/  @!PT LDS RZ, [RZ] ;  /* 0x00000000fffff984 */ /* 0x000fe20000000800 */
[----:B------:R2:W-:Y:S03]  /*1750*/  LDGSTS.E.BYPASS.LTC128B.128 [R5+0x6900], [R12.64], !P0 ;  /* 0x069000000c057fae */ /* 0x0005e6000c101d74 */
.L_x_241:
[----:B------:R-:W-:Y:S05]  /*1760*/  BSYNC B0 ;  /* 0x0000000000007941 */ /* 0x000fea0003800000 */
.L_x_240:
[----:B------:R-:W-:Y:S01]  /*1770*/  IADD3 R6, R3, 0x20, RZ ;  /* 0x0000002003067810 */ /* 0x000fe20007ffe0ff */
[----:B--2---:R2:W4:Y:S01]  /*1780*/  SHFL.IDX PT, R5, R9, 0x2, 0x181f ;  /* 0x00581f0009057f89 */ /* 0x00452200000e0000 */
[----:B------:R-:W-:Y:S02]  /*1790*/  BSSY B0, `(.L_x_242) ;  /* 0x0000009000007945 */ /* 0x000fe40003800000 */
[----:B------:R-:W-:Y:S01]  /*17a0*/  ISETP.GE.AND P1, PT, R6, UR4, PT ;  /* 0x0000000406007c0c */ /* 0x000fe2000bf26270 */
[----:B---3--:R2:W3:-:S12]  /*17b0*/  SHFL.IDX PT, R12, R10, 0x2, 0x181f ;  /* 0x00581f000a0c7f89 */ /* 0x0084d800000e0000 */
[----:B------:R-:W-:Y:S05]  /*17c0*/  @P1 BRA `(.L_x_243) ;  /* 0x0000005000001947 */ /* 0x000fea0003800000 */
[----:B---3--:R-:W-:-:S04]  /*17d0*/  LEA R12, P1, R234, R12, 0x1 ;  /* 0x0000000cea0c7211 */ /* 0x008fc800078208ff */
[----:B----4-:R-:W-:Y:S01]  /*17e0*/  LEA.HI.X R13, R234, R5, R233, 0x1, P1 ;  /* 0x00000005ea0d7211 */ /* 0x010fe200008f0ce9 */
[----:B------:R-:W-:-:S05]  /*17f0*/  IMAD.SHL.U32 R5, R229, 0x2, RZ ;  /* 0x00000002e5057824 */ /* 0x000fca00078e00ff */
[----:B------:R-:W-:Y:S01]  /*1800*/  @!PT LDS RZ, [RZ] ;  /* 0x00000000fffff984 */ /* 0x000fe20000000800 */
[----:B------:R3:W-:Y:S03]  /*1810*/  LDGSTS.E.BYPASS.LTC128B.128 [R5+0x7100], [R12.64], !P0 ;  /* 0x071000000c057fae */ /* 0x0007e6000c101d74 */
.L_x_243:
[----:B------:R-:W-:Y:S05]  /*1820*/  BSYNC B0 ;  /* 0x0000000000007941 */ /* 0x000fea0003800000 */
.L_x_242:
[----:B------:R-:W-:Y:S01]  /*1830*/  IADD3 R6, R3, 0x30, RZ ;  /* 0x0000003003067810 */ /* 0x000fe20007ffe0ff */
[----:B---34-:R3:W4:Y:S01]  /*1840*/  SHFL.IDX PT, R5, R9, 0x3, 0x181f ;  /* 0x00781f0009057f89 */ /* 0x01872200000e0000 */
[----:B------:R-:W-:Y:S02]  /*1850*/  BSSY B0, `(.L_x_244) ;  /* 0x0000009000007945 */ /* 0x000fe40003800000 */
[----:B------:R-:W-:Y:S01]  /*1860*/  ISETP.GE.AND P1, PT, R6, UR4, PT ;  /* 0x0000000406007c0c */ /* 0x000fe2000bf26270 */
[----:B------:R3:W1:-:S12]  /*1870*/  SHFL.IDX PT, R12, R10, 0x3, 0x181f ;  /* 0x00781f000a0c7f89 */ /* 0x00065800000e0000 */
[----:B------:R-:W-:Y:S05]  /*1880*/  @P1 BRA `(.L_x_245) ;  /* 0x0000005000001947 */ /* 0x000fea0003800000 */
[----:B-1----:R-:W-:-:S04]  /*1890*/  LEA R12, P1, R234, R12, 0x1 ;  /* 0x0000000cea0c7211 */ /* 0x002fc800078208ff */
[----:B----4-:R-:W-:Y:S01]  /*18a0*/  LEA.HI.X R13, R234, R5, R233, 0x1, P1 ;  /* 0x00000005ea0d7211 */ /* 0x010fe200008f0ce9 */
[----:B------:R-:W-:-:S05]  /*18b0*/  IMAD.SHL.U32 R5, R229, 0x2, RZ ;  /* 0x00000002e5057824 */ /* 0x000fca00078e00ff */
[----:B------:R-:W-:Y:S01]  /*18c0*/  @!PT LDS RZ, [RZ] ;  /* 0x00000000fffff984 */ /* 0x000fe20000000800 */
[----:B------:R1:W-:Y:S03]  /*18d0*/  LDGSTS.E.BYPASS.LTC128B.128 [R5+0x7900], [R12.64], !P0 ;  /* 0x079000000c057fae */ /* 0x0003e6000c101d74 */
.L_x_245:
[----:B------:R-:W-:Y:S05]  /*18e0*/  BSYNC B0 ;  /* 0x0000000000007941 */ /* 0x000fea0003800000 */
.L_x_244:
[----:B------:R-:W-:Y:S01]  /*18f0*/  IADD3 R6, R3, 0x40, RZ ;  /* 0x0000004003067810 */ /* 0x000fe20007ffe0ff */
[----:B-1--4-:R1:W4:Y:S01]  /*1900*/  SHFL.IDX PT, R5, R9, 0x4, 0x181f ;  /* 0x00981f0009057f89 */ /* 0x01232200000e0000 */
[----:B------:R-:W-:Y:S02]  /*1910*/  BSSY B0, `(.L_x_246) ;  /* 0x0000009000007945 */ /* 0x000fe40003800000 */
[----:B------:R-:W-:Y:S01]  /*1920*/  ISETP.GE.AND P1, PT, R6, UR4, PT ;  /* 0x0000000406007c0c */ /* 0x000fe2000bf26270 */
[----:B------:R1:W2:-:S12]  /*1930*/  SHFL.IDX PT, R12, R10, 0x4, 0x181f ;  /* 0x00981f000a0c7f89 */ /* 0x00029800000e0000 */
[----:B------:R-:W-:Y:S05]  /*1940*/  @P1 BRA `(.L_x_247) ;  /* 0x0000005000001947 */ /* 0x000fea0003800000 */
[----:B--2---:R-:W-:-:S04]  /*1950*/  LEA R12, P1, R234, R12, 0x1 ;  /* 0x0000000cea0c7211 */ /* 0x004fc800078208ff */
[----:B----4-:R-:W-:Y:S01]  /*1960*/  LEA.HI.X R13, R234, R5, R233, 0x1, P1 ;  /* 0x00000005ea0d7211 */ /* 0x010fe200008f0ce9 */
[----:B------:R-:W-:-:S05]  /*1970*/  IMAD.SHL.U32 R5, R229, 0x2, RZ ;  /* 0x00000002e5057824 */ /* 0x000fca00078e00ff */
[----:B------:R-:W-:Y:S01]  /*1980*/  @!PT LDS RZ, [RZ] ;  /* 0x00000000fffff984 */ /* 0x000fe20000000800 */
[----:B------:R2:W-:Y:S03]  /*1990*/  LDGSTS.E.BYPASS.LTC128B.128 [R5+0x8100], [R12.64], !P0 ;  /* 0x081000000c057fae */ /* 0x0005e6000c101d74 */
.L_x_247:
[----:B------:R-:W-:Y:S05]  /*19a0*/  BSYNC B0 ;  /* 0x0000000000007941 */ /* 0x000fea0003800000 */
.L_x_246:
[----:B------:R-:W-:Y:S01]  /*19b0*/  IADD3 R6, R3, 0x50, RZ ;  /* 0x0000005003067810 */ /* 0x000fe20007ffe0ff */
[----:B--2-4-:R2:W4:Y:S01]  /*19c0*/  SHFL.IDX PT, R5, R9, 0x5, 0x181f ;  /* 0x00b81f0009057f89 */ /* 0x01452200000e0000 */
        /* <DEDUP_REMOVED lines=9> */
.L_x_249:
[----:B------:R-:W-:Y:S05]  /*1a60*/  BSYNC B0 ;  /* 0x0000000000007941 */ /* 0x000fea0003800000 */
.L_x_248:
        /* <DEDUP_REMOVED lines=11> */
.L_x_251:
[----:B------:R-:W-:Y:S05]  /*1b20*/  BSYNC B0 ;  /* 0x0000000000007941 */ /* 0x000fea0003800000 */
.L_x_250:
[----:B-123--:R-:W1:Y:S01]  /*1b30*/  SHFL.IDX PT, R10, R10, 0x7, 0x181f ;  /* 0x00f81f000a0a7f89 */ /* 0x00ee6200000e0000 */
[----:B------:R-:W-:Y:S01]  /*1b40*/  IADD3 R3, R3, 0x70, RZ ;  /* 0x0000007003037810 */ /* 0x000fe20007ffe0ff */
[----:B------:R-:W-:Y:S01]  /*1b50*/  UMOV UR36, 0x60 ;  /* 0x0000006000247882 */ /* 0x000fe20000000000 */
[----:B----4-:R-:W-:Y:S01]  /*1b60*/  IMAD.MOV.U32 R5, RZ, RZ, c[0x0][0x2b8] ;  /* 0x0000ae00ff057624 */ /* 0x010fe200078e00ff */
[----:B------:R-:W2:Y:S01]  /*1b70*/  SHFL.IDX PT, R9, R9, 0x7, 0x181f ;  /* 0x00f81f0009097f89 */ /* 0x000ea200000e0000 */
[----:B------:R-:W-:Y:S01]  /*1b80*/  ISETP.GE.AND P3, PT, R3, UR4, PT ;  /* 0x0000000403007c0c */ /* 0x000fe2000bf66270 */
[----:B------:R-:W-:Y:S01]  /*1b90*/  UIMAD UR12, UR7, UR36, -0x60 ;  /* 0xffffffa0070c74a4 */ /* 0x000fe2000f8e0224 */
[----:B------:R-:W-:Y:S01]  /*1ba0*/  IMAD.SHL.U32 R229, R229, 0x2, RZ ;  /* 0x00000002e5e57824 */ /* 0x000fe200078e00ff */
[----:B------:R-:W-:Y:S01]  /*1bb0*/  ISETP.NE.AND P4, PT, R5, 0x1, PT ;  /* 0x000000010500780c */ /* 0x000fe20003f85270 */
[----:B------:R-:W-:Y:S01]  /*1bc0*/  USHF.R.S32.HI UR9, URZ, 0x1f, UR17 ;  /* 0x0000001f3f097899 */ /* 0x000fe20008011411 */
[----:B------:R-:W-:Y:S01]  /*1bd0*/  IMAD.MOV.U32 R230, RZ, RZ, RZ ;  /* 0x000000ffffe67224 */ /* 0x000fe200078e00ff */
[----:B------:R-:W-:Y:S01]  /*1be0*/  ULDC.64 UR18, c[0x0][0x2b0] ;  /* 0x0000ac0000127ab9 */ /* 0x000fe20000000a00 */
[----:B------:R-:W-:Y:S01]  /*1bf0*/  IADD3 R231, R232, UR12, RZ ;  /* 0x0000000ce8e77c10 */ /* 0x000fe2000fffe0ff */
[----:B------:R-:W-:-:S02]  /*1c00*/  UIMAD UR9, UR9, UR18, URZ ;  /* 0x00000012090972a4 */ /* 0x000fc4000f8e023f */
[----:B------:R-:W-:Y:S01]  /*1c10*/  UIMAD.WIDE.U32 UR46, UR17, UR18, URZ ;  /* 0x00000012112e72a5 */ /* 0x000fe2000f8e003f */
[C---:B------:R-:W-:Y:S01]  /*1c20*/  ISETP.GE.AND P5, PT, R231.reuse, UR8, PT ;  /* 0x00000008e7007c0c */ /* 0x040fe2000bfa6270 */
[----:B------:R-:W-:Y:S01]  /*1c30*/  UIMAD UR4, UR17, UR19, UR9 ;  /* 0x00000013110472a4 */ /* 0x000fe2000f8e0209 */
[----:B------:R-:W-:Y:S02]  /*1c40*/  IADD3 R231, R231, UR14, RZ ;  /* 0x0000000ee7e77c10 */ /* 0x000fe4000fffe0ff */
[----:B------:R-:W-:Y:S01]  /*1c50*/  ISETP.GT.OR P5, PT, R232, 0x5f, P5 ;  /* 0x0000005fe800780c */ /* 0x000fe20002fa4670 */
[----:B------:R-:W-:Y:S02]  /*1c60*/  UIADD3 UR4, UR47, UR4, URZ ;  /* 0x000000042f047290 */ /* 0x000fe4000fffe03f */
[----:B------:R-:W-:Y:S01]  /*1c70*/  @P4 IMAD.HI.U32 R5, R231, c[0x0][0x2bc], RZ ;  /* 0x0000af00e7054a27 */ /* 0x000fe200078e00ff */
[----:B-1----:R-:W-:Y:S01]  /*1c80*/  @!P3 LEA R10, P2, R234, R10, 0x1 ;  /* 0x0000000aea0ab211 */ /* 0x002fe200078408ff */
[----:B------:R-:W-:-:S02]  /*1c90*/  ULDC.64 UR18, c[0x0][0x1e8] ;  /* 0x00007a0000127ab9 */ /* 0x000fc40000000a00 */
[----:B------:R-:W-:Y:S01]  /*1ca0*/  IMAD.MOV.U32 R3, RZ, RZ, R231 ;  /* 0x000000ffff037224 */ /* 0x000fe200078e00e7 */
[----:B--2---:R-:W-:Y:S02]  /*1cb0*/  @!P3 LEA.HI.X R11, R234, R9, R233, 0x1, P2 ;  /* 0x00000009ea0bb211 */ /* 0x004fe400010f0ce9 */
[----:B------:R-:W-:-:S03]  /*1cc0*/  @P4 SHF.R.U32.HI R3, RZ, c[0x0][0x2c0], R5 ;  /* 0x0000b000ff034a19 */ /* 0x000fc60000011605 */
[----:B------:R-:W-:Y:S01]  /*1cd0*/  @!PT LDS RZ, [RZ] ;  /* 0x00000000fffff984 */ /* 0x000fe20000000800 */
[----:B------:R1:W-:Y:S01]  /*1ce0*/  @!P3 LDGSTS.E.BYPASS.LTC128B.128 [R229+0x9900], [R10.64], !P0 ;  /* 0x099000000ae5bfae */ /* 0x0003e2000c101d74 */
[----:B------:R-:W-:-:S03]  /*1cf0*/  @!P5 IADD3 R6, P1, R3, UR46, RZ ;  /* 0x0000002e0306dc10 */ /* 0x000fc6000ff3e0ff */
[----:B------:R-:W0:Y:S01]  /*1d00*/  LDGDEPBAR ;  /* 0x00000000000079af */ /* 0x000e220000000000 */
[----:B------:R-:W-:Y:S02]  /*1d10*/  @!P5 LEA.HI.X.SX32 R5, R3, UR4, 0x1, P1 ;  /* 0x000000040305dc11 */ /* 0x000fe400088f0eff */
[----:B------:R-:W-:-:S04]  /*1d20*/  @!P5 LEA R8, P1, R6, c[0x0][0x2a0], 0x2 ;  /* 0x0000a8000608da11 */ /* 0x000fc800078210ff */
[----:B------:R-:W-:Y:S01]  /*1d30*/  @!P5 LEA.HI.X R9, R6, c[0x0][0x2a4], R5, 0x2, P1 ;  /* 0x0000a9000609da11 */ /* 0x000fe200008f1405 */
[----:B------:R-:W-:Y:S06]  /*1d40*/  BAR.SYNC.DEFER_BLOCKING 0x0 ;  /* 0x0000000000007b1d */ /* 0x000fec0000010000 */
[----:B------:R2:W3:Y:S01]  /*1d50*/  @!P5 LDG.E R230, [R8.64] ;  /* 0x0000003408e6d981 */ /* 0x0004e2000c1e1900 */
[----:B------:R-:W-:Y:S01]  /*1d60*/  IMAD.MOV R3, RZ, RZ, -R3 ;  /* 0x000000ffff037224 */ /* 0x000fe200078e0a03 */
[----:B------:R-:W-:Y:S01]  /*1d70*/  UIMAD UR9, UR10, UR18, URZ ;  /* 0x000000120a0972a4 */ /* 0x000fe2000f8e023f */
[----:B------:R-:W-:Y:S01]  /*1d80*/  ISETP.GE.AND P5, PT, R234, c[0x0][0x1d4], PT ;  /* 0x00007500ea007a0c */ /* 0x000fe20003fa6270 */
[----:B------:R-:W-:Y:S01]  /*1d90*/  UIMAD.WIDE.U32 UR50, UR11, UR18, URZ ;  /* 0x000000120b3272a5 */ /* 0x000fe2000f8e003f */
[----:B------:R-:W-:Y:S01]  /*1da0*/  IMAD R231, R3, c[0x0][0x2b8], R231 ;  /* 0x0000ae0003e77a24 */ /* 0x000fe200078e02e7 */
[----:B------:R-:W-:Y:S01]  /*1db0*/  UIMAD UR9, UR11, UR19, UR9 ;  /* 0x000000130b0972a4 */ /* 0x000fe2000f8e0209 */
[----:B------:R-:W-:Y:S01]  /*1dc0*/  IMAD.SHL.U32 R16, R16, 0x40, RZ ;  /* 0x0000004010107824 */ /* 0x000fe200078e00ff */
[----:B------:R-:W-:Y:S01]  /*1dd0*/  UIMAD UR36, UR7, -0x60, UR36 ;  /* 0xffffffa0072478a4 */ /* 0x000fe2000f8e0224 */
[----:B------:R-:W-:Y:S01]  /*1de0*/  IMAD.WIDE.U32 R12, R231, c[0x0][0x1e0], RZ ;  /* 0x00007800e70c7a25 */ /* 0x000fe200078e00ff */
[----:B------:R-:W-:Y:S01]  /*1df0*/  UIADD3 UR9, UR51, UR9, URZ ;  /* 0x0000000933097290 */ /* 0x000fe2000fffe03f */
[----:B------:R-:W-:Y:S01]  /*1e00*/  LEA.HI R168, R169, R7, RZ, 0x5 ;  /* 0x00000007a9a87211 */ /* 0x000fe200078f28ff */
[----:B------:R-:W-:Y:S01]  /*1e10*/  UIADD3 UR17, UR8, UR36, URZ ;  /* 0x0000002408117290 */ /* 0x000fe2000fffe03f */
[----:B------:R-:W-:Y:S01]  /*1e20*/  LOP3.LUT R16, R16, 0x1c0, RZ, 0xc0, !PT ;  /* 0x000001c010107812 */ /* 0x000fe200078ec0ff */
[----:B------:R-:W-:Y:S01]  /*1e30*/  IMAD.WIDE.U32 R38, R231, c[0x0][0x208], RZ ;  /* 0x00008200e7267a25 */ /* 0x000fe200078e00ff */
[----:B------:R-:W-:Y:S01]  /*1e40*/  ULDC.64 UR18, c[0x0][0x210] ;  /* 0x0000840000127ab9 */ /* 0x000fe20000000a00 */
[----:B------:R-:W-:Y:S01]  /*1e50*/  IADD3 R237, R229, 0x100, RZ ;  /* 0x00000100e5ed7810 */ /* 0x000fe20007ffe0ff */
[----:B------:R-:W-:Y:S01]  /*1e60*/  UIMAD UR10, UR10, UR18, URZ ;  /* 0x000000120a0a72a4 */ /* 0x000fe2000f8e023f */
[C---:B------:R-:W-:Y:S01]  /*1e70*/  IADD3 R88, -R15.reuse, UR17, RZ ;  /* 0x000000110f587c10 */ /* 0x040fe2000fffe1ff */
[----:B------:R-:W-:Y:S01]  /*1e80*/  IMAD.SHL.U32 R15, R15, 0x8, RZ ;  /* 0x000000080f0f7824 */ /* 0x000fe200078e00ff */
[----:B------:R-:W-:-:S02]  /*1e90*/  UIMAD.WIDE.U32 UR48, UR11, UR18, URZ ;  /* 0x000000120b3072a5 */ /* 0x000fc4000f8e003f */
[C---:B------:R-:W-:Y:S01]  /*1ea0*/  ISETP.GE.AND P2, PT, R88.reuse, 0x1, PT ;  /* 0x000000015800780c */ /* 0x040fe20003f46270 */
[----:B------:R-:W-:Y:S01]  /*1eb0*/  UIMAD UR10, UR11, UR19, UR10 ;  /* 0x000000130b0a72a4 */ /* 0x000fe2000f8e020a */
[----:B------:R-:W-:Y:S01]  /*1ec0*/  ISETP.GE.AND P1, PT, R88, 0x21, PT ;  /* 0x000000215800780c */ /* 0x000fe20003f26270 */
[----:B------:R-:W-:Y:S01]  /*1ed0*/  UIADD3 UR18, UR7, -0x1, URZ ;  /* 0xffffffff07127890 */ /* 0x000fe2000fffe03f */
[----:B--2---:R-:W-:Y:S01]  /*1ee0*/  SHF.R.S32.HI R8, RZ, 0x1f, R231 ;  /* 0x0000001fff087819 */ /* 0x004fe200000114e7 */
[----:B------:R-:W-:Y:S02]  /*1ef0*/  UIADD3 UR10, UR49, UR10, URZ ;  /* 0x0000000a310a7290 */ /* 0x000fe4000fffe03f */
[----:B------:R-:W-:Y:S02]  /*1f00*/  UISETP.GT.AND UP0, UPT, UR18, UR5, UPT ;  /* 0x000000051200728c */ /* 0x000fe4000bf04270 */
[C---:B-1----:R-:W-:Y:S02]  /*1f10*/  IMAD R10, R8.reuse, c[0x0][0x1e0], RZ ;  /* 0x00007800080a7a24 */ /* 0x042fe400078e02ff */
[----:B------:R-:W-:-:S02]  /*1f20*/  IMAD R8, R8, c[0x0][0x208], RZ ;  /* 0x0000820008087a24 */ /* 0x000fc400078e02ff */
[C---:B------:R-:W-:Y:S02]  /*1f30*/  IMAD R10, R231.reuse, c[0x0][0x1e4], R10 ;  /* 0x00007900e70a7a24 */ /* 0x040fe400078e020a */
[----:B------:R-:W-:Y:S02]  /*1f40*/  IMAD R8, R231, c[0x0][0x20c], R8 ;  /* 0x00008300e7087a24 */ /* 0x000fe400078e0208 */
[----:B------:R-:W-:Y:S02]  /*1f50*/  IMAD.IADD R11, R13, 0x1, R10 ;  /* 0x000000010d0b7824 */ /* 0x000fe400078e020a */
[----:B------:R-:W-:Y:S02]  /*1f60*/  IMAD.MOV.U32 R10, RZ, RZ, R12 ;  /* 0x000000ffff0a7224 */ /* 0x000fe400078e000c */
[----:B------:R-:W-:Y:S01]  /*1f70*/  IMAD.IADD R39, R39, 0x1, R8 ;  /* 0x0000000127277824 */ /* 0x000fe200078e0208 */
[----:B---3--:R-:W-:Y:S01]  /*1f80*/  SHF.R.S32.HI R36, RZ, 0x1f, R230 ;  /* 0x0000001fff247819 */ /* 0x008fe200000114e6 */
[----:B------:R-:W-:-:S04]  /*1f90*/  IMAD.WIDE.U32 R10, R230, c[0x0][0x1f0], R10 ;  /* 0x00007c00e60a7a25 */ /* 0x000fc800078e000a */
[----:B------:R-:W-:Y:S01]  /*1fa0*/  IMAD R3, R36, c[0x0][0x1f0], RZ ;  /* 0x00007c0024037a24 */ /* 0x000fe200078e02ff */
[----:B------:R-:W-:Y:S01]  /*1fb0*/  IADD3 R14, P0, R10, UR50, RZ ;  /* 0x000000320a0e7c10 */ /* 0x000fe2000ff1e0ff */
[----:B------:R-:W-:Y:S02]  /*1fc0*/  IMAD R89, R36, c[0x0][0x218], RZ ;  /* 0x0000860024597a24 */ /* 0x000fe400078e02ff */
[C---:B------:R-:W-:Y:S02]  /*1fd0*/  IMAD R3, R230.reuse, c[0x0][0x1f4], R3 ;  /* 0x00007d00e6037a24 */ /* 0x040fe400078e0203 */
[----:B------:R-:W-:-:S03]  /*1fe0*/  IMAD.WIDE.U32 R36, R230, c[0x0][0x218], R38 ;  /* 0x00008600e6247a25 */ /* 0x000fc600078e0026 */
[----:B------:R-:W-:Y:S01]  /*1ff0*/  IADD3.X R10, R11, UR9, R3, P0, !PT ;  /* 0x000000090b0a7c10 */ /* 0x000fe200087fe403 */
[----:B------:R-:W-:Y:S01]  /*2000*/  IMAD R89, R230, c[0x0][0x21c], R89 ;  /* 0x00008700e6597a24 */ /* 0x000fe200078e0259 */
[----:B------:R-:W-:-:S04]  /*2010*/  LEA R3, P0, R14, c[0x0][0x1c8], 0x1 ;  /* 0x000072000e037a11 */ /* 0x000fc800078008ff */
[----:B------:R-:W-:Y:S01]  /*2020*/  LEA.HI.X R14, R14, c[0x0][0x1cc], R10, 0x1, P0 ;  /* 0x000073000e0e7a11 */ /* 0x000fe200000f0c0a */
[----:B------:R-:W1:Y:S01]  /*2030*/  SHFL.IDX PT, R22, R3, RZ, 0x181f ;  /* 0x00181fff03167589 */ /* 0x000e6200000e0000 */
[----:B------:R-:W-:-:S03]  /*2040*/  ISETP.GE.AND P0, PT, R88, 0x11, PT ;  /* 0x000000115800780c */ /* 0x000fc60003f06270 */
[----:B------:R-:W2:Y:S04]  /*2050*/  SHFL.IDX PT, R6, R14, RZ, 0x181f ;  /* 0x00181fff0e067589 */ /* 0x000ea800000e0000 */
[----:B------:R-:W3:Y:S04]  /*2060*/  SHFL.IDX PT, R20, R3, 0x1, 0x181f ;  /* 0x00381f0003147f89 */ /* 0x000ee800000e0000 */
[----:B------:R-:W4:Y:S04]  /*2070*/  SHFL.IDX PT, R13, R14, 0x1, 0x181f ;  /* 0x00381f000e0d7f89 */ /* 0x000f2800000e0000 */
[----:B------:R-:W5:Y:S04]  /*2080*/  SHFL.IDX PT, R11, R3, 0x2, 0x181f ;  /* 0x00581f00030b7f89 */ /* 0x000f6800000e0000 */
[----:B------:R-:W5:Y:S04]  /*2090*/  SHFL.IDX PT, R12, R14, 0x2, 0x181f ;  /* 0x00581f000e0c7f89 */ /* 0x000f6800000e0000 */
[----:B------:R-:W5:Y:S01]  /*20a0*/  SHFL.IDX PT, R9, R3, 0x3, 0x181f ;  /* 0x00781f0003097f89 */ /* 0x000f6200000e0000 */
[----:B-1----:R-:W-:-:S03]  /*20b0*/  @P2 LEA R22, P6, R234, R22, 0x1 ;  /* 0x00000016ea162211 */ /* 0x002fc600078c08ff */
[----:B------:R-:W-:Y:S01]  /*20c0*/  SHFL.IDX PT, R5, R3, 0x4, 0x181f ;  /* 0x00981f0003057f89 */ /* 0x000fe200000e0000 */
[----:B--2---:R-:W-:Y:S02]  /*20d0*/  @P2 LEA.HI.X R23, R234, R6, R233, 0x1, P6 ;  /* 0x00000006ea172211 */ /* 0x004fe400030f0ce9 */
[----:B------:R-:W-:Y:S01]  /*20e0*/  ISETP.GE.AND P6, PT, R88, 0x31, PT ;  /* 0x000000315800780c */ /* 0x000fe20003fc6270 */
[----:B------:R-:W1:Y:S01]  /*20f0*/  SHFL.IDX PT, R10, R14, 0x3, 0x181f ;  /* 0x00781f000e0a7f89 */ /* 0x000e6200000e0000 */
[----:B---3--:R-:W-:-:S03]  /*2100*/  @P0 LEA R20, P3, R234, R20, 0x1 ;  /* 0x00000014ea140211 */ /* 0x008fc600078608ff */
[----:B------:R-:W2:Y:S01]  /*2110*/  SHFL.IDX PT, R3, R3, 0x5, 0x181f ;  /* 0x00b81f0003037f89 */ /* 0x000ea200000e0000 */
[----:B----4-:R-:W-:Y:S02]  /*2120*/  @P0 LEA.HI.X R21, R234, R13, R233, 0x1, P3 ;  /* 0x0000000dea150211 */ /* 0x010fe400018f0ce9 */
[C---:B------:R-:W-:Y:S01]  /*2130*/  ISETP.GE.AND P3, PT, R88.reuse, 0x41, PT ;  /* 0x000000415800780c */ /* 0x040fe20003f66270 */
[----:B------:R-:W-:Y:S04]  /*2140*/  SHFL.IDX PT, R6, R14, 0x4, 0x181f ;  /* 0x00981f000e067f89 */ /* 0x000fe800000e0000 */
[----:B------:R-:W3:Y:S04]  /*2150*/  SHFL.IDX PT, R14, R14, 0x5, 0x181f ;  /* 0x00b81f000e0e7f89 */ /* 0x000ee800000e0000 */
[----:B------:R4:W-:Y:S01]  /*2160*/  @P2 LDGSTS.E.BYPASS.LTC128B.128 [R229+0x3100], [R22.64], !P5 ;  /* 0x0310000016e52fae */ /* 0x0009e2000e901d74 */
[----:B------:R-:W-:-:S03]  /*2170*/  ISETP.GE.AND P2, PT, R88, 0x51, PT ;  /* 0x000000515800780c */ /* 0x000fc60003f46270 */
[----:B------:R5:W-:Y:S02]  /*2180*/  @P0 LDGSTS.E.BYPASS.LTC128B.128 [R229+0x3900], [R20.64], !P5 ;  /* 0x0390000014e50fae */ /* 0x000be4000e901d74 */
[C---:B-----5:R-:W-:Y:S02]  /*2190*/  @P1 LEA R20, P0, R234.reuse, R11, 0x1 ;  /* 0x0000000bea141211 */ /* 0x060fe400078008ff */
[----:B------:R-:W-:Y:S02]  /*21a0*/  SHF.R.S32.HI R11, RZ, 0x4, R18 ;  /* 0x00000004ff0b7819 */ /* 0x000fe40000011412 */
[----:B------:R-:W-:Y:S02]  /*21b0*/  @P1 LEA.HI.X R21, R234, R12, R233, 0x1, P0 ;  /* 0x0000000cea151211 */ /* 0x000fe400000f0ce9 */
[----:B------:R-:W-:Y:S02]  /*21c0*/  LEA.HI R18, R18, R11, RZ, 0x1 ;  /* 0x0000000b12127211 */ /* 0x000fe400078f08ff */
[----:B------:R-:W-:Y:S01]  /*21d0*/  @P6 LEA R12, P0, R234, R9, 0x1 ;  /* 0x00000009ea0c6211 */ /* 0x000fe200078008ff */
[----:B------:R5:W-:Y:S01]  /*21e0*/  @P1 LDGSTS.E.BYPASS.LTC128B.128 [R229+0x4100], [R20.64], !P5 ;  /* 0x0410000014e51fae */ /* 0x000be2000e901d74 */
[----:B------:R-:W-:-:S02]  /*21f0*/  LOP3.LUT R18, R18, 0xfffffffe, RZ, 0xc0, !PT ;  /* 0xfffffffe12127812 */ /* 0x000fc400078ec0ff */
[C-C-:B-1----:R-:W-:Y:S02]  /*2200*/  @P6 LEA.HI.X R13, R234.reuse, R10, R233.reuse, 0x1, P0 ;  /* 0x0000000aea0d6211 */ /* 0x142fe400000f0ce9 */
[C---:B--2---:R-:W-:Y:S01]  /*2210*/  @P2 LEA R10, P0, R234.reuse, R3, 0x1 ;  /* 0x00000003ea0a2211 */ /* 0x044fe200078008ff */
[----:B------:R-:W-:Y:S02]  /*2220*/  IMAD.IADD R18, R11, 0x1, -R18 ;  /* 0x000000010b127824 */ /* 0x000fe400078e0a12 */
[----:B------:R1:W-:Y:S01]  /*2230*/  @P6 LDGSTS.E.BYPASS.LTC128B.128 [R229+0x4900], [R12.64], !P5 ;  /* 0x049000000ce56fae */ /* 0x0003e2000e901d74 */
[----:B---3--:R-:W-:Y:S01]  /*2240*/  @P2 LEA.HI.X R11, R234, R14, R233, 0x1, P0 ;  /* 0x0000000eea0b2211 */ /* 0x008fe200000f0ce9 */
[----:B------:R-:W-:Y:S01]  /*2250*/  IMAD.SHL.U32 R3, R2, 0x40, RZ ;  /* 0x0000004002037824 */ /* 0x000fe200078e00ff */
[----:B------:R-:W-:-:S04]  /*2260*/  IADD3 R93, P0, R36, UR48, RZ ;  /* 0x00000030245d7c10 */ /* 0x000fc8000ff1e0ff */
[----:B------:R-:W-:Y:S02]  /*2270*/  LOP3.LUT R3, R3, 0x1c0, RZ, 0xc0, !PT ;  /* 0x000001c003037812 */ /* 0x000fe400078ec0ff */
[----:B------:R-:W-:Y:S02]  /*2280*/  IADD3.X R89, R37, UR10, R89, P0, !PT ;  /* 0x0000000a25597c10 */ /* 0x000fe400087fe459 */
[----:B------:R-:W-:Y:S02]  /*2290*/  LOP3.LUT R15, R3, 0x8, R15, 0xf8, !PT ;  /* 0x00000008030f7812 */ /* 0x000fe400078ef80f */
[----:B------:R-:W-:Y:S02]  /*22a0*/  SHF.R.U32.HI R3, RZ, 0x3, R3 ;  /* 0x00000003ff037819 */ /* 0x000fe40000011603 */
[----:B------:R-:W-:Y:S02]  /*22b0*/  LEA R97, P0, R93, c[0x0][0x1f8], 0x1 ;  /* 0x00007e005d617a11 */ /* 0x000fe400078008ff */
[----:B------:R-:W-:-:S02]  /*22c0*/  LOP3.LUT R15, R15, R3, RZ, 0x3c, !PT ;  /* 0x000000030f0f7212 */ /* 0x000fc400078e3cff */
[----:B-----5:R-:W-:Y:S01]  /*22d0*/  @P3 LEA R20, P1, R234, R5, 0x1 ;  /* 0x00000005ea143211 */ /* 0x020fe200078208ff */
[----:B------:R-:W-:Y:S01]  /*22e0*/  IMAD.SHL.U32 R5, R17, 0x40, RZ ;  /* 0x0000004011057824 */ /* 0x000fe200078e00ff */
[----:B------:R-:W-:Y:S01]  /*22f0*/  LEA.HI.X R93, R93, c[0x0][0x1fc], R89, 0x1, P0 ;  /* 0x00007f005d5d7a11 */ /* 0x000fe200000f0c59 */
[----:B------:R-:W-:Y:S01]  /*2300*/  IMAD R227, R18, 0x200, R15 ;  /* 0x0000020012e37824 */ /* 0x000fe200078e020f */
[----:B------:R-:W-:Y:S01]  /*2310*/  @P3 LEA.HI.X R21, R234, R6, R233, 0x1, P1 ;  /* 0x00000006ea153211 */ /* 0x000fe200008f0ce9 */
[----:B------:R-:W-:Y:S01]  /*2320*/  IMAD.SHL.U32 R6, R18, 0x8, RZ ;  /* 0x0000000812067824 */ /* 0x000fe200078e00ff */
[----:B------:R-:W-:Y:S01]  /*2330*/  LOP3.LUT R5, R5, 0xfffffe00, RZ, 0xc0, !PT ;  /* 0xfffffe0005057812 */ /* 0x000fe200078ec0ff */
[----:B------:R-:W-:Y:S01]  /*2340*/  IMAD.SHL.U32 R227, R227, 0x2, RZ ;  /* 0x00000002e3e37824 */ /* 0x000fe200078e00ff */
[----:B------:R-:W-:Y:S01]  /*2350*/  LOP3.LUT P1, RZ, R2, 0x2, RZ, 0xc0, !PT ;  /* 0x0000000202ff7812 */ /* 0x000fe2000782c0ff */
[----:B------:R4:W-:Y:S01]  /*2360*/  @P3 LDGSTS.E.BYPASS.LTC128B.128 [R229+0x5100], [R20.64], !P5 ;  /* 0x0510000014e53fae */ /* 0x0009e2000e901d74 */
[----:B------:R-:W-:-:S02]  /*2370*/  LOP3.LUT R9, R16, 0x8, R6, 0xf8, !PT ;  /* 0x0000000810097812 */ /* 0x000fc400078ef806 */
[----:B------:R-:W-:Y:S01]  /*2380*/  SHF.R.U32.HI R16, RZ, 0x3, R16 ;  /* 0x00000003ff107819 */ /* 0x000fe20000011610 */
[----:B------:R2:W-:Y:S01]  /*2390*/  @P2 LDGSTS.E.BYPASS.LTC128B.128 [R229+0x5900], [R10.64], !P5 ;  /* 0x059000000ae52fae */ /* 0x0005e2000e901d74 */
[----:B------:R-:W-:Y:S02]  /*23a0*/  SHF.R.S32.HI R6, RZ, 0x5, R168 ;  /* 0x00000005ff067819 */ /* 0x000fe400000114a8 */
[----:B------:R-:W-:Y:S01]  /*23b0*/  LOP3.LUT R3, R9, R16, RZ, 0x3c, !PT ;  /* 0x0000001009037212 */ /* 0x000fe200078e3cff */
[----:B------:R-:W0:Y:S01]  /*23c0*/  LDGDEPBAR ;  /* 0x00000000000079af */ /* 0x000e220000000000 */
[C---:B------:R-:W-:Y:S01]  /*23d0*/  IADD3 R38, R227.reuse, 0x3100, RZ ;  /* 0x00003100e3267810 */ /* 0x040fe20007ffe0ff */
[----:B------:R-:W-:Y:S01]  /*23e0*/  IMAD R228, R6, 0x400, R5 ;  /* 0x0000040006e47824 */ /* 0x000fe200078e0205 */
[----:B------:R-:W-:Y:S01]  /*23f0*/  IADD3 R226, R227, 0x3120, RZ ;  /* 0x00003120e3e27810 */ /* 0x000fe20007ffe0ff */
[----:B------:R-:W3:Y:S01]  /*2400*/  SHFL.IDX PT, R96, R97, RZ, 0x181f ;  /* 0x00181fff61607589 */ /* 0x000ee200000e0000 */
[----:B------:R-:W-:Y:S01]  /*2410*/  @P1 IADD3 R226, R38, -0x20, RZ ;  /* 0xffffffe026e21810 */ /* 0x000fe20007ffe0ff */
[----:B------:R-:W-:Y:S01]  /*2420*/  IMAD.IADD R228, R3, 0x1, R228 ;  /* 0x0000000103e47824 */ /* 0x000fe200078e02e4 */
[C---:B------:R-:W-:Y:S01]  /*2430*/  SHF.L.U64.HI R233, R234.reuse, 0x1, R233 ;  /* 0x00000001eae97819 */ /* 0x040fe200000102e9 */
[----:B------:R-:W5:Y:S01]  /*2440*/  SHFL.IDX PT, R94, R97, 0x1, 0x181f ;  /* 0x00381f00615e7f89 */ /* 0x000f6200000e0000 */
[----:B------:R-:W-:Y:S01]  /*2450*/  ISETP.GE.AND P2, PT, R234, c[0x0][0x1d4], PT ;  /* 0x00007500ea007a0c */ /* 0x000fe20003f46270 */
[----:B------:R-:W-:Y:S01]  /*2460*/  IMAD.SHL.U32 R228, R228, 0x2, RZ ;  /* 0x00000002e4e47824 */ /* 0x000fe200078e00ff */
[----:B------:R-:W-:Y:S01]  /*2470*/  IADD3 R217, R226, 0x800, RZ ;  /* 0x00000800e2d97810 */ /* 0x000fe20007ffe0ff */
[----:B------:R-:W-:Y:S01]  /*2480*/  SHFL.IDX PT, R95, R93, RZ, 0x181f ;  /* 0x00181fff5d5f7589 */ /* 0x000fe200000e0000 */
[----:B------:R-:W-:Y:S01]  /*2490*/  IMAD.SHL.U32 R234, R234, 0x2, RZ ;  /* 0x00000002eaea7824 */ /* 0x000fe200078e00ff */
[----:B------:R-:W-:Y:S01]  /*24a0*/  ISETP.LT.OR P1, PT, R88, 0x1, P2 ;  /* 0x000000015800780c */ /* 0x000fe20001721670 */
[--C-:B------:R-:W-:Y:S01]  /*24b0*/  IMAD R224, R0, 0x2, R228.reuse ;  /* 0x0000000200e07824 */ /* 0x100fe200078e02e4 */
[----:B------:R-:W-:Y:S01]  /*24c0*/  SHFL.IDX PT, R90, R97, 0x3, 0x181f ;  /* 0x00781f00615a7f89 */ /* 0x000fe200000e0000 */
[----:B------:R-:W-:Y:S01]  /*24d0*/  ISETP.LT.OR P3, PT, R88, 0x11, P2 ;  /* 0x000000115800780c */ /* 0x000fe20001761670 */
[----:B------:R-:W-:Y:S01]  /*24e0*/  IMAD R223, R4, 0x2, R228 ;  /* 0x0000000204df7824 */ /* 0x000fe200078e02e4 */
[C---:B------:R-:W-:Y:S01]  /*24f0*/  IADD3 R216, R226.reuse, 0x1000, RZ ;  /* 0x00001000e2d87810 */ /* 0x040fe20007ffe0ff */
[----:B------:R-:W-:Y:S01]  /*2500*/  SHFL.IDX PT, R92, R97, 0x2, 0x181f ;  /* 0x00581f00615c7f89 */ /* 0x000fe200000e0000 */
[----:B------:R-:W-:Y:S01]  /*2510*/  IADD3 R215, R226, 0x1800, RZ ;  /* 0x00001800e2d77810 */ /* 0x000fe20007ffe0ff */
[----:B------:R-:W-:Y:S01]  /*2520*/  IMAD R221, R0, 0x2, R223 ;  /* 0x0000000200dd7824 */ /* 0x000fe200078e02df */
[----:B------:R-:W-:Y:S01]  /*2530*/  IADD3 R214, R226, 0x2000, RZ ;  /* 0x00002000e2d67810 */ /* 0x000fe20007ffe0ff */
[----:B------:R-:W-:-:S04]  /*2540*/  DEPBAR.LE SB0, 0x1 ;  /* 0x000080400000791a */ /* 0x000fc80000000000 */
[----:B------:R-:W-:-:S04]  /*2550*/  DEPBAR.LE SB0, 0x0 ;  /* 0x000080000000791a */ /* 0x000fc80000000000 */
[----:B------:R-:W-:Y:S01]  /*2560*/  BAR.SYNC.DEFER_BLOCKING 0x0 ;  /* 0x0000000000007b1d */ /* 0x000fe20000010000 */
[-C--:B---3--:R-:W-:Y:S02]  /*2570*/  IADD3 R96, P6, R96, R234.reuse, RZ ;  /* 0x000000ea60607210 */ /* 0x088fe40007fde0ff */
[-C--:B-----5:R-:W-:Y:S02]  /*2580*/  IADD3 R94, P0, R94, R234.reuse, RZ ;  /* 0x000000ea5e5e7210 */ /* 0x0a0fe40007f1e0ff */
[----:B------:R-:W-:Y:S01]  /*2590*/  IADD3 R213, R226, 0x2800, RZ ;  /* 0x00002800e2d57810 */ /* 0x000fe20007ffe0ff */
[----:B------:R-:W-:Y:S04]  /*25a0*/  SHFL.IDX PT, R91, R93, 0x3, 0x181f ;  /* 0x00781f005d5b7f89 */ /* 0x000fe800000e0000 */
[----:B------:R-:W-:Y:S04]  /*25b0*/  SHFL.IDX PT, R99, R93, 0x2, 0x181f ;  /* 0x00581f005d637f89 */ /* 0x000fe800000e0000 */
[----:B------:R-:W-:Y:S04]  /*25c0*/  SHFL.IDX PT, R98, R97, 0x4, 0x181f ;  /* 0x00981f0061627f89 */ /* 0x000fe800000e0000 */
[----:B------:R-:W-:Y:S04]  /*25d0*/  SHFL.IDX PT, R89, R93, 0x4, 0x181f ;  /* 0x00981f005d597f89 */ /* 0x000fe800000e0000 */
[----:B------:R-:W-:Y:S04]  /*25e0*/  LDSM.16.M88.4 R28, [R228+0x6100] ;  /* 0x00610000e41c783b */ /* 0x000fe80000000200 */
[----:B------:R-:W-:Y:S04]  /*25f0*/  LDSM.16.M88.4 R32, [R228+0x8100] ;  /* 0x00810000e420783b */ /* 0x000fe80000000200 */
[----:B------:R-:W3:Y:S04]  /*2600*/  LDSM.16.M88.4 R84, [R227+0x5900] ;  /* 0x00590000e354783b */ /* 0x000ee80000000200 */
[----:B------:R-:W5:Y:S04]  /*2610*/  LDSM.16.M88.4 R76, [R227+0x3100] ;  /* 0x00310000e34c783b */ /* 0x000f680000000200 */
[----:B------:R-:W-:Y:S04]  /*2620*/  LDSM.16.M88.4 R68, [R227+0x3900] ;  /* 0x00390000e344783b */ /* 0x000fe80000000200 */
[----:B------:R-:W-:Y:S04]  /*2630*/  LDSM.16.M88.4 R60, [R227+0x4100] ;  /* 0x00410000e33c783b */ /* 0x000fe80000000200 */
[----:B------:R-:W-:Y:S04]  /*2640*/  LDSM.16.M88.4 R52, [R227+0x4900] ;  /* 0x00490000e334783b */ /* 0x000fe80000000200 */
[----:B------:R-:W-:Y:S04]  /*2650*/  LDSM.16.M88.4 R40, [R227+0x5100] ;  /* 0x00510000e328783b */ /* 0x000fe80000000200 */
[----:B------:R-:W-:Y:S04]  /*2660*/  LDSM.16.M88.4 R156, [R226] ;  /* 0x00000000e29c783b */ /* 0x000fe80000000200 */
[----:B------:R-:W-:Y:S04]  /*2670*/  LDSM.16.M88.4 R152, [R226+0x800] ;  /* 0x00080000e298783b */ /* 0x000fe80000000200 */
[----:B------:R-:W-:Y:S04]  /*2680*/  LDSM.16.M88.4 R148, [R226+0x1000] ;  /* 0x00100000e294783b */ /* 0x000fe80000000200 */
[----:B------:R-:W-:Y:S01]  /*2690*/  LDSM.16.M88.4 R144, [R226+0x1800] ;  /* 0x00180000e290783b */ /* 0x000fe20000000200 */
[-C--:B---3--:R-:W-:Y:S03]  /*26a0*/  HMMA.16816.F32 R36, R28, R84.reuse, RZ ;  /* 0x000000541c24723c */ /* 0x088fe600000018ff */
[----:B------:R-:W-:Y:S04]  /*26b0*/  LDSM.16.M88.4 R140, [R226+0x2000] ;  /* 0x00200000e28c783b */ /* 0x000fe80000000200 */
[----:B------:R-:W-:Y:S01]  /*26c0*/  LDSM.16.M88.4 R136, [R226+0x2800] ;  /* 0x00280000e288783b */ /* 0x000fe20000000200 */
[----:B------:R-:W-:Y:S03]  /*26d0*/  HMMA.16816.F32 R116, R32, R84, RZ ;  /* 0x000000542074723c */ /* 0x000fe600000018ff */
[----:B------:R-:W3:Y:S04]  /*26e0*/  SHFL.IDX PT, R84, R93, 0x1, 0x181f ;  /* 0x00381f005d547f89 */ /* 0x000ee800000e0000 */
[----:B------:R-:W1:Y:S01]  /*26f0*/  LDSM.16.M88.4 R112, [R224+0x6100] ;  /* 0x00610000e070783b */ /* 0x000e620000000200 */
[-C--:B-----5:R-:W-:Y:S03]  /*2700*/  HMMA.16816.F32 R80, R28, R76.reuse, RZ ;  /* 0x0000004c1c50723c */ /* 0x0a0fe600000018ff */
[----:B------:R5:W1:Y:S04]  /*2710*/  SHFL.IDX PT, R85, R97, 0x5, 0x181f ;  /* 0x00b81f0061557f89 */ /* 0x000a6800000e0000 */
[----:B------:R-:W-:Y:S01]  /*2720*/  LDSM.16.M88.4 R160, [R224+0x8100] ;  /* 0x00810000e0a0783b */ /* 0x000fe20000000200 */
[C---:B------:R-:W-:Y:S08]  /*2730*/  HMMA.16816.F32 R24, R32.reuse, R76, RZ ;  /* 0x0000004c2018723c */ /* 0x040ff000000018ff */
[----:B------:R-:W-:Y:S01]  /*2740*/  HMMA.16816.F32 R132, R32, R78, RZ ;  /* 0x0000004e2084723c */ /* 0x000fe200000018ff */
[--C-:B-----5:R-:W-:Y:S01]  /*2750*/  IMAD.X R97, R95, 0x1, R233.reuse, P6 ;  /* 0x000000015f617824 */ /* 0x120fe200030e06e9 */
[-C--:B------:R-:W-:Y:S01]  /*2760*/  IADD3 R92, P6, R92, R234.reuse, RZ ;  /* 0x000000ea5c5c7210 */ /* 0x080fe20007fde0ff */
[--C-:B---3--:R-:W-:Y:S01]  /*2770*/  IMAD.X R95, R84, 0x1, R233.reuse, P0 ;  /* 0x00000001545f7824 */ /* 0x108fe200000e06e9 */
[----:B------:R-:W-:Y:S01]  /*2780*/  IADD3 R90, P0, R90, R234, RZ ;  /* 0x000000ea5a5a7210 */ /* 0x000fe20007f1e0ff */
[----:B------:R3:W5:Y:S03]  /*2790*/  SHFL.IDX PT, R84, R93, 0x5, 0x181f ;  /* 0x00b81f005d547f89 */ /* 0x00076600000e0000 */
[----:B------:R-:W-:Y:S01]  /*27a0*/  HMMA.16816.F32 R72, R28, R68, RZ ;  /* 0x000000441c48723c */ /* 0x000fe200000018ff */
[----:B------:R-:W-:Y:S01]  /*27b0*/  IMAD.X R91, R91, 0x1, R233, P0 ;  /* 0x000000015b5b7824 */ /* 0x000fe200000e06e9 */
[----:B------:R-:W-:Y:S01]  /*27c0*/  ISETP.LT.OR P0, PT, R88, 0x21, P2 ;  /* 0x000000215800780c */ /* 0x000fe20001701670 */
[----:B------:R-:W-:Y:S01]  /*27d0*/  @!PT LDS RZ, [RZ] ;  /* 0x00000000fffff984 */ /* 0x000fe20000000800 */
[----:B------:R-:W-:Y:S01]  /*27e0*/  @!PT LDS RZ, [RZ] ;  /* 0x00000000fffff984 */ /* 0x000fe20000000800 */
[----:B------:R1:W-:Y:S01]  /*27f0*/  LDGSTS.E.BYPASS.LTC128B.128 [R229+0x100], [R96.64], !P1 ;  /* 0x0010000060e57fae */ /* 0x0003e2000c901d74 */
[----:B------:R-:W-:Y:S01]  /*2800*/  LOP3.LUT P1, RZ, R2, 0x4, RZ, 0xc0, !PT ;  /* 0x0000000402ff7812 */ /* 0x000fe2000782c0ff */
[----:B------:R-:W-:-:S03]  /*2810*/  IMAD.MOV.U32 R2, RZ, RZ, 0x40 ;  /* 0x00000040ff027424 */ /* 0x000fc600078e00ff */
[----:B----4-:R-:W-:Y:S01]  /*2820*/  HMMA.16816.F32 R20, R32, R68, RZ ;  /* 0x000000442014723c */ /* 0x010fe200000018ff */
[----:B------:R4:W-:Y:S01]  /*2830*/  LDGSTS.E.BYPASS.LTC128B.128 [R229+0x900], [R94.64], !P3 ;  /* 0x009000005ee57fae */ /* 0x0009e2000d901d74 */
[----:B------:R-:W-:Y:S02]  /*2840*/  ISETP.LT.OR P3, PT, R88, 0x41, P2 ;  /* 0x000000415800780c */ /* 0x000fe40001761670 */
[----:B------:R-:W-:-:S04]  /*2850*/  SEL R2, R2, 0xffffffc0, !P1 ;  /* 0xffffffc002027807 */ /* 0x000fc80004800000 */
[----:B------:R-:W-:Y:S01]  /*2860*/  HMMA.16816.F32 R128, R32, R70, RZ ;  /* 0x000000462080723c */ /* 0x000fe200000018ff */
[----:B------:R-:W-:Y:S02]  /*2870*/  IMAD.IADD R222, R227, 0x1, R2 ;  /* 0x00000001e3de7824 */ /* 0x000fe400078e0202 */
[----:B------:R-:W-:Y:S02]  /*2880*/  IMAD.IADD R212, R2, 0x1, R226 ;  /* 0x0000000102d47824 */ /* 0x000fe400078e02e2 */
[----:B---3--:R-:W-:-:S03]  /*2890*/  IMAD.X R93, R99, 0x1, R233, P6 ;  /* 0x00000001635d7824 */ /* 0x008fc600030e06e9 */
[-C--:B------:R-:W-:Y:S02]  /*28a0*/  HMMA.16816.F32 R64, R28, R60.reuse, RZ ;  /* 0x0000003c1c40723c */ /* 0x080fe400000018ff */
[----:B------:R4:W-:Y:S06]  /*28b0*/  LDGSTS.E.BYPASS.LTC128B.128 [R229+0x1100], [R92.64], !P0 ;  /* 0x011000005ce57fae */ /* 0x0009ec000c101d74 */
[C---:B------:R-:W-:Y:S08]  /*28c0*/  HMMA.16816.F32 R16, R32.reuse, R60, RZ ;  /* 0x0000003c2010723c */ /* 0x040ff000000018ff */
[----:B------:R-:W-:Y:S08]  /*28d0*/  HMMA.16816.F32 R124, R32, R62, RZ ;  /* 0x0000003e207c723c */ /* 0x000ff000000018ff */
[-C--:B------:R-:W-:Y:S08]  /*28e0*/  HMMA.16816.F32 R56, R28, R52.reuse, RZ ;  /* 0x000000341c38723c */ /* 0x080ff000000018ff */
[C---:B-1----:R-:W-:Y:S08]  /*28f0*/  HMMA.16816.F32 R12, R32.reuse, R52, RZ ;  /* 0x00000034200c723c */ /* 0x042ff000000018ff */
[----:B------:R-:W-:Y:S08]  /*2900*/  HMMA.16816.F32 R120, R32, R54, RZ ;  /* 0x000000362078723c */ /* 0x000ff000000018ff */
[-C--:B------:R-:W-:Y:S08]  /*2910*/  HMMA.16816.F32 R48, R28, R40.reuse, RZ ;  /* 0x000000281c30723c */ /* 0x080ff000000018ff */
[C---:B--2---:R-:W-:Y:S08]  /*2920*/  HMMA.16816.F32 R8, R32.reuse, R40, RZ ;  /* 0x000000282008723c */ /* 0x044ff000000018ff */
[----:B------:R-:W-:Y:S08]  /*2930*/  HMMA.16816.F32 R44, R32, R42, RZ ;  /* 0x0000002a202c723c */ /* 0x000ff000000018ff */
[C---:B------:R-:W-:Y:S08]  /*2940*/  HMMA.16816.F32 R76, R28.reuse, R78, RZ ;  /* 0x0000004e1c4c723c */ /* 0x040ff000000018ff */
[C---:B------:R-:W-:Y:S08]  /*2950*/  HMMA.16816.F32 R68, R28.reuse, R70, RZ ;  /* 0x000000461c44723c */ /* 0x040ff000000018ff */
[C---:B------:R-:W-:Y:S08]  /*2960*/  HMMA.16816.F32 R60, R28.reuse, R62, RZ ;  /* 0x0000003e1c3c723c */ /* 0x040ff000000018ff */
[C---:B------:R-:W-:Y:S08]  /*2970*/  HMMA.16816.F32 R52, R28.reuse, R54, RZ ;  /* 0x000000361c34723c */ /* 0x040ff000000018ff */
[C---:B------:R-:W-:Y:S08]  /*2980*/  HMMA.16816.F32 R40, R28.reuse, R42, RZ ;  /* 0x0000002a1c28723c */ /* 0x040ff000000018ff */
[-C--:B------:R-:W-:Y:S08]  /*2990*/  HMMA.16816.F32 R28, R28, R86.reuse, RZ ;  /* 0x000000561c1c723c */ /* 0x080ff000000018ff */
[----:B------:R-:W-:Y:S07]  /*29a0*/  HMMA.16816.F32 R32, R32, R86, RZ ;  /* 0x000000562020723c */ /* 0x000fee00000018ff */
[----:B------:R-:W-:Y:S01]  /*29b0*/  IADD3 R86, P6, R98, R234, RZ ;  /* 0x000000ea62567210 */ /* 0x000fe20007fde0ff */
[----:B------:R-:W-:Y:S04]  /*29c0*/  HMMA.16816.F32 R80, R112, R156, R80 ;  /* 0x0000009c7050723c */ /* 0x000fe80000001850 */
[----:B------:R-:W-:Y:S01]  /*29d0*/  IMAD.X R87, R89, 0x1, R233, P6 ;  /* 0x0000000159577824 */ /* 0x000fe200030e06e9 */
[----:B------:R-:W-:-:S02]  /*29e0*/  ISETP.LT.OR P6, PT, R88, 0x31, P2 ;  /* 0x000000315800780c */ /* 0x000fc400017c1670 */
[----:B------:R-:W-:Y:S01]  /*29f0*/  ISETP.LT.OR P2, PT, R88, 0x51, P2 ;  /* 0x000000515800780c */ /* 0x000fe20001741670 */
[----:B------:R-:W-:Y:S01]  /*2a00*/  HMMA.16816.F32 R72, R112, R152, R72 ;  /* 0x000000987048723c */ /* 0x000fe20000001848 */
[----:B------:R-:W-:-:S05]  /*2a10*/  IADD3 R88, P0, R85, R234, RZ ;  /* 0x000000ea55587210 */ /* 0x000fca0007f1e0ff */
[----:B-----5:R-:W-:Y:S01]  /*2a20*/  IMAD.X R89, R84, 0x1, R233, P0 ;  /* 0x0000000154597824 */ /* 0x020fe200000e06e9 */
[----:B------:R-:W-:Y:S01]  /*2a30*/  PLOP3.LUT P0, PT, PT, PT, UP0, 0x80, 0x0 ;  /* 0x000000000000781c */ /* 0x000fe20003f0f008 */
[C---:B------:R-:W-:Y:S02]  /*2a40*/  HMMA.16816.F32 R64, R112.reuse, R148, R64 ;  /* 0x000000947040723c */ /* 0x040fe40000001840 */
[----:B------:R1:W-:Y:S04]  /*2a50*/  LDGSTS.E.BYPASS.LTC128B.128 [R229+0x1900], [R90.64], !P6 ;  /* 0x019000005ae57fae */ /* 0x0003e8000f101d74 */
[----:B------:R2:W-:Y:S01]  /*2a60*/  LDGSTS.E.BYPASS.LTC128B.128 [R229+0x2100], [R86.64], !P3 ;  /* 0x0210000056e57fae */ /* 0x0005e2000d901d74 */
[----:B------:R-:W-:Y:S01]  /*2a70*/  ISETP.GT.AND P3, PT, R232, 0x5f, PT ;  /* 0x0000005fe800780c */ /* 0x000fe20003f64270 */
[C---:B------:R-:W-:Y:S02]  /*2a80*/  HMMA.16816.F32 R56, R112.reuse, R144, R56 ;  /* 0x000000907038723c */ /* 0x040fe40000001838 */
[----:B------:R1:W-:Y:S04]  /*2a90*/  LDGSTS.E.BYPASS.LTC128B.128 [R229+0x2900], [R88.64], !P2 ;  /* 0x0290000058e57fae */ /* 0x0003e8000d101d74 */
[----:B------:R-:W-:Y:S02]  /*2aa0*/  LDSM.16.M88.4 R108, [R223+0x8100] ;  /* 0x00810000df6c783b */ /* 0x000fe40000000200 */
[C---:B------:R-:W-:Y:S02]  /*2ab0*/  HMMA.16816.F32 R48, R112.reuse, R140, R48 ;  /* 0x0000008c7030723c */ /* 0x040fe40000001830 */
[----:B------:R-:W3:Y:S04]  /*2ac0*/  LDSM.16.M88.4 R104, [R222+0x3100] ;  /* 0x00310000de68783b */ /* 0x000ee80000000200 */
[----:B------:R-:W5:Y:S02]  /*2ad0*/  LDSM.16.M88.4 R100, [R222+0x3900] ;  /* 0x00390000de64783b */ /* 0x000f640000000200 */
[C---:B------:R-:W-:Y:S02]  /*2ae0*/  HMMA.16816.F32 R36, R112.reuse, R136, R36 ;  /* 0x000000887024723c */ /* 0x040fe40000001824 */
[----:B------:R-:W3:Y:S04]  /*2af0*/  LDSM.16.M88.4 R96, [R222+0x4100] ;  /* 0x00410000de60783b */ /* 0x000ee80000000200 */
[----:B----4-:R-:W4:Y:S02]  /*2b00*/  LDSM.16.M88.4 R92, [R222+0x4900] ;  /* 0x00490000de5c783b */ /* 0x010f240000000200 */
[C---:B------:R-:W-:Y:S02]  /*2b10*/  HMMA.16816.F32 R76, R112.reuse, R158, R76 ;  /* 0x0000009e704c723c */ /* 0x040fe4000000184c */
[----:B--2---:R-:W-:Y:S04]  /*2b20*/  LDSM.16.M88.4 R84, [R222+0x5900] ;  /* 0x00590000de54783b */ /* 0x004fe80000000200 */
[----:B-1----:R-:W1:Y:S02]  /*2b30*/  LDSM.16.M88.4 R88, [R222+0x5100] ;  /* 0x00510000de58783b */ /* 0x002e640000000200 */
[C---:B------:R-:W-:Y:S02]  /*2b40*/  HMMA.16816.F32 R68, R112.reuse, R154, R68 ;  /* 0x0000009a7044723c */ /* 0x040fe40000001844 */
[----:B------:R-:W-:Y:S04]  /*2b50*/  LDSM.16.M88.4 R164, [R221+0x6100] ;  /* 0x00610000dda4783b */ /* 0x000fe80000000200 */
[----:B------:R-:W0:Y:S02]  /*2b60*/  LDGDEPBAR ;  /* 0x00000000000079af */ /* 0x000e240000000000 */
[C---:B------:R-:W-:Y:S08]  /*2b70*/  HMMA.16816.F32 R60, R112.reuse, R150, R60 ;  /* 0x00000096703c723c */ /* 0x040ff0000000183c */
[C---:B------:R-:W-:Y:S08]  /*2b80*/  HMMA.16816.F32 R52, R112.reuse, R146, R52 ;  /* 0x000000927034723c */ /* 0x040ff00000001834 */
[C---:B------:R-:W-:Y:S08]  /*2b90*/  HMMA.16816.F32 R40, R112.reuse, R142, R40 ;  /* 0x0000008e7028723c */ /* 0x040ff00000001828 */
[----:B------:R-:W-:Y:S01]  /*2ba0*/  HMMA.16816.F32 R28, R112, R138, R28 ;  /* 0x0000008a701c723c */ /* 0x000fe2000000181c */
[----:B------:R-:W2:Y:S07]  /*2bb0*/  LDSM.16.M88.4 R112, [R223+0x6100] ;  /* 0x00610000df70783b */ /* 0x000eae0000000200 */
        /* <DEDUP_REMOVED lines=17> */
[----:B------:R-:W1:Y:S04]  /*2cd0*/  LDSM.16.M88.4 R160, [R221+0x8100] ;  /* 0x00810000dda0783b */ /* 0x000e680000000200 */
[----:B------:R-:W2:Y:S01]  /*2ce0*/  LDSM.16.M88.4 R136, [R212+0x2800] ;  /* 0x00280000d488783b */ /* 0x000ea20000000200 */
[----:B------:R-:W-:-:S04]  /*2cf0*/  DEPBAR.LE SB0, 0x0 ;  /* 0x000080000000791a */ /* 0x000fc80000000000 */
[C---:B---3--:R-:W-:Y:S08]  /*2d00*/  HMMA.16816.F32 R24, R108.reuse, R104, R24 ;  /* 0x000000686c18723c */ /* 0x048ff00000001818 */
[C---:B-----5:R-:W-:Y:S08]  /*2d10*/  HMMA.16816.F32 R20, R108.reuse, R100, R20 ;  /* 0x000000646c14723c */ /* 0x060ff00000001814 */
[C---:B------:R-:W-:Y:S08]  /*2d20*/  HMMA.16816.F32 R16, R108.reuse, R96, R16 ;  /* 0x000000606c10723c */ /* 0x040ff00000001810 */
[C---:B----4-:R-:W-:Y:S08]  /*2d30*/  HMMA.16816.F32 R12, R108.reuse, R92, R12 ;  /* 0x0000005c6c0c723c */ /* 0x050ff0000000180c */
[C---:B-1----:R-:W-:Y:S08]  /*2d40*/  HMMA.16816.F32 R8, R108.reuse, R88, R8 ;  /* 0x000000586c08723c */ /* 0x042ff00000001808 */
[C---:B------:R-:W-:Y:S08]  /*2d50*/  HMMA.16816.F32 R116, R108.reuse, R84, R116 ;  /* 0x000000546c74723c */ /* 0x040ff00000001874 */
[C---:B------:R-:W-:Y:S08]  /*2d60*/  HMMA.16816.F32 R132, R108.reuse, R106, R132 ;  /* 0x0000006a6c84723c */ /* 0x040ff00000001884 */
[C---:B------:R-:W-:Y:S08]  /*2d70*/  HMMA.16816.F32 R128, R108.reuse, R102, R128 ;  /* 0x000000666c80723c */ /* 0x040ff00000001880 */
[C---:B------:R-:W-:Y:S08]  /*2d80*/  HMMA.16816.F32 R124, R108.reuse, R98, R124 ;  /* 0x000000626c7c723c */ /* 0x040ff0000000187c */
[C---:B------:R-:W-:Y:S08]  /*2d90*/  HMMA.16816.F32 R120, R108.reuse, R94, R120 ;  /* 0x0000005e6c78723c */ /* 0x040ff00000001878 */
[C---:B------:R-:W-:Y:S08]  /*2da0*/  HMMA.16816.F32 R44, R108.reuse, R90, R44 ;  /* 0x0000005a6c2c723c */ /* 0x040ff0000000182c */
[----:B------:R-:W-:Y:S08]  /*2db0*/  HMMA.16816.F32 R32, R108, R86, R32 ;  /* 0x000000566c20723c */ /* 0x000ff00000001820 */
[C---:B--2---:R-:W-:Y:S08]  /*2dc0*/  HMMA.16816.F32 R80, R112.reuse, R104, R80 ;  /* 0x000000687050723c */ /* 0x044ff00000001850 */
        /* <DEDUP_REMOVED lines=48> */
[----:B------:R-:W2:Y:S01]  /*30d0*/  @!P3 LDG.E R230, [R84.64] ;  /* 0x0000003454e6b981 */ /* 0x000ea2000c1e1900 */
[----:B------:R-:W-:-:S04]  /*30e0*/  IMAD.MOV R2, RZ, RZ, -R2 ;  /* 0x000000ffff027224 */ /* 0x000fc800078e0a02 */
[----:B------:R-:W-:-:S04]  /*30f0*/  IMAD R231, R2, c[0x0][0x2b8], R231 ;  /* 0x0000ae0002e77a24 */ /* 0x000fc800078e02e7 */
[----:B------:R-:W-:Y:S01]  /*3100*/  IMAD.WIDE.U32 R86, R231, c[0x0][0x1e0], RZ ;  /* 0x00007800e7567a25 */ /* 0x000fe200078e00ff */
[----:B------:R-:W-:-:S05]  /*3110*/  SHF.R.S32.HI R2, RZ, 0x1f, R231 ;  /* 0x0000001fff027819 */ /* 0x000fca00000114e7 */
[----:B------:R-:W-:-:S04]  /*3120*/  IMAD R2, R2, c[0x0][0x1e0], RZ ;  /* 0x0000780002027a24 */ /* 0x000fc800078e02ff */
[----:B------:R-:W-:-:S04]  /*3130*/  IMAD R2, R231, c[0x0][0x1e4], R2 ;  /* 0x00007900e7027a24 */ /* 0x000fc800078e0202 */
        /* <DEDUP_REMOVED lines=11> */
[----:B------:R-:W3:Y:S04]  /*31f0*/  SHFL.IDX PT, R91, R98, 0x1, 0x181f ;  /* 0x00381f00625b7f89 */ /* 0x000ee800000e0000 */
[----:B------:R-:W-:Y:S04]  /*3200*/  SHFL.IDX PT, R89, R98, 0x2, 0x181f ;  /* 0x00581f0062597f89 */ /* 0x000fe800000e0000 */
[----:B------:R-:W4:Y:S04]  /*3210*/  SHFL.IDX PT, R92, R2, 0x1, 0x181f ;  /* 0x00381f00025c7f89 */ /* 0x000f2800000e0000 */
[----:B------:R-:W5:Y:S04]  /*3220*/  SHFL.IDX PT, R87, R98, 0x3, 0x181f ;  /* 0x00781f0062577f89 */ /* 0x000f6800000e0000 */
[----:B------:R-:W5:Y:S01]  /*3230*/  SHFL.IDX PT, R85, R98, 0x4, 0x181f ;  /* 0x00981f0062557f89 */ /* 0x000f6200000e0000 */
[----:B-1----:R-:W-:-:S03]  /*3240*/  IADD3 R96, P0, R93, R234, RZ ;  /* 0x000000ea5d607210 */ /* 0x002fc60007f1e0ff */
[----:B------:R1:W1:Y:S02]  /*3250*/  SHFL.IDX PT, R84, R98, 0x5, 0x181f ;  /* 0x00b81f0062547f89 */ /* 0x00026400000e0000 */
[----:B--2---:R-:W-:Y:S02]  /*3260*/  IMAD.X R97, R94, 0x1, R233, P0 ;  /* 0x000000015e617824 */ /* 0x004fe400000e06e9 */
[----:B------:R-:W-:Y:S01]  /*3270*/  SHFL.IDX PT, R90, R2, 0x2, 0x181f ;  /* 0x00581f00025a7f89 */ /* 0x000fe200000e0000 */
[----:B---3--:R-:W-:-:S03]  /*3280*/  IADD3 R94, P0, R91, R234, RZ ;  /* 0x000000ea5b5e7210 */ /* 0x008fc60007f1e0ff */
[----:B------:R-:W2:Y:S04]  /*3290*/  SHFL.IDX PT, R88, R2, 0x3, 0x181f ;  /* 0x00781f0002587f89 */ /* 0x000ea800000e0000 */
[----:B------:R-:W3:Y:S01]  /*32a0*/  SHFL.IDX PT, R86, R2, 0x4, 0x181f ;  /* 0x00981f0002567f89 */ /* 0x000ee200000e0000 */
[----:B----4-:R-:W-:-:S03]  /*32b0*/  IMAD.X R95, R92, 0x1, R233, P0 ;  /* 0x000000015c5f7824 */ /* 0x010fc600000e06e9 */
[----:B------:R-:W4:Y:S01]  /*32c0*/  SHFL.IDX PT, R2, R2, 0x5, 0x181f ;  /* 0x00b81f0002027f89 */ /* 0x000f2200000e0000 */
[----:B-----5:R-:W-:-:S03]  /*32d0*/  IADD3 R92, P2, R87, R234, RZ ;  /* 0x000000ea575c7210 */ /* 0x020fc60007f5e0ff */
[----:B------:R5:W-:Y:S01]  /*32e0*/  LDGSTS.E.BYPASS.LTC128B.128 [R229+0x3100], [R96.64], !P5 ;  /* 0x0310000060e57fae */ /* 0x000be2000e901d74 */
[----:B-1----:R-:W-:-:S03]  /*32f0*/  IADD3 R98, P1, R85, R234, RZ ;  /* 0x000000ea55627210 */ /* 0x002fc60007f3e0ff */
[----:B------:R1:W-:Y:S01]  /*3300*/  LDGSTS.E.BYPASS.LTC128B.128 [R229+0x3900], [R94.64], !P5 ;  /* 0x039000005ee57fae */ /* 0x0003e2000e901d74 */
[-C--:B------:R-:W-:Y:S01]  /*3310*/  IADD3 R84, P0, R84, R234.reuse, RZ ;  /* 0x000000ea54547210 */ /* 0x080fe20007f1e0ff */
[--C-:B--2---:R-:W-:Y:S02]  /*3320*/  IMAD.X R93, R88, 0x1, R233.reuse, P2 ;  /* 0x00000001585d7824 */ /* 0x104fe400010e06e9 */
[--C-:B---3--:R-:W-:Y:S02]  /*3330*/  IMAD.X R99, R86, 0x1, R233.reuse, P1 ;  /* 0x0000000156637824 */ /* 0x108fe400008e06e9 */
[----:B----4-:R-:W-:Y:S01]  /*3340*/  IMAD.X R85, R2, 0x1, R233, P0 ;  /* 0x0000000102557824 */ /* 0x010fe200000e06e9 */
[----:B-----5:R-:W-:-:S05]  /*3350*/  IADD3 R96, P6, R89, R234, RZ ;  /* 0x000000ea59607210 */ /* 0x020fca0007fde0ff */
[----:B------:R-:W-:-:S05]  /*3360*/  IMAD.X R97, R90, 0x1, R233, P6 ;  /* 0x000000015a617824 */ /* 0x000fca00030e06e9 */
[----:B------:R1:W-:Y:S04]  /*3370*/  LDGSTS.E.BYPASS.LTC128B.128 [R229+0x4100], [R96.64], !P5 ;  /* 0x0410000060e57fae */ /* 0x0003e8000e901d74 */
[----:B------:R1:W-:Y:S04]  /*3380*/  LDGSTS.E.BYPASS.LTC128B.128 [R229+0x4900], [R92.64], !P5 ;  /* 0x049000005ce57fae */ /* 0x0003e8000e901d74 */
[----:B------:R1:W-:Y:S04]  /*3390*/  LDGSTS.E.BYPASS.LTC128B.128 [R229+0x5100], [R98.64], !P5 ;  /* 0x0510000062e57fae */ /* 0x0003e8000e901d74 */
[----:B------:R1:W-:Y:S02]  /*33a0*/  LDGSTS.E.BYPASS.LTC128B.128 [R229+0x5900], [R84.64], !P5 ;  /* 0x0590000054e57fae */ /* 0x0003e4000e901d74 */
.L_x_252:
[----:B------:R-:W-:Y:S01]  /*33b0*/  LOP3.LUT R2, R168, 0xffffffe0, RZ, 0xc0, !PT ;  /* 0xffffffe0a8027812 */ /* 0x000fe200078ec0ff */
[----:B------:R-:W-:Y:S01]  /*33c0*/  UISETP.NE.AND UP1, UPT, UR35, URZ, UPT ;  /* 0x0000003f2300728c */ /* 0x000fe2000bf25270 */
[----:B-1----:R-:W-:Y:S01]  /*33d0*/  LEA.HI R85, R169, R7, RZ, 0x2 ;  /* 0x00000007a9557211 */ /* 0x002fe200078f10ff */
[----:B------:R-:W-:Y:S01]  /*33e0*/  UISETP.NE.AND UP0, UPT, UR34, URZ, UPT ;  /* 0x0000003f2200728c */ /* 0x000fe2000bf05270 */
[----:B------:R-:W-:Y:S01]  /*33f0*/  SHF.R.S32.HI R87, RZ, 0x1f, R6 ;  /* 0x0000001fff577819 */ /* 0x000fe20000011406 */
[----:B------:R-:W-:Y:S01]  /*3400*/  IMAD.IADD R2, R7, 0x1, -R2 ;  /* 0x0000000107027824 */ /* 0x000fe200078e0a02 */
[----:B------:R-:W-:Y:S01]  /*3410*/  LOP3.LUT R85, R85, 0xfffffffc, RZ, 0xc0, !PT ;  /* 0xfffffffc55557812 */ /* 0x000fe200078ec0ff */
[----:B------:R-:W-:Y:S01]  /*3420*/  ULDC UR12, c[0x0][0x324] ;  /* 0x0000c900000c7ab9 */ /* 0x000fe20000000800 */
[----:B------:R-:W-:Y:S01]  /*3430*/  LEA.HI R87, R87, R6, RZ, 0x2 ;  /* 0x0000000657577211 */ /* 0x000fe200078f10ff */
[----:B------:R-:W-:Y:S01]  /*3440*/  ULOP3.LUT UR12, URZ, UR12, URZ, 0x33, !UPT ;  /* 0x0000000c3f0c7292 */ /* 0x000fe2000f8e333f */
[----:B------:R-:W-:Y:S01]  /*3450*/  SHF.R.S32.HI R84, RZ, 0x1f, R2 ;  /* 0x0000001fff547819 */ /* 0x000fe20000011402 */
[----:B------:R-:W-:Y:S01]  /*3460*/  IMAD.IADD R85, R7, 0x1, -R85 ;  /* 0x0000000107557824 */ /* 0x000fe200078e0a55 */
[----:B------:R-:W-:Y:S01]  /*3470*/  LOP3.LUT R87, R87, 0xffffffc, RZ, 0xc0, !PT ;  /* 0x0ffffffc57577812 */ /* 0x000fe200078ec0ff */
[----:B------:R-:W-:Y:S01]  /*3480*/  IMAD.U32 R89, RZ, RZ, UR36 ;  /* 0x00000024ff597e24 */ /* 0x000fe2000f8e00ff */
[----:B------:R-:W-:Y:S01]  /*3490*/  LEA.HI R7, R84, R2, RZ, 0x2 ;  /* 0x0000000254077211 */ /* 0x000fe200078f10ff */
[----:B------:R-:W0:Y:S01]  /*34a0*/  LDGDEPBAR ;  /* 0x00000000000079af */ /* 0x000e220000000000 */
[----:B------:R-:W-:Y:S01]  /*34b0*/  LEA.HI R84, R85, R85, RZ, 0x1 ;  /* 0x0000005555547211 */ /* 0x000fe200078f08ff */
[----:B------:R-:W-:Y:S01]  /*34c0*/  IMAD.IADD R87, R6, 0x1, -R87 ;  /* 0x0000000106577824 */ /* 0x000fe200078e0a57 */
[----:B------:R-:W-:Y:S01]  /*34d0*/  LEA.HI.SX32 R6, R7, UR13, 0x1e ;  /* 0x0000000d07067c11 */ /* 0x000fe2000f8ff2ff */
[----:B------:R-:W-:Y:S01]  /*34e0*/  IMAD.IADD R5, R5, 0x1, R3 ;  /* 0x0000000105057824 */ /* 0x000fe200078e0203 */
[----:B------:R-:W-:Y:S01]  /*34f0*/  PLOP3.LUT P1, PT, PT, PT, UP1, 0x80, 0x0 ;  /* 0x000000000000781c */ /* 0x000fe20003f2f018 */
[C---:B------:R-:W-:Y:S01]  /*3500*/  IMAD.SHL.U32 R86, R84.reuse, 0x20, RZ ;  /* 0x0000002054567824 */ /* 0x040fe200078e00ff */
[----:B------:R-:W-:Y:S01]  /*3510*/  LOP3.LUT R84, R84, 0x1ffffffe, RZ, 0xc0, !PT ;  /* 0x1ffffffe54547812 */ /* 0x000fe200078ec0ff */
[----:B------:R-:W-:Y:S01]  /*3520*/  IMAD R6, R87, 0x10, R6 ;  /* 0x0000001057067824 */ /* 0x000fe200078e0206 */
[----:B------:R-:W-:-:S02]  /*3530*/  PLOP3.LUT P0, PT, PT, PT, UP1, 0x80, 0x0 ;  /* 0x000000000000781c */ /* 0x000fc40003f0f018 */
        /* <DEDUP_REMOVED lines=8> */
[----:B------:R-:W-:Y:S01]  /*35c0*/  IMAD.MOV.U32 R92, RZ, RZ, R235 ;  /* 0x000000ffff5c7224 */ /* 0x000fe200078e00eb */
[----:B------:R-:W-:Y:S01]  /*35d0*/  @P0 SHF.R.U32.HI R92, RZ, c[0x0][0x2cc], R6 ;  /* 0x0000b300ff5c0a19 */ /* 0x000fe20000011606 */
[----:B------:R-:W-:Y:S01]  /*35e0*/  IMAD.SHL.U32 R236, R236, 0x2, RZ ;  /* 0x00000002ecec7824 */ /* 0x000fe200078e00ff */
[----:B------:R-:W-:-:S03]  /*35f0*/  PLOP3.LUT P0, PT, PT, PT, UP0, 0x40, 0x0 ;  /* 0x000000000000781c */ /* 0x000fc60003f0e808 */
[----:B------:R-:W1:Y:S01]  /*3600*/  SHFL.IDX PT, R6, R92, RZ, 0x1c1f ;  /* 0x001c1fff5c067589 */ /* 0x000e6200000e0000 */
[C---:B------:R-:W-:Y:S02]  /*3610*/  IADD3 R2, -R236.reuse, 0x1, R2 ;  /* 0x00000001ec027810 */ /* 0x040fe40007ffe102 */
[----:B------:R-:W-:Y:S02]  /*3620*/  IADD3 R89, -R236, UR8, R89 ;  /* 0x00000008ec597c10 */ /* 0x000fe4000fffe159 */
[----:B------:R-:W-:Y:S02]  /*3630*/  IADD3 R88, R2, -UR15, RZ ;  /* 0x8000000f02587c10 */ /* 0x000fe4000fffe0ff */
        /* <DEDUP_REMOVED lines=9> */
[----:B------:R-:W-:-:S04]  /*36d0*/  IADD3 R6, -R3, UR8, R6 ;  /* 0x0000000803067c10 */ /* 0x000fc8000fffe106 */
        /* <DEDUP_REMOVED lines=9> */
.L_x_255:
[----:B------:R-:W-:-:S04]  /*3770*/  MOV R3, c[0x0][0x32c] ;  /* 0x0000cb0000037a02 */ /* 0x000fc80000000f00 */
[----:B------:R-:W-:-:S13]  /*3780*/  ISETP.NE.AND P0, PT, R3, 0x1, PT ;  /* 0x000000010300780c */ /* 0x000fda0003f05270 */
[----:B------:R-:W-:-:S05]  /*3790*/  @P0 IMAD.HI.U32 R3, R6, c[0x0][0x330], RZ ;  /* 0x0000cc0006030a27 */ /* 0x000fca00078e00ff */
[----:B------:R-:W-:Y:S02]  /*37a0*/  @P0 SHF.R.U32.HI R6, RZ, c[0x0][0x334], R3 ;  /* 0x0000cd00ff060a19 */ /* 0x000fe40000011603 */
.L_x_256:
[----:B------:R-:W-:Y:S05]  /*37b0*/  BSYNC B0 ;  /* 0x0000000000007941 */ /* 0x000fea0003800000 */
.L_x_254:
[----:B------:R-:W-:-:S05]  /*37c0*/  IMAD R6, R6, c[0x0][0x32c], R2 ;  /* 0x0000cb0006067a24 */ /* 0x000fca00078e0202 */
[----:B------:R-:W-:Y:S02]  /*37d0*/  IADD3 R3, R6, c[0x0][0x32c], RZ ;  /* 0x0000cb0006037a10 */ /* 0x000fe40007ffe0ff */
[----:B------:R-:W-:Y:S02]  /*37e0*/  IMNMX R93, R93, R6, !PT ;  /* 0x000000065d5d7217 */ /* 0x000fe40007800200 */
[----:B------:R-:W-:Y:S02]  /*37f0*/  IMNMX R95, R95, R3, PT ;  /* 0x000000035f5f7217 */ /* 0x000fe40003800200 */
.L_x_253:
[----:B------:R-:W1:Y:S01]  /*3800*/  SHFL.IDX PT, R6, R92, 0x1, 0x1c1f ;  /* 0x003c1f005c067f89 */ /* 0x000e6200000e0000 */
[----:B------:R-:W-:-:S06]  /*3810*/  UISETP.NE.AND UP0, UPT, UR34, URZ, UPT ;  /* 0x0000003f2200728c */ /* 0x000fcc000bf05270 */
[----:B------:R-:W-:Y:S01]  /*3820*/  PLOP3.LUT P0, PT, PT, PT, UP0, 0x40, 0x0 ;  /* 0x000000000000781c */ /* 0x000fe20003f0e808 */
[--C-:B-1----:R-:W-:Y:S02]  /*3830*/  IMAD.IADD R91, R90, 0x1, R6.reuse ;  /* 0x000000015a5b7824 */ /* 0x102fe400078e0206 */
[----:B------:R-:W-:-:S03]  /*3840*/  IMAD.IADD R3, R88, 0x1, R6 ;  /* 0x0000000158037824 */ /* 0x000fc600078e0206 */
[----:B------:R-:W-:-:S07]  /*3850*/  IMNMX R91, R91, R89, PT ;  /* 0x000000595b5b7217 */ /* 0x000fce0003800200 */
        /* <DEDUP_REMOVED lines=13> */
.L_x_259:
[----:B------:R-:W-:-:S04]  /*3930*/  MOV R6, c[0x0][0x32c] ;  /* 0x0000cb0000067a02 */ /* 0x000fc80000000f00 */
[----:B------:R-:W-:-:S13]  /*3940*/  ISETP.NE.AND P0, PT, R6, 0x1, PT ;  /* 0x000000010600780c */ /* 0x000fda0003f05270 */
[----:B------:R-:W-:-:S05]  /*3950*/  @P0 IMAD.HI.U32 R6, R7, c[0x0][0x330], RZ ;  /* 0x0000cc0007060a27 */ /* 0x000fca00078e00ff */
[----:B------:R-:W-:Y:S02]  /*3960*/  @P0 SHF.R.U32.HI R7, RZ, c[0x0][0x334], R6 ;  /* 0x0000cd00ff070a19 */ /* 0x000fe40000011606 */
.L_x_260:
[----:B------:R-:W-:Y:S05]  /*3970*/  BSYNC B0 ;  /* 0x0000000000007941 */ /* 0x000fea0003800000 */
.L_x_258:
[----:B------:R-:W-:-:S05]  /*3980*/  IMAD R7, R7, c[0x0][0x32c], R2 ;  /* 0x0000cb0007077a24 */ /* 0x000fca00078e0202 */
[----:B------:R-:W-:Y:S02]  /*3990*/  IADD3 R6, R7, c[0x0][0x32c], RZ ;  /* 0x0000cb0007067a10 */ /* 0x000fe40007ffe0ff */
[----:B------:R-:W-:Y:S02]  /*39a0*/  IMNMX R3, R3, R7, !PT ;  /* 0x0000000703037217 */ /* 0x000fe40007800200 */
[----:B------:R-:W-:Y:S02]  /*39b0*/  IMNMX R91, R91, R6, PT ;  /* 0x000000065b5b7217 */ /* 0x000fe40003800200 */
.L_x_257:
        /* <DEDUP_REMOVED lines=8> */
[C---:B------:R-:W-:Y:S01]  /*3a40*/  ISETP.GT.AND P0, PT, R93.reuse, RZ, P0 ;  /* 0x000000ff5d00720c */ /* 0x040fe20000704270 */
[----:B------:R-:W-:Y:S01]  /*3a50*/  UP2UR UR29, UPR, URZ, 0x1 ;  /* 0x000000013f1d7883 */ /* 0x000fe20008000000 */
[----:B------:R-:W-:Y:S01]  /*3a60*/  ISETP.GT.AND P6, PT, R93, 0x1, P6 ;  /* 0x000000015d00780c */ /* 0x000fe200037c4270 */
[----:B------:R-:W-:Y:S01]  /*3a70*/  UISETP.GE.AND UP1, UPT, UR36, 0xa, UPT ;  /* 0x0000000a2400788c */ /* 0x000fe2000bf26270 */
[C---:B------:R-:W-:Y:S01]  /*3a80*/  ISETP.LT.OR P0, PT, R95.reuse, 0x1, P0 ;  /* 0x000000015f00780c */ /* 0x040fe20000701670 */
[----:B------:R-:W-:Y:S01]  /*3a90*/  UP2UR UR32, UPR, URZ, 0x8 ;  /* 0x000000083f207883 */ /* 0x000fe20008000000 */
[----:B------:R-:W-:Y:S01]  /*3aa0*/  PLOP3.LUT P2, PT, PT, PT, UP2, 0x40, 0x0 ;  /* 0x000000000000781c */ /* 0x000fe20003f4e828 */
[----:B------:R-:W-:Y:S01]  /*3ab0*/  UISETP.GE.AND UP3, UPT, UR36, 0x51, UPT ;  /* 0x000000512400788c */ /* 0x000fe2000bf66270 */
[----:B------:R-:W-:Y:S01]  /*3ac0*/  FSEL R87, R80, -INF , !P0 ;  /* 0xff80000050577808 */ /* 0x000fe20004000000 */
[----:B------:R-:W-:Y:S01]  /*3ad0*/  UISETP.GE.AND UP6, UPT, UR36, 0x42, UPT ;  /* 0x000000422400788c */ /* 0x000fe2000bfc6270 */
[----:B------:R-:W-:Y:S01]  /*3ae0*/  PLOP3.LUT P0, PT, PT, PT, UP0, 0x40, 0x0 ;  /* 0x000000000000781c */ /* 0x000fe20003f0e808 */
[----:B------:R-:W-:Y:S01]  /*3af0*/  UISETP.GE.AND UP0, UPT, UR36, 0x12, UPT ;  /* 0x000000122400788c */ /* 0x000fe2000bf06270 */
[----:B------:R-:W-:Y:S01]  /*3b00*/  ISETP.LT.OR P6, PT, R95, 0x2, P6 ;  /* 0x000000025f00780c */ /* 0x000fe200037c1670 */
[----:B------:R-:W-:Y:S01]  /*3b10*/  UISETP.GE.AND UP5, UPT, UR36, 0x49, UPT ;  /* 0x000000492400788c */ /* 0x000fe2000bfa6270 */
[----:B------:R-:W-:Y:S01]  /*3b20*/  ISETP.GT.AND P2, PT, R93, 0x8, P2 ;  /* 0x000000085d00780c */ /* 0x000fe20001744270 */
[----:B------:R-:W-:Y:S01]  /*3b30*/  UP2UR UR28, UPR, URZ, 0x1 ;  /* 0x000000013f1c7883 */ /* 0x000fe20008000000 */
[----:B------:R-:W-:Y:S01]  /*3b40*/  FSEL R86, R81, -INF , !P6 ;  /* 0xff80000051567808 */ /* 0x000fe20007000000 */
[----:B------:R-:W-:Y:S01]  /*3b50*/  UISETP.GE.AND UP4, UPT, UR36, 0x4a, UPT ;  /* 0x0000004a2400788c */ /* 0x000fe2000bf86270 */
[----:B------:R-:W-:Y:S01]  /*3b60*/  PLOP3.LUT P6, PT, PT, PT, UP0, 0x40, 0x0 ;  /* 0x000000000000781c */ /* 0x000fe20003fce808 */
[----:B------:R-:W-:Y:S01]  /*3b70*/  UISETP.GE.AND UP0, UPT, UR36, 0x19, UPT ;  /* 0x000000192400788c */ /* 0x000fe2000bf06270 */
[----:B------:R-:W-:Y:S01]  /*3b80*/  PLOP3.LUT P1, PT, PT, PT, UP1, 0x40, 0x0 ;  /* 0x000000000000781c */ /* 0x000fe20003f2e818 */
[----:B------:R-:W-:Y:S01]  /*3b90*/  UP2UR UR37, UPR, URZ, 0x40 ;  /* 0x000000403f257883 */ /* 0x000fe20008000000 */
[----:B------:R-:W-:Y:S01]  /*3ba0*/  ISETP.LT.OR P2, PT, R95, 0x9, P2 ;  /* 0x000000095f00780c */ /* 0x000fe20001741670 */
[----:B------:R-:W-:Y:S01]  /*3bb0*/  UP2UR UR27, UPR, URZ, 0x1 ;  /* 0x000000013f1b7883 */ /* 0x000fe20008000000 */
[----:B------:R-:W-:Y:S01]  /*3bc0*/  ISETP.GT.AND P1, PT, R93, 0x9, P1 ;  /* 0x000000095d00780c */ /* 0x000fe20000f24270 */
[----:B------:R-:W-:Y:S01]  /*3bd0*/  UP2UR UR31, UPR, URZ, 0x4 ;  /* 0x000000043f1f7883 */ /* 0x000fe20008000000 */
[----:B------:R-:W-:Y:S01]  /*3be0*/  FSEL R85, R76, -INF , !P2 ;  /* 0xff8000004c557808 */ /* 0x000fe20005000000 */
[----:B------:R-:W-:Y:S01]  /*3bf0*/  UP2UR UR30, UPR, URZ, 0x2 ;  /* 0x000000023f1e7883 */ /* 0x000fe20008000000 */
        /* <DEDUP_REMOVED lines=10> */
[----:B------:R-:W-:-:S02]  /*3ca0*/  ISETP.LT.OR P0, PT, R95, 0x11, P0 ;  /* 0x000000115f00780c */ /* 0x000fc40000701670 */
[----:B------:R-:W-:Y:S01]  /*3cb0*/  ISETP.GT.AND P6, PT, R93, 0x11, P6 ;  /* 0x000000115d00780c */ /* 0x000fe200037c4270 */
[----:B------:R-:W-:Y:S01]  /*3cc0*/  UP2UR UR25, UPR, URZ, 0x1 ;  /* 0x000000013f197883 */ /* 0x000fe20008000000 */
[----:B------:R-:W-:Y:S02]  /*3cd0*/  FSEL R81, R72, -INF , !P0 ;  /* 0xff80000048517808 */ /* 0x000fe40004000000 */
[----:B------:R-:W-:Y:S01]  /*3ce0*/  PLOP3.LUT P0, PT, PT, PT, UP0, 0x40, 0x0 ;  /* 0x000000000000781c */ /* 0x000fe20003f0e808 */
[----:B------:R-:W-:Y:S01]  /*3cf0*/  UISETP.GE.AND UP0, UPT, UR36, 0x22, UPT ;  /* 0x000000222400788c */ /* 0x000fe2000bf06270 */
[----:B------:R-:W-:Y:S02]  /*3d00*/  ISETP.LT.OR P6, PT, R95, 0x12, P6 ;  /* 0x000000125f00780c */ /* 0x000fe400037c1670 */
[----:B------:R-:W-:Y:S01]  /*3d10*/  ISETP.GT.AND P2, PT, R93, 0x18, P2 ;  /* 0x000000185d00780c */ /* 0x000fe20001744270 */
[----:B------:R-:W-:Y:S01]  /*3d20*/  UP2UR UR24, UPR, URZ, 0x1 ;  /* 0x000000013f187883 */ /* 0x000fe20008000000 */
[----:B------:R-:W-:-:S02]  /*3d30*/  FSEL R80, R73, -INF , !P6 ;  /* 0xff80000049507808 */ /* 0x000fc40007000000 */
[----:B------:R-:W-:Y:S01]  /*3d40*/  PLOP3.LUT P6, PT, PT, PT, UP0, 0x40, 0x0 ;  /* 0x000000000000781c */ /* 0x000fe20003fce808 */
[----:B------:R-:W-:Y:S01]  /*3d50*/  UISETP.GE.AND UP0, UPT, UR36, 0x29, UPT ;  /* 0x000000292400788c */ /* 0x000fe2000bf06270 */
[----:B------:R-:W-:Y:S02]  /*3d60*/  ISETP.LT.OR P2, PT, R95, 0x19, P2 ;  /* 0x000000195f00780c */ /* 0x000fe40001741670 */
[----:B------:R-:W-:Y:S01]  /*3d70*/  ISETP.GT.AND P1, PT, R93, 0x19, P1 ;  /* 0x000000195d00780c */ /* 0x000fe20000f24270 */
[----:B------:R-:W-:Y:S01]  /*3d80*/  UP2UR UR23, UPR, URZ, 0x1 ;  /* 0x000000013f177883 */ /* 0x000fe20008000000 */
[----:B------:R-:W-:Y:S02]  /*3d90*/  FSEL R77, R68, -INF , !P2 ;  /* 0xff800000444d7808 */ /* 0x000fe40005000000 */
        /* <DEDUP_REMOVED lines=33> */
[C---:B------:R-:W-:Y:S01]  /*3fb0*/  ISETP.GT.AND P6, PT, R93.reuse, 0x31, P6 ;  /* 0x000000315d00780c */ /* 0x040fe200037c4270 */
[----:B------:R-:W-:Y:S01]  /*3fc0*/  UP2UR UR17, UPR, URZ, 0x1 ;  /* 0x000000013f117883 */ /* 0x000fe20008000000 */
[----:B------:R-:W-:Y:S02]  /*3fd0*/  FSEL R69, R56, -INF , !P0 ;  /* 0xff80000038457808 */ /* 0x000fe40004000000 */
[----:B------:R-:W-:Y:S01]  /*3fe0*/  PLOP3.LUT P0, PT, PT, PT, UP0, 0x40, 0x0 ;  /* 0x000000000000781c */ /* 0x000fe20003f0e808 */
[----:B------:R-:W-:Y:S01]  /*3ff0*/  UISETP.GE.AND UP0, UPT, UR36, 0x5a, UPT ;  /* 0x0000005a2400788c */ /* 0x000fe2000bf06270 */
[----:B------:R-:W-:-:S02]  /*4000*/  ISETP.GT.AND P2, PT, R93, 0x38, P2 ;  /* 0x000000385d00780c */ /* 0x000fc40001744270 */
[C---:B------:R-:W-:Y:S02]  /*4010*/  ISETP.GT.AND P0, PT, R93.reuse, 0x40, P0 ;  /* 0x000000405d00780c */ /* 0x040fe40000704270 */
[----:B------:R-:W-:Y:S02]  /*4020*/  ISETP.GT.AND P1, PT, R93, 0x39, P1 ;  /* 0x000000395d00780c */ /* 0x000fe40000f24270 */
[C---:B------:R-:W-:Y:S02]  /*4030*/  ISETP.LT.OR P0, PT, R95.reuse, 0x41, P0 ;  /* 0x000000415f00780c */ /* 0x040fe40000701670 */
[C---:B------:R-:W-:Y:S02]  /*4040*/  ISETP.LT.OR P6, PT, R95.reuse, 0x32, P6 ;  /* 0x000000325f00780c */ /* 0x040fe400037c1670 */
[C---:B------:R-:W-:Y:S02]  /*4050*/  ISETP.LT.OR P2, PT, R95.reuse, 0x39, P2 ;  /* 0x000000395f00780c */ /* 0x040fe40001741670 */
[----:B------:R-:W-:-:S02]  /*4060*/  ISETP.LT.OR P1, PT, R95, 0x3a, P1 ;  /* 0x0000003a5f00780c */ /* 0x000fc40000f21670 */
[----:B------:R-:W-:Y:S02]  /*4070*/  FSEL R239, R48, -INF , !P0 ;  /* 0xff80000030ef7808 */ /* 0x000fe40004000000 */
[----:B------:R-:W-:Y:S02]  /*4080*/  PLOP3.LUT P0, PT, PT, PT, UP3, 0x40, 0x0 ;  /* 0x000000000000781c */ /* 0x000fe40003f0e838 */
[----:B------:R-:W-:Y:S02]  /*4090*/  FSEL R68, R57, -INF , !P6 ;  /* 0xff80000039447808 */ /* 0x000fe40007000000 */
[----:B------:R-:W-:Y:S02]  /*40a0*/  FSEL R65, R52, -INF , !P2 ;  /* 0xff80000034417808 */ /* 0x000fe40005000000 */
[----:B------:R-:W-:Y:S02]  /*40b0*/  FSEL R64, R53, -INF , !P1 ;  /* 0xff80000035407808 */ /* 0x000fe40004800000 */
[----:B------:R-:W-:Y:S01]  /*40c0*/  PLOP3.LUT P6, PT, PT, PT, UP6, 0x40, 0x0 ;  /* 0x000000000000781c */ /* 0x000fe20003fce868 */
[----:B------:R-:W-:Y:S01]  /*40d0*/  UISETP.NE.AND UP6, UPT, UR34, URZ, UPT ;  /* 0x0000003f2200728c */ /* 0x000fe2000bfc5270 */
        /* <DEDUP_REMOVED lines=10> */
[----:B------:R-:W-:Y:S01]  /*4180*/  FSEL R206, R36, -INF , !P0 ;  /* 0xff80000024ce7808 */ /* 0x000fe20004000000 */
[----:B-1----:R-:W-:Y:S01]  /*4190*/  IMAD.IADD R36, R88, 0x1, R94 ;  /* 0x0000000158247824 */ /* 0x002fe200078e025e */
[----:B------:R-:W-:Y:S01]  /*41a0*/  PLOP3.LUT P0, PT, PT, PT, UP6, 0x40, 0x0 ;  /* 0x000000000000781c */ /* 0x000fe20003f0e868 */
[----:B------:R-:W-:Y:S01]  /*41b0*/  UISETP.NE.AND UP6, UPT, UR37, URZ, UPT ;  /* 0x0000003f2500728c */ /* 0x000fe2000bfc5270 */
[----:B------:R-:W-:-:S02]  /*41c0*/  FSEL R208, R49, -INF , !P6 ;  /* 0xff80000031d07808 */ /* 0x000fc40007000000 */
[----:B------:R-:W-:Y:S02]  /*41d0*/  FSEL R209, R40, -INF , !P2 ;  /* 0xff80000028d17808 */ /* 0x000fe40005000000 */
[----:B------:R-:W-:Y:S02]  /*41e0*/  FSEL R207, R41, -INF , !P1 ;  /* 0xff80000029cf7808 */ /* 0x000fe40004800000 */
[----:B------:R-:W-:Y:S02]  /*41f0*/  PLOP3.LUT P6, PT, PT, PT, UP2, 0x40, 0x0 ;  /* 0x000000000000781c */ /* 0x000fe40003fce828 */
[----:B------:R-:W-:Y:S02]  /*4200*/  PLOP3.LUT P2, PT, PT, PT, UP1, 0x40, 0x0 ;  /* 0x000000000000781c */ /* 0x000fe40003f4e818 */
[----:B------:R-:W-:Y:S02]  /*4210*/  PLOP3.LUT P1, PT, PT, PT, UP0, 0x40, 0x0 ;  /* 0x000000000000781c */ /* 0x000fe40003f2e808 */
[----:B------:R-:W-:-:S02]  /*4220*/  ISETP.GT.AND P6, PT, R93, 0x51, P6 ;  /* 0x000000515d00780c */ /* 0x000fc400037c4270 */
[C---:B------:R-:W-:Y:S02]  /*4230*/  ISETP.GT.AND P2, PT, R93.reuse, 0x58, P2 ;  /* 0x000000585d00780c */ /* 0x040fe40001744270 */
[----:B------:R-:W-:Y:S01]  /*4240*/  ISETP.GT.AND P1, PT, R93, 0x59, P1 ;  /* 0x000000595d00780c */ /* 0x000fe20000f24270 */
[----:B------:R-:W-:Y:S01]  /*4250*/  IMAD.IADD R93, R90, 0x1, R94 ;  /* 0x000000015a5d7824 */ /* 0x000fe200078e025e */
[C---:B------:R-:W-:Y:S02]  /*4260*/  ISETP.LT.OR P6, PT, R95.reuse, 0x52, P6 ;  /* 0x000000525f00780c */ /* 0x040fe400037c1670 */
[C---:B------:R-:W-:Y:S02]  /*4270*/  ISETP.LT.OR P2, PT, R95.reuse, 0x59, P2 ;  /* 0x000000595f00780c */ /* 0x040fe40001741670 */
[----:B------:R-:W-:Y:S02]  /*4280*/  ISETP.LT.OR P1, PT, R95, 0x5a, P1 ;  /* 0x0000005a5f00780c */ /* 0x000fe40000f21670 */
[----:B------:R-:W-:-:S02]  /*4290*/  IMNMX R93, R93, R89, PT ;  /* 0x000000595d5d7217 */ /* 0x000fc40003800200 */
[----:B------:R-:W-:Y:S02]  /*42a0*/  FSEL R154, R37, -INF , !P6 ;  /* 0xff800000259a7808 */ /* 0x000fe40007000000 */
[----:B------:R-:W-:Y:S02]  /*42b0*/  FSEL R137, R28, -INF , !P2 ;  /* 0xff8000001c897808 */ /* 0x000fe40005000000 */
[----:B------:R-:W-:Y:S01]  /*42c0*/  FSEL R136, R29, -INF , !P1 ;  /* 0xff8000001d887808 */ /* 0x000fe20004800000 */
        /* <DEDUP_REMOVED lines=13> */
.L_x_263:
[----:B------:R-:W-:-:S04]  /*43a0*/  MOV R28, c[0x0][0x32c] ;  /* 0x0000cb00001c7a02 */ /* 0x000fc80000000f00 */
[----:B------:R-:W-:-:S13]  /*43b0*/  ISETP.NE.AND P0, PT, R28, 0x1, PT ;  /* 0x000000011c00780c */ /* 0x000fda0003f05270 */
[----:B------:R-:W-:-:S05]  /*43c0*/  @P0 IMAD.HI.U32 R28, R94, c[0x0][0x330], RZ ;  /* 0x0000cc005e1c0a27 */ /* 0x000fca00078e00ff */
[----:B------:R-:W-:Y:S02]  /*43d0*/  @P0 SHF.R.U32.HI R94, RZ, c[0x0][0x334], R28 ;  /* 0x0000cd00ff5e0a19 */ /* 0x000fe4000001161c */
.L_x_264:
[----:B------:R-:W-:Y:S05]  /*43e0*/  BSYNC B0 ;  /* 0x0000000000007941 */ /* 0x000fea0003800000 */
.L_x_262:
[----:B------:R-:W-:-:S05]  /*43f0*/  IMAD R94, R94, c[0x0][0x32c], R2 ;  /* 0x0000cb005e5e7a24 */ /* 0x000fca00078e0202 */
[----:B------:R-:W-:Y:S02]  /*4400*/  IADD3 R28, R94, c[0x0][0x32c], RZ ;  /* 0x0000cb005e1c7a10 */ /* 0x000fe40007ffe0ff */
[----:B------:R-:W-:Y:S02]  /*4410*/  IMNMX R36, R36, R94, !PT ;  /* 0x0000005e24247217 */ /* 0x000fe40007800200 */
[----:B------:R-:W-:Y:S02]  /*4420*/  IMNMX R93, R93, R28, PT ;  /* 0x0000001c5d5d7217 */ /* 0x000fe40003800200 */
.L_x_261:
[----:B------:R-:W-:Y:S02]  /*4430*/  UP2UR UR42, UPR, URZ, 0x40 ;  /* 0x000000403f2a7883 */ /* 0x000fe40008000000 */
[----:B------:R-:W-:Y:S02]  /*4440*/  UISETP.NE.AND UP6, UPT, UR24, URZ, UPT ;  /* 0x0000003f1800728c */ /* 0x000fe4000bfc5270 */
[----:B------:R-:W-:Y:S02]  /*4450*/  UP2UR UR36, UPR, URZ, 0x1 ;  /* 0x000000013f247883 */ /* 0x000fe40008000000 */
[----:B------:R-:W-:-:S02]  /*4460*/  UP2UR UR43, UPR, URZ, 0x40 ;  /* 0x000000403f2b7883 */ /* 0x000fc40008000000 */
[----:B------:R-:W-:Y:S02]  /*4470*/  UISETP.NE.AND UP6, UPT, UR30, URZ, UPT ;  /* 0x0000003f1e00728c */ /* 0x000fe4000bfc5270 */
[----:B------:R-:W-:Y:S02]  /*4480*/  UISETP.NE.AND UP0, UPT, UR32, URZ, UPT ;  /* 0x0000003f2000728c */ /* 0x000fe4000bf05270 */
[----:B------:R-:W-:Y:S02]  /*4490*/  UP2UR UR44, UPR, URZ, 0x40 ;  /* 0x000000403f2c7883 */ /* 0x000fe40008000000 */
[----:B------:R-:W-:Y:S02]  /*44a0*/  UISETP.NE.AND UP6, UPT, UR33, URZ, UPT ;  /* 0x0000003f2100728c */ /* 0x000fe4000bfc5270 */
[----:B------:R-:W-:Y:S01]  /*44b0*/  UP2UR UR41, UPR, URZ, 0x20 ;  /* 0x000000203f297883 */ /* 0x000fe20008000000 */
[----:B------:R-:W-:Y:S01]  /*44c0*/  PLOP3.LUT P0, PT, PT, PT, UP0, 0x40, 0x0 ;  /* 0x000000000000781c */ /* 0x000fe20003f0e808 */
[----:B------:R-:W-:-:S02]  /*44d0*/  UISETP.NE.AND UP5, UPT, UR31, URZ, UPT ;  /* 0x0000003f1f00728c */ /* 0x000fc4000bfa5270 */
[----:B------:R-:W-:Y:S01]  /*44e0*/  PLOP3.LUT P1, PT, PT, PT, UP6, 0x40, 0x0 ;  /* 0x000000000000781c */ /* 0x000fe20003f2e868 */
[----:B------:R-:W-:Y:S01]  /*44f0*/  UISETP.NE.AND UP6, UPT, UR44, URZ, UPT ;  /* 0x0000003f2c00728c */ /* 0x000fe2000bfc5270 */
[----:B------:R-:W-:Y:S01]  /*4500*/  ISETP.GT.AND P0, PT, R3, 0x1, P0 ;  /* 0x000000010300780c */ /* 0x000fe20000704270 */
[----:B------:R-:W-:Y:S01]  /*4510*/  UP2UR UR39, UPR, URZ, 0x8 ;  /* 0x000000083f277883 */ /* 0x000fe20008000000 */
[----:B------:R-:W-:Y:S01]  /*4520*/  PLOP3.LUT P6, PT, PT, PT, UP5, 0x40, 0x0 ;  /* 0x000000000000781c */ /* 0x000fe20003fce858 */
[----:B------:R-:W-:Y:S01]  /*4530*/  UISETP.NE.AND UP3, UPT, UR28, URZ, UPT ;  /* 0x0000003f1c00728c */ /* 0x000fe2000bf65270 */
[----:B------:R-:W-:Y:S01]  /*4540*/  ISETP.LT.OR P0, PT, R91, 0x2, P0 ;  /* 0x000000025b00780c */ /* 0x000fe20000701670 */
[----:B------:R-:W-:Y:S01]  /*4550*/  UP2UR UR37, UPR, URZ, 0x2 ;  /* 0x000000023f257883 */ /* 0x000fe20008000000 */
[----:B------:R-:W-:Y:S01]  /*4560*/  PLOP3.LUT P2, PT, PT, PT, UP6, 0x40, 0x0 ;  /* 0x000000000000781c */ /* 0x000fe20003f4e868 */
[----:B------:R-:W-:Y:S01]  /*4570*/  UISETP.NE.AND UP6, UPT, UR27, URZ, UPT ;  /* 0x0000003f1b00728c */ /* 0x000fe2000bfc5270 */
[----:B------:R-:W-:Y:S01]  /*4580*/  ISETP.GT.AND P6, PT, R3, 0x8, P6 ;  /* 0x000000080300780c */ /* 0x000fe200037c4270 */
[----:B------:R-:W-:Y:S01]  /*4590*/  UISETP.NE.AND UP1, UPT, UR26, URZ, UPT ;  /* 0x0000003f1a00728c */ /* 0x000fe2000bf25270 */
[----:B------:R-:W-:Y:S01]  /*45a0*/  FSEL R83, R83, -INF , !P0 ;  /* 0xff80000053537808 */ /* 0x000fe20004000000 */
[----:B------:R-:W-:Y:S01]  /*45b0*/  UP2UR UR40, UPR, URZ, 0x10 ;  /* 0x000000103f287883 */ /* 0x000fe20008000000 */
[----:B------:R-:W-:Y:S01]  /*45c0*/  ISETP.GT.AND P2, PT, R3, 0x9, P2 ;  /* 0x000000090300780c */ /* 0x000fe20001744270 */
[----:B------:R-:W-:Y:S01]  /*45d0*/  UISETP.NE.AND UP4, UPT, UR29, URZ, UPT ;  /* 0x0000003f1d00728c */ /* 0x000fe2000bf85270 */
[----:B------:R-:W-:Y:S01]  /*45e0*/  PLOP3.LUT P0, PT, PT, PT, UP3, 0x40, 0x0 ;  /* 0x000000000000781c */ /* 0x000fe20003f0e838 */
[----:B------:R-:W-:Y:S01]  /*45f0*/  UP2UR UR38, UPR, URZ, 0x4 ;  /* 0x000000043f267883 */ /* 0x000fe20008000000 */
[C---:B------:R-:W-:Y:S01]  /*4600*/  ISETP.LT.OR P6, PT, R91.reuse, 0x9, P6 ;  /* 0x000000095b00780c */ /* 0x040fe200037c1670 */
[----:B------:R-:W-:Y:S01]  /*4610*/  UISETP.NE.AND UP2, UPT, UR25, URZ, UPT ;  /* 0x0000003f1900728c */ /* 0x000fe2000bf45270 */
[----:B------:R-:W-:Y:S01]  /*4620*/  ISETP.LT.OR P2, PT, R91, 0xa, P2 ;  /* 0x0000000a5b00780c */ /* 0x000fe20001741670 */
[----:B------:R-:W-:Y:S01]  /*4630*/  UP2UR UR44, UPR, URZ, 0x10 ;  /* 0x000000103f2c7883 */ /* 0x000fe20008000000 */
[----:B------:R-:W-:-:S02]  /*4640*/  ISETP.GT.AND P1, PT, R3, RZ, P1 ;  /* 0x000000ff0300720c */ /* 0x000fc40000f24270 */
[----:B------:R-:W-:Y:S02]  /*4650*/  ISETP.GT.AND P0, PT, R3, 0x11, P0 ;  /* 0x000000110300780c */ /* 0x000fe40000704270 */
[----:B------:R-:W-:Y:S02]  /*4660*/  FSEL R78, R78, -INF , !P6 ;  /* 0xff8000004e4e7808 */ /* 0x000fe40007000000 */
[----:B------:R-:W-:Y:S02]  /*4670*/  FSEL R79, R79, -INF , !P2 ;  /* 0xff8000004f4f7808 */ /* 0x000fe40005000000 */
[----:B------:R-:W-:Y:S01]  /*4680*/  PLOP3.LUT P6, PT, PT, PT, UP6, 0x40, 0x0 ;  /* 0x000000000000781c */ /* 0x000fe20003fce868 */
[----:B------:R-:W-:Y:S01]  /*4690*/  UISETP.NE.AND UP6, UPT, UR43, URZ, UPT ;  /* 0x0000003f2b00728c */ /* 0x000fe2000bfc5270 */
[C---:B------:R-:W-:Y:S01]  /*46a0*/  ISETP.LT.OR P1, PT, R91.reuse, 0x1, P1 ;  /* 0x000000015b00780c */ /* 0x040fe20000f21670 */
[----:B------:R-:W-:Y:S01]  /*46b0*/  UP2UR UR43, UPR, URZ, 0x2 ;  /* 0x000000023f2b7883 */ /* 0x000fe20008000000 */
[----:B------:R-:W-:-:S02]  /*46c0*/  ISETP.LT.OR P2, PT, R91, 0x12, P0 ;  /* 0x000000125b00780c */ /* 0x000fc40000741670 */
[----:B------:R-:W-:Y:S01]  /*46d0*/  PLOP3.LUT P0, PT, PT, PT, UP1, 0x40, 0x0 ;  /* 0x000000000000781c */ /* 0x000fe20003f0e818 */
[----:B------:R-:W-:Y:S01]  /*46e0*/  UISETP.NE.AND UP1, UPT, UR33, URZ, UPT ;  /* 0x0000003f2100728c */ /* 0x000fe2000bf25270 */
[----:B------:R-:W-:Y:S02]  /*46f0*/  FSEL R82, R82, -INF , !P1 ;  /* 0xff80000052527808 */ /* 0x000fe40004800000 */
[----:B------:R-:W-:Y:S01]  /*4700*/  PLOP3.LUT P1, PT, PT, PT, UP4, 0x40, 0x0 ;  /* 0x000000000000781c */ /* 0x000fe20003f2e848 */
[----:B------:R-:W-:Y:S01]  /*4710*/  UISETP.NE.AND UP4, UPT, UR30, URZ, UPT ;  /* 0x0000003f1e00728c */ /* 0x000fe2000bf85270 */
[----:B------:R-:W-:Y:S02]  /*4720*/  ISETP.GT.AND P0, PT, R3, 0x19, P0 ;  /* 0x000000190300780c */ /* 0x000fe40000704270 */
[----:B------:R-:W-:Y:S02]  /*4730*/  FSEL R75, R75, -INF , !P2 ;  /* 0xff8000004b4b7808 */ /* 0x000fe40005000000 */
[----:B------:R-:W-:Y:S01]  /*4740*/  PLOP3.LUT P2, PT, PT, PT, UP1, 0x40, 0x0 ;  /* 0x000000000000781c */ /* 0x000fe20003f4e818 */
[----:B------:R-:W-:Y:S01]  /*4750*/  UISETP.NE.AND UP1, UPT, UR27, URZ, UPT ;  /* 0x0000003f1b00728c */ /* 0x000fe2000bf25270 */
[----:B------:R-:W-:-:S02]  /*4760*/  ISETP.GT.AND P1, PT, R3, 0x10, P1 ;  /* 0x000000100300780c */ /* 0x000fc40000f24270 */
[C---:B------:R-:W-:Y:S02]  /*4770*/  ISETP.LT.OR P0, PT, R91.reuse, 0x1a, P0 ;  /* 0x0000001a5b00780c */ /* 0x040fe40000701670 */
[----:B------:R-:W-:Y:S02]  /*4780*/  ISETP.GT.AND P2, PT, R36, RZ, P2 ;  /* 0x000000ff2400720c */ /* 0x000fe40001744270 */
[----:B------:R-:W-:Y:S02]  /*4790*/  ISETP.LT.OR P1, PT, R91, 0x11, P1 ;  /* 0x000000115b00780c */ /* 0x000fe40000f21670 */
[----:B------:R-:W-:Y:S02]  /*47a0*/  FSEL R71, R71, -INF , !P0 ;  /* 0xff80000047477808 */ /* 0x000fe40004000000 */
[----:B------:R-:W-:Y:S02]  /*47b0*/  PLOP3.LUT P0, PT, PT, PT, UP2, 0x40, 0x0 ;  /* 0x000000000000781c */ /* 0x000fe40003f0e828 */
[----:B------:R-:W-:-:S02]  /*47c0*/  ISETP.LT.OR P2, PT, R93, 0x1, P2 ;  /* 0x000000015d00780c */ /* 0x000fc40001741670 */
        /* <DEDUP_REMOVED lines=8> */
[----:B------:R-:W-:Y:S02]  /*4850*/  ISETP.LT.OR P0, PT, R91, 0x21, P0 ;  /* 0x000000215b00780c */ /* 0x000fe40000701670 */
[----:B------:R-:W-:Y:S02]  /*4860*/  ISETP.LT.OR P1, PT, R93, 0x2, P1 ;  /* 0x000000025d00780c */ /* 0x000fe40000f21670 */
[----:B------:R-:W-:Y:S02]  /*4870*/  FSEL R49, R66, -INF , !P0 ;  /* 0xff80000042317808 */ /* 0x000fe40004000000 */
[----:B------:R-:W-:Y:S01]  /*4880*/  PLOP3.LUT P0, PT, PT, PT, UP4, 0x40, 0x0 ;  /* 0x000000000000781c */ /* 0x000fe20003f0e848 */
[----:B------:R-:W-:Y:S01]  /*4890*/  UISETP.NE.AND UP4, UPT, UR21, URZ, UPT ;  /* 0x0000003f1500728c */ /* 0x000fe2000bf85270 */
[----:B------:R-:W-:Y:S02]  /*48a0*/  FSEL R60, R25, -INF , !P1 ;  /* 0xff800000193c7808 */ /* 0x000fe40004800000 */
[----:B------:R-:W-:-:S02]  /*48b0*/  ISETP.GT.AND P6, PT, R3, 0x18, P6 ;  /* 0x000000180300780c */ /* 0x000fc400037c4270 */
[----:B------:R-:W-:Y:S01]  /*48c0*/  PLOP3.LUT P1, PT, PT, PT, UP5, 0x40, 0x0 ;  /* 0x000000000000781c */ /* 0x000fe20003f2e858 */
[----:B------:R-:W-:Y:S01]  /*48d0*/  UISETP.NE.AND UP5, UPT, UR22, URZ, UPT ;  /* 0x0000003f1600728c */ /* 0x000fe2000bfa5270 */
[C---:B------:R-:W-:Y:S02]  /*48e0*/  ISETP.GT.AND P0, PT, R36.reuse, 0x10, P0 ;  /* 0x000000102400780c */ /* 0x040fe40000704270 */
[----:B------:R-:W-:Y:S02]  /*48f0*/  ISETP.LT.OR P6, PT, R91, 0x19, P6 ;  /* 0x000000195b00780c */ /* 0x000fe400037c1670 */
[----:B------:R-:W-:Y:S02]  /*4900*/  ISETP.GT.AND P1, PT, R36, 0x8, P1 ;  /* 0x000000082400780c */ /* 0x000fe40000f24270 */
[----:B------:R-:W-:Y:S02]  /*4910*/  ISETP.LT.OR P0, PT, R93, 0x11, P0 ;  /* 0x000000115d00780c */ /* 0x000fe40000701670 */
[----:B------:R-:W-:-:S02]  /*4920*/  FSEL R70, R70, -INF , !P6 ;  /* 0xff80000046467808 */ /* 0x000fc40007000000 */
[----:B------:R-:W-:Y:S02]  /*4930*/  ISETP.LT.OR P1, PT, R93, 0x9, P1 ;  /* 0x000000095d00780c */ /* 0x000fe40000f21670 */
[----:B------:R-:W-:Y:S02]  /*4940*/  PLOP3.LUT P6, PT, PT, PT, UP6, 0x40, 0x0 ;  /* 0x000000000000781c */ /* 0x000fe40003fce868 */
[----:B------:R-:W-:Y:S02]  /*4950*/  FSEL R53, R20, -INF , !P0 ;  /* 0xff80000014357808 */ /* 0x000fe40004000000 */
[----:B------:R-:W-:Y:S02]  /*4960*/  ISETP.GT.AND P2, PT, R36, 0x9, P2 ;  /* 0x000000092400780c */ /* 0x000fe40001744270 */
[----:B------:R-:W-:Y:S01]  /*4970*/  PLOP3.LUT P0, PT, PT, PT, UP3, 0x40, 0x0 ;  /* 0x000000000000781c */ /* 0x000fe20003f0e838 */
[----:B------:R-:W-:Y:S01]  /*4980*/  UISETP.NE.AND UP3, UPT, UR20, URZ, UPT ;  /* 0x0000003f1400728c */ /* 0x000fe2000bf65270 */
[----:B------:R-:W-:-:S02]  /*4990*/  FSEL R57, R132, -INF , !P1 ;  /* 0xff80000084397808 */ /* 0x000fc40004800000 */
[----:B------:R-:W-:Y:S02]  /*49a0*/  ISETP.GT.AND P6, PT, R3, 0x21, P6 ;  /* 0x000000210300780c */ /* 0x000fe400037c4270 */
[----:B------:R-:W-:Y:S02]  /*49b0*/  PLOP3.LUT P1, PT, PT, PT, UP0, 0x40, 0x0 ;  /* 0x000000000000781c */ /* 0x000fe40003f2e808 */
[----:B------:R-:W-:Y:S02]  /*49c0*/  ISETP.LT.OR P2, PT, R93, 0xa, P2 ;  /* 0x0000000a5d00780c */ /* 0x000fe40001741670 */
[----:B------:R-:W-:Y:S02]  /*49d0*/  ISETP.GT.AND P0, PT, R36, 0x11, P0 ;  /* 0x000000112400780c */ /* 0x000fe40000704270 */
[----:B------:R-:W-:Y:S02]  /*49e0*/  ISETP.LT.OR P6, PT, R91, 0x22, P6 ;  /* 0x000000225b00780c */ /* 0x000fe400037c1670 */
[----:B------:R-:W-:-:S02]  /*49f0*/  ISETP.GT.AND P1, PT, R3, 0x28, P1 ;  /* 0x000000280300780c */ /* 0x000fc40000f24270 */
[----:B------:R-:W-:Y:S02]  /*4a00*/  FSEL R56, R133, -INF , !P2 ;  /* 0xff80000085387808 */ /* 0x000fe40005000000 */
[----:B------:R-:W-:Y:S02]  /*4a10*/  ISETP.LT.OR P0, PT, R93, 0x12, P0 ;  /* 0x000000125d00780c */ /* 0x000fe40000701670 */
[----:B------:R-:W-:Y:S01]  /*4a20*/  PLOP3.LUT P2, PT, PT, PT, UP1, 0x40, 0x0 ;  /* 0x000000000000781c */ /* 0x000fe20003f4e818 */
[----:B------:R-:W-:Y:S01]  /*4a30*/  UISETP.NE.AND UP1, UPT, UR43, URZ, UPT ;  /* 0x0000003f2b00728c */ /* 0x000fe2000bf25270 */
[----:B------:R-:W-:Y:S02]  /*4a40*/  FSEL R48, R67, -INF , !P6 ;  /* 0xff80000043307808 */ /* 0x000fe40007000000 */
[----:B------:R-:W-:Y:S02]  /*4a50*/  ISETP.LT.OR P1, PT, R91, 0x29, P1 ;  /* 0x000000295b00780c */ /* 0x000fe40000f21670 */
[----:B------:R-:W-:-:S02]  /*4a60*/  PLOP3.LUT P6, PT, PT, PT, UP5, 0x40, 0x0 ;  /* 0x000000000000781c */ /* 0x000fc40003fce858 */
[----:B------:R-:W-:Y:S02]  /*4a70*/  FSEL R52, R21, -INF , !P0 ;  /* 0xff80000015347808 */ /* 0x000fe40004000000 */
[----:B------:R-:W-:Y:S02]  /*4a80*/  PLOP3.LUT P0, PT, PT, PT, UP4, 0x40, 0x0 ;  /* 0x000000000000781c */ /* 0x000fe40003f0e848 */
[----:B------:R-:W-:Y:S02]  /*4a90*/  FSEL R67, R62, -INF , !P1 ;  /* 0xff8000003e437808 */ /* 0x000fe40004800000 */
[C---:B------:R-:W-:Y:S02]  /*4aa0*/  ISETP.GT.AND P6, PT, R3.reuse, 0x29, P6 ;  /* 0x000000290300780c */ /* 0x040fe400037c4270 */
[----:B------:R-:W-:Y:S01]  /*4ab0*/  PLOP3.LUT P1, PT, PT, PT, UP1, 0x40, 0x0 ;  /* 0x000000000000781c */ /* 0x000fe20003f2e818 */
[----:B------:R-:W-:Y:S01]  /*4ac0*/  UISETP.NE.AND UP1, UPT, UR18, URZ, UPT ;  /* 0x0000003f1200728c */ /* 0x000fe2000bf25270 */
[----:B------:R-:W-:-:S02]  /*4ad0*/  ISETP.GT.AND P0, PT, R3, 0x30, P0 ;  /* 0x000000300300780c */ /* 0x000fc40000704270 */
[C---:B------:R-:W-:Y:S02]  /*4ae0*/  ISETP.LT.OR P6, PT, R91.reuse, 0x2a, P6 ;  /* 0x0000002a5b00780c */ /* 0x040fe400037c1670 */
[----:B------:R-:W-:Y:S02]  /*4af0*/  ISETP.GT.AND P1, PT, R36, 0x19, P1 ;  /* 0x000000192400780c */ /* 0x000fe40000f24270 */
[----:B------:R-:W-:Y:S02]  /*4b00*/  ISETP.LT.OR P0, PT, R91, 0x31, P0 ;  /* 0x000000315b00780c */ /* 0x000fe40000701670 */
[----:B------:R-:W-:Y:S02]  /*4b10*/  FSEL R66, R63, -INF , !P6 ;  /* 0xff8000003f427808 */ /* 0x000fe40007000000 */
[----:B------:R-:W-:Y:S02]  /*4b20*/  ISETP.LT.OR P1, PT, R93, 0x1a, P1 ;  /* 0x0000001a5d00780c */ /* 0x000fe40000f21670 */
[----:B------:R-:W-:-:S02]  /*4b30*/  FSEL R63, R58, -INF , !P0 ;  /* 0xff8000003a3f7808 */ /* 0x000fc40004000000 */
[----:B------:R-:W-:Y:S01]  /*4b40*/  PLOP3.LUT P0, PT, PT, PT, UP0, 0x40, 0x0 ;  /* 0x000000000000781c */ /* 0x000fe20003f0e808 */
[----:B------:R-:W-:Y:S01]  /*4b50*/  UISETP.NE.AND UP0, UPT, UR17, URZ, UPT ;  /* 0x0000003f1100728c */ /* 0x000fe2000bf05270 */
[----:B------:R-:W-:Y:S02]  /*4b60*/  FSEL R40, R129, -INF , !P1 ;  /* 0xff80000081287808 */ /* 0x000fe40004800000 */
[----:B------:R-:W-:Y:S01]  /*4b70*/  PLOP3.LUT P1, PT, PT, PT, UP2, 0x40, 0x0 ;  /* 0x000000000000781c */ /* 0x000fe20003f2e828 */
[----:B------:R-:W-:Y:S01]  /*4b80*/  UISETP.NE.AND UP2, UPT, UR19, URZ, UPT ;  /* 0x0000003f1300728c */ /* 0x000fe2000bf45270 */
[C---:B------:R-:W-:Y:S02]  /*4b90*/  ISETP.GT.AND P0, PT, R36.reuse, 0x28, P0 ;  /* 0x000000282400780c */ /* 0x040fe40000704270 */
[----:B------:R-:W-:Y:S02]  /*4ba0*/  ISETP.GT.AND P1, PT, R36, 0x20, P1 ;  /* 0x000000202400780c */ /* 0x000fe40000f24270 */
[----:B------:R-:W-:-:S02]  /*4bb0*/  ISETP.LT.OR P0, PT, R93, 0x29, P0 ;  /* 0x000000295d00780c */ /* 0x000fc40000701670 */
[----:B------:R-:W-:Y:S02]  /*4bc0*/  ISETP.LT.OR P1, PT, R93, 0x21, P1 ;  /* 0x000000215d00780c */ /* 0x000fe40000f21670 */
[----:B------:R-:W-:Y:S02]  /*4bd0*/  FSEL R242, R124, -INF , !P0 ;  /* 0xff8000007cf27808 */ /* 0x000fe40004000000 */
[----:B------:R-:W-:Y:S01]  /*4be0*/  PLOP3.LUT P0, PT, PT, PT, UP5, 0x40, 0x0 ;  /* 0x000000000000781c */ /* 0x000fe20003f0e858 */
[----:B------:R-:W-:Y:S01]  /*4bf0*/  UISETP.NE.AND UP5, UPT, UR41, URZ, UPT ;  /* 0x0000003f2900728c */ /* 0x000fe2000bfa5270 */
[----:B------:R-:W-:Y:S02]  /*4c00*/  FSEL R244, R16, -INF , !P1 ;  /* 0xff80000010f47808 */ /* 0x000fe40004800000 */
[----:B------:R-:W-:Y:S02]  /*4c10*/  PLOP3.LUT P1, PT, PT, PT, UP2, 0x40, 0x0 ;  /* 0x000000000000781c */ /* 0x000fe40003f2e828 */
[----:B------:R-:W-:-:S02]  /*4c20*/  ISETP.GT.AND P0, PT, R36, 0x29, P0 ;  /* 0x000000292400780c */ /* 0x000fc40000704270 */
[----:B------:R-:W-:Y:S02]  /*4c30*/  ISETP.GT.AND P2, PT, R36, 0x18, P2 ;  /* 0x000000182400780c */ /* 0x000fe40001744270 */
[----:B------:R-:W-:Y:S02]  /*4c40*/  ISETP.GT.AND P1, PT, R3, 0x38, P1 ;  /* 0x000000380300780c */ /* 0x000fe40000f24270 */
[C---:B------:R-:W-:Y:S02]  /*4c50*/  ISETP.LT.OR P0, PT, R93.reuse, 0x2a, P0 ;  /* 0x0000002a5d00780c */ /* 0x040fe40000701670 */
[----:B------:R-:W-:Y:S02]  /*4c60*/  ISETP.LT.OR P2, PT, R93, 0x19, P2 ;  /* 0x000000195d00780c */ /* 0x000fe40001741670 */
[----:B------:R-:W-:Y:S02]  /*4c70*/  ISETP.LT.OR P1, PT, R91, 0x39, P1 ;  /* 0x000000395b00780c */ /* 0x000fe40000f21670 */
[----:B------:R-:W-:-:S02]  /*4c80*/  FSEL R245, R125, -INF , !P0 ;  /* 0xff8000007df57808 */ /* 0x000fc40004000000 */
[----:B------:R-:W-:Y:S02]  /*4c90*/  PLOP3.LUT P0, PT, PT, PT, UP0, 0x40, 0x0 ;  /* 0x000000000000781c */ /* 0x000fe40003f0e808 */
[----:B------:R-:W-:Y:S02]  /*4ca0*/  FSEL R41, R128, -INF , !P2 ;  /* 0xff80000080297808 */ /* 0x000fe40005000000 */
[----:B------:R-:W-:Y:S02]  /*4cb0*/  FSEL R62, R54, -INF , !P1 ;  /* 0xff800000363e7808 */ /* 0x000fe40004800000 */
[----:B------:R-:W-:Y:S02]  /*4cc0*/  PLOP3.LUT P6, PT, PT, PT, UP3, 0x40, 0x0 ;  /* 0x000000000000781c */ /* 0x000fe40003fce838 */
[----:B------:R-:W-:Y:S01]  /*4cd0*/  PLOP3.LUT P2, PT, PT, PT, UP6, 0x40, 0x0 ;  /* 0x000000000000781c */ /* 0x000fe20003f4e868 */
[----:B------:R-:W-:Y:S01]  /*4ce0*/  UISETP.NE.AND UP6, UPT, UR42, URZ, UPT ;  /* 0x0000003f2a00728c */ /* 0x000fe2000bfc5270 */
[----:B------:R-:W-:Y:S01]  /*4cf0*/  PLOP3.LUT P1, PT, PT, PT, UP3, 0x40, 0x0 ;  /* 0x000000000000781c */ /* 0x000fe20003f2e838 */
[----:B------:R-:W-:Y:S01]  /*4d00*/  UISETP.NE.AND UP3, UPT, UR39, URZ, UPT ;  /* 0x0000003f2700728c */ /* 0x000fe2000bf65270 */
[----:B------:R-:W-:-:S02]  /*4d10*/  ISETP.GT.AND P0, PT, R3, 0x40, P0 ;  /* 0x000000400300780c */ /* 0x000fc40000704270 */
[----:B------:R-:W-:Y:S02]  /*4d20*/  ISETP.GT.AND P6, PT, R3, 0x31, P6 ;  /* 0x000000310300780c */ /* 0x000fe400037c4270 */
[C---:B------:R-:W-:Y:S02]  /*4d30*/  ISETP.GT.AND P2, PT, R36.reuse, 0x21, P2 ;  /* 0x000000212400780c */ /* 0x040fe40001744270 */
[----:B------:R-:W-:Y:S02]  /*4d40*/  ISETP.GT.AND P1, PT, R36, 0x31, P1 ;  /* 0x000000312400780c */ /* 0x000fe40000f24270 */
[C---:B------:R-:W-:Y:S02]  /*4d50*/  ISETP.LT.OR P0, PT, R91.reuse, 0x41, P0 ;  /* 0x000000415b00780c */ /* 0x040fe40000701670 */
[----:B------:R-:W-:Y:S02]  /*4d60*/  ISETP.LT.OR P6, PT, R91, 0x32, P6 ;  /* 0x000000325b00780c */ /* 0x000fe400037c1670 */
[----:B------:R-:W-:-:S02]  /*4d70*/  ISETP.LT.OR P2, PT, R93, 0x22, P2 ;  /* 0x000000225d00780c */ /* 0x000fc40001741670 */
[----:B------:R-:W-:Y:S02]  /*4d80*/  ISETP.LT.OR P1, PT, R93, 0x32, P1 ;  /* 0x000000325d00780c */ /* 0x000fe40000f21670 */
[----:B------:R-:W-:Y:S02]  /*4d90*/  FSEL R241, R50, -INF , !P0 ;  /* 0xff80000032f17808 */ /* 0x000fe40004000000 */
[----:B------:R-:W-:Y:S01]  /*4da0*/  PLOP3.LUT P0, PT, PT, PT, UP0, 0x40, 0x0 ;  /* 0x000000000000781c */ /* 0x000fe20003f0e808 */
[----:B------:R-:W-:Y:S01]  /*4db0*/  UISETP.NE.AND UP0, UPT, UR36, URZ, UPT ;  /* 0x0000003f2400728c */ /* 0x000fe2000bf05270 */
[----:B------:R-:W-:Y:S01]  /*4dc0*/  FSEL R59, R59, -INF , !P6 ;  /* 0xff8000003b3b7808 */ /* 0x000fe20007000000 */
[----:B------:R-:W-:Y:S01]  /*4dd0*/  UP2UR UR36, UPR, URZ, 0x40 ;  /* 0x000000403f247883 */ /* 0x000fe20008000000 */
[----:B------:R-:W-:Y:S02]  /*4de0*/  FSEL R243, R17, -INF , !P2 ;  /* 0xff80000011f37808 */ /* 0x000fe40005000000 */
[----:B------:R-:W-:-:S02]  /*4df0*/  FSEL R132, R13, -INF , !P1 ;  /* 0xff8000000d847808 */ /* 0x000fc40004800000 */
[----:B------:R-:W-:Y:S02]  /*4e00*/  PLOP3.LUT P6, PT, PT, PT, UP1, 0x40, 0x0 ;  /* 0x000000000000781c */ /* 0x000fe40003fce818 */
[----:B------:R-:W-:Y:S01]  /*4e10*/  PLOP3.LUT P2, PT, PT, PT, UP4, 0x40, 0x0 ;  /* 0x000000000000781c */ /* 0x000fe20003f4e848 */
[----:B------:R-:W-:Y:S01]  /*4e20*/  UISETP.NE.AND UP4, UPT, UR40, URZ, UPT ;  /* 0x0000003f2800728c */ /* 0x000fe2000bf85270 */
[----:B------:R-:W-:Y:S01]  /*4e30*/  PLOP3.LUT P1, PT, PT, PT, UP2, 0x40, 0x0 ;  /* 0x000000000000781c */ /* 0x000fe20003f2e828 */
[----:B------:R-:W-:Y:S01]  /*4e40*/  UISETP.NE.AND UP2, UPT, UR38, URZ, UPT ;  /* 0x0000003f2600728c */ /* 0x000fe2000bf45270 */
[C---:B------:R-:W-:Y:S02]  /*4e50*/  ISETP.GT.AND P0, PT, R36.reuse, 0x40, P0 ;  /* 0x000000402400780c */ /* 0x040fe40000704270 */
[----:B------:R-:W-:Y:S02]  /*4e60*/  ISETP.GT.AND P6, PT, R3, 0x39, P6 ;  /* 0x000000390300780c */ /* 0x000fe400037c4270 */
[----:B------:R-:W-:-:S02]  /*4e70*/  ISETP.GT.AND P2, PT, R36, 0x30, P2 ;  /* 0x000000302400780c */ /* 0x000fc40001744270 */
[----:B------:R-:W-:Y:S02]  /*4e80*/  ISETP.GT.AND P1, PT, R36, 0x38, P1 ;  /* 0x000000382400780c */ /* 0x000fe40000f24270 */
[----:B------:R-:W-:Y:S02]  /*4e90*/  ISETP.LT.OR P0, PT, R93, 0x41, P0 ;  /* 0x000000415d00780c */ /* 0x000fe40000701670 */
[----:B------:R-:W-:Y:S02]  /*4ea0*/  ISETP.LT.OR P6, PT, R91, 0x3a, P6 ;  /* 0x0000003a5b00780c */ /* 0x000fe400037c1670 */
[C---:B------:R-:W-:Y:S02]  /*4eb0*/  ISETP.LT.OR P2, PT, R93.reuse, 0x31, P2 ;  /* 0x000000315d00780c */ /* 0x040fe40001741670 */
[----:B------:R-:W-:Y:S02]  /*4ec0*/  ISETP.LT.OR P1, PT, R93, 0x39, P1 ;  /* 0x000000395d00780c */ /* 0x000fe40000f21670 */
[----:B------:R-:W-:-:S02]  /*4ed0*/  FSEL R158, R8, -INF , !P0 ;  /* 0xff800000089e7808 */ /* 0x000fc40004000000 */
[----:B------:R-:W-:Y:S02]  /*4ee0*/  PLOP3.LUT P0, PT, PT, PT, UP5, 0x40, 0x0 ;  /* 0x000000000000781c */ /* 0x000fe40003f0e858 */
[----:B------:R-:W-:Y:S02]  /*4ef0*/  FSEL R58, R55, -INF , !P6 ;  /* 0xff800000373a7808 */ /* 0x000fe40007000000 */
[----:B------:R-:W-:Y:S02]  /*4f00*/  FSEL R133, R12, -INF , !P2 ;  /* 0xff8000000c857808 */ /* 0x000fe40005000000 */
[----:B------:R-:W-:Y:S01]  /*4f10*/  FSEL R125, R120, -INF , !P1 ;  /* 0xff800000787d7808 */ /* 0x000fe20004800000 */
[----:B------:R-:W1:Y:S01]  /*4f20*/  SHFL.IDX PT, R12, R92, 0x3, 0x1c1f ;  /* 0x007c1f005c0c7f89 */ /* 0x000e6200000e0000 */
[----:B------:R-:W-:Y:S02]  /*4f30*/  PLOP3.LUT P6, PT, PT, PT, UP6, 0x40, 0x0 ;  /* 0x000000000000781c */ /* 0x000fe40003fce868 */
[----:B------:R-:W-:Y:S01]  /*4f40*/  PLOP3.LUT P2, PT, PT, PT, UP1, 0x40, 0x0 ;  /* 0x000000000000781c */ /* 0x000fe20003f4e818 */
[----:B------:R-:W-:Y:S01]  /*4f50*/  UISETP.NE.AND UP1, UPT, UR37, URZ, UPT ;  /* 0x0000003f2500728c */ /* 0x000fe2000bf25270 */
[----:B------:R-:W-:-:S02]  /*4f60*/  PLOP3.LUT P1, PT, PT, PT, UP5, 0x40, 0x0 ;  /* 0x000000000000781c */ /* 0x000fc40003f2e858 */
[C---:B------:R-:W-:Y:S02]  /*4f70*/  ISETP.GT.AND P0, PT, R36.reuse, 0x48, P0 ;  /* 0x000000482400780c */ /* 0x040fe40000704270 */
[C---:B------:R-:W-:Y:S02]  /*4f80*/  ISETP.GT.AND P6, PT, R3.reuse, 0x41, P6 ;  /* 0x000000410300780c */ /* 0x040fe400037c4270 */
[----:B------:R-:W-:Y:S02]  /*4f90*/  ISETP.GT.AND P2, PT, R36, 0x39, P2 ;  /* 0x000000392400780c */ /* 0x000fe40001744270 */
[----:B------:R-:W-:Y:S02]  /*4fa0*/  ISETP.GT.AND P1, PT, R3, 0x48, P1 ;  /* 0x000000480300780c */ /* 0x000fe40000f24270 */
[----:B------:R-:W-:Y:S02]  /*4fb0*/  ISETP.LT.OR P0, PT, R93, 0x49, P0 ;  /* 0x000000495d00780c */ /* 0x000fe40000701670 */
[----:B------:R-:W-:-:S02]  /*4fc0*/  ISETP.LT.OR P6, PT, R91, 0x42, P6 ;  /* 0x000000425b00780c */ /* 0x000fc400037c1670 */
[----:B------:R-:W-:Y:S02]  /*4fd0*/  ISETP.LT.OR P2, PT, R93, 0x3a, P2 ;  /* 0x0000003a5d00780c */ /* 0x000fe40001741670 */
[----:B------:R-:W-:Y:S02]  /*4fe0*/  ISETP.LT.OR P1, PT, R91, 0x49, P1 ;  /* 0x000000495b00780c */ /* 0x000fe40000f21670 */
[----:B------:R-:W-:Y:S01]  /*4ff0*/  FSEL R173, R44, -INF , !P0 ;  /* 0xff8000002cad7808 */ /* 0x000fe20004000000 */
[----:B-1----:R-:W-:Y:S01]  /*5000*/  IMAD.IADD R8, R90, 0x1, R12 ;  /* 0x000000015a087824 */ /* 0x002fe200078e020c */
[----:B------:R-:W-:Y:S02]  /*5010*/  PLOP3.LUT P0, PT, PT, PT, UP3, 0x40, 0x0 ;  /* 0x000000000000781c */ /* 0x000fe40003f0e838 */
[----:B------:R-:W-:Y:S02]  /*5020*/  FSEL R238, R51, -INF , !P6 ;  /* 0xff80000033ee7808 */ /* 0x000fe40007000000 */
[----:B------:R-:W-:-:S02]  /*5030*/  FSEL R124, R121, -INF , !P2 ;  /* 0xff800000797c7808 */ /* 0x000fc40005000000 */
[----:B------:R-:W-:Y:S02]  /*5040*/  FSEL R240, R42, -INF , !P1 ;  /* 0xff8000002af07808 */ /* 0x000fe40004800000 */
[----:B------:R-:W-:Y:S02]  /*5050*/  PLOP3.LUT P6, PT, PT, PT, UP4, 0x40, 0x0 ;  /* 0x000000000000781c */ /* 0x000fe40003fce848 */
[----:B------:R-:W-:Y:S01]  /*5060*/  PLOP3.LUT P2, PT, PT, PT, UP6, 0x40, 0x0 ;  /* 0x000000000000781c */ /* 0x000fe20003f4e868 */
[----:B------:R-:W-:Y:S01]  /*5070*/  UISETP.NE.AND UP6, UPT, UR34, URZ, UPT ;  /* 0x0000003f2200728c */ /* 0x000fe2000bfc5270 */
[----:B------:R-:W-:Y:S02]  /*5080*/  PLOP3.LUT P1, PT, PT, PT, UP3, 0x40, 0x0 ;  /* 0x000000000000781c */ /* 0x000fe40003f2e838 */
[----:B------:R-:W-:Y:S02]  /*5090*/  ISETP.GT.AND P0, PT, R36, 0x50, P0 ;  /* 0x000000502400780c */ /* 0x000fe40000704270 */
[----:B------:R-:W-:-:S02]  /*50a0*/  ISETP.GT.AND P6, PT, R3, 0x49, P6 ;  /* 0x000000490300780c */ /* 0x000fc400037c4270 */
[----:B------:R-:W-:Y:S02]  /*50b0*/  ISETP.GT.AND P2, PT, R36, 0x41, P2 ;  /* 0x000000412400780c */ /* 0x000fe40001744270 */
[----:B------:R-:W-:Y:S02]  /*50c0*/  ISETP.GT.AND P1, PT, R3, 0x50, P1 ;  /* 0x000000500300780c */ /* 0x000fe40000f24270 */
[----:B------:R-:W-:Y:S02]  /*50d0*/  ISETP.LT.OR P0, PT, R93, 0x51, P0 ;  /* 0x000000515d00780c */ /* 0x000fe40000701670 */
[----:B------:R-:W-:Y:S02]  /*50e0*/  ISETP.LT.OR P6, PT, R91, 0x4a, P6 ;  /* 0x0000004a5b00780c */ /* 0x000fe400037c1670 */
[----:B------:R-:W-:Y:S02]  /*50f0*/  ISETP.LT.OR P2, PT, R93, 0x42, P2 ;  /* 0x000000425d00780c */ /* 0x000fe40001741670 */
[----:B------:R-:W-:-:S02]  /*5100*/  ISETP.LT.OR P1, PT, R91, 0x51, P1 ;  /* 0x000000515b00780c */ /* 0x000fc40000f21670 */
[----:B------:R-:W-:Y:S02]  /*5110*/  FSEL R175, R116, -INF , !P0 ;  /* 0xff80000074af7808 */ /* 0x000fe40004000000 */
[----:B------:R-:W-:Y:S02]  /*5120*/  PLOP3.LUT P0, PT, PT, PT, UP1, 0x40, 0x0 ;  /* 0x000000000000781c */ /* 0x000fe40003f0e818 */
[----:B------:R-:W-:Y:S02]  /*5130*/  FSEL R211, R43, -INF , !P6 ;  /* 0xff8000002bd37808 */ /* 0x000fe40007000000 */
[----:B------:R-:W-:Y:S01]  /*5140*/  FSEL R159, R9, -INF , !P2 ;  /* 0xff800000099f7808 */ /* 0x000fe20005000000 */
[----:B------:R-:W-:Y:S01]  /*5150*/  IMAD.IADD R9, R88, 0x1, R12 ;  /* 0x0000000158097824 */ /* 0x000fe200078e020c */
[----:B------:R-:W-:Y:S02]  /*5160*/  FSEL R155, R38, -INF , !P1 ;  /* 0xff800000269b7808 */ /* 0x000fe40004800000 */
[----:B------:R-:W-:-:S02]  /*5170*/  PLOP3.LUT P6, PT, PT, PT, UP2, 0x40, 0x0 ;  /* 0x000000000000781c */ /* 0x000fc40003fce828 */
[----:B------:R-:W-:Y:S02]  /*5180*/  PLOP3.LUT P2, PT, PT, PT, UP4, 0x40, 0x0 ;  /* 0x000000000000781c */ /* 0x000fe40003f4e848 */
[----:B------:R-:W-:Y:S02]  /*5190*/  PLOP3.LUT P1, PT, PT, PT, UP2, 0x40, 0x0 ;  /* 0x000000000000781c */ /* 0x000fe40003f2e828 */
[C---:B------:R-:W-:Y:S02]  /*51a0*/  ISETP.GT.AND P0, PT, R3.reuse, 0x58, P0 ;  /* 0x000000580300780c */ /* 0x040fe40000704270 */
[----:B------:R-:W-:Y:S02]  /*51b0*/  ISETP.GT.AND P6, PT, R3, 0x51, P6 ;  /* 0x000000510300780c */ /* 0x000fe400037c4270 */
[C---:B------:R-:W-:Y:S02]  /*51c0*/  ISETP.GT.AND P2, PT, R36.reuse, 0x49, P2 ;  /* 0x000000492400780c */ /* 0x040fe40001744270 */
[----:B------:R-:W-:-:S02]  /*51d0*/  ISETP.GT.AND P1, PT, R36, 0x51, P1 ;  /* 0x000000512400780c */ /* 0x000fc40000f24270 */
[C---:B------:R-:W-:Y:S02]  /*51e0*/  ISETP.LT.OR P0, PT, R91.reuse, 0x59, P0 ;  /* 0x000000595b00780c */ /* 0x040fe40000701670 */
[----:B------:R-:W-:Y:S02]  /*51f0*/  ISETP.LT.OR P6, PT, R91, 0x52, P6 ;  /* 0x000000525b00780c */ /* 0x000fe400037c1670 */
[C---:B------:R-:W-:Y:S02]  /*5200*/  ISETP.LT.OR P2, PT, R93.reuse, 0x4a, P2 ;  /* 0x0000004a5d00780c */ /* 0x040fe40001741670 */
[----:B------:R-:W-:Y:S02]  /*5210*/  ISETP.LT.OR P1, PT, R93, 0x52, P1 ;  /* 0x000000525d00780c */ /* 0x000fe40000f21670 */
[----:B------:R-:W-:Y:S02]  /*5220*/  FSEL R152, R30, -INF , !P0 ;  /* 0xff8000001e987808 */ /* 0x000fe40004000000 */
        /* <DEDUP_REMOVED lines=9> */
[----:B------:R-:W-:Y:S02]  /*52c0*/  ISETP.GT.AND P1, PT, R36, 0x59, P1 ;  /* 0x000000592400780c */ /* 0x000fe40000f24270 */
[----:B------:R-:W-:Y:S02]  /*52d0*/  ISETP.GT.AND P6, PT, R3, 0x59, P6 ;  /* 0x000000590300780c */ /* 0x000fe400037c4270 */
[C---:B------:R-:W-:Y:S02]  /*52e0*/  ISETP.LT.OR P2, PT, R93.reuse, 0x59, P2 ;  /* 0x000000595d00780c */ /* 0x040fe40001741670 */
[----:B------:R-:W-:Y:S02]  /*52f0*/  ISETP.LT.OR P1, PT, R93, 0x5a, P1 ;  /* 0x0000005a5d00780c */ /* 0x000fe40000f21670 */
        /* <DEDUP_REMOVED lines=18> */
.L_x_267:
[----:B------:R-:W-:-:S04]  /*5420*/  MOV R3, c[0x0][0x32c] ;  /* 0x0000cb0000037a02 */ /* 0x000fc80000000f00 */
[----:B------:R-:W-:-:S13]  /*5430*/  ISETP.NE.AND P0, PT, R3, 0x1, PT ;  /* 0x000000010300780c */ /* 0x000fda0003f05270 */
[----:B------:R-:W-:-:S05]  /*5440*/  @P0 IMAD.HI.U32 R3, R12, c[0x0][0x330], RZ ;  /* 0x0000cc000c030a27 */ /* 0x000fca00078e00ff */
[----:B------:R-:W-:Y:S02]  /*5450*/  @P0 SHF.R.U32.HI R12, RZ, c[0x0][0x334], R3 ;  /* 0x0000cd00ff0c0a19 */ /* 0x000fe40000011603 */
.L_x_268:
[----:B------:R-:W-:Y:S05]  /*5460*/  BSYNC B0 ;  /* 0x0000000000007941 */ /* 0x000fea0003800000 */
.L_x_266:
[----:B------:R-:W-:-:S05]  /*5470*/  IMAD R12, R12, c[0x0][0x32c], R2 ;  /* 0x0000cb000c0c7a24 */ /* 0x000fca00078e0202 */
[----:B------:R-:W-:Y:S02]  /*5480*/  IADD3 R2, R12, c[0x0][0x32c], RZ ;  /* 0x0000cb000c027a10 */ /* 0x000fe40007ffe0ff */
[----:B------:R-:W-:Y:S02]  /*5490*/  IMNMX R9, R9, R12, !PT ;  /* 0x0000000c09097217 */ /* 0x000fe40007800200 */
[----:B------:R-:W-:Y:S02]  /*54a0*/  IMNMX R8, R8, R2, PT ;  /* 0x0000000208087217 */ /* 0x000fe40003800200 */
.L_x_265:
        /* <DEDUP_REMOVED lines=22> */
[----:B------:R-:W-:-:S02]  /*5610*/  FMNMX.FTZ R12, R70, R12, !PT ;  /* 0x0000000c460c7209 */ /* 0x000fc40007810000 */
[----:B------:R-:W-:Y:S01]  /*5620*/  FMNMX.FTZ R3, R76, R3, !PT ;  /* 0x000000034c037209 */ /* 0x000fe20007810000 */
[--C-:B------:R-:W-:Y:S01]  /*5630*/  IMAD R219, R4, 0x2, R225.reuse ;  /* 0x0000000204db7824 */ /* 0x100fe200078e02e1 */
[----:B------:R-:W-:Y:S01]  /*5640*/  FMNMX.FTZ R12, R71, R12, !PT ;  /* 0x0000000c470c7209 */ /* 0x000fe20007810000 */
[C---:B------:R-:W-:Y:S01]  /*5650*/  IMAD R220, R0.reuse, 0x2, R225 ;  /* 0x0000000200dc7824 */ /* 0x040fe200078e02e1 */
[----:B------:R-:W-:Y:S01]  /*5660*/  FMNMX.FTZ R3, R73, R3, !PT ;  /* 0x0000000349037209 */ /* 0x000fe20007810000 */
[----:B------:R-:W-:Y:S01]  /*5670*/  IMAD R218, R0, 0x2, R219 ;  /* 0x0000000200da7824 */ /* 0x000fe200078e02db */
[----:B------:R-:W-:Y:S01]  /*5680*/  FMNMX.FTZ R12, R49, R12, !PT ;  /* 0x0000000c310c7209 */ /* 0x000fe20007810000 */
[----:B------:R-:W-:Y:S01]  /*5690*/  LDSM.16.MT88.4 R28, [R219+0x100] ;  /* 0x00010000db1c783b */ /* 0x000fe20000004200 */
[----:B------:R-:W-:Y:S02]  /*56a0*/  FMNMX.FTZ R3, R7, R3, !PT ;  /* 0x0000000307037209 */ /* 0x000fe40007810000 */
[----:B------:R-:W-:Y:S01]  /*56b0*/  FMNMX.FTZ R12, R48, R12, !PT ;  /* 0x0000000c300c7209 */ /* 0x000fe20007810000 */
[----:B------:R-:W-:Y:S01]  /*56c0*/  LDSM.16.MT88.4 R36, [R220+0x100] ;  /* 0x00010000dc24783b */ /* 0x000fe20000004200 */
[----:B------:R-:W-:-:S02]  /*56d0*/  FMNMX.FTZ R3, R6, R3, !PT ;  /* 0x0000000306037209 */ /* 0x000fc40007810000 */
[----:B------:R-:W-:Y:S01]  /*56e0*/  FMNMX.FTZ R12, R67, R12, !PT ;  /* 0x0000000c430c7209 */ /* 0x000fe20007810000 */
[----:B------:R-:W-:Y:S01]  /*56f0*/  LDSM.16.MT88.4 R88, [R225+0x900] ;  /* 0x00090000e158783b */ /* 0x000fe20000004200 */
        /* <DEDUP_REMOVED lines=26> */
[----:B------:R-:W-:Y:S01]  /*58a0*/  PLOP3.LUT P2, PT, PT, PT, UP2, 0x40, 0x0 ;  /* 0x000000000000781c */ /* 0x000fe20003f4e828 */
[----:B------:R-:W1:Y:S01]  /*58b0*/  SHFL.BFLY PT, R13, R3, 0x2, 0x1f ;  /* 0x0c401f00030d7f89 */ /* 0x000e6200000e0000 */
[----:B------:R-:W-:Y:S01]  /*58c0*/  PLOP3.LUT P1, PT, PT, PT, UP3, 0x40, 0x0 ;  /* 0x000000000000781c */ /* 0x000fe20003f2e838 */
[----:B------:R-:W-:Y:S01]  /*58d0*/  UISETP.NE.AND UP3, UPT, UR29, URZ, UPT ;  /* 0x0000003f1d00728c */ /* 0x000fe2000bf65270 */
[C---:B------:R-:W-:Y:S01]  /*58e0*/  ISETP.GT.AND P2, PT, R9.reuse, RZ, P2 ;  /* 0x000000ff0900720c */ /* 0x040fe20001744270 */
[----:B------:R-:W2:Y:S01]  /*58f0*/  SHFL.BFLY PT, R2, R12, 0x2, 0x1f ;  /* 0x0c401f000c027f89 */ /* 0x000ea200000e0000 */
[----:B------:R-:W-:Y:S01]  /*5900*/  PLOP3.LUT P0, PT, PT, PT, UP4, 0x40, 0x0 ;  /* 0x000000000000781c */ /* 0x000fe20003f0e848 */
[----:B------:R-:W-:Y:S01]  /*5910*/  UISETP.NE.AND UP2, UPT, UR28, URZ, UPT ;  /* 0x0000003f1c00728c */ /* 0x000fe2000bf45270 */
[----:B------:R-:W-:Y:S01]  /*5920*/  ISETP.LT.OR P2, PT, R8, 0x1, P2 ;  /* 0x000000010800780c */ /* 0x000fe20001741670 */
[----:B------:R-:W-:Y:S01]  /*5930*/  UISETP.NE.AND UP4, UPT, UR21, URZ, UPT ;  /* 0x0000003f1500728c */ /* 0x000fe2000bf85270 */
[----:B------:R-:W-:-:S02]  /*5940*/  ISETP.GT.AND P0, PT, R9, 0x8, P0 ;  /* 0x000000080900780c */ /* 0x000fc40000704270 */
[----:B------:R-:W-:Y:S02]  /*5950*/  FSEL R191, R26, -INF , !P2 ;  /* 0xff8000001abf7808 */ /* 0x000fe40005000000 */
[----:B------:R-:W-:Y:S01]  /*5960*/  PLOP3.LUT P2, PT, PT, PT, UP3, 0x40, 0x0 ;  /* 0x000000000000781c */ /* 0x000fe20003f4e838 */
[----:B------:R-:W-:Y:S01]  /*5970*/  UISETP.NE.AND UP3, UPT, UR25, URZ, UPT ;  /* 0x0000003f1900728c */ /* 0x000fe2000bf65270 */
[----:B------:R-:W-:Y:S02]  /*5980*/  ISETP.LT.OR P0, PT, R8, 0x9, P0 ;  /* 0x000000090800780c */ /* 0x000fe40000701670 */
[----:B------:R-:W-:Y:S02]  /*5990*/  ISETP.GT.AND P2, PT, R9, 0x10, P2 ;  /* 0x000000100900780c */ /* 0x000fe40001744270 */
[----:B------:R-:W-:Y:S02]  /*59a0*/  FSEL R54, R134, -INF , !P0 ;  /* 0xff80000086367808 */ /* 0x000fe40004000000 */
[----:B------:R-:W-:-:S02]  /*59b0*/  ISETP.LT.OR P2, PT, R8, 0x11, P2 ;  /* 0x000000110800780c */ /* 0x000fc40001741670 */
[----:B------:R-:W-:Y:S01]  /*59c0*/  PLOP3.LUT P0, PT, PT, PT, UP1, 0x40, 0x0 ;  /* 0x000000000000781c */ /* 0x000fe20003f0e818 */
[----:B------:R-:W-:Y:S01]  /*59d0*/  UISETP.NE.AND UP1, UPT, UR23, URZ, UPT ;  /* 0x0000003f1700728c */ /* 0x000fe2000bf25270 */
[----:B-1----:R-:W-:Y:S02]  /*59e0*/  FMNMX.FTZ R3, R3, R13, !PT ;  /* 0x0000000d03037209 */ /* 0x002fe40007810000 */
[----:B------:R-:W-:Y:S02]  /*59f0*/  FSEL R42, R22, -INF , !P2 ;  /* 0xff800000162a7808 */ /* 0x000fe40005000000 */
[----:B--2---:R-:W-:Y:S01]  /*5a00*/  FMNMX.FTZ R12, R12, R2, !PT ;  /* 0x000000020c0c7209 */ /* 0x004fe20007810000 */
[----:B------:R-:W1:Y:S01]  /*5a10*/  SHFL.BFLY PT, R13, R3, 0x1, 0x1f ;  /* 0x0c201f00030d7f89 */ /* 0x000e6200000e0000 */
[----:B------:R-:W-:Y:S01]  /*5a20*/  PLOP3.LUT P2, PT, PT, PT, UP3, 0x40, 0x0 ;  /* 0x000000000000781c */ /* 0x000fe20003f4e838 */
[----:B------:R-:W-:Y:S01]  /*5a30*/  UISETP.NE.AND UP3, UPT, UR20, URZ, UPT ;  /* 0x0000003f1400728c */ /* 0x000fe2000bf65270 */
[C---:B------:R-:W-:Y:S01]  /*5a40*/  ISETP.GT.AND P0, PT, R9.reuse, 0x18, P0 ;  /* 0x000000180900780c */ /* 0x040fe20000704270 */
[----:B------:R-:W2:Y:S01]  /*5a50*/  SHFL.BFLY PT, R2, R12, 0x1, 0x1f ;  /* 0x0c201f000c027f89 */ /* 0x000ea200000e0000 */
[----:B------:R-:W-:-:S02]  /*5a60*/  ISETP.GT.AND P1, PT, R9, 0x1, P1 ;  /* 0x000000010900780c */ /* 0x000fc40000f24270 */
[----:B------:R-:W-:Y:S02]  /*5a70*/  ISETP.GT.AND P2, PT, R9, 0x20, P2 ;  /* 0x000000200900780c */ /* 0x000fe40001744270 */
[----:B------:R-:W-:Y:S02]  /*5a80*/  FMNMX.FTZ R0, R61, R60, !PT ;  /* 0x0000003c3d007209 */ /* 0x000fe40007810000 */
[C---:B------:R-:W-:Y:S02]  /*5a90*/  ISETP.LT.OR P0, PT, R8.reuse, 0x19, P0 ;  /* 0x000000190800780c */ /* 0x040fe40000701670 */
[C---:B------:R-:W-:Y:S02]  /*5aa0*/  ISETP.LT.OR P1, PT, R8.reuse, 0x2, P1 ;  /* 0x000000020800780c */ /* 0x040fe40000f21670 */
[----:B------:R-:W-:Y:S02]  /*5ab0*/  ISETP.LT.OR P2, PT, R8, 0x21, P2 ;  /* 0x000000210800780c */ /* 0x000fe40001741670 */
[----:B------:R-:W-:-:S02]  /*5ac0*/  FMNMX.FTZ R0, R57, R0, !PT ;  /* 0x0000000039007209 */ /* 0x000fc40007810000 */
[----:B------:R-:W-:Y:S02]  /*5ad0*/  FSEL R32, R130, -INF , !P0 ;  /* 0xff80000082207808 */ /* 0x000fe40004000000 */
[----:B------:R-:W-:Y:S02]  /*5ae0*/  FSEL R55, R27, -INF , !P1 ;  /* 0xff8000001b377808 */ /* 0x000fe40004800000 */
[----:B------:R-:W-:Y:S01]  /*5af0*/  PLOP3.LUT P0, PT, PT, PT, UP1, 0x40, 0x0 ;  /* 0x000000000000781c */ /* 0x000fe20003f0e818 */
[----:B------:R-:W-:Y:S01]  /*5b00*/  UISETP.NE.AND UP1, UPT, UR18, URZ, UPT ;  /* 0x0000003f1200728c */ /* 0x000fe2000bf25270 */
[----:B-1----:R-:W-:Y:S02]  /*5b10*/  FMNMX.FTZ R3, R3, R13, !PT ;  /* 0x0000000d03037209 */ /* 0x002fe40007810000 */
[----:B------:R-:W-:Y:S02]  /*5b20*/  FSEL R246, R18, -INF , !P2 ;  /* 0xff80000012f67808 */ /* 0x000fe40005000000 */
[----:B--2---:R-:W-:Y:S01]  /*5b30*/  FMNMX.FTZ R2, R12, R2, !PT ;  /* 0x000000020c027209 */ /* 0x004fe20007810000 */
[C---:B------:R-:W-:Y:S01]  /*5b40*/  FMUL.FTZ R210, R3.reuse, c[0x0][0x2d0] ;  /* 0x0000b40003d27a20 */ /* 0x040fe20000410000 */
[----:B------:R-:W-:-:S02]  /*5b50*/  FSETP.NEU.FTZ.AND P6, PT, R3, -INF , PT ;  /* 0xff8000000300780b */ /* 0x000fc40003fdd000 */
[----:B------:R-:W-:Y:S01]  /*5b60*/  PLOP3.LUT P1, PT, PT, PT, UP2, 0x40, 0x0 ;  /* 0x000000000000781c */ /* 0x000fe20003f2e828 */
[----:B------:R-:W-:Y:S01]  /*5b70*/  FMUL.FTZ R139, R2, c[0x0][0x2d0] ;  /* 0x0000b400028b7a20 */ /* 0x000fe20000410000 */
[----:B------:R-:W-:Y:S01]  /*5b80*/  FSEL R210, R210, RZ, P6 ;  /* 0x000000ffd2d27208 */ /* 0x000fe20003000000 */
[----:B------:R-:W-:Y:S01]  /*5b90*/  UISETP.NE.AND UP2, UPT, UR24, URZ, UPT ;  /* 0x0000003f1800728c */ /* 0x000fe2000bf45270 */
[----:B------:R-:W-:Y:S02]  /*5ba0*/  FSETP.NEU.FTZ.AND P6, PT, R2, -INF , PT ;  /* 0xff8000000200780b */ /* 0x000fe40003fdd000 */
[----:B------:R-:W-:Y:S01]  /*5bb0*/  PLOP3.LUT P2, PT, PT, PT, UP4, 0x40, 0x0 ;  /* 0x000000000000781c */ /* 0x000fe20003f4e848 */
[----:B------:R-:W-:Y:S01]  /*5bc0*/  UISETP.NE.AND UP4, UPT, UR36, URZ, UPT ;  /* 0x0000003f2400728c */ /* 0x000fe2000bf85270 */
[----:B------:R-:W-:Y:S01]  /*5bd0*/  FSEL R139, R139, RZ, P6 ;  /* 0x000000ff8b8b7208 */ /* 0x000fe20003000000 */
[--C-:B------:R-:W-:Y:S01]  /*5be0*/  FFMA.FTZ R167, R87, c[0x0][0x2d0], -R210.reuse ;  /* 0x0000b40057a77a23 */ /* 0x100fe200000108d2 */
[----:B------:R-:W-:Y:S01]  /*5bf0*/  PLOP3.LUT P6, PT, PT, PT, UP0, 0x40, 0x0 ;  /* 0x000000000000781c */ /* 0x000fe20003fce808 */
[----:B------:R-:W-:Y:S01]  /*5c00*/  UISETP.NE.AND UP0, UPT, UR26, URZ, UPT ;  /* 0x0000003f1a00728c */ /* 0x000fe2000bf05270 */
[----:B------:R-:W-:Y:S01]  /*5c10*/  FMNMX.FTZ R0, R56, R0, !PT ;  /* 0x0000000038007209 */ /* 0x000fe20007810000 */
[--C-:B------:R-:W-:Y:S01]  /*5c20*/  FFMA.FTZ R143, R86, c[0x0][0x2d0], -R210.reuse ;  /* 0x0000b400568f7a23 */ /* 0x100fe200000108d2 */
[----:B------:R-:W-:Y:S01]  /*5c30*/  ISETP.GT.AND P6, PT, R9, 0x9, P6 ;  /* 0x000000090900780c */ /* 0x000fe200037c4270 */
[--C-:B------:R-:W-:Y:S01]  /*5c40*/  FFMA.FTZ R142, R85, c[0x0][0x2d0], -R210.reuse ;  /* 0x0000b400558e7a23 */ /* 0x100fe200000108d2 */
[C---:B------:R-:W-:Y:S01]  /*5c50*/  ISETP.GT.AND P0, PT, R9.reuse, 0x28, P0 ;  /* 0x000000280900780c */ /* 0x040fe20000704270 */
[--C-:B------:R-:W-:Y:S01]  /*5c60*/  FFMA.FTZ R108, R84, c[0x0][0x2d0], -R210.reuse ;  /* 0x0000b400546c7a23 */ /* 0x100fe200000108d2 */
[----:B------:R-:W-:Y:S01]  /*5c70*/  ISETP.LT.OR P6, PT, R8, 0xa, P6 ;  /* 0x0000000a0800780c */ /* 0x000fe200037c1670 */
[--C-:B------:R-:W-:Y:S01]  /*5c80*/  FFMA.FTZ R141, R82, c[0x0][0x2d0], -R139.reuse ;  /* 0x0000b400528d7a23 */ /* 0x100fe2000001088b */
[----:B------:R-:W-:Y:S01]  /*5c90*/  ISETP.GT.AND P1, PT, R9, 0x11, P1 ;  /* 0x000000110900780c */ /* 0x000fe20000f24270 */
[--C-:B------:R-:W-:Y:S01]  /*5ca0*/  FFMA.FTZ R140, R83, c[0x0][0x2d0], -R139.reuse ;  /* 0x0000b400538c7a23 */ /* 0x100fe2000001088b */
[----:B------:R-:W-:Y:S01]  /*5cb0*/  FSEL R43, R135, -INF , !P6 ;  /* 0xff800000872b7808 */ /* 0x000fe20007000000 */
[--C-:B------:R-:W-:Y:S01]  /*5cc0*/  FFMA.FTZ R109, R78, c[0x0][0x2d0], -R139.reuse ;  /* 0x0000b4004e6d7a23 */ /* 0x100fe2000001088b */
[----:B------:R-:W-:Y:S01]  /*5cd0*/  PLOP3.LUT P6, PT, PT, PT, UP0, 0x40, 0x0 ;  /* 0x000000000000781c */ /* 0x000fe20003fce808 */
[----:B------:R-:W-:Y:S01]  /*5ce0*/  UISETP.NE.AND UP0, UPT, UR22, URZ, UPT ;  /* 0x0000003f1600728c */ /* 0x000fe2000bf05270 */
[----:B------:R-:W-:Y:S01]  /*5cf0*/  ISETP.GT.AND P2, PT, R9, 0x30, P2 ;  /* 0x000000300900780c */ /* 0x000fe20001744270 */
[--C-:B------:R-:W-:Y:S01]  /*5d00*/  FFMA.FTZ R110, R79, c[0x0][0x2d0], -R139.reuse ;  /* 0x0000b4004f6e7a23 */ /* 0x100fe2000001088b */
[----:B------:R-:W-:Y:S01]  /*5d10*/  ISETP.GT.AND P6, PT, R9, 0x19, P6 ;  /* 0x000000190900780c */ /* 0x000fe200037c4270 */
[----:B------:R-:W-:Y:S01]  /*5d20*/  MUFU.EX2 R167, R167 ;  /* 0x000000a700a77308 */ /* 0x000fe20000000800 */
[----:B------:R-:W-:Y:S01]  /*5d30*/  FMNMX.FTZ R0, R53, R0, !PT ;  /* 0x0000000035007209 */ /* 0x000fe20007810000 */
[--C-:B------:R-:W-:Y:S01]  /*5d40*/  FFMA.FTZ R121, R77, c[0x0][0x2d0], -R210.reuse ;  /* 0x0000b4004d797a23 */ /* 0x100fe200000108d2 */
[----:B------:R-:W-:Y:S01]  /*5d50*/  ISETP.LT.OR P6, PT, R8, 0x1a, P6 ;  /* 0x0000001a0800780c */ /* 0x000fe200037c1670 */
[--C-:B------:R-:W-:Y:S01]  /*5d60*/  FFMA.FTZ R164, R76, c[0x0][0x2d0], -R210.reuse ;  /* 0x0000b4004ca47a23 */ /* 0x100fe200000108d2 */
[C---:B------:R-:W-:Y:S01]  /*5d70*/  ISETP.LT.OR P0, PT, R8.reuse, 0x29, P0 ;  /* 0x000000290800780c */ /* 0x040fe20000701670 */
[----:B------:R-:W-:Y:S01]  /*5d80*/  LDSM.16.MT88.4 R76, [R218+0x900] ;  /* 0x00090000da4c783b */ /* 0x000fe20000004200 */
[----:B------:R-:W-:Y:S01]  /*5d90*/  FSEL R200, R131, -INF , !P6 ;  /* 0xff80000083c87808 */ /* 0x000fe20007000000 */
[----:B------:R-:W1:Y:S01]  /*5da0*/  MUFU.EX2 R143, R143 ;  /* 0x0000008f008f7308 */ /* 0x000e620000000800 */
[----:B------:R-:W-:Y:S01]  /*5db0*/  PLOP3.LUT P6, PT, PT, PT, UP0, 0x40, 0x0 ;  /* 0x000000000000781c */ /* 0x000fe20003fce808 */
[----:B------:R-:W-:Y:S01]  /*5dc0*/  UISETP.NE.AND UP0, UPT, UR17, URZ, UPT ;  /* 0x0000003f1100728c */ /* 0x000fe2000bf05270 */
[C---:B------:R-:W-:Y:S01]  /*5dd0*/  ISETP.LT.OR P1, PT, R8.reuse, 0x12, P1 ;  /* 0x000000120800780c */ /* 0x040fe20000f21670 */
[--C-:B------:R-:W-:Y:S01]  /*5de0*/  FFMA.FTZ R97, R67, c[0x0][0x2d0], -R139.reuse ;  /* 0x0000b40043617a23 */ /* 0x100fe2000001088b */
[----:B------:R-:W-:Y:S01]  /*5df0*/  ISETP.LT.OR P2, PT, R8, 0x31, P2 ;  /* 0x000000310800780c */ /* 0x000fe20001741670 */
[--C-:B------:R-:W-:Y:S01]  /*5e00*/  FFMA.FTZ R168, R81, c[0x0][0x2d0], -R210.reuse ;  /* 0x0000b40051a87a23 */ /* 0x100fe200000108d2 */
[----:B------:R-:W-:Y:S01]  /*5e10*/  FMNMX.FTZ R0, R52, R0, !PT ;  /* 0x0000000034007209 */ /* 0x000fe20007810000 */
[----:B------:R-:W-:Y:S01]  /*5e20*/  MUFU.EX2 R142, R142 ;  /* 0x0000008e008e7308 */ /* 0x000fe20000000800 */
[----:B------:R-:W-:Y:S01]  /*5e30*/  FSEL R134, R126, -INF , !P0 ;  /* 0xff8000007e867808 */ /* 0x000fe20004000000 */
[--C-:B------:R-:W-:Y:S01]  /*5e40*/  FFMA.FTZ R111, R80, c[0x0][0x2d0], -R210.reuse ;  /* 0x0000b400506f7a23 */ /* 0x100fe200000108d2 */
[----:B------:R-:W-:Y:S01]  /*5e50*/  FSEL R33, R23, -INF , !P1 ;  /* 0xff80000017217808 */ /* 0x000fe20004800000 */
[--C-:B------:R-:W-:Y:S01]  /*5e60*/  FFMA.FTZ R166, R74, c[0x0][0x2d0], -R139.reuse ;  /* 0x0000b4004aa67a23 */ /* 0x100fe2000001088b */
[----:B------:R-:W-:Y:S01]  /*5e70*/  FSEL R126, R14, -INF , !P2 ;  /* 0xff8000000e7e7808 */ /* 0x000fe20005000000 */
[----:B------:R-:W2:Y:S01]  /*5e80*/  LDSM.16.MT88.4 R20, [R218+0x100] ;  /* 0x00010000da14783b */ /* 0x000ea20000004200 */
[----:B------:R-:W-:Y:S01]  /*5e90*/  FMNMX.FTZ R0, R41, R0, !PT ;  /* 0x0000000029007209 */ /* 0x000fe20007810000 */
[----:B------:R-:W3:Y:S01]  /*5ea0*/  MUFU.EX2 R108, R108 ;  /* 0x0000006c006c7308 */ /* 0x000ee20000000800 */
[----:B------:R-:W-:Y:S01]  /*5eb0*/  PLOP3.LUT P1, PT, PT, PT, UP2, 0x40, 0x0 ;  /* 0x000000000000781c */ /* 0x000fe20003f2e828 */
[----:B------:R-:W-:Y:S01]  /*5ec0*/  UISETP.NE.AND UP2, UPT, UR19, URZ, UPT ;  /* 0x0000003f1300728c */ /* 0x000fe2000bf45270 */
[----:B------:R-:W-:Y:S01]  /*5ed0*/  PLOP3.LUT P2, PT, PT, PT, UP0, 0x40, 0x0 ;  /* 0x000000000000781c */ /* 0x000fe20003f4e808 */
[----:B------:R-:W-:Y:S01]  /*5ee0*/  UISETP.NE.AND UP0, UPT, UR33, URZ, UPT ;  /* 0x0000003f2100728c */ /* 0x000fe2000bf05270 */
[----:B------:R-:W-:Y:S01]  /*5ef0*/  FMNMX.FTZ R0, R40, R0, !PT ;  /* 0x0000000028007209 */ /* 0x000fe20007810000 */
[--C-:B------:R-:W-:Y:S01]  /*5f00*/  FFMA.FTZ R165, R75, c[0x0][0x2d0], -R139.reuse ;  /* 0x0000b4004ba57a23 */ /* 0x100fe2000001088b */
[C---:B------:R-:W-:Y:S01]  /*5f10*/  ISETP.GT.AND P1, PT, R9.reuse, 0x21, P1 ;  /* 0x000000210900780c */ /* 0x040fe20000f24270 */
[----:B------:R-:W-:Y:S01]  /*5f20*/  MUFU.EX2 R141, R141 ;  /* 0x0000008d008d7308 */ /* 0x000fe20000000800 */
[----:B------:R-:W-:Y:S01]  /*5f30*/  ISETP.GT.AND P2, PT, R9, 0x40, P2 ;  /* 0x000000400900780c */ /* 0x000fe20001744270 */
[----:B------:R-:W-:Y:S01]  /*5f40*/  LDSM.16.MT88.4 R84, [R220+0x900] ;  /* 0x00090000dc54783b */ /* 0x000fe20000004200 */
[----:B------:R-:W-:Y:S01]  /*5f50*/  FMNMX.FTZ R0, R244, R0, !PT ;  /* 0x00000000f4007209 */ /* 0x000fe20007810000 */
[--C-:B------:R-:W-:Y:S01]  /*5f60*/  FFMA.FTZ R120, R73, c[0x0][0x2d0], -R210.reuse ;  /* 0x0000b40049787a23 */ /* 0x100fe200000108d2 */
[C---:B------:R-:W-:Y:S01]  /*5f70*/  ISETP.LT.OR P1, PT, R8.reuse, 0x22, P1 ;  /* 0x000000220800780c */ /* 0x040fe20000f21670 */
[----:B------:R-:W-:Y:S01]  /*5f80*/  LDSM.16.MT88.4 R80, [R219+0x900] ;  /* 0x00090000db50783b */ /* 0x000fe20000004200 */
[----:B------:R-:W-:Y:S01]  /*5f90*/  ISETP.LT.OR P2, PT, R8, 0x41, P2 ;  /* 0x000000410800780c */ /* 0x000fe20001741670 */
[----:B------:R-:W4:Y:S01]  /*5fa0*/  MUFU.EX2 R140, R140 ;  /* 0x0000008c008c7308 */ /* 0x000f220000000800 */
[----:B------:R-:W-:Y:S01]  /*5fb0*/  FMNMX.FTZ R0, R243, R0, !PT ;  /* 0x00000000f3007209 */ /* 0x000fe20007810000 */
[--C-:B------:R-:W-:Y:S01]  /*5fc0*/  FFMA.FTZ R99, R7, c[0x0][0x2d0], -R210.reuse ;  /* 0x0000b40007637a23 */ /* 0x100fe200000108d2 */
[----:B------:R-:W-:Y:S01]  /*5fd0*/  FSEL R135, R19, -INF , !P1 ;  /* 0xff80000013877808 */ /* 0x000fe20004800000 */
[--C-:B------:R-:W-:Y:S01]  /*5fe0*/  FFMA.FTZ R96, R6, c[0x0][0x2d0], -R210.reuse ;  /* 0x0000b40006607a23 */ /* 0x100fe200000108d2 */
[----:B------:R-:W-:Y:S01]  /*5ff0*/  FSEL R178, R10, -INF , !P2 ;  /* 0xff8000000ab27808 */ /* 0x000fe20005000000 */
[----:B------:R-:W5:Y:S01]  /*6000*/  LDSM.16.MT88.4 R16, [R225+0x100] ;  /* 0x00010000e110783b */ /* 0x000f620000004200 */
[----:B------:R-:W-:Y:S01]  /*6010*/  PLOP3.LUT P1, PT, PT, PT, UP3, 0x40, 0x0 ;  /* 0x000000000000781c */ /* 0x000fe20003f2e838 */
[----:B------:R-:W-:Y:S01]  /*6020*/  UISETP.NE.AND UP3, UPT, UR31, URZ, UPT ;  /* 0x0000003f1f00728c */ /* 0x000fe2000bf65270 */
[----:B------:R-:W-:Y:S01]  /*6030*/  FMNMX.FTZ R10, R191, R55, !PT ;  /* 0x00000037bf0a7209 */ /* 0x000fe20007810000 */
[----:B------:R-:W-:Y:S01]  /*6040*/  MUFU.EX2 R109, R109 ;  /* 0x0000006d006d7308 */ /* 0x000fe20000000800 */
[----:B------:R-:W-:Y:S01]  /*6050*/  FMNMX.FTZ R0, R242, R0, !PT ;  /* 0x00000000f2007209 */ /* 0x000fe20007810000 */
[--C-:B------:R-:W-:Y:S01]  /*6060*/  FFMA.FTZ R98, R49, c[0x0][0x2d0], -R139.reuse ;  /* 0x0000b40031627a23 */ /* 0x100fe2000001088b */
[----:B------:R-:W-:Y:S01]  /*6070*/  ISETP.GT.AND P1, PT, R9, 0x31, P1 ;  /* 0x000000310900780c */ /* 0x000fe20000f24270 */
[--C-:B------:R-:W-:Y:S01]  /*6080*/  FFMA.FTZ R92, R48, c[0x0][0x2d0], -R139.reuse ;  /* 0x0000b400305c7a23 */ /* 0x100fe2000001088b */
[----:B------:R-:W-:Y:S01]  /*6090*/  FMNMX.FTZ R10, R54, R10, !PT ;  /* 0x0000000a360a7209 */ /* 0x000fe20007810000 */
[----:B------:R-:W-:Y:S01]  /*60a0*/  LDSM.16.MT88.4 R48, [R225+0x1100] ;  /* 0x00110000e130783b */ /* 0x000fe20000004200 */
[----:B------:R-:W-:Y:S01]  /*60b0*/  FMNMX.FTZ R0, R245, R0, !PT ;  /* 0x00000000f5007209 */ /* 0x000fe20007810000 */
[----:B------:R-:W1:Y:S01]  /*60c0*/  MUFU.EX2 R110, R110 ;  /* 0x0000006e006e7308 */ /* 0x000e620000000800 */
[----:B------:R-:W-:Y:S01]  /*60d0*/  ISETP.LT.OR P1, PT, R8, 0x32, P1 ;  /* 0x000000320800780c */ /* 0x000fe20000f21670 */
[--C-:B------:R-:W-:Y:S01]  /*60e0*/  FFMA.FTZ R45, R69, c[0x0][0x2d0], -R210.reuse ;  /* 0x0000b400452d7a23 */ /* 0x100fe200000108d2 */
[----:B------:R-:W-:Y:S01]  /*60f0*/  FMNMX.FTZ R10, R43, R10, !PT ;  /* 0x0000000a2b0a7209 */ /* 0x000fe20007810000 */
[--C-:B------:R-:W-:Y:S01]  /*6100*/  FFMA.FTZ R95, R68, c[0x0][0x2d0], -R210.reuse ;  /* 0x0000b400445f7a23 */ /* 0x100fe200000108d2 */
[----:B------:R-:W-:Y:S01]  /*6110*/  FMNMX.FTZ R0, R133, R0, !PT ;  /* 0x0000000085007209 */ /* 0x000fe20007810000 */
[--C-:B------:R-:W-:Y:S01]  /*6120*/  FFMA.FTZ R94, R65, c[0x0][0x2d0], -R210.reuse ;  /* 0x0000b400415e7a23 */ /* 0x100fe200000108d2 */
[----:B------:R-:W-:Y:S01]  /*6130*/  FSEL R204, R15, -INF , !P1 ;  /* 0xff8000000fcc7808 */ /* 0x000fe20004800000 */
[----:B------:R-:W-:Y:S01]  /*6140*/  MUFU.EX2 R168, R168 ;  /* 0x000000a800a87308 */ /* 0x000fe20000000800 */
[----:B------:R-:W-:Y:S01]  /*6150*/  FMNMX.FTZ R10, R42, R10, !PT ;  /* 0x0000000a2a0a7209 */ /* 0x000fe20007810000 */
[----:B------:R-:W-:Y:S01]  /*6160*/  LDSM.16.MT88.4 R12, [R220+0x1100] ;  /* 0x00110000dc0c783b */ /* 0x000fe20000004200 */
[----:B------:R-:W-:Y:S01]  /*6170*/  PLOP3.LUT P0, PT, PT, PT, UP2, 0x40, 0x0 ;  /* 0x000000000000781c */ /* 0x000fe20003f0e828 */
[----:B------:R-:W-:Y:S01]  /*6180*/  UISETP.NE.AND UP2, UPT, UR32, URZ, UPT ;  /* 0x0000003f2000728c */ /* 0x000fe2000bf45270 */
[----:B------:R-:W-:Y:S01]  /*6190*/  PLOP3.LUT P1, PT, PT, PT, UP6, 0x40, 0x0 ;  /* 0x000000000000781c */ /* 0x000fe20003f2e868 */
[--C-:B------:R-:W-:Y:S01]  /*61a0*/  FFMA.FTZ R93, R64, c[0x0][0x2d0], -R210.reuse ;  /* 0x0000b400405d7a23 */ /* 0x100fe200000108d2 */
[----:B------:R-:W-:Y:S01]  /*61b0*/  FMNMX.FTZ R0, R132, R0, !PT ;  /* 0x0000000084007209 */ /* 0x000fe20007810000 */
[----:B------:R-:W1:Y:S01]  /*61c0*/  MUFU.EX2 R111, R111 ;  /* 0x0000006f006f7308 */ /* 0x000e620000000800 */
[----:B------:R-:W-:Y:S01]  /*61d0*/  FMNMX.FTZ R10, R33, R10, !PT ;  /* 0x0000000a210a7209 */ /* 0x000fe20007810000 */
[--C-:B------:R-:W-:Y:S01]  /*61e0*/  FFMA.FTZ R169, R63, c[0x0][0x2d0], -R139.reuse ;  /* 0x0000b4003fa97a23 */ /* 0x100fe2000001088b */
[----:B------:R-:W-:Y:S01]  /*61f0*/  ISETP.GT.AND P6, PT, R9, 0x29, P6 ;  /* 0x000000290900780c */ /* 0x000fe200037c4270 */
[--C-:B------:R-:W-:Y:S01]  /*6200*/  FFMA.FTZ R170, R59, c[0x0][0x2d0], -R139.reuse ;  /* 0x0000b4003baa7a23 */ /* 0x100fe2000001088b */
[C---:B------:R-:W-:Y:S01]  /*6210*/  ISETP.GT.AND P0, PT, R9.reuse, 0x38, P0 ;  /* 0x000000380900780c */ /* 0x040fe20000704270 */
[--C-:B------:R-:W-:Y:S01]  /*6220*/  FFMA.FTZ R171, R62, c[0x0][0x2d0], -R139.reuse ;  /* 0x0000b4003eab7a23 */ /* 0x100fe2000001088b */
[----:B------:R-:W-:Y:S01]  /*6230*/  ISETP.GT.AND P1, PT, R9, 0x41, P1 ;  /* 0x000000410900780c */ /* 0x000fe20000f24270 */
[----:B------:R-:W-:Y:S01]  /*6240*/  MUFU.EX2 R121, R121 ;  /* 0x0000007900797308 */ /* 0x000fe20000000800 */
[----:B------:R-:W-:Y:S01]  /*6250*/  FMNMX.FTZ R0, R125, R0, !PT ;  /* 0x000000007d007209 */ /* 0x000fe20007810000 */
[----:B------:R-:W-:Y:S01]  /*6260*/  FFMA.FTZ R172, R58, c[0x0][0x2d0], -R139 ;  /* 0x0000b4003aac7a23 */ /* 0x000fe2000001088b */
[----:B------:R-:W-:Y:S01]  /*6270*/  FMNMX.FTZ R10, R32, R10, !PT ;  /* 0x0000000a200a7209 */ /* 0x000fe20007810000 */
[----:B------:R-:W-:Y:S01]  /*6280*/  FFMA.FTZ R209, R209, c[0x0][0x2d0], -R210 ;  /* 0x0000b400d1d17a23 */ /* 0x000fe200000108d2 */
[C---:B------:R-:W-:Y:S01]  /*6290*/  ISETP.LT.OR P6, PT, R8.reuse, 0x2a, P6 ;  /* 0x0000002a0800780c */ /* 0x040fe200037c1670 */
[----:B------:R-:W-:Y:S01]  /*62a0*/  ULDC.64 UR18, c[0x0][0x2c8] ;  /* 0x0000b20000127ab9 */ /* 0x000fe20000000a00 */
[C---:B------:R-:W-:Y:S01]  /*62b0*/  ISETP.LT.OR P0, PT, R8.reuse, 0x39, P0 ;  /* 0x000000390800780c */ /* 0x040fe20000701670 */
[----:B------:R-:W-:Y:S01]  /*62c0*/  MUFU.EX2 R164, R164 ;  /* 0x000000a400a47308 */ /* 0x000fe20000000800 */
[----:B------:R-:W-:Y:S01]  /*62d0*/  ISETP.LT.OR P1, PT, R8, 0x42, P1 ;  /* 0x000000420800780c */ /* 0x000fe20000f21670 */
[----:B------:R-:W-:Y:S01]  /*62e0*/  UISETP.NE.AND UP6, UPT, UR34, URZ, UPT ;  /* 0x0000003f2200728c */ /* 0x000fe2000bfc5270 */
[----:B------:R-:W-:Y:S01]  /*62f0*/  FMNMX.FTZ R0, R124, R0, !PT ;  /* 0x000000007c007209 */ /* 0x000fe20007810000 */
[----:B------:R-:W-:Y:S01]  /*6300*/  UIMAD.WIDE.U32 UR20, UR13, UR18, URZ ;  /* 0x000000120d1472a5 */ /* 0x000fe2000f8e003f */
[----:B------:R-:W-:-:S02]  /*6310*/  FMNMX.FTZ R10, R200, R10, !PT ;  /* 0x0000000ac80a7209 */ /* 0x000fc40007810000 */
[----:B------:R-:W-:Y:S01]  /*6320*/  FSEL R127, R127, -INF , !P6 ;  /* 0xff8000007f7f7808 */ /* 0x000fe20007000000 */
[----:B------:R-:W-:Y:S01]  /*6330*/  MUFU.EX2 R166, R166 ;  /* 0x000000a600a67308 */ /* 0x000fe20000000800 */
[----:B------:R-:W-:Y:S01]  /*6340*/  FSEL R202, R122, -INF , !P0 ;  /* 0xff8000007aca7808 */ /* 0x000fe20004000000 */
[----:B------:R-:W-:Y:S01]  /*6350*/  FFMA.FTZ R122, R71, c[0x0][0x2d0], -R139 ;  /* 0x0000b400477a7a23 */ /* 0x000fe2000001088b */
[----:B------:R-:W-:Y:S02]  /*6360*/  FSEL R179, R11, -INF , !P1 ;  /* 0xff8000000bb37808 */ /* 0x000fe40004800000 */
[----:B------:R-:W-:Y:S01]  /*6370*/  PLOP3.LUT P6, PT, PT, PT, UP1, 0x40, 0x0 ;  /* 0x000000000000781c */ /* 0x000fe20003fce818 */
[----:B------:R-:W-:Y:S01]  /*6380*/  UISETP.NE.AND UP1, UPT, UR37, URZ, UPT ;  /* 0x0000003f2500728c */ /* 0x000fe2000bf25270 */
[----:B------:R-:W-:Y:S01]  /*6390*/  PLOP3.LUT P0, PT, PT, PT, UP5, 0x40, 0x0 ;  /* 0x000000000000781c */ /* 0x000fe20003f0e858 */
[----:B------:R-:W1:Y:S01]  /*63a0*/  MUFU.EX2 R165, R165 ;  /* 0x000000a500a57308 */ /* 0x000e620000000800 */
[----:B------:R-:W-:Y:S01]  /*63b0*/  PLOP3.LUT P1, PT, PT, PT, UP4, 0x40, 0x0 ;  /* 0x000000000000781c */ /* 0x000fe20003f2e848 */
[----:B------:R-:W-:Y:S01]  /*63c0*/  UISETP.NE.AND UP5, UPT, UR35, URZ, UPT ;  /* 0x0000003f2300728c */ /* 0x000fe2000bfa5270 */
[----:B------:R-:W-:-:S02]  /*63d0*/  FMNMX.FTZ R0, R158, R0, !PT ;  /* 0x000000009e007209 */ /* 0x000fc40007810000 */
[----:B------:R-:W-:Y:S02]  /*63e0*/  FMNMX.FTZ R10, R246, R10, !PT ;  /* 0x0000000af60a7209 */ /* 0x000fe40007810000 */
[C---:B------:R-:W-:Y:S01]  /*63f0*/  ISETP.GT.AND P6, PT, R9.reuse, 0x39, P6 ;  /* 0x000000390900780c */ /* 0x040fe200037c4270 */
[----:B------:R-:W-:Y:S01]  /*6400*/  MUFU.EX2 R122, R122 ;  /* 0x0000007a007a7308 */ /* 0x000fe20000000800 */
[C---:B------:R-:W-:Y:S02]  /*6410*/  ISETP.GT.AND P0, PT, R9.reuse, 0x48, P0 ;  /* 0x000000480900780c */ /* 0x040fe40000704270 */
[----:B------:R-:W-:Y:S02]  /*6420*/  ISETP.GT.AND P1, PT, R9, 0x49, P1 ;  /* 0x000000490900780c */ /* 0x000fe40000f24270 */
[----:B------:R-:W-:Y:S01]  /*6430*/  FMNMX.FTZ R0, R159, R0, !PT ;  /* 0x000000009f007209 */ /* 0x000fe20007810000 */
[----:B------:R-:W-:Y:S01]  /*6440*/  @UP5 UMOV UR17, UR21 ;  /* 0x0000001500115c82 */ /* 0x000fe20008000000 */
[----:B------:R-:W-:Y:S01]  /*6450*/  FMNMX.FTZ R10, R135, R10, !PT ;  /* 0x0000000a870a7209 */ /* 0x000fe20007810000 */
[----:B------:R-:W-:Y:S01]  /*6460*/  MUFU.EX2 R120, R120 ;  /* 0x0000007800787308 */ /* 0x000fe20000000800 */
[C---:B------:R-:W-:Y:S01]  /*6470*/  ISETP.LT.OR P6, PT, R8.reuse, 0x3a, P6 ;  /* 0x0000003a0800780c */ /* 0x040fe200037c1670 */
[----:B------:R-:W-:Y:S01]  /*6480*/  @UP5 USHF.R.U32.HI UR13, URZ, UR19, UR17 ;  /* 0x000000133f0d5299 */ /* 0x000fe20008011611 */
[C---:B------:R-:W-:Y:S01]  /*6490*/  ISETP.LT.OR P0, PT, R8.reuse, 0x49, P0 ;  /* 0x000000490800780c */ /* 0x040fe20000701670 */
[----:B------:R-:W-:Y:S01]  /*64a0*/  UIADD3 UR17, UR7, -0x2, URZ ;  /* 0xfffffffe07117890 */ /* 0x000fe2000fffe03f */
[----:B------:R-:W-:Y:S01]  /*64b0*/  ISETP.LT.OR P1, PT, R8, 0x4a, P1 ;  /* 0x0000004a0800780c */ /* 0x000fe20000f21670 */
[----:B------:R-:W-:Y:S01]  /*64c0*/  UIADD3 UR6, UR6, UR13, URZ ;  /* 0x0000000d06067290 */ /* 0x000fe2000fffe03f */
[----:B------:R-:W-:Y:S01]  /*64d0*/  FMNMX.FTZ R0, R173, R0, !PT ;  /* 0x00000000ad007209 */ /* 0x000fe20007810000 */
[----:B------:R-:W-:Y:S01]  /*64e0*/  MUFU.EX2 R99, R99 ;  /* 0x0000006300637308 */ /* 0x000fe20000000800 */
[----:B------:R-:W-:Y:S01]  /*64f0*/  FMNMX.FTZ R10, R134, R10, !PT ;  /* 0x0000000a860a7209 */ /* 0x000fe20007810000 */
[----:B------:R-:W-:Y:S01]  /*6500*/  ULDC UR13, c[0x0][0x328] ;  /* 0x0000ca00000d7ab9 */ /* 0x000fe20000000800 */
[----:B------:R-:W-:Y:S01]  /*6510*/  FSEL R201, R123, -INF , !P6 ;  /* 0xff8000007bc97808 */ /* 0x000fe20007000000 */
[--C-:B------:R-:W-:Y:S01]  /*6520*/  FFMA.FTZ R123, R70, c[0x0][0x2d0], -R139.reuse ;  /* 0x0000b400467b7a23 */ /* 0x100fe2000001088b */
[----:B------:R-:W-:Y:S01]  /*6530*/  FSEL R180, R46, -INF , !P0 ;  /* 0xff8000002eb47808 */ /* 0x000fe20004000000 */
[----:B------:R-:W-:Y:S01]  /*6540*/  FFMA.FTZ R46, R72, c[0x0][0x2d0], -R210 ;  /* 0x0000b400482e7a23 */ /* 0x000fe200000108d2 */
[----:B------:R-:W-:Y:S01]  /*6550*/  FSEL R177, R47, -INF , !P1 ;  /* 0xff8000002fb17808 */ /* 0x000fe20004800000 */
[----:B------:R-:W-:Y:S01]  /*6560*/  FFMA.FTZ R47, R66, c[0x0][0x2d0], -R139 ;  /* 0x0000b400422f7a23 */ /* 0x000fe2000001088b */
[----:B------:R-:W-:Y:S01]  /*6570*/  FMNMX.FTZ R0, R174, R0, !PT ;  /* 0x00000000ae007209 */ /* 0x000fe20007810000 */
[----:B------:R-:W1:Y:S01]  /*6580*/  MUFU.EX2 R123, R123 ;  /* 0x0000007b007b7308 */ /* 0x000e620000000800 */
[----:B------:R-:W-:Y:S01]  /*6590*/  PLOP3.LUT P6, PT, PT, PT, UP3, 0x40, 0x0 ;  /* 0x000000000000781c */ /* 0x000fe20003fce838 */
[----:B------:R-:W-:Y:S01]  /*65a0*/  LDSM.16.MT88.4 R72, [R218+0x1100] ;  /* 0x00110000da48783b */ /* 0x000fe20000004200 */
[----:B------:R-:W-:Y:S01]  /*65b0*/  PLOP3.LUT P2, PT, PT, PT, UP2, 0x40, 0x0 ;  /* 0x000000000000781c */ /* 0x000fe20003f4e828 */
[----:B------:R-:W-:Y:S01]  /*65c0*/  UIADD3 UR13, UR6, UR13, URZ ;  /* 0x0000000d060d7290 */ /* 0x000fe2000fffe03f */
[----:B------:R-:W-:Y:S01]  /*65d0*/  PLOP3.LUT P1, PT, PT, PT, UP1, 0x40, 0x0 ;  /* 0x000000000000781c */ /* 0x000fe20003f2e818 */
[----:B------:R-:W-:Y:S01]  /*65e0*/  LDSM.16.MT88.4 R68, [R225+0x1900] ;  /* 0x00190000e144783b */ /* 0x000fe20000004200 */
[----:B------:R-:W-:Y:S01]  /*65f0*/  PLOP3.LUT P0, PT, PT, PT, UP0, 0x40, 0x0 ;  /* 0x000000000000781c */ /* 0x000fe20003f0e808 */
[----:B------:R-:W-:Y:S01]  /*6600*/  MUFU.EX2 R96, R96 ;  /* 0x0000006000607308 */ /* 0x000fe20000000800 */
[----:B------:R-:W-:-:S02]  /*6610*/  FMNMX.FTZ R10, R127, R10, !PT ;  /* 0x0000000a7f0a7209 */ /* 0x000fc40007810000 */
[----:B------:R-:W-:Y:S02]  /*6620*/  FMNMX.FTZ R0, R175, R0, !PT ;  /* 0x00000000af007209 */ /* 0x000fe40007810000 */
[C---:B------:R-:W-:Y:S02]  /*6630*/  ISETP.GT.AND P6, PT, R9.reuse, 0x50, P6 ;  /* 0x000000500900780c */ /* 0x040fe400037c4270 */
[C---:B------:R-:W-:Y:S01]  /*6640*/  ISETP.GT.AND P2, PT, R9.reuse, 0x51, P2 ;  /* 0x000000510900780c */ /* 0x040fe20001744270 */
[----:B------:R-:W-:Y:S01]  /*6650*/  MUFU.EX2 R46, R46 ;  /* 0x0000002e002e7308 */ /* 0x000fe20000000800 */
[C---:B------:R-:W-:Y:S02]  /*6660*/  ISETP.GT.AND P1, PT, R9.reuse, 0x58, P1 ;  /* 0x000000580900780c */ /* 0x040fe40000f24270 */
[----:B------:R-:W-:Y:S02]  /*6670*/  ISETP.GT.AND P0, PT, R9, 0x59, P0 ;  /* 0x000000590900780c */ /* 0x000fe40000704270 */
[----:B------:R-:W-:-:S02]  /*6680*/  FMNMX.FTZ R9, R126, R10, !PT ;  /* 0x0000000a7e097209 */ /* 0x000fc40007810000 */
[----:B------:R-:W-:Y:S01]  /*6690*/  FMNMX.FTZ R0, R176, R0, !PT ;  /* 0x00000000b0007209 */ /* 0x000fe20007810000 */
[----:B------:R-:W-:Y:S01]  /*66a0*/  MUFU.EX2 R98, R98 ;  /* 0x0000006200627308 */ /* 0x000fe20000000800 */
[----:B------:R-:W-:Y:S02]  /*66b0*/  FMNMX.FTZ R9, R204, R9, !PT ;  /* 0x00000009cc097209 */ /* 0x000fe40007810000 */
[----:B------:R-:W-:Y:S02]  /*66c0*/  FMNMX.FTZ R0, R156, R0, !PT ;  /* 0x000000009c007209 */ /* 0x000fe40007810000 */
[----:B------:R-:W-:Y:S02]  /*66d0*/  FMNMX.FTZ R9, R202, R9, !PT ;  /* 0x00000009ca097209 */ /* 0x000fe40007810000 */
[----:B------:R-:W-:Y:S01]  /*66e0*/  FMNMX.FTZ R0, R157, R0, !PT ;  /* 0x000000009d007209 */ /* 0x000fe20007810000 */
[----:B------:R-:W2:Y:S01]  /*66f0*/  MUFU.EX2 R92, R92 ;  /* 0x0000005c005c7308 */ /* 0x000ea20000000800 */
[----:B------:R-:W-:-:S02]  /*6700*/  FMNMX.FTZ R9, R201, R9, !PT ;  /* 0x00000009c9097209 */ /* 0x000fc40007810000 */
[----:B------:R-:W-:Y:S01]  /*6710*/  ISETP.LT.OR P6, PT, R8, 0x51, P6 ;  /* 0x000000510800780c */ /* 0x000fe200037c1670 */
[----:B------:R-:W2:Y:S01]  /*6720*/  SHFL.BFLY PT, R44, R0, 0x2, 0x1f ;  /* 0x0c401f00002c7f89 */ /* 0x000ea200000e0000 */
[----:B------:R-:W-:Y:S02]  /*6730*/  FMNMX.FTZ R9, R178, R9, !PT ;  /* 0x00000009b2097209 */ /* 0x000fe40007810000 */
[C---:B------:R-:W-:Y:S01]  /*6740*/  ISETP.LT.OR P2, PT, R8.reuse, 0x52, P2 ;  /* 0x000000520800780c */ /* 0x040fe20001741670 */
[----:B------:R-:W-:Y:S01]  /*6750*/  MUFU.EX2 R97, R97 ;  /* 0x0000006100617308 */ /* 0x000fe20000000800 */
[C---:B------:R-:W-:Y:S02]  /*6760*/  ISETP.LT.OR P1, PT, R8.reuse, 0x59, P1 ;  /* 0x000000590800780c */ /* 0x040fe40000f21670 */
[----:B------:R-:W-:Y:S02]  /*6770*/  ISETP.LT.OR P0, PT, R8, 0x5a, P0 ;  /* 0x0000005a0800780c */ /* 0x000fe40000701670 */
[----:B------:R-:W-:-:S02]  /*6780*/  FMNMX.FTZ R8, R179, R9, !PT ;  /* 0x00000009b3087209 */ /* 0x000fc40007810000 */
[----:B-1----:R-:W-:Y:S01]  /*6790*/  F2FP.PACK_AB R128, R143, R167 ;  /* 0x000000a78f80723e */ /* 0x002fe200000000ff */
[----:B------:R-:W1:Y:S01]  /*67a0*/  MUFU.EX2 R47, R47 ;  /* 0x0000002f002f7308 */ /* 0x000e620000000800 */
[----:B---3--:R-:W-:Y:S01]  /*67b0*/  F2FP.PACK_AB R130, R108, R142 ;  /* 0x0000008e6c82723e */ /* 0x008fe200000000ff */
[----:B------:R-:W-:Y:S01]  /*67c0*/  FADD.FTZ R143, R167, R143 ;  /* 0x0000008fa78f7221 */ /* 0x000fe20000010000 */
[----:B----4-:R-:W-:Y:S02]  /*67d0*/  F2FP.PACK_AB R129, R140, R141 ;  /* 0x0000008d8c81723e */ /* 0x010fe400000000ff */
[----:B------:R-:W-:Y:S02]  /*67e0*/  F2FP.PACK_AB R131, R110, R109 ;  /* 0x0000006d6e83723e */ /* 0x000fe400000000ff */
[----:B------:R-:W-:Y:S01]  /*67f0*/  FMNMX.FTZ R67, R180, R8, !PT ;  /* 0x00000008b4437209 */ /* 0x000fe20007810000 */
[----:B------:R-:W-:Y:S01]  /*6800*/  MUFU.EX2 R45, R45 ;  /* 0x0000002d002d7308 */ /* 0x000fe20000000800 */
[----:B------:R-:W-:Y:S01]  /*6810*/  FSEL R187, R118, -INF , !P6 ;  /* 0xff80000076bb7808 */ /* 0x000fe20007000000 */
[----:B------:R-:W-:Y:S01]  /*6820*/  LDSM.16.MT88.4 R8, [R219+0x1100] ;  /* 0x00110000db08783b */ /* 0x000fe20000004200 */
[----:B------:R-:W-:Y:S01]  /*6830*/  FMNMX.FTZ R67, R177, R67, !PT ;  /* 0x00000043b1437209 */ /* 0x000fe20007810000 */
[----:B--2---:R-:W-:Y:S01]  /*6840*/  HMMA.16816.F32 R24, R128, R20, RZ ;  /* 0x000000148018723c */ /* 0x004fe200000018ff */
[----:B------:R-:W-:-:S02]  /*6850*/  FSEL R182, R119, -INF , !P2 ;  /* 0xff80000077b67808 */ /* 0x000fc40005000000 */
[----:B------:R-:W-:Y:S01]  /*6860*/  FMNMX.FTZ R66, R187, R67, !PT ;  /* 0x00000043bb427209 */ /* 0x000fe20007810000 */
[----:B------:R-:W2:Y:S01]  /*6870*/  MUFU.EX2 R95, R95 ;  /* 0x0000005f005f7308 */ /* 0x000ea20000000800 */
[----:B------:R-:W-:Y:S02]  /*6880*/  FSEL R183, R34, -INF , !P1 ;  /* 0xff80000022b77808 */ /* 0x000fe40004800000 */
[----:B------:R-:W-:Y:S01]  /*6890*/  FMNMX.FTZ R66, R182, R66, !PT ;  /* 0x00000042b6427209 */ /* 0x000fe20007810000 */
[C---:B-----5:R-:W-:Y:S01]  /*68a0*/  HMMA.16816.F32 R160, R128.reuse, R16, RZ ;  /* 0x0000001080a0723c */ /* 0x060fe200000018ff */
[----:B------:R-:W-:Y:S02]  /*68b0*/  FMNMX.FTZ R0, R0, R44, !PT ;  /* 0x0000002c00007209 */ /* 0x000fe40007810000 */
[----:B------:R-:W-:Y:S01]  /*68c0*/  FSEL R184, R35, -INF , !P0 ;  /* 0xff80000023b87808 */ /* 0x000fe20004000000 */
[----:B------:R-:W-:Y:S01]  /*68d0*/  MUFU.EX2 R94, R94 ;  /* 0x0000005e005e7308 */ /* 0x000fe20000000800 */
[----:B------:R-:W-:Y:S01]  /*68e0*/  FMNMX.FTZ R44, R183, R66, !PT ;  /* 0x00000042b72c7209 */ /* 0x000fe20007810000 */
[----:B------:R-:W3:Y:S01]  /*68f0*/  SHFL.BFLY PT, R34, R0, 0x1, 0x1f ;  /* 0x0c201f0000227f89 */ /* 0x000ee200000e0000 */
[----:B------:R-:W-:Y:S01]  /*6900*/  F2FP.PACK_AB R4, R111, R168 ;  /* 0x000000a86f04723e */ /* 0x000fe200000000ff */
[C---:B------:R-:W-:Y:S01]  /*6910*/  HMMA.16816.F32 R144, R128.reuse, R36, RZ ;  /* 0x000000248090723c */ /* 0x040fe200000018ff */
[----:B------:R-:W-:Y:S01]  /*6920*/  FMNMX.FTZ R44, R184, R44, !PT ;  /* 0x0000002cb82c7209 */ /* 0x000fe20007810000 */
[----:B------:R-:W-:Y:S01]  /*6930*/  LDSM.16.MT88.4 R64, [R220+0x1900] ;  /* 0x00190000dc40783b */ /* 0x000fe20000004200 */
[----:B------:R-:W-:Y:S01]  /*6940*/  F2FP.PACK_AB R5, R165, R166 ;  /* 0x000000a6a505723e */ /* 0x000fe200000000ff */
[----:B------:R-:W-:Y:S01]  /*6950*/  MUFU.EX2 R93, R93 ;  /* 0x0000005d005d7308 */ /* 0x000fe20000000800 */
[----:B------:R-:W-:Y:S01]  /*6960*/  F2FP.PACK_AB R6, R164, R121 ;  /* 0x00000079a406723e */ /* 0x000fe200000000ff */
[----:B------:R-:W4:Y:S01]  /*6970*/  SHFL.BFLY PT, R35, R44, 0x2, 0x1f ;  /* 0x0c401f002c237f89 */ /* 0x000f2200000e0000 */
[----:B------:R-:W-:Y:S01]  /*6980*/  F2FP.PACK_AB R7, R122, R123 ;  /* 0x0000007b7a07723e */ /* 0x000fe200000000ff */
[C---:B------:R-:W-:Y:S04]  /*6990*/  HMMA.16816.F32 R104, R128.reuse, R28, RZ ;  /* 0x0000001c8068723c */ /* 0x040fe800000018ff */
[----:B------:R-:W-:Y:S04]  /*69a0*/  MUFU.EX2 R169, R169 ;  /* 0x000000a900a97308 */ /* 0x000fe80000000800 */
[----:B------:R-:W-:Y:S04]  /*69b0*/  HMMA.16816.F32 R148, R128, R18, RZ ;  /* 0x000000128094723c */ /* 0x000fe800000018ff */
[----:B------:R-:W5:Y:S01]  /*69c0*/  MUFU.EX2 R170, R170 ;  /* 0x000000aa00aa7308 */ /* 0x000f620000000800 */
[----:B---3--:R-:W-:-:S03]  /*69d0*/  FMNMX.FTZ R0, R0, R34, !PT ;  /* 0x0000002200007209 */ /* 0x008fc60007810000 */
[----:B------:R-:W-:Y:S01]  /*69e0*/  HMMA.16816.F32 R100, R128, R38, RZ ;  /* 0x000000268064723c */ /* 0x000fe200000018ff */
[C---:B------:R-:W-:Y:S01]  /*69f0*/  FSETP.NEU.FTZ.AND P0, PT, R0.reuse, -INF , PT ;  /* 0xff8000000000780b */ /* 0x040fe20003f1d000 */
[----:B------:R-:W-:Y:S02]  /*6a00*/  FMUL.FTZ R203, R0, c[0x0][0x2d0] ;  /* 0x0000b40000cb7a20 */ /* 0x000fe40000410000 */
[----:B------:R-:W-:Y:S01]  /*6a10*/  MUFU.EX2 R171, R171 ;  /* 0x000000ab00ab7308 */ /* 0x000fe20000000800 */
[----:B----4-:R-:W-:-:S03]  /*6a20*/  FMNMX.FTZ R44, R44, R35, !PT ;  /* 0x000000232c2c7209 */ /* 0x010fc60007810000 */
[----:B------:R-:W-:Y:S01]  /*6a30*/  HMMA.16816.F32 R112, R128, R30, RZ ;  /* 0x0000001e8070723c */ /* 0x000fe200000018ff */
[----:B------:R-:W-:-:S03]  /*6a40*/  FSEL R203, R203, RZ, P0 ;  /* 0x000000ffcbcb7208 */ /* 0x000fc60000000000 */
[----:B------:R-:W3:Y:S02]  /*6a50*/  MUFU.EX2 R172, R172 ;  /* 0x000000ac00ac7308 */ /* 0x000ee40000000800 */
[--C-:B------:R-:W-:Y:S02]  /*6a60*/  FFMA.FTZ R181, R61, c[0x0][0x2d0], -R203.reuse ;  /* 0x0000b4003db57a23 */ /* 0x100fe400000108cb */
[----:B------:R-:W-:Y:S01]  /*6a70*/  HMMA.16816.F32 R128, R128, R22, RZ ;  /* 0x000000168080723c */ /* 0x000fe200000018ff */
[--C-:B------:R-:W-:Y:S02]  /*6a80*/  FFMA.FTZ R186, R60, c[0x0][0x2d0], -R203.reuse ;  /* 0x0000b4003cba7a23 */ /* 0x100fe400000108cb */
[--C-:B------:R-:W-:Y:S01]  /*6a90*/  FFMA.FTZ R185, R57, c[0x0][0x2d0], -R203.reuse ;  /* 0x0000b40039b97a23 */ /* 0x100fe200000108cb */
[----:B------:R-:W-:Y:S01]  /*6aa0*/  LDSM.16.MT88.4 R60, [R219+0x1900] ;  /* 0x00190000db3c783b */ /* 0x000fe20000004200 */
[--C-:B------:R-:W-:Y:S01]  /*6ab0*/  FFMA.FTZ R189, R56, c[0x0][0x2d0], -R203.reuse ;  /* 0x0000b40038bd7a23 */ /* 0x100fe200000108cb */
[----:B------:R-:W-:Y:S01]  /*6ac0*/  MUFU.EX2 R181, R181 ;  /* 0x000000b500b57308 */ /* 0x000fe20000000800 */
[--C-:B------:R-:W-:Y:S01]  /*6ad0*/  FFMA.FTZ R188, R53, c[0x0][0x2d0], -R203.reuse ;  /* 0x0000b40035bc7a23 */ /* 0x100fe200000108cb */
[----:B------:R-:W-:Y:S01]  /*6ae0*/  HMMA.16816.F32 R24, R4, R76, R24 ;  /* 0x0000004c0418723c */ /* 0x000fe20000001818 */
[----:B------:R-:W-:Y:S01]  /*6af0*/  LDSM.16.MT88.4 R56, [R218+0x1900] ;  /* 0x00190000da38783b */ /* 0x000fe20000004200 */
[----:B------:R-:W-:-:S02]  /*6b00*/  FFMA.FTZ R190, R52, c[0x0][0x2d0], -R203 ;  /* 0x0000b40034be7a23 */ /* 0x000fc400000108cb */
[--C-:B------:R-:W-:Y:S02]  /*6b10*/  FFMA.FTZ R195, R41, c[0x0][0x2d0], -R203.reuse ;  /* 0x0000b40029c37a23 */ /* 0x100fe400000108cb */
[----:B------:R-:W4:Y:S01]  /*6b20*/  MUFU.EX2 R186, R186 ;  /* 0x000000ba00ba7308 */ /* 0x000f220000000800 */
[----:B------:R-:W-:Y:S01]  /*6b30*/  FFMA.FTZ R196, R40, c[0x0][0x2d0], -R203 ;  /* 0x0000b40028c47a23 */ /* 0x000fe200000108cb */
[C---:B------:R-:W-:Y:S06]  /*6b40*/  HMMA.16816.F32 R160, R4.reuse, R88, R160 ;  /* 0x0000005804a0723c */ /* 0x040fec00000018a0 */
[----:B------:R-:W-:Y:S02]  /*6b50*/  MUFU.EX2 R185, R185 ;  /* 0x000000b900b97308 */ /* 0x000fe40000000800 */
[C---:B------:R-:W-:Y:S06]  /*6b60*/  HMMA.16816.F32 R144, R4.reuse, R84, R144 ;  /* 0x000000540490723c */ /* 0x040fec0000001890 */
[----:B------:R-:W1:Y:S02]  /*6b70*/  MUFU.EX2 R189, R189 ;  /* 0x000000bd00bd7308 */ /* 0x000e640000000800 */
[C---:B------:R-:W-:Y:S06]  /*6b80*/  HMMA.16816.F32 R104, R4.reuse, R80, R104 ;  /* 0x000000500468723c */ /* 0x040fec0000001868 */
[----:B------:R-:W-:Y:S02]  /*6b90*/  MUFU.EX2 R188, R188 ;  /* 0x000000bc00bc7308 */ /* 0x000fe40000000800 */
[C---:B------:R-:W-:Y:S06]  /*6ba0*/  HMMA.16816.F32 R148, R4.reuse, R90, R148 ;  /* 0x0000005a0494723c */ /* 0x040fec0000001894 */
[----:B------:R-:W-:Y:S02]  /*6bb0*/  MUFU.EX2 R190, R190 ;  /* 0x000000be00be7308 */ /* 0x000fe40000000800 */
[C---:B------:R-:W-:Y:S06]  /*6bc0*/  HMMA.16816.F32 R100, R4.reuse, R86, R100 ;  /* 0x000000560464723c */ /* 0x040fec0000001864 */
[----:B------:R-:W-:Y:S02]  /*6bd0*/  MUFU.EX2 R195, R195 ;  /* 0x000000c300c37308 */ /* 0x000fe40000000800 */
[C---:B------:R-:W-:Y:S06]  /*6be0*/  HMMA.16816.F32 R112, R4.reuse, R82, R112 ;  /* 0x000000520470723c */ /* 0x040fec0000001870 */
[----:B------:R-:W-:Y:S02]  /*6bf0*/  MUFU.EX2 R196, R196 ;  /* 0x000000c400c47308 */ /* 0x000fe40000000800 */
[----:B------:R-:W-:Y:S07]  /*6c00*/  HMMA.16816.F32 R128, R4, R78, R128 ;  /* 0x0000004e0480723c */ /* 0x000fee0000001880 */
[----:B------:R-:W-:-:S02]  /*6c10*/  F2FP.PACK_AB R4, R99, R120 ;  /* 0x000000786304723e */ /* 0x000fc400000000ff */
[----:B------:R-:W-:Y:S02]  /*6c20*/  F2FP.PACK_AB R5, R92, R98 ;  /* 0x000000625c05723e */ /* 0x000fe400000000ff */
[----:B------:R-:W-:Y:S02]  /*6c30*/  F2FP.PACK_AB R6, R46, R96 ;  /* 0x000000602e06723e */ /* 0x000fe400000000ff */
[----:B-1----:R-:W-:-:S07]  /*6c40*/  F2FP.PACK_AB R7, R47, R97 ;  /* 0x000000612f07723e */ /* 0x002fce00000000ff */
[C---:B------:R-:W-:Y:S01]  /*6c50*/  HMMA.16816.F32 R116, R4.reuse, R72, R24 ;  /* 0x000000480474723c */ /* 0x040fe20000001818 */
[----:B------:R-:W1:Y:S07]  /*6c60*/  SHFL.BFLY PT, R24, R44, 0x1, 0x1f ;  /* 0x0c201f002c187f89 */ /* 0x000e6e00000e0000 */
[C---:B------:R-:W-:Y:S08]  /*6c70*/  HMMA.16816.F32 R160, R4.reuse, R48, R160 ;  /* 0x0000003004a0723c */ /* 0x040ff000000018a0 */
[C---:B------:R-:W-:Y:S08]  /*6c80*/  HMMA.16816.F32 R144, R4.reuse, R12, R144 ;  /* 0x0000000c0490723c */ /* 0x040ff00000001890 */
[----:B------:R-:W-:Y:S01]  /*6c90*/  HMMA.16816.F32 R104, R4, R8, R104 ;  /* 0x000000080468723c */ /* 0x000fe20000001868 */
[----:B-1----:R-:W-:-:S04]  /*6ca0*/  FMNMX.FTZ R44, R24, R44, !PT ;  /* 0x0000002c182c7209 */ /* 0x002fc80007810000 */
[C---:B------:R-:W-:Y:S01]  /*6cb0*/  FSETP.NEU.FTZ.AND P0, PT, R44.reuse, -INF , PT ;  /* 0xff8000002c00780b */ /* 0x040fe20003f1d000 */
[----:B------:R-:W-:Y:S02]  /*6cc0*/  FMUL.FTZ R205, R44, c[0x0][0x2d0] ;  /* 0x0000b4002ccd7a20 */ /* 0x000fe40000410000 */
[----:B------:R-:W-:Y:S03]  /*6cd0*/  HMMA.16816.F32 R148, R4, R50, R148 ;  /* 0x000000320494723c */ /* 0x000fe60000001894 */
[----:B------:R-:W-:Y:S02]  /*6ce0*/  FSEL R205, R205, RZ, P0 ;  /* 0x000000ffcdcd7208 */ /* 0x000fe40000000000 */
[----:B------:R-:W-:-:S03]  /*6cf0*/  PLOP3.LUT P0, PT, PT, PT, UP6, 0x40, 0x0 ;  /* 0x000000000000781c */ /* 0x000fc60003f0e868 */
[C---:B------:R-:W-:Y:S01]  /*6d00*/  HMMA.16816.F32 R100, R4.reuse, R14, R100 ;  /* 0x0000000e0464723c */ /* 0x040fe20000001864 */
[--C-:B------:R-:W-:Y:S02]  /*6d10*/  FFMA.FTZ R191, R191, c[0x0][0x2d0], -R205.reuse ;  /* 0x0000b400bfbf7a23 */ /* 0x100fe400000108cd */
[--C-:B------:R-:W-:Y:S02]  /*6d20*/  FFMA.FTZ R193, R55, c[0x0][0x2d0], -R205.reuse ;  /* 0x0000b40037c17a23 */ /* 0x100fe400000108cd */
[--C-:B------:R-:W-:Y:S02]  /*6d30*/  FFMA.FTZ R192, R54, c[0x0][0x2d0], -R205.reuse ;  /* 0x0000b40036c07a23 */ /* 0x100fe400000108cd */
[--C-:B------:R-:W-:Y:S01]  /*6d40*/  FFMA.FTZ R194, R43, c[0x0][0x2d0], -R205.reuse ;  /* 0x0000b4002bc27a23 */ /* 0x100fe200000108cd */
[----:B------:R-:W-:Y:S01]  /*6d50*/  HMMA.16816.F32 R112, R4, R10, R112 ;  /* 0x0000000a0470723c */ /* 0x000fe20000001870 */
[----:B------:R-:W-:Y:S01]  /*6d60*/  MUFU.EX2 R191, R191 ;  /* 0x000000bf00bf7308 */ /* 0x000fe20000000800 */
[----:B------:R-:W-:-:S02]  /*6d70*/  FFMA.FTZ R198, R42, c[0x0][0x2d0], -R205 ;  /* 0x0000b4002ac67a23 */ /* 0x000fc400000108cd */
[--C-:B------:R-:W-:Y:S02]  /*6d80*/  FFMA.FTZ R199, R33, c[0x0][0x2d0], -R205.reuse ;  /* 0x0000b40021c77a23 */ /* 0x100fe400000108cd */
[--C-:B------:R-:W-:Y:S02]  /*6d90*/  FFMA.FTZ R197, R32, c[0x0][0x2d0], -R205.reuse ;  /* 0x0000b40020c57a23 */ /* 0x100fe400000108cd */
[----:B------:R-:W-:Y:S01]  /*6da0*/  HMMA.16816.F32 R128, R4, R74, R128 ;  /* 0x0000004a0480723c */ /* 0x000fe20000001880 */
[----:B------:R-:W1:Y:S01]  /*6db0*/  MUFU.EX2 R193, R193 ;  /* 0x000000c100c17308 */ /* 0x000e620000000800 */
[--C-:B------:R-:W-:Y:S02]  /*6dc0*/  FFMA.FTZ R200, R200, c[0x0][0x2d0], -R205.reuse ;  /* 0x0000b400c8c87a23 */ /* 0x100fe400000108cd */
[--C-:B------:R-:W-:Y:S02]  /*6dd0*/  FFMA.FTZ R204, R204, c[0x0][0x2d0], -R205.reuse ;  /* 0x0000b400cccc7a23 */ /* 0x100fe400000108cd */
[--C-:B------:R-:W-:Y:S01]  /*6de0*/  FFMA.FTZ R202, R202, c[0x0][0x2d0], -R205.reuse ;  /* 0x0000b400caca7a23 */ /* 0x100fe200000108cd */
[----:B--2---:R-:W-:Y:S01]  /*6df0*/  F2FP.PACK_AB R4, R95, R45 ;  /* 0x0000002d5f04723e */ /* 0x004fe200000000ff */
[--C-:B------:R-:W-:Y:S01]  /*6e00*/  FFMA.FTZ R201, R201, c[0x0][0x2d0], -R205.reuse ;  /* 0x0000b400c9c97a23 */ /* 0x100fe200000108cd */
[----:B------:R-:W-:Y:S01]  /*6e10*/  MUFU.EX2 R192, R192 ;  /* 0x000000c000c07308 */ /* 0x000fe20000000800 */
[----:B-----5:R-:W-:Y:S01]  /*6e20*/  F2FP.PACK_AB R5, R170, R169 ;  /* 0x000000a9aa05723e */ /* 0x020fe200000000ff */
[----:B------:R-:W-:Y:S01]  /*6e30*/  FFMA.FTZ R184, R184, c[0x0][0x2d0], -R205 ;  /* 0x0000b400b8b87a23 */ /* 0x000fe200000108cd */
[----:B------:R-:W-:-:S02]  /*6e40*/  F2FP.PACK_AB R6, R93, R94 ;  /* 0x0000005e5d06723e */ /* 0x000fc400000000ff */
[----:B---3--:R-:W-:-:S03]  /*6e50*/  F2FP.PACK_AB R7, R172, R171 ;  /* 0x000000abac07723e */ /* 0x008fc600000000ff */
[----:B------:R-:W2:Y:S04]  /*6e60*/  MUFU.EX2 R194, R194 ;  /* 0x000000c200c27308 */ /* 0x000ea80000000800 */
[C---:B------:R-:W-:Y:S04]  /*6e70*/  HMMA.16816.F32 R160, R4.reuse, R68, R160 ;  /* 0x0000004404a0723c */ /* 0x040fe800000018a0 */
[----:B------:R-:W3:Y:S04]  /*6e80*/  MUFU.EX2 R198, R198 ;  /* 0x000000c600c67308 */ /* 0x000ee80000000800 */
[C---:B------:R-:W-:Y:S04]  /*6e90*/  HMMA.16816.F32 R148, R4.reuse, R70, R148 ;  /* 0x000000460494723c */ /* 0x040fe80000001894 */
[----:B------:R-:W5:Y:S04]  /*6ea0*/  MUFU.EX2 R199, R199 ;  /* 0x000000c700c77308 */ /* 0x000f680000000800 */
[C---:B------:R-:W-:Y:S04]  /*6eb0*/  HMMA.16816.F32 R144, R4.reuse, R64, R144 ;  /* 0x000000400490723c */ /* 0x040fe80000001890 */
[----:B------:R-:W1:Y:S04]  /*6ec0*/  MUFU.EX2 R197, R197 ;  /* 0x000000c500c57308 */ /* 0x000e680000000800 */
[C---:B------:R-:W-:Y:S04]  /*6ed0*/  HMMA.16816.F32 R100, R4.reuse, R66, R100 ;  /* 0x000000420464723c */ /* 0x040fe80000001864 */
[----:B------:R-:W1:Y:S04]  /*6ee0*/  MUFU.EX2 R200, R200 ;  /* 0x000000c800c87308 */ /* 0x000e680000000800 */
[C---:B------:R-:W-:Y:S04]  /*6ef0*/  HMMA.16816.F32 R104, R4.reuse, R60, R104 ;  /* 0x0000003c0468723c */ /* 0x040fe80000001868 */
[----:B------:R-:W-:Y:S04]  /*6f00*/  MUFU.EX2 R204, R204 ;  /* 0x000000cc00cc7308 */ /* 0x000fe80000000800 */
[C---:B------:R-:W-:Y:S04]  /*6f10*/  HMMA.16816.F32 R112, R4.reuse, R62, R112 ;  /* 0x0000003e0470723c */ /* 0x040fe80000001870 */
[----:B------:R-:W-:Y:S04]  /*6f20*/  MUFU.EX2 R202, R202 ;  /* 0x000000ca00ca7308 */ /* 0x000fe80000000800 */
[C---:B------:R-:W-:Y:S04]  /*6f30*/  HMMA.16816.F32 R116, R4.reuse, R56, R116 ;  /* 0x000000380474723c */ /* 0x040fe80000001874 */
[----:B------:R-:W-:Y:S04]  /*6f40*/  MUFU.EX2 R201, R201 ;  /* 0x000000c900c97308 */ /* 0x000fe80000000800 */
[----:B------:R-:W-:Y:S07]  /*6f50*/  HMMA.16816.F32 R128, R4, R58, R128 ;  /* 0x0000003a0480723c */ /* 0x000fee0000001880 */
[----:B----4-:R-:W-:Y:S01]  /*6f60*/  F2FP.PACK_AB R4, R186, R181 ;  /* 0x000000b5ba04723e */ /* 0x010fe200000000ff */
[----:B------:R-:W-:Y:S01]  /*6f70*/  FADD.FTZ R181, R181, R186 ;  /* 0x000000bab5b57221 */ /* 0x000fe20000010000 */
[----:B------:R-:W-:-:S02]  /*6f80*/  F2FP.PACK_AB R6, R189, R185 ;  /* 0x000000b9bd06723e */ /* 0x000fc400000000ff */
[----:B-1----:R-:W-:Y:S01]  /*6f90*/  F2FP.PACK_AB R5, R193, R191 ;  /* 0x000000bfc105723e */ /* 0x002fe200000000ff */
[----:B------:R-:W-:Y:S01]  /*6fa0*/  FADD.FTZ R191, R191, R193 ;  /* 0x000000c1bfbf7221 */ /* 0x000fe20000010000 */
[----:B--2---:R-:W-:Y:S01]  /*6fb0*/  F2FP.PACK_AB R7, R194, R192 ;  /* 0x000000c0c207723e */ /* 0x004fe200000000ff */
[----:B------:R-:W-:Y:S02]  /*6fc0*/  FADD.FTZ R181, R185, R181 ;  /* 0x000000b5b9b57221 */ /* 0x000fe40000010000 */
[----:B------:R-:W-:Y:S02]  /*6fd0*/  FADD.FTZ R191, R192, R191 ;  /* 0x000000bfc0bf7221 */ /* 0x000fe40000010000 */
[----:B------:R-:W-:Y:S02]  /*6fe0*/  FADD.FTZ R181, R189, R181 ;  /* 0x000000b5bdb57221 */ /* 0x000fe40000010000 */
[----:B------:R-:W-:Y:S01]  /*6ff0*/  HMMA.16816.F32 R40, R4, R36, RZ ;  /* 0x000000240428723c */ /* 0x000fe200000018ff */
[----:B------:R-:W-:-:S02]  /*7000*/  FADD.FTZ R191, R194, R191 ;  /* 0x000000bfc2bf7221 */ /* 0x000fc40000010000 */
[----:B------:R-:W-:Y:S02]  /*7010*/  FADD.FTZ R181, R188, R181 ;  /* 0x000000b5bcb57221 */ /* 0x000fe40000010000 */
[----:B---3--:R-:W-:Y:S02]  /*7020*/  FADD.FTZ R191, R198, R191 ;  /* 0x000000bfc6bf7221 */ /* 0x008fe40000010000 */
        /* <DEDUP_REMOVED lines=22> */
[----:B------:R-:W1:Y:S02]  /*7190*/  MUFU.EX2 R88, R88 ;  /* 0x0000005800587308 */ /* 0x000e640000000800 */
[--C-:B------:R-:W-:Y:S01]  /*71a0*/  FFMA.FTZ R84, R245, c[0x0][0x2d0], -R203.reuse ;  /* 0x0000b400f5547a23 */ /* 0x100fe200000108cb */
[C---:B------:R-:W-:Y:S01]  /*71b0*/  HMMA.16816.F32 R32, R4.reuse, R80, R32 ;  /* 0x000000500420723c */ /* 0x040fe20000001820 */
[----:B------:R-:W-:Y:S02]  /*71c0*/  FFMA.FTZ R85, R239, c[0x0][0x2d0], -R210 ;  /* 0x0000b400ef557a23 */ /* 0x000fe400000108d2 */
[----:B------:R-:W-:Y:S02]  /*71d0*/  FFMA.FTZ R239, R132, c[0x0][0x2d0], -R203 ;  /* 0x0000b40084ef7a23 */ /* 0x000fe400000108cb */
[----:B------:R-:W-:Y:S02]  /*71e0*/  MUFU.EX2 R84, R84 ;  /* 0x0000005400547308 */ /* 0x000fe40000000800 */
[--C-:B------:R-:W-:Y:S01]  /*71f0*/  FFMA.FTZ R81, R246, c[0x0][0x2d0], -R205.reuse ;  /* 0x0000b400f6517a23 */ /* 0x100fe200000108cd */
[----:B------:R-:W-:Y:S01]  /*7200*/  HMMA.16816.F32 R24, R4, R76, R24 ;  /* 0x0000004c0418723c */ /* 0x000fe20000001818 */
[----:B------:R-:W-:-:S04]  /*7210*/  FFMA.FTZ R80, R135, c[0x0][0x2d0], -R205 ;  /* 0x0000b40087507a23 */ /* 0x000fc800000108cd */
[----:B------:R-:W-:Y:S01]  /*7220*/  MUFU.EX2 R81, R81 ;  /* 0x0000005100517308 */ /* 0x000fe20000000800 */
[----:B-1----:R-:W-:Y:S02]  /*7230*/  FADD.FTZ R181, R88, R181 ;  /* 0x000000b558b57221 */ /* 0x002fe40000010000 */
        /* <DEDUP_REMOVED lines=10> */
[----:B------:R-:W-:Y:S01]  /*72e0*/  HMMA.16816.F32 R28, R4, R82, R28 ;  /* 0x00000052041c723c */ /* 0x000fe2000000181c */
[--C-:B------:R-:W-:Y:S01]  /*72f0*/  FFMA.FTZ R90, R241, c[0x0][0x2d0], -R139.reuse ;  /* 0x0000b400f15a7a23 */ /* 0x100fe2000001088b */
[----:B------:R-:W-:Y:S01]  /*7300*/  LDSM.16.MT88.4 R124, [R218+0x2900] ;  /* 0x00290000da7c783b */ /* 0x000fe20000004200 */
[----:B------:R-:W-:Y:S02]  /*7310*/  FFMA.FTZ R91, R238, c[0x0][0x2d0], -R139 ;  /* 0x0000b400ee5b7a23 */ /* 0x000fe4000001088b */
[----:B------:R-:W2:Y:S01]  /*7320*/  MUFU.EX2 R86, R86 ;  /* 0x0000005600567308 */ /* 0x000ea20000000800 */
[----:B------:R-:W-:-:S02]  /*7330*/  FFMA.FTZ R241, R136, c[0x0][0x2d0], -R210 ;  /* 0x0000b40088f17a23 */ /* 0x000fc400000108d2 */
[----:B------:R-:W-:Y:S01]  /*7340*/  HMMA.16816.F32 R20, R4, R78, R20 ;  /* 0x0000004e0414723c */ /* 0x000fe20000001814 */
[--C-:B------:R-:W-:Y:S02]  /*7350*/  FFMA.FTZ R83, R206, c[0x0][0x2d0], -R210.reuse ;  /* 0x0000b400ce537a23 */ /* 0x100fe400000108d2 */
[--C-:B------:R-:W-:Y:S02]  /*7360*/  FFMA.FTZ R82, R208, c[0x0][0x2d0], -R210.reuse ;  /* 0x0000b400d0527a23 */ /* 0x100fe400000108d2 */
[----:B------:R-:W-:Y:S01]  /*7370*/  MUFU.EX2 R77, R77 ;  /* 0x0000004d004d7308 */ /* 0x000fe20000000800 */
[--C-:B------:R-:W-:Y:S01]  /*7380*/  FFMA.FTZ R206, R240, c[0x0][0x2d0], -R139.reuse ;  /* 0x0000b400f0ce7a23 */ /* 0x100fe2000001088b */
[----:B-1----:R-:W-:Y:S01]  /*7390*/  F2FP.PACK_AB R4, R87, R88 ;  /* 0x000000585704723e */ /* 0x002fe200000000ff */
[----:B------:R-:W-:Y:S01]  /*73a0*/  FFMA.FTZ R79, R207, c[0x0][0x2d0], -R210 ;  /* 0x0000b400cf4f7a23 */ /* 0x000fe200000108d2 */
[----:B------:R-:W-:Y:S01]  /*73b0*/  F2FP.PACK_AB R5, R80, R81 ;  /* 0x000000515005723e */ /* 0x000fe200000000ff */
[----:B------:R-:W-:-:S02]  /*73c0*/  FFMA.FTZ R207, R211, c[0x0][0x2d0], -R139 ;  /* 0x0000b400d3cf7a23 */ /* 0x000fc4000001088b */
[----:B------:R-:W-:Y:S01]  /*73d0*/  FFMA.FTZ R208, R137, c[0x0][0x2d0], -R210 ;  /* 0x0000b40089d07a23 */ /* 0x000fe200000108d2 */
[----:B------:R-:W1:Y:S01]  /*73e0*/  MUFU.EX2 R76, R76 ;  /* 0x0000004c004c7308 */ /* 0x000e620000000800 */
[----:B--2---:R-:W-:Y:S01]  /*73f0*/  F2FP.PACK_AB R6, R84, R86 ;  /* 0x000000565406723e */ /* 0x004fe200000000ff */
[--C-:B------:R-:W-:Y:S02]  /*7400*/  FFMA.FTZ R210, R153, c[0x0][0x2d0], -R139.reuse ;  /* 0x0000b40099d27a23 */ /* 0x100fe4000001088b */
[--C-:B------:R-:W-:Y:S02]  /*7410*/  FFMA.FTZ R211, R152, c[0x0][0x2d0], -R139.reuse ;  /* 0x0000b40098d37a23 */ /* 0x100fe4000001088b */
[----:B------:R-:W-:Y:S02]  /*7420*/  FFMA.FTZ R240, R138, c[0x0][0x2d0], -R139 ;  /* 0x0000b4008af07a23 */ /* 0x000fe4000001088b */
[----:B------:R-:W-:Y:S01]  /*7430*/  MUFU.EX2 R85, R85 ;  /* 0x0000005500557308 */ /* 0x000fe20000000800 */
[----:B------:R-:W-:-:S02]  /*7440*/  FFMA.FTZ R238, R133, c[0x0][0x2d0], -R203 ;  /* 0x0000b40085ee7a23 */ /* 0x000fc400000108cb */
[----:B------:R-:W-:Y:S01]  /*7450*/  LDSM.16.MT88.4 R132, [R219+0x2900] ;  /* 0x00290000db84783b */ /* 0x000fe20000004200 */
[----:B------:R-:W-:Y:S02]  /*7460*/  FADD.FTZ R191, R81, R191 ;  /* 0x000000bf51bf7221 */ /* 0x000fe40000010000 */
[----:B------:R-:W-:Y:S01]  /*7470*/  FADD.FTZ R181, R87, R181 ;  /* 0x000000b557b57221 */ /* 0x000fe20000010000 */
[----:B-1----:R-:W-:Y:S01]  /*7480*/  F2FP.PACK_AB R7, R76, R77 ;  /* 0x0000004d4c07723e */ /* 0x002fe200000000ff */
[----:B------:R-:W1:Y:S01]  /*7490*/  MUFU.EX2 R82, R82 ;  /* 0x0000005200527308 */ /* 0x000e620000000800 */
[----:B------:R-:W-:Y:S02]  /*74a0*/  FADD.FTZ R191, R80, R191 ;  /* 0x000000bf50bf7221 */ /* 0x000fe40000010000 */
[----:B------:R-:W-:Y:S02]  /*74b0*/  FADD.FTZ R181, R86, R181 ;  /* 0x000000b556b57221 */ /* 0x000fe40000010000 */
[----:B------:R-:W-:Y:S01]  /*74c0*/  FADD.FTZ R191, R77, R191 ;  /* 0x000000bf4dbf7221 */ /* 0x000fe20000010000 */
[----:B------:R-:W-:Y:S01]  /*74d0*/  HMMA.16816.F32 R52, R4, R48, R52 ;  /* 0x000000300434723c */ /* 0x000fe20000001834 */
[----:B------:R-:W-:Y:S01]  /*74e0*/  FADD.FTZ R181, R84, R181 ;  /* 0x000000b554b57221 */ /* 0x000fe20000010000 */
[----:B------:R2:W-:Y:S01]  /*74f0*/  MUFU.EX2 R78, R209 ;  /* 0x000000d1004e7308 */ /* 0x0005e20000000800 */
[----:B------:R-:W-:-:S05]  /*7500*/  FADD.FTZ R191, R76, R191 ;  /* 0x000000bf4cbf7221 */ /* 0x000fca0000010000 */
[C---:B------:R-:W-:Y:S01]  /*7510*/  HMMA.16816.F32 R48, R4.reuse, R50, R16 ;  /* 0x000000320430723c */ /* 0x040fe20000001810 */
[----:B------:R-:W3:Y:S01]  /*7520*/  LDSM.16.MT88.4 R16, [R225+0x2100] ;  /* 0x00210000e110783b */ /* 0x000ee20000004200 */
[----:B------:R-:W-:Y:S06]  /*7530*/  MUFU.EX2 R79, R79 ;  /* 0x0000004f004f7308 */ /* 0x000fec0000000800 */
[----:B------:R-:W-:Y:S02]  /*7540*/  HMMA.16816.F32 R40, R4, R12, R40 ;  /* 0x0000000c0428723c */ /* 0x000fe40000001828 */
[----:B------:R-:W-:Y:S01]  /*7550*/  MUFU.EX2 R90, R90 ;  /* 0x0000005a005a7308 */ /* 0x000fe20000000800 */
[----:B--2---:R-:W-:-:S02]  /*7560*/  FFMA.FTZ R209, R155, c[0x0][0x2d0], -R139 ;  /* 0x0000b4009bd17a23 */ /* 0x004fc4000001088b */
[----:B------:R-:W-:Y:S03]  /*7570*/  LDSM.16.MT88.4 R152, [R225+0x2900] ;  /* 0x00290000e198783b */ /* 0x000fe60000004200 */
[C---:B------:R-:W-:Y:S01]  /*7580*/  HMMA.16816.F32 R36, R4.reuse, R14, R36 ;  /* 0x0000000e0424723c */ /* 0x040fe20000001824 */
[----:B------:R-:W2:Y:S01]  /*7590*/  LDSM.16.MT88.4 R12, [R220+0x2100] ;  /* 0x00210000dc0c783b */ /* 0x000ea20000004200 */
[----:B------:R-:W4:Y:S03]  /*75a0*/  MUFU.EX2 R91, R91 ;  /* 0x0000005b005b7308 */ /* 0x000f260000000800 */
[----:B------:R-:W-:Y:S03]  /*75b0*/  LDSM.16.MT88.4 R136, [R220+0x2900] ;  /* 0x00290000dc88783b */ /* 0x000fe60000004200 */
[C---:B------:R-:W-:Y:S02]  /*75c0*/  HMMA.16816.F32 R32, R4.reuse, R8, R32 ;  /* 0x000000080420723c */ /* 0x040fe40000001820 */
[----:B------:R-:W-:Y:S06]  /*75d0*/  MUFU.EX2 R206, R206 ;  /* 0x000000ce00ce7308 */ /* 0x000fec0000000800 */
[C---:B------:R-:W-:Y:S01]  /*75e0*/  HMMA.16816.F32 R28, R4.reuse, R10, R28 ;  /* 0x0000000a041c723c */ /* 0x040fe2000000181c */
[----:B------:R-:W5:Y:S01]  /*75f0*/  LDSM.16.MT88.4 R8, [R219+0x2100] ;  /* 0x00210000db08783b */ /* 0x000f620000004200 */
[----:B------:R-:W2:Y:S06]  /*7600*/  MUFU.EX2 R207, R207 ;  /* 0x000000cf00cf7308 */ /* 0x000eac0000000800 */
[C---:B------:R-:W-:Y:S02]  /*7610*/  HMMA.16816.F32 R24, R4.reuse, R72, R24 ;  /* 0x000000480418723c */ /* 0x040fe40000001818 */
[----:B------:R-:W-:Y:S05]  /*7620*/  MUFU.EX2 R83, R83 ;  /* 0x0000005300537308 */ /* 0x000fea0000000800 */
[----:B-1----:R-:W-:Y:S01]  /*7630*/  F2FP.PACK_AB R72, R82, R85 ;  /* 0x000000555248723e */ /* 0x002fe200000000ff */
[----:B------:R-:W-:Y:S01]  /*7640*/  HMMA.16816.F32 R20, R4, R74, R20 ;  /* 0x0000004a0414723c */ /* 0x000fe20000001814 */
[----:B------:R-:W1:Y:S01]  /*7650*/  LDSM.16.MT88.4 R4, [R218+0x2100] ;  /* 0x00210000da04783b */ /* 0x000e620000004200 */
[----:B----4-:R-:W-:Y:S01]  /*7660*/  F2FP.PACK_AB R73, R91, R90 ;  /* 0x0000005a5b49723e */ /* 0x010fe200000000ff */
[----:B------:R-:W-:Y:S04]  /*7670*/  MUFU.EX2 R89, R89 ;  /* 0x0000005900597308 */ /* 0x000fe80000000800 */
[----:B------:R-:W-:-:S02]  /*7680*/  F2FP.PACK_AB R74, R79, R78 ;  /* 0x0000004e4f4a723e */ /* 0x000fc400000000ff */
[----:B--2---:R-:W-:Y:S02]  /*7690*/  F2FP.PACK_AB R75, R207, R206 ;  /* 0x000000cecf4b723e */ /* 0x004fe400000000ff */
[----:B------:R-:W-:Y:S05]  /*76a0*/  MUFU.EX2 R208, R208 ;  /* 0x000000d000d07308 */ /* 0x000fea0000000800 */
[C---:B---3--:R-:W-:Y:S03]  /*76b0*/  HMMA.16816.F32 R160, R72.reuse, R16, R160 ;  /* 0x0000001048a0723c */ /* 0x048fe600000018a0 */
[----:B------:R-:W-:Y:S05]  /*76c0*/  MUFU.EX2 R241, R241 ;  /* 0x000000f100f17308 */ /* 0x000fea0000000800 */
[C---:B------:R-:W-:Y:S03]  /*76d0*/  HMMA.16816.F32 R148, R72.reuse, R18, R148 ;  /* 0x000000124894723c */ /* 0x040fe60000001894 */
[----:B------:R-:W-:Y:S05]  /*76e0*/  MUFU.EX2 R209, R209 ;  /* 0x000000d100d17308 */ /* 0x000fea0000000800 */
[C---:B------:R-:W-:Y:S03]  /*76f0*/  HMMA.16816.F32 R144, R72.reuse, R12, R144 ;  /* 0x0000000c4890723c */ /* 0x040fe60000001890 */
[----:B------:R-:W-:Y:S05]  /*7700*/  MUFU.EX2 R210, R210 ;  /* 0x000000d200d27308 */ /* 0x000fea0000000800 */
[C---:B------:R-:W-:Y:S03]  /*7710*/  HMMA.16816.F32 R100, R72.reuse, R14, R100 ;  /* 0x0000000e4864723c */ /* 0x040fe60000001864 */
[----:B------:R-:W-:Y:S05]  /*7720*/  MUFU.EX2 R211, R211 ;  /* 0x000000d300d37308 */ /* 0x000fea0000000800 */
[C---:B-----5:R-:W-:Y:S03]  /*7730*/  HMMA.16816.F32 R104, R72.reuse, R8, R104 ;  /* 0x000000084868723c */ /* 0x060fe60000001868 */
[----:B------:R-:W-:Y:S05]  /*7740*/  MUFU.EX2 R240, R240 ;  /* 0x000000f000f07308 */ /* 0x000fea0000000800 */
[C---:B------:R-:W-:Y:S03]  /*7750*/  HMMA.16816.F32 R112, R72.reuse, R10, R112 ;  /* 0x0000000a4870723c */ /* 0x040fe60000001870 */
[----:B------:R-:W2:Y:S05]  /*7760*/  MUFU.EX2 R238, R238 ;  /* 0x000000ee00ee7308 */ /* 0x000eaa0000000800 */
[C---:B-1----:R-:W-:Y:S03]  /*7770*/  HMMA.16816.F32 R116, R72.reuse, R4, R116 ;  /* 0x000000044874723c */ /* 0x042fe60000001874 */
[----:B------:R-:W1:Y:S05]  /*7780*/  MUFU.EX2 R239, R239 ;  /* 0x000000ef00ef7308 */ /* 0x000e6a0000000800 */
[----:B------:R-:W-:Y:S03]  /*7790*/  HMMA.16816.F32 R128, R72, R6, R128 ;  /* 0x000000064880723c */ /* 0x000fe60000001880 */
[----:B------:R-:W3:Y:S01]  /*77a0*/  MUFU.EX2 R242, R242 ;  /* 0x000000f200f27308 */ /* 0x000ee20000000800 */
[----:B--2---:R-:W-:-:S03]  /*77b0*/  FADD.FTZ R181, R238, R181 ;  /* 0x000000b5eeb57221 */ /* 0x004fc60000010000 */
[----:B------:R-:W-:Y:S02]  /*77c0*/  F2FP.PACK_AB R72, R89, R83 ;  /* 0x000000535948723e */ /* 0x000fe400000000ff */
[----:B------:R-:W-:Y:S02]  /*77d0*/  F2FP.PACK_AB R73, R210, R209 ;  /* 0x000000d1d249723e */ /* 0x000fe400000000ff */
[----:B------:R-:W2:Y:S01]  /*77e0*/  MUFU.EX2 R243, R243 ;  /* 0x000000f300f37308 */ /* 0x000ea20000000800 */
[----:B------:R-:W-:Y:S01]  /*77f0*/  F2FP.PACK_AB R74, R241, R208 ;  /* 0x000000d0f14a723e */ /* 0x000fe200000000ff */
[----:B-1----:R-:W-:Y:S01]  /*7800*/  FADD.FTZ R181, R239, R181 ;  /* 0x000000b5efb57221 */ /* 0x002fe20000010000 */
[----:B------:R-:W-:-:S05]  /*7810*/  F2FP.PACK_AB R75, R240, R211 ;  /* 0x000000d3f04b723e */ /* 0x000fca00000000ff */
[----:B------:R-:W1:Y:S01]  /*7820*/  MUFU.EX2 R244, R244 ;  /* 0x000000f400f47308 */ /* 0x000e620000000800 */
[----:B---3--:R-:W-:Y:S01]  /*7830*/  FADD.FTZ R181, R242, R181 ;  /* 0x000000b5f2b57221 */ /* 0x008fe20000010000 */
[----:B------:R-:W-:Y:S03]  /*7840*/  HMMA.16816.F32 R160, R72, R152, R160 ;  /* 0x0000009848a0723c */ /* 0x000fe600000018a0 */
[----:B--2---:R-:W-:-:S05]  /*7850*/  FADD.FTZ R181, R243, R181 ;  /* 0x000000b5f3b57221 */ /* 0x004fca0000010000 */
[----:B------:R-:W-:Y:S01]  /*7860*/  HMMA.16816.F32 R148, R72, R154, R148 ;  /* 0x0000009a4894723c */ /* 0x000fe20000001894 */
[----:B-1----:R-:W-:-:S07]  /*7870*/  FADD.FTZ R191, R244, R191 ;  /* 0x000000bff4bf7221 */ /* 0x002fce0000010000 */
        /* <DEDUP_REMOVED lines=8> */
[----:B------:R-:W-:Y:S07]  /*7900*/  HMMA.16816.F32 R128, R72, R126, R128 ;  /* 0x0000007e4880723c */ /* 0x000fee0000001880 */
[----:B------:R-:W-:-:S02]  /*7910*/  F2FP.PACK_AB R72, R239, R238 ;  /* 0x000000eeef48723e */ /* 0x000fc400000000ff */
[----:B------:R-:W-:Y:S02]  /*7920*/  F2FP.PACK_AB R74, R243, R242 ;  /* 0x000000f2f34a723e */ /* 0x000fe400000000ff */
[----:B------:R-:W-:Y:S02]  /*7930*/  F2FP.PACK_AB R73, R204, R244 ;  /* 0x000000f4cc49723e */ /* 0x000fe400000000ff */
[----:B------:R-:W-:-:S07]  /*7940*/  F2FP.PACK_AB R75, R201, R202 ;  /* 0x000000cac94b723e */ /* 0x000fce00000000ff */
[C---:B------:R-:W-:Y:S07]  /*7950*/  HMMA.16816.F32 R52, R72.reuse, R68, R52 ;  /* 0x000000444834723c */ /* 0x040fee0000001834 */
[--C-:B------:R-:W-:Y:S01]  /*7960*/  FFMA.FTZ R68, R178, c[0x0][0x2d0], -R205.reuse ;  /* 0x0000b400b2447a23 */ /* 0x100fe200000108cd */
[----:B------:R-:W-:Y:S01]  /*7970*/  HMMA.16816.F32 R48, R72, R70, R48 ;  /* 0x000000464830723c */ /* 0x000fe20000001830 */
[----:B------:R-:W-:-:S04]  /*7980*/  FFMA.FTZ R69, R179, c[0x0][0x2d0], -R205 ;  /* 0x0000b400b3457a23 */ /* 0x000fc800000108cd */
[----:B------:R-:W1:Y:S02]  /*7990*/  MUFU.EX2 R68, R68 ;  /* 0x0000004400447308 */ /* 0x000e640000000800 */
[----:B------:R-:W-:Y:S01]  /*79a0*/  FFMA.FTZ R70, R180, c[0x0][0x2d0], -R205 ;  /* 0x0000b400b4467a23 */ /* 0x000fe200000108cd */
[----:B------:R-:W-:Y:S01]  /*79b0*/  HMMA.16816.F32 R40, R72, R64, R40 ;  /* 0x000000404828723c */ /* 0x000fe20000001828 */
[----:B------:R-:W-:-:S04]  /*79c0*/  FFMA.FTZ R71, R157, c[0x0][0x2d0], -R203 ;  /* 0x0000b4009d477a23 */ /* 0x000fc800000108cb */
[----:B------:R-:W2:Y:S02]  /*79d0*/  MUFU.EX2 R69, R69 ;  /* 0x0000004500457308 */ /* 0x000ea40000000800 */
        /* <DEDUP_REMOVED lines=8> */
[----:B------:R-:W1:Y:S01]  /*7a60*/  MUFU.EX2 R65, R65 ;  /* 0x0000004100417308 */ /* 0x000e620000000800 */
[----:B--2---:R-:W-:Y:S02]  /*7a70*/  FADD.FTZ R191, R69, R191 ;  /* 0x000000bf45bf7221 */ /* 0x004fe40000010000 */
[----:B------:R-:W-:Y:S01]  /*7a80*/  FFMA.FTZ R62, R177, c[0x0][0x2d0], -R205 ;  /* 0x0000b400b13e7a23 */ /* 0x000fe200000108cd */
[----:B------:R-:W-:Y:S01]  /*7a90*/  HMMA.16816.F32 R24, R72, R56, R24 ;  /* 0x000000384818723c */ /* 0x000fe20000001818 */
[----:B------:R-:W-:-:S03]  /*7aa0*/  FFMA.FTZ R63, R156, c[0x0][0x2d0], -R203 ;  /* 0x0000b4009c3f7a23 */ /* 0x000fc600000108cb */
[----:B------:R-:W2:Y:S03]  /*7ab0*/  MUFU.EX2 R60, R60 ;  /* 0x0000003c003c7308 */ /* 0x000ea60000000800 */
[----:B------:R-:W-:Y:S01]  /*7ac0*/  F2FP.PACK_AB R57, R69, R68 ;  /* 0x000000444539723e */ /* 0x000fe200000000ff */
[C---:B------:R-:W-:Y:S04]  /*7ad0*/  HMMA.16816.F32 R20, R72.reuse, R58, R20 ;  /* 0x0000003a4814723c */ /* 0x040fe80000001814 */
[----:B------:R-:W3:Y:S03]  /*7ae0*/  MUFU.EX2 R61, R61 ;  /* 0x0000003d003d7308 */ /* 0x000ee60000000800 */
[----:B-1----:R-:W-:Y:S01]  /*7af0*/  F2FP.PACK_AB R58, R65, R64 ;  /* 0x00000040413a723e */ /* 0x002fe200000000ff */
[----:B------:R-:W-:Y:S04]  /*7b00*/  HMMA.16816.F32 R36, R72, R66, R36 ;  /* 0x000000424824723c */ /* 0x000fe80000001824 */
[----:B------:R-:W1:Y:S01]  /*7b10*/  MUFU.EX2 R70, R70 ;  /* 0x0000004600467308 */ /* 0x000e620000000800 */
[----:B--2---:R-:W-:-:S02]  /*7b20*/  FADD.FTZ R181, R60, R181 ;  /* 0x000000b53cb57221 */ /* 0x004fc40000010000 */
[----:B------:R-:W-:Y:S02]  /*7b30*/  FFMA.FTZ R66, R175, c[0x0][0x2d0], -R203 ;  /* 0x0000b400af427a23 */ /* 0x000fe400000108cb */
[----:B------:R-:W-:Y:S02]  /*7b40*/  FFMA.FTZ R72, R187, c[0x0][0x2d0], -R205 ;  /* 0x0000b400bb487a23 */ /* 0x000fe400000108cd */
[----:B------:R-:W-:Y:S01]  /*7b50*/  FFMA.FTZ R67, R176, c[0x0][0x2d0], -R203 ;  /* 0x0000b400b0437a23 */ /* 0x000fe200000108cb */
[----:B------:R-:W2:Y:S01]  /*7b60*/  MUFU.EX2 R62, R62 ;  /* 0x0000003e003e7308 */ /* 0x000ea20000000800 */
[C---:B---3--:R-:W-:Y:S01]  /*7b70*/  F2FP.PACK_AB R56, R61.reuse, R60 ;  /* 0x0000003c3d38723e */ /* 0x048fe200000000ff */
[----:B------:R-:W-:-:S04]  /*7b80*/  FADD.FTZ R181, R61, R181 ;  /* 0x000000b53db57221 */ /* 0x000fc80000010000 */
[----:B------:R-:W-:Y:S02]  /*7b90*/  FADD.FTZ R181, R64, R181 ;  /* 0x000000b540b57221 */ /* 0x000fe40000010000 */
[----:B------:R-:W3:Y:S01]  /*7ba0*/  MUFU.EX2 R66, R66 ;  /* 0x0000004200427308 */ /* 0x000ee20000000800 */
[----:B-1----:R-:W-:Y:S02]  /*7bb0*/  FADD.FTZ R191, R70, R191 ;  /* 0x000000bf46bf7221 */ /* 0x002fe40000010000 */
[----:B------:R-:W-:Y:S01]  /*7bc0*/  FADD.FTZ R181, R65, R181 ;  /* 0x000000b541b57221 */ /* 0x000fe20000010000 */
[----:B--2---:R-:W-:-:S04]  /*7bd0*/  F2FP.PACK_AB R59, R62, R70 ;  /* 0x000000463e3b723e */ /* 0x004fc800000000ff */
[----:B------:R-:W-:Y:S01]  /*7be0*/  MUFU.EX2 R72, R72 ;  /* 0x0000004800487308 */ /* 0x000fe20000000800 */
[----:B------:R-:W-:Y:S02]  /*7bf0*/  FADD.FTZ R191, R62, R191 ;  /* 0x000000bf3ebf7221 */ /* 0x000fe40000010000 */
[----:B------:R-:W-:Y:S01]  /*7c00*/  HMMA.16816.F32 R32, R56, R8, R32 ;  /* 0x000000083820723c */ /* 0x000fe20000001820 */
[----:B---3--:R-:W-:-:S04]  /*7c10*/  FADD.FTZ R181, R66, R181 ;  /* 0x000000b542b57221 */ /* 0x008fc80000010000 */
[----:B------:R-:W1:Y:S02]  /*7c20*/  MUFU.EX2 R67, R67 ;  /* 0x0000004300437308 */ /* 0x000e640000000800 */
[----:B------:R-:W-:Y:S01]  /*7c30*/  FADD.FTZ R8, R141, R140 ;  /* 0x0000008c8d087221 */ /* 0x000fe20000010000 */
[----:B------:R-:W-:Y:S01]  /*7c40*/  HMMA.16816.F32 R52, R56, R16, R52 ;  /* 0x000000103834723c */ /* 0x000fe20000001834 */
[----:B------:R-:W-:-:S04]  /*7c50*/  FADD.FTZ R9, R142, R143 ;  /* 0x0000008f8e097221 */ /* 0x000fc80000010000 */
[----:B------:R-:W-:Y:S01]  /*7c60*/  MUFU.EX2 R63, R63 ;  /* 0x0000003f003f7308 */ /* 0x000fe20000000800 */
[----:B------:R-:W-:Y:S02]  /*7c70*/  FADD.FTZ R8, R109, R8 ;  /* 0x000000086d087221 */ /* 0x000fe40000010000 */
[----:B------:R-:W-:Y:S02]  /*7c80*/  FADD.FTZ R9, R108, R9 ;  /* 0x000000096c097221 */ /* 0x000fe40000010000 */
[----:B------:R-:W-:Y:S01]  /*7c90*/  FADD.FTZ R8, R110, R8 ;  /* 0x000000086e087221 */ /* 0x000fe20000010000 */
[----:B------:R-:W-:Y:S01]  /*7ca0*/  HMMA.16816.F32 R40, R56, R12, R40 ;  /* 0x0000000c3828723c */ /* 0x000fe20000001828 */
[----:B------:R-:W-:Y:S01]  /*7cb0*/  FADD.FTZ R9, R168, R9 ;  /* 0x00000009a8097221 */ /* 0x000fe20000010000 */
[----:B------:R-:W2:Y:S01]  /*7cc0*/  MUFU.EX2 R71, R71 ;  /* 0x0000004700477308 */ /* 0x000ea20000000800 */
[----:B------:R-:W-:Y:S02]  /*7cd0*/  FADD.FTZ R8, R166, R8 ;  /* 0x00000008a6087221 */ /* 0x000fe40000010000 */
[----:B------:R-:W-:-:S02]  /*7ce0*/  FADD.FTZ R9, R111, R9 ;  /* 0x000000096f097221 */ /* 0x000fc40000010000 */
        /* <DEDUP_REMOVED lines=9> */
[----:B-1----:R-:W-:Y:S01]  /*7d80*/  F2FP.PACK_AB R4, R67, R66 ;  /* 0x000000424304723e */ /* 0x002fe200000000ff */
        /* <DEDUP_REMOVED lines=18> */
[----:B--2---:R-:W-:Y:S01]  /*7eb0*/  F2FP.PACK_AB R6, R71, R63 ;  /* 0x0000003f4706723e */ /* 0x004fe200000000ff */
        /* <DEDUP_REMOVED lines=39> */
[----:B------:R-:W-:-:S12]  /*8130*/  UIADD3 UR18, UR6, -0x1, URZ ;  /* 0xffffffff06127890 */ /* 0x000fd8000fffe03f */
[----:B------:R-:W-:Y:S05]  /*8140*/  @P0 BRA `(.L_x_270) ;  /* 0x000000a000000947 */ /* 0x000fea0003800000 */
[----:B------:R-:W-:Y:S02]  /*8150*/  UMOV UR18, 0x1 ;  /* 0x0000000100127882 */ /* 0x000fe40000000000 */
        /* <DEDUP_REMOVED lines=9> */
.L_x_270:
[----:B------:R-:W-:Y:S02]  /*81f0*/  UMOV UR7, 0x1 ;  /* 0x0000000100077882 */ /* 0x000fe40000000000 */
[----:B------:R-:W-:Y:S02]  /*8200*/  ULDC UR6, c[0x0][0x32c] ;  /* 0x0000cb0000067ab9 */ /* 0x000fe40000000800 */
[----:B------:R-:W-:-:S03]  /*8210*/  UISETP.NE.AND UP0, UPT, UR7, UR6, UPT ;  /* 0x000000060700728c */ /* 0x000fc6000bf05270 */
[----:B------:R-:W-:Y:S02]  /*8220*/  ULDC.64 UR6, c[0x0][0x330] ;  /* 0x0000cc0000067ab9 */ /* 0x000fe40000000a00 */
[----:B------:R-:W-:-:S07]  /*8230*/  UIMAD.WIDE.U32 UR20, UR18, UR6, URZ ;  /* 0x00000006121472a5 */ /* 0x000fce000f8e003f */
[----:B------:R-:W-:Y:S02]  /*8240*/  @UP0 UMOV UR19, UR21 ;  /* 0x0000001500130c82 */ /* 0x000fe40008000000 */
[----:B------:R-:W-:Y:S02]  /*8250*/  @UP0 USHF.R.U32.HI UR18, URZ, UR7, UR19 ;  /* 0x000000073f120299 */ /* 0x000fe40008011613 */
.L_x_271:
[----:B------:R-:W-:Y:S02]  /*8260*/  ULDC UR6, c[0x0][0x32c] ;  /* 0x0000cb0000067ab9 */ /* 0x000fe40000000800 */
[----:B------:R-:W-:-:S04]  /*8270*/  UIMAD UR6, UR18, UR6, UR6 ;  /* 0x00000006120672a4 */ /* 0x000fc8000f8e0206 */
[----:B------:R-:W-:-:S04]  /*8280*/  UISETP.LT.AND UP0, UPT, UR13, UR6, UPT ;  /* 0x000000060d00728c */ /* 0x000fc8000bf01270 */
[----:B------:R-:W-:-:S04]  /*8290*/  USEL UR13, UR13, UR6, UP0 ;  /* 0x000000060d0d7287 */ /* 0x000fc80008000000 */
.L_x_269:
[----:B------:R-:W-:-:S04]  /*82a0*/  UIMAD.WIDE UR6, UR13, 0x2aaaaaab, URZ ;  /* 0x2aaaaaab0d0678a5 */ /* 0x000fc8000f8e023f */
[----:B------:R-:W-:-:S04]  /*82b0*/  USHF.R.U32.HI UR6, URZ, 0x1f, UR7 ;  /* 0x0000001f3f067899 */ /* 0x000fc80008011607 */
[----:B------:R-:W-:-:S04]  /*82c0*/  ULEA.HI.SX32 UR6, UR7, UR6, 0x1c ;  /* 0x0000000607067291 */ /* 0x000fc8000f8fe23f */
[----:B------:R-:W-:-:S04]  /*82d0*/  UISETP.LT.AND UP0, UPT, UR5, UR6, UPT ;  /* 0x000000060500728c */ /* 0x000fc8000bf01270 */
[----:B------:R-:W-:-:S04]  /*82e0*/  USEL UR7, UR5, UR6, !UP0 ;  /* 0x0000000605077287 */ /* 0x000fc8000c000000 */
[----:B------:R-:W-:-:S06]  /*82f0*/  UISETP.GE.AND UP0, UPT, UR17, UR7, UPT ;  /* 0x000000071100728c */ /* 0x000fcc000bf06270 */
[----:B------:R-:W-:-:S13]  /*8300*/  PLOP3.LUT P0, PT, PT, PT, UP0, 0x80, 0x0 ;  /* 0x000000000000781c */ /* 0x000fda0003f0f008 */
[----:B------:R-:W-:Y:S05]  /*8310*/  @!P0 BRA `(.L_x_272) ;  /* 0x000064a000008947 */ /* 0x000fea0003800000 */
[----:B------:R-:W-:Y:S01]  /*8320*/  IMAD.MOV.U32 R166, RZ, RZ, R2 ;  /* 0x000000ffffa67224 */ /* 0x000fe200078e0002 */
[----:B------:R-:W-:Y:S01]  /*8330*/  MOV R164, R44 ;  /* 0x0000002c00a47202 */ /* 0x000fe20000000f00 */
[----:B------:R-:W-:Y:S01]  /*8340*/  IMAD.MOV.U32 R167, RZ, RZ, R3 ;  /* 0x000000ffffa77224 */ /* 0x000fe200078e0003 */
[----:B------:R-:W-:Y:S01]  /*8350*/  MOV R165, R0 ;  /* 0x0000000000a57202 */ /* 0x000fe20000000f00 */
[----:B------:R-:W-:Y:S02]  /*8360*/  UMOV UR13, UR17 ;  /* 0x00000011000d7c82 */ /* 0x000fe40008000000 */
.L_x_291:
[----:B------:R-:W-:Y:S04]  /*8370*/  DEPBAR.LE SB0, 0x0 ;  /* 0x000080000000791a */ /* 0x000fe80000000000 */
[----:B------:R-:W-:Y:S01]  /*8380*/  BAR.SYNC.DEFER_BLOCKING 0x0 ;  /* 0x0000000000007b1d */ /* 0x000fe20000010000 */
[----:B------:R-:W-:Y:S06]  /*8390*/  UISETP.GT.AND UP0, UPT, UR5, UR13, UPT ;  /* 0x0000000d0500728c */ /* 0x000fec000bf04270 */
[----:B------:R-:W-:Y:S01]  /*83a0*/  PLOP3.LUT P0, PT, PT, PT, UP0, 0x80, 0x0 ;  /* 0x000000000000781c */ /* 0x000fe20003f0f008 */
        /* <DEDUP_REMOVED lines=60> */
.L_x_273:
[-C--:B--234-:R-:W-:Y:S01]  /*8770*/  HMMA.16816.F32 R4, R96, R16.reuse, RZ ;  /* 0x000000106004723c */ /* 0x09cfe200000018ff */
[----:B------:R-:W-:Y:S01]  /*8780*/  LDSM.16.M88.4 R204, [R222+0x4100] ;  /* 0x00410000decc783b */ /* 0x000fe20000000200 */
[----:B------:R-:W-:Y:S06]  /*8790*/  UISETP.GT.AND UP0, UPT, UR13, UR5, UPT ;  /* 0x000000050d00728c */ /* 0x000fec000bf04270 */
[C---:B-1----:R-:W-:Y:S01]  /*87a0*/  HMMA.16816.F32 R8, R92.reuse, R16, RZ ;  /* 0x000000105c08723c */ /* 0x042fe200000018ff */
[----:B------:R-:W0:Y:S01]  /*87b0*/  LDGDEPBAR ;  /* 0x00000000000079af */ /* 0x000e220000000000 */
[----:B------:R-:W-:Y:S06]  /*87c0*/  PLOP3.LUT P0, PT, PT, PT, UP0, 0x80, 0x0 ;  /* 0x000000000000781c */ /* 0x000fec0003f0f008 */
        /* <DEDUP_REMOVED lines=112> */
[----:B------:R-:W-:Y:S01]  /*8ed0*/  UIMAD UR6, UR13, 0x60, UR14 ;  /* 0x000000600d0678a4 */ /* 0x000fe2000f8e020e */
[----:B------:R-:W-:Y:S05]  /*8ee0*/  IMAD.MOV.U32 R230, RZ, RZ, RZ ;  /* 0x000000ffffe67224 */ /* 0x000fea00078e00ff */
[----:B------:R-:W-:Y:S05]  /*8ef0*/  IMAD.U32 R231, RZ, RZ, UR6 ;  /* 0x00000006ffe77e24 */ /* 0x000fea000f8e00ff */
[----:B------:R-:W-:Y:S05]  /*8f00*/  IADD3 R231, R231, -0x60, R232 ;  /* 0xffffffa0e7e77810 */ /* 0x000fea0007ffe0e8 */
[----:B------:R-:W-:Y:S04]  /*8f10*/  @P4 IMAD.HI.U32 R2, R231, c[0x0][0x2bc], RZ ;  /* 0x0000af00e7024a27 */ /* 0x000fe800078e00ff */
[--C-:B------:R-:W-:Y:S01]  /*8f20*/  IMAD.MOV.U32 R0, RZ, RZ, R231.reuse ;  /* 0x000000ffff007224 */ /* 0x100fe200078e00e7 */
        /* <DEDUP_REMOVED lines=29> */
[----:B------:R-:W-:Y:S01]  /*9100*/  SHFL.IDX PT, R3, R180, 0x4, 0x181f ;  /* 0x00981f00b4037f89 */ /* 0x000fe200000e0000 */
[-C--:B--2---:R-:W-:Y:S03]  /*9110*/  IADD3.X R179, R176, R233.reuse, RZ, P0, !PT ;  /* 0x000000e9b0b37210 */ /* 0x084fe600007fe4ff */
[----:B------:R-:W1:Y:S01]  /*9120*/  SHFL.IDX PT, R170, R0, 0x3, 0x181f ;  /* 0x00781f0000aa7f89 */ /* 0x000e6200000e0000 */
[-C--:B---3--:R-:W-:Y:S03]  /*9130*/  IADD3 R176, P0, R173, R234.reuse, RZ ;  /* 0x000000eaadb07210 */ /* 0x088fe60007f1e0ff */
[----:B------:R2:W-:Y:S04]  /*9140*/  LDGSTS.E.BYPASS.LTC128B.128 [R229+0x3100], [R178.64], !P5 ;  /* 0x03100000b2e57fae */ /* 0x0005e8000e901d74 */
[----:B------:R3:W3:Y:S01]  /*9150*/  SHFL.IDX PT, R2, R180, 0x5, 0x181f ;  /* 0x00b81f00b4027f89 */ /* 0x0006e200000e0000 */
[--C-:B----4-:R-:W-:Y:S03]  /*9160*/  IMAD.X R177, R174, 0x1, R233.reuse, P0 ;  /* 0x00000001aeb17824 */ /* 0x110fe600000e06e9 */
[----:B------:R-:W4:Y:S01]  /*9170*/  SHFL.IDX PT, R168, R0, 0x4, 0x181f ;  /* 0x00981f0000a87f89 */ /* 0x000f2200000e0000 */
[-C--:B-----5:R-:W-:Y:S03]  /*9180*/  IADD3 R174, P2, R169, R234.reuse, RZ ;  /* 0x000000eaa9ae7210 */ /* 0x0a0fe60007f5e0ff */
[----:B------:R-:W5:Y:S04]  /*9190*/  SHFL.IDX PT, R0, R0, 0x5, 0x181f ;  /* 0x00b81f0000007f89 */ /* 0x000f6800000e0000 */
[----:B------:R5:W-:Y:S01]  /*91a0*/  LDGSTS.E.BYPASS.LTC128B.128 [R229+0x3900], [R176.64], !P5 ;  /* 0x03900000b0e57fae */ /* 0x000be2000e901d74 */
[--C-:B-1----:R-:W-:Y:S01]  /*91b0*/  IMAD.X R175, R170, 0x1, R233.reuse, P2 ;  /* 0x00000001aaaf7824 */ /* 0x102fe200010e06e9 */
[-C--:B--2---:R-:W-:Y:S02]  /*91c0*/  IADD3 R178, P6, R171, R234.reuse, RZ ;  /* 0x000000eaabb27210 */ /* 0x084fe40007fde0ff */
[-C--:B---3--:R-:W-:Y:S02]  /*91d0*/  IADD3 R180, P1, R3, R234.reuse, RZ ;  /* 0x000000ea03b47210 */ /* 0x088fe40007f3e0ff */
[----:B------:R-:W-:Y:S01]  /*91e0*/  IADD3 R2, P0, R2, R234, RZ ;  /* 0x000000ea02027210 */ /* 0x000fe20007f1e0ff */
[--C-:B------:R-:W-:Y:S01]  /*91f0*/  IMAD.X R179, R172, 0x1, R233.reuse, P6 ;  /* 0x00000001acb37824 */ /* 0x100fe200030e06e9 */
[----:B----4-:R-:W-:Y:S03]  /*9200*/  IADD3.X R181, R168, R233, RZ, P1, !PT ;  /* 0x000000e9a8b57210 */ /* 0x010fe60000ffe4ff */
[----:B-----5:R-:W-:Y:S01]  /*9210*/  IMAD.X R3, R0, 0x1, R233, P0 ;  /* 0x0000000100037824 */ /* 0x020fe200000e06e9 */
[----:B------:R1:W-:Y:S04]  /*9220*/  LDGSTS.E.BYPASS.LTC128B.128 [R229+0x4100], [R178.64], !P5 ;  /* 0x04100000b2e57fae */ /* 0x0003e8000e901d74 */
[----:B------:R1:W-:Y:S04]  /*9230*/  LDGSTS.E.BYPASS.LTC128B.128 [R229+0x4900], [R174.64], !P5 ;  /* 0x04900000aee57fae */ /* 0x0003e8000e901d74 */
[----:B------:R1:W-:Y:S04]  /*9240*/  LDGSTS.E.BYPASS.LTC128B.128 [R229+0x5100], [R180.64], !P5 ;  /* 0x05100000b4e57fae */ /* 0x0003e8000e901d74 */
[----:B------:R1:W-:Y:S02]  /*9250*/  LDGSTS.E.BYPASS.LTC128B.128 [R229+0x5900], [R2.64], !P5 ;  /* 0x0590000002e57fae */ /* 0x0003e4000e901d74 */
.L_x_274:
[----:B------:R-:W0:Y:S01]  /*9260*/  LDGDEPBAR ;  /* 0x00000000000079af */ /* 0x000e220000000000 */
[----:B------:R-:W-:Y:S01]  /*9270*/  UISETP.NE.AND UP1, UPT, UR35, URZ, UPT ;  /* 0x0000003f2300728c */ /* 0x000fe2000bf25270 */
[----:B------:R-:W-:Y:S01]  /*9280*/  IMAD.MOV.U32 R173, RZ, RZ, R235 ;  /* 0x000000ffffad7224 */ /* 0x000fe200078e00eb */
[----:B------:R-:W-:Y:S01]  /*9290*/  UIMAD UR6, UR13, -0x60, URZ ;  /* 0xffffffa00d0678a4 */ /* 0x000fe2000f8e023f */
[----:B-1----:R-:W-:Y:S01]  /*92a0*/  IMAD.U32 R2, RZ, RZ, UR15 ;  /* 0x0000000fff027e24 */ /* 0x002fe2000f8e00ff */
[----:B------:R-:W-:Y:S02]  /*92b0*/  UISETP.NE.AND UP0, UPT, UR34, URZ, UPT ;  /* 0x0000003f2200728c */ /* 0x000fe4000bf05270 */
[----:B------:R-:W-:Y:S02]  /*92c0*/  PLOP3.LUT P1, PT, PT, PT, UP1, 0x80, 0x0 ;  /* 0x000000000000781c */ /* 0x000fe40003f2f018 */
[----:B------:R-:W-:Y:S01]  /*92d0*/  PLOP3.LUT P0, PT, PT, PT, UP1, 0x80, 0x0 ;  /* 0x000000000000781c */ /* 0x000fe20003f0f018 */
[----:B------:R-:W-:Y:S05]  /*92e0*/  IMAD.U32 R3, RZ, RZ, UR6 ;  /* 0x00000006ff037e24 */ /* 0x000fea000f8e00ff */
[----:B------:R-:W-:Y:S04]  /*92f0*/  IADD3 R3, -R236, 0x1, R3 ;  /* 0x00000001ec037810 */ /* 0x000fe80007ffe103 */
[----:B------:R-:W-:Y:S01]  /*9300*/  IADD3 R2, -R2, UR8, R3 ;  /* 0x0000000802027c10 */ /* 0x000fe2000fffe103 */
[----:B------:R-:W-:Y:S03]  /*9310*/  @P1 IMAD.HI.U32 R0, R235, c[0x0][0x2c8], RZ ;  /* 0x0000b200eb001a27 */ /* 0x000fe600078e00ff */
[C---:B------:R-:W-:Y:S02]  /*9320*/  IADD3 R170, R2.reuse, c[0x0][0x328], RZ ;  /* 0x0000ca0002aa7a10 */ /* 0x040fe40007ffe0ff */
[----:B------:R-:W-:Y:S02]  /*9330*/  @P0 SHF.R.U32.HI R173, RZ, c[0x0][0x2cc], R0 ;  /* 0x0000b300ffad0a19 */ /* 0x000fe40000011600 */
[----:B------:R-:W-:Y:S02]  /*9340*/  PLOP3.LUT P0, PT, PT, PT, UP0, 0x40, 0x0 ;  /* 0x000000000000781c */ /* 0x000fe40003f0e808 */
[----:B------:R-:W-:Y:S01]  /*9350*/  IADD3 R3, R2, UR12, RZ ;  /* 0x0000000c02037c10 */ /* 0x000fe2000fffe0ff */
[----:B------:R-:W1:Y:S02]  /*9360*/  SHFL.IDX PT, R0, R173, RZ, 0x1c1f ;  /* 0x001c1fffad007589 */ /* 0x000e6400000e0000 */
[--C-:B-1----:R-:W-:Y:S02]  /*9370*/  IMAD.IADD R177, R170, 0x1, R0.reuse ;  /* 0x00000001aab17824 */ /* 0x102fe400078e0200 */
[----:B------:R-:W-:Y:S06]  /*9380*/  IMAD.IADD R176, R3, 0x1, R0 ;  /* 0x0000000103b07824 */ /* 0x000fec00078e0200 */
[----:B------:R-:W-:-:S05]  /*9390*/  @P0 BRA `(.L_x_275) ;  /* 0x0000019000000947 */ /* 0x000fca0003800000 */
[----:B------:R-:W-:Y:S01]  /*93a0*/  IMAD.U32 R2, RZ, RZ, UR15 ;  /* 0x0000000fff027e24 */ /* 0x000fe2000f8e00ff */
[----:B------:R-:W-:Y:S04]  /*93b0*/  BSSY B0, `(.L_x_276) ;  /* 0x0000012000007945 */ /* 0x000fe80003800000 */
[----:B------:R-:W-:Y:S04]  /*93c0*/  IADD3 R2, -R2, UR8, R0 ;  /* 0x0000000802027c10 */ /* 0x000fe8000fffe100 */
        /* <DEDUP_REMOVED lines=11> */
.L_x_277:
[----:B------:R-:W-:Y:S04]  /*9480*/  MOV R0, c[0x0][0x32c] ;  /* 0x0000cb0000007a02 */ /* 0x000fe80000000f00 */
[----:B------:R-:W-:Y:S11]  /*9490*/  ISETP.NE.AND P0, PT, R0, 0x1, PT ;  /* 0x000000010000780c */ /* 0x000ff60003f05270 */
[----:B------:R-:W-:Y:S02]  /*94a0*/  @!UPT UIADD3 URZ, URZ, URZ, URZ ;  /* 0x0000003f3f3ff290 */ /* 0x000fe4000fffe03f */
[----:B------:R-:W-:Y:S05]  /*94b0*/  @P0 IMAD.HI.U32 R0, R2, c[0x0][0x330], RZ ;  /* 0x0000cc0002000a27 */ /* 0x000fea00078e00ff */
[----:B------:R-:W-:Y:S02]  /*94c0*/  @P0 SHF.R.U32.HI R2, RZ, c[0x0][0x334], R0 ;  /* 0x0000cd00ff020a19 */ /* 0x000fe40000011600 */
.L_x_278:
[----:B------:R-:W-:Y:S05]  /*94d0*/  BSYNC B0 ;  /* 0x0000000000007941 */ /* 0x000fea0003800000 */
.L_x_276:
[----:B------:R-:W-:Y:S05]  /*94e0*/  IADD3 R0, -R236, UR6, RZ ;  /* 0x00000006ec007c10 */ /* 0x000fea000fffe1ff */
[----:B------:R-:W-:Y:S05]  /*94f0*/  IMAD R2, R2, c[0x0][0x32c], R0 ;  /* 0x0000cb0002027a24 */ /* 0x000fea00078e0200 */
[----:B------:R-:W-:Y:S02]  /*9500*/  IADD3 R0, R2, c[0x0][0x32c], RZ ;  /* 0x0000cb0002007a10 */ /* 0x000fe40007ffe0ff */
[----:B------:R-:W-:Y:S02]  /*9510*/  IMNMX R176, R176, R2, !PT ;  /* 0x00000002b0b07217 */ /* 0x000fe40007800200 */
[----:B------:R-:W-:Y:S02]  /*9520*/  IMNMX R177, R177, R0, PT ;  /* 0x00000000b1b17217 */ /* 0x000fe40003800200 */
.L_x_275:
[----:B------:R-:W1:Y:S01]  /*9530*/  SHFL.IDX PT, R0, R173, 0x1, 0x1c1f ;  /* 0x003c1f00ad007f89 */ /* 0x000e6200000e0000 */
[----:B------:R-:W-:Y:S06]  /*9540*/  UISETP.NE.AND UP0, UPT, UR34, URZ, UPT ;  /* 0x0000003f2200728c */ /* 0x000fec000bf05270 */
[----:B------:R-:W-:Y:S02]  /*9550*/  PLOP3.LUT P0, PT, PT, PT, UP0, 0x40, 0x0 ;  /* 0x000000000000781c */ /* 0x000fe40003f0e808 */
[----:B-1----:R-:W-:Y:S01]  /*9560*/  IADD3 R174, R3, R0, RZ ;  /* 0x0000000003ae7210 */ /* 0x002fe20007ffe0ff */
[----:B------:R-:W-:Y:S10]  /*9570*/  IMAD.IADD R175, R170, 0x1, R0 ;  /* 0x00000001aaaf7824 */ /* 0x000ff400078e0200 */
        /* <DEDUP_REMOVED lines=15> */
.L_x_281:
[----:B------:R-:W-:Y:S04]  /*9670*/  MOV R0, c[0x0][0x32c] ;  /* 0x0000cb0000007a02 */ /* 0x000fe80000000f00 */
[----:B------:R-:W-:Y:S11]  /*9680*/  ISETP.NE.AND P0, PT, R0, 0x1, PT ;  /* 0x000000010000780c */ /* 0x000ff60003f05270 */
[----:B------:R-:W-:Y:S02]  /*9690*/  @!UPT UIADD3 URZ, URZ, URZ, URZ ;  /* 0x0000003f3f3ff290 */ /* 0x000fe4000fffe03f */
[----:B------:R-:W-:Y:S05]  /*96a0*/  @P0 IMAD.HI.U32 R0, R2, c[0x0][0x330], RZ ;  /* 0x0000cc0002000a27 */ /* 0x000fea00078e00ff */
[----:B------:R-:W-:Y:S02]  /*96b0*/  @P0 SHF.R.U32.HI R2, RZ, c[0x0][0x334], R0 ;  /* 0x0000cd00ff020a19 */ /* 0x000fe40000011600 */
.L_x_282:
[----:B------:R-:W-:Y:S05]  /*96c0*/  BSYNC B0 ;  /* 0x0000000000007941 */ /* 0x000fea0003800000 */
.L_x_280:
[----:B------:R-:W-:Y:S05]  /*96d0*/  IADD3 R0, -R236, UR6, RZ ;  /* 0x00000006ec007c10 */ /* 0x000fea000fffe1ff */
[----:B------:R-:W-:Y:S05]  /*96e0*/  IMAD R0, R2, c[0x0][0x32c], R0 ;  /* 0x0000cb0002007a24 */ /* 0x000fea00078e0200 */
[----:B------:R-:W-:Y:S02]  /*96f0*/  IADD3 R2, R0, c[0x0][0x32c], RZ ;  /* 0x0000cb0000027a10 */ /* 0x000fe40007ffe0ff */
[----:B------:R-:W-:Y:S02]  /*9700*/  IMNMX R174, R174, R0, !PT ;  /* 0x00000000aeae7217 */ /* 0x000fe40007800200 */
[----:B------:R-:W-:Y:S02]  /*9710*/  IMNMX R175, R175, R2, PT ;  /* 0x00000002afaf7217 */ /* 0x000fe40003800200 */
.L_x_279:
        /* <DEDUP_REMOVED lines=20> */
.L_x_285:
[----:B------:R-:W-:Y:S04]  /*9860*/  MOV R0, c[0x0][0x32c] ;  /* 0x0000cb0000007a02 */ /* 0x000fe80000000f00 */
[----:B------:R-:W-:Y:S11]  /*9870*/  ISETP.NE.AND P0, PT, R0, 0x1, PT ;  /* 0x000000010000780c */ /* 0x000ff60003f05270 */
[----:B------:R-:W-:Y:S02]  /*9880*/  @!UPT UIADD3 URZ, URZ, URZ, URZ ;  /* 0x0000003f3f3ff290 */ /* 0x000fe4000fffe03f */
[----:B------:R-:W-:Y:S05]  /*9890*/  @P0 IMAD.HI.U32 R0, R2, c[0x0][0x330], RZ ;  /* 0x0000cc0002000a27 */ /* 0x000fea00078e00ff */
[----:B------:R-:W-:Y:S02]  /*98a0*/  @P0 SHF.R.U32.HI R2, RZ, c[0x0][0x334], R0 ;  /* 0x0000cd00ff020a19 */ /* 0x000fe40000011600 */
.L_x_286:
[----:B------:R-:W-:Y:S05]  /*98b0*/  BSYNC B0 ;  /* 0x0000000000007941 */ /* 0x000fea0003800000 */
.L_x_284:
[----:B------:R-:W-:Y:S05]  /*98c0*/  IADD3 R0, -R236, UR6, RZ ;  /* 0x00000006ec007c10 */ /* 0x000fea000fffe1ff */
[----:B------:R-:W-:Y:S05]  /*98d0*/  IMAD R0, R2, c[0x0][0x32c], R0 ;  /* 0x0000cb0002007a24 */ /* 0x000fea00078e0200 */
[----:B------:R-:W-:Y:S02]  /*98e0*/  IADD3 R2, R0, c[0x0][0x32c], RZ ;  /* 0x0000cb0000027a10 */ /* 0x000fe40007ffe0ff */
[----:B------:R-:W-:Y:S02]  /*98f0*/  IMNMX R171, R171, R0, !PT ;  /* 0x00000000abab7217 */ /* 0x000fe40007800200 */
[----:B------:R-:W-:Y:S02]  /*9900*/  IMNMX R172, R172, R2, PT ;  /* 0x00000002acac7217 */ /* 0x000fe40003800200 */
.L_x_283:
[----:B------:R-:W-:Y:S02]  /*9910*/  UISETP.GE.AND UP1, UPT, UR6, 0x2, UPT ;  /* 0x000000020600788c */ /* 0x000fe4000bf26270 */
[----:B------:R-:W-:Y:S02]  /*9920*/  UISETP.GE.AND UP3, UPT, UR6, 0x1, UPT ;  /* 0x000000010600788c */ /* 0x000fe4000bf66270 */
[----:B------:R-:W-:Y:S02]  /*9930*/  UISETP.GE.AND UP0, UPT, UR6, 0xa, UPT ;  /* 0x0000000a0600788c */ /* 0x000fe4000bf06270 */
[----:B------:R-:W-:Y:S01]  /*9940*/  PLOP3.LUT P0, PT, PT, PT, UP1, 0x40, 0x0 ;  /* 0x000000000000781c */ /* 0x000fe20003f0e818 */
[----:B------:R-:W-:Y:S01]  /*9950*/  UISETP.GE.AND UP2, UPT, UR6, 0x9, UPT ;  /* 0x000000090600788c */ /* 0x000fe2000bf46270 */
[----:B------:R-:W-:Y:S01]  /*9960*/  PLOP3.LUT P6, PT, PT, PT, UP3, 0x40, 0x0 ;  /* 0x000000000000781c */ /* 0x000fe20003fce838 */
[----:B------:R-:W-:Y:S01]  /*9970*/  UP2UR UR30, UPR, URZ, 0x1 ;  /* 0x000000013f1e7883 */ /* 0x000fe20008000000 */
[----:B------:R-:W-:Y:S01]  /*9980*/  PLOP3.LUT P2, PT, PT, PT, UP1, 0x40, 0x0 ;  /* 0x000000000000781c */ /* 0x000fe20003f4e818 */
[----:B------:R-:W-:Y:S01]  /*9990*/  UP2UR UR32, UPR, URZ, 0x2 ;  /* 0x000000023f207883 */ /* 0x000fe20008000000 */
[----:B------:R-:W-:Y:S01]  /*99a0*/  ISETP.GT.AND P0, PT, R174, 0x1, P0 ;  /* 0x00000001ae00780c */ /* 0x000fe20000704270 */
[----:B------:R-:W-:Y:S01]  /*99b0*/  UISETP.GE.AND UP1, UPT, UR6, 0x11, UPT ;  /* 0x000000110600788c */ /* 0x000fe2000bf26270 */
[C---:B------:R-:W-:Y:S01]  /*99c0*/  ISETP.GT.AND P6, PT, R176.reuse, RZ, P6 ;  /* 0x000000ffb000720c */ /* 0x040fe200037c4270 */
[----:B------:R-:W-:Y:S01]  /*99d0*/  UISETP.GE.AND UP6, UPT, UR6, 0x42, UPT ;  /* 0x000000420600788c */ /* 0x000fe2000bfc6270 */
[----:B------:R-:W-:Y:S01]  /*99e0*/  ISETP.GT.AND P2, PT, R176, 0x1, P2 ;  /* 0x00000001b000780c */ /* 0x000fe20001744270 */
[----:B------:R-:W-:Y:S01]  /*99f0*/  UP2UR UR29, UPR, URZ, 0x2 ;  /* 0x000000023f1d7883 */ /* 0x000fe20008000000 */
[----:B------:R-:W-:Y:S01]  /*9a00*/  ISETP.LT.OR P0, PT, R175, 0x2, P0 ;  /* 0x00000002af00780c */ /* 0x000fe20000701670 */
[----:B------:R-:W-:Y:S01]  /*9a10*/  UISETP.GE.AND UP4, UPT, UR6, 0x4a, UPT ;  /* 0x0000004a0600788c */ /* 0x000fe2000bf86270 */
[----:B------:R-:W-:Y:S01]  /*9a20*/  PLOP3.LUT P1, PT, PT, PT, UP3, 0x40, 0x0 ;  /* 0x000000000000781c */ /* 0x000fe20003f2e838 */
[----:B------:R-:W-:Y:S01]  /*9a30*/  UISETP.GE.AND UP5, UPT, UR6, 0x49, UPT ;  /* 0x000000490600788c */ /* 0x000fe2000bfa6270 */
[C---:B------:R-:W-:Y:S01]  /*9a40*/  ISETP.LT.OR P6, PT, R177.reuse, 0x1, P6 ;  /* 0x00000001b100780c */ /* 0x040fe200037c1670 */
[----:B------:R-:W-:Y:S01]  /*9a50*/  UP2UR UR31, UPR, URZ, 0x4 ;  /* 0x000000043f1f7883 */ /* 0x000fe20008000000 */
[----:B------:R-:W-:Y:S01]  /*9a60*/  ISETP.LT.OR P2, PT, R177, 0x2, P2 ;  /* 0x00000002b100780c */ /* 0x000fe20001741670 */
[----:B------:R-:W-:Y:S01]  /*9a70*/  UP2UR UR33, UPR, URZ, 0x8 ;  /* 0x000000083f217883 */ /* 0x000fe20008000000 */
[----:B------:R-:W-:Y:S01]  /*9a80*/  FSEL R0, R7, -INF , !P0 ;  /* 0xff80000007007808 */ /* 0x000fe20004000000 */
[----:B------:R-:W-:Y:S01]  /*9a90*/  UISETP.GE.AND UP3, UPT, UR6, 0x51, UPT ;  /* 0x000000510600788c */ /* 0x000fe2000bf66270 */
[----:B------:R-:W-:Y:S01]  /*9aa0*/  PLOP3.LUT P0, PT, PT, PT, UP0, 0x40, 0x0 ;  /* 0x000000000000781c */ /* 0x000fe20003f0e808 */
[----:B------:R-:W-:Y:S01]  /*9ab0*/  UP2UR UR37, UPR, URZ, 0x20 ;  /* 0x000000203f257883 */ /* 0x000fe20008000000 */
[----:B------:R-:W-:Y:S01]  /*9ac0*/  ISETP.GT.AND P1, PT, R174, RZ, P1 ;  /* 0x000000ffae00720c */ /* 0x000fe20000f24270 */
[----:B------:R-:W-:Y:S01]  /*9ad0*/  UP2UR UR36, UPR, URZ, 0x40 ;  /* 0x000000403f247883 */ /* 0x000fe20008000000 */
[----:B------:R-:W-:Y:S01]  /*9ae0*/  FSEL R169, R4, -INF , !P6 ;  /* 0xff80000004a97808 */ /* 0x000fe20007000000 */
[----:B------:R-:W-:Y:S01]  /*9af0*/  UP2UR UR39, UPR, URZ, 0x8 ;  /* 0x000000083f277883 */ /* 0x000fe20008000000 */
[----:B------:R-:W-:Y:S01]  /*9b00*/  FSEL R5, R5, -INF , !P2 ;  /* 0xff80000005057808 */ /* 0x000fe20005000000 */
[----:B------:R-:W-:Y:S01]  /*9b10*/  UP2UR UR38, UPR, URZ, 0x10 ;  /* 0x000000103f267883 */ /* 0x000fe20008000000 */
[----:B------:R-:W-:Y:S02]  /*9b20*/  PLOP3.LUT P6, PT, PT, PT, UP2, 0x40, 0x0 ;  /* 0x000000000000781c */ /* 0x000fe40003fce828 */
[----:B------:R-:W-:Y:S01]  /*9b30*/  PLOP3.LUT P2, PT, PT, PT, UP0, 0x40, 0x0 ;  /* 0x000000000000781c */ /* 0x000fe20003f4e808 */
[----:B------:R-:W-:Y:S01]  /*9b40*/  UISETP.GE.AND UP0, UPT, UR6, 0x12, UPT ;  /* 0x000000120600788c */ /* 0x000fe2000bf06270 */
[----:B------:R-:W-:Y:S02]  /*9b50*/  ISETP.GT.AND P0, PT, R174, 0x9, P0 ;  /* 0x00000009ae00780c */ /* 0x000fe40000704270 */
[C---:B------:R-:W-:Y:S01]  /*9b60*/  ISETP.LT.OR P1, PT, R175.reuse, 0x1, P1 ;  /* 0x00000001af00780c */ /* 0x040fe20000f21670 */
[----:B------:R-:W-:Y:S01]  /*9b70*/  UP2UR UR28, UPR, URZ, 0x1 ;  /* 0x000000013f1c7883 */ /* 0x000fe20008000000 */
[C---:B------:R-:W-:Y:S02]  /*9b80*/  ISETP.GT.AND P6, PT, R176.reuse, 0x8, P6 ;  /* 0x00000008b000780c */ /* 0x040fe400037c4270 */
[----:B------:R-:W-:Y:S02]  /*9b90*/  ISETP.GT.AND P2, PT, R176, 0x9, P2 ;  /* 0x00000009b000780c */ /* 0x000fe40001744270 */
[----:B------:R-:W-:Y:S02]  /*9ba0*/  ISETP.LT.OR P0, PT, R175, 0xa, P0 ;  /* 0x0000000aaf00780c */ /* 0x000fe40000701670 */
[----:B------:R-:W-:Y:S02]  /*9bb0*/  FSEL R168, R6, -INF , !P1 ;  /* 0xff80000006a87808 */ /* 0x000fe40004800000 */
[----:B------:R-:W-:Y:S01]  /*9bc0*/  PLOP3.LUT P1, PT, PT, PT, UP2, 0x40, 0x0 ;  /* 0x000000000000781c */ /* 0x000fe20003f2e828 */
[----:B------:R-:W-:Y:S01]  /*9bd0*/  UISETP.GE.AND UP2, UPT, UR6, 0x52, UPT ;  /* 0x000000520600788c */ /* 0x000fe2000bf46270 */
[C---:B------:R-:W-:Y:S02]  /*9be0*/  ISETP.LT.OR P6, PT, R177.reuse, 0x9, P6 ;  /* 0x00000009b100780c */ /* 0x040fe400037c1670 */
[----:B------:R-:W-:Y:S01]  /*9bf0*/  ISETP.LT.OR P2, PT, R177, 0xa, P2 ;  /* 0x0000000ab100780c */ /* 0x000fe20001741670 */
[----:B------:R-:W-:Y:S01]  /*9c00*/  UP2UR UR40, UPR, URZ, 0x4 ;  /* 0x000000043f287883 */ /* 0x000fe20008000000 */
[----:B------:R-:W-:Y:S02]  /*9c10*/  FSEL R19, R19, -INF , !P0 ;  /* 0xff80000013137808 */ /* 0x000fe40004000000 */
[----:B------:R-:W-:Y:S02]  /*9c20*/  PLOP3.LUT P0, PT, PT, PT, UP0, 0x40, 0x0 ;  /* 0x000000000000781c */ /* 0x000fe40003f0e808 */
[----:B------:R-:W-:Y:S02]  /*9c30*/  ISETP.GT.AND P1, PT, R174, 0x8, P1 ;  /* 0x00000008ae00780c */ /* 0x000fe40000f24270 */
[----:B------:R-:W-:Y:S02]  /*9c40*/  FSEL R2, R16, -INF , !P6 ;  /* 0xff80000010027808 */ /* 0x000fe40007000000 */
[----:B------:R-:W-:Y:S02]  /*9c50*/  FSEL R4, R17, -INF , !P2 ;  /* 0xff80000011047808 */ /* 0x000fe40005000000 */
        /* <DEDUP_REMOVED lines=16> */
[----:B------:R-:W-:Y:S01]  /*9d60*/  PLOP3.LUT P0, PT, PT, PT, UP0, 0x40, 0x0 ;  /* 0x000000000000781c */ /* 0x000fe20003f0e808 */
[----:B------:R-:W1:Y:S01]  /*9d70*/  SHFL.IDX PT, R23, R173, 0x3, 0x1c1f ;  /* 0x007c1f00ad177f89 */ /* 0x000e6200000e0000 */
        /* <DEDUP_REMOVED lines=15> */
[C---:B------:R-:W-:Y:S01]  /*9e70*/  ISETP.LT.OR P6, PT, R177.reuse, 0x19, P6 ;  /* 0x00000019b100780c */ /* 0x040fe200037c1670 */
[--C-:B-1----:R-:W-:Y:S01]  /*9e80*/  IMAD.IADD R21, R170, 0x1, R23.reuse ;  /* 0x00000001aa157824 */ /* 0x102fe200078e0217 */
[----:B------:R-:W-:Y:S01]  /*9e90*/  ISETP.LT.OR P2, PT, R177, 0x1a, P2 ;  /* 0x0000001ab100780c */ /* 0x000fe20001741670 */
[----:B------:R-:W-:Y:S01]  /*9ea0*/  UP2UR UR25, UPR, URZ, 0x2 ;  /* 0x000000023f197883 */ /* 0x000fe20008000000 */
[----:B------:R-:W-:Y:S01]  /*9eb0*/  FSEL R35, R35, -INF , !P0 ;  /* 0xff80000023237808 */ /* 0x000fe20004000000 */
[----:B------:R-:W-:Y:S01]  /*9ec0*/  IMAD.IADD R22, R3, 0x1, R23 ;  /* 0x0000000103167824 */ /* 0x000fe200078e0217 */
        /* <DEDUP_REMOVED lines=61> */
[----:B------:R-:W-:Y:S02]  /*a2a0*/  FSEL R250, R52, -INF , !P6 ;  /* 0xff80000034fa7808 */ /* 0x000fe40007000000 */
[----:B------:R-:W-:Y:S02]  /*a2b0*/  FSEL R53, R53, -INF , !P2 ;  /* 0xff80000035357808 */ /* 0x000fe40005000000 */
[----:B------:R-:W-:Y:S02]  /*a2c0*/  PLOP3.LUT P6, PT, PT, PT, UP1, 0x40, 0x0 ;  /* 0x000000000000781c */ /* 0x000fe40003fce818 */
[----:B------:R-:W-:Y:S01]  /*a2d0*/  PLOP3.LUT P2, PT, PT, PT, UP0, 0x40, 0x0 ;  /* 0x000000000000781c */ /* 0x000fe20003f4e808 */
[----:B------:R-:W-:Y:S01]  /*a2e0*/  UISETP.GE.AND UP0, UPT, UR6, 0x41, UPT ;  /* 0x000000410600788c */ /* 0x000fe2000bf06270 */
[C---:B------:R-:W-:Y:S02]  /*a2f0*/  ISETP.GT.AND P0, PT, R174.reuse, 0x39, P0 ;  /* 0x00000039ae00780c */ /* 0x040fe40000704270 */
[----:B------:R-:W-:Y:S01]  /*a300*/  ISETP.GT.AND P1, PT, R174, 0x30, P1 ;  /* 0x00000030ae00780c */ /* 0x000fe20000f24270 */
[----:B------:R-:W-:Y:S01]  /*a310*/  UP2UR UR17, UPR, URZ, 0x1 ;  /* 0x000000013f117883 */ /* 0x000fe20008000000 */
[C---:B------:R-:W-:Y:S02]  /*a320*/  ISETP.GT.AND P6, PT, R176.reuse, 0x38, P6 ;  /* 0x00000038b000780c */ /* 0x040fe400037c4270 */
[----:B------:R-:W-:Y:S02]  /*a330*/  ISETP.GT.AND P2, PT, R176, 0x39, P2 ;  /* 0x00000039b000780c */ /* 0x000fe40001744270 */
[C---:B------:R-:W-:Y:S02]  /*a340*/  ISETP.LT.OR P0, PT, R175.reuse, 0x3a, P0 ;  /* 0x0000003aaf00780c */ /* 0x040fe40000701670 */
[----:B------:R-:W-:Y:S02]  /*a350*/  ISETP.LT.OR P1, PT, R175, 0x31, P1 ;  /* 0x00000031af00780c */ /* 0x000fe40000f21670 */
[C---:B------:R-:W-:Y:S02]  /*a360*/  ISETP.LT.OR P6, PT, R177.reuse, 0x39, P6 ;  /* 0x00000039b100780c */ /* 0x040fe400037c1670 */
[----:B------:R-:W-:Y:S02]  /*a370*/  ISETP.LT.OR P2, PT, R177, 0x3a, P2 ;  /* 0x0000003ab100780c */ /* 0x000fe40001741670 */
[----:B------:R-:W-:Y:S02]  /*a380*/  FSEL R247, R67, -INF , !P0 ;  /* 0xff80000043f77808 */ /* 0x000fe40004000000 */
[----:B------:R-:W-:Y:S02]  /*a390*/  PLOP3.LUT P0, PT, PT, PT, UP6, 0x40, 0x0 ;  /* 0x000000000000781c */ /* 0x000fe40003f0e868 */
[----:B------:R-:W-:Y:S02]  /*a3a0*/  FSEL R54, R54, -INF , !P1 ;  /* 0xff80000036367808 */ /* 0x000fe40004800000 */
[----:B------:R-:W-:Y:S01]  /*a3b0*/  PLOP3.LUT P1, PT, PT, PT, UP1, 0x40, 0x0 ;  /* 0x000000000000781c */ /* 0x000fe20003f2e818 */
[----:B------:R-:W-:Y:S01]  /*a3c0*/  UISETP.GE.AND UP1, UPT, UR6, 0x59, UPT ;  /* 0x000000590600788c */ /* 0x000fe2000bf26270 */
[----:B------:R-:W-:Y:S02]  /*a3d0*/  FSEL R64, R64, -INF , !P6 ;  /* 0xff80000040407808 */ /* 0x000fe40007000000 */
[----:B------:R-:W-:Y:S01]  /*a3e0*/  FSEL R249, R65, -INF , !P2 ;  /* 0xff80000041f97808 */ /* 0x000fe20005000000 */
[----:B------:R-:W-:Y:S01]  /*a3f0*/  UP2UR UR41, UPR, URZ, 0x2 ;  /* 0x000000023f297883 */ /* 0x000fe20008000000 */
[----:B------:R-:W-:Y:S02]  /*a400*/  PLOP3.LUT P6, PT, PT, PT, UP0, 0x40, 0x0 ;  /* 0x000000000000781c */ /* 0x000fe40003fce808 */
[----:B------:R-:W-:Y:S01]  /*a410*/  PLOP3.LUT P2, PT, PT, PT, UP6, 0x40, 0x0 ;  /* 0x000000000000781c */ /* 0x000fe20003f4e868 */
[----:B------:R-:W-:Y:S01]  /*a420*/  UISETP.NE.AND UP6, UPT, UR31, URZ, UPT ;  /* 0x0000003f1f00728c */ /* 0x000fe2000bfc5270 */
[C---:B------:R-:W-:Y:S02]  /*a430*/  ISETP.GT.AND P0, PT, R174.reuse, 0x41, P0 ;  /* 0x00000041ae00780c */ /* 0x040fe40000704270 */
[----:B------:R-:W-:Y:S02]  /*a440*/  ISETP.GT.AND P1, PT, R174, 0x38, P1 ;  /* 0x00000038ae00780c */ /* 0x000fe40000f24270 */
        /* <DEDUP_REMOVED lines=29> */
[----:B------:R-:W-:Y:S01]  /*a620*/  UISETP.NE.AND UP5, UPT, UR33, URZ, UPT ;  /* 0x0000003f2100728c */ /* 0x000fe2000bfa5270 */
[----:B------:R-:W-:Y:S02]  /*a630*/  FSEL R211, R80, -INF , !P6 ;  /* 0xff80000050d37808 */ /* 0x000fe40007000000 */
[----:B------:R-:W-:Y:S02]  /*a640*/  FSEL R205, R81, -INF , !P2 ;  /* 0xff80000051cd7808 */ /* 0x000fe40005000000 */
        /* <DEDUP_REMOVED lines=18> */
[----:B------:R-:W-:Y:S01]  /*a770*/  PLOP3.LUT P6, PT, PT, PT, UP1, 0x40, 0x0 ;  /* 0x000000000000781c */ /* 0x000fe20003fce818 */
[----:B------:R-:W-:Y:S01]  /*a780*/  UISETP.NE.AND UP1, UPT, UR30, URZ, UPT ;  /* 0x0000003f1e00728c */ /* 0x000fe2000bf25270 */
[----:B------:R-:W-:Y:S02]  /*a790*/  PLOP3.LUT P2, PT, PT, PT, UP0, 0x40, 0x0 ;  /* 0x000000000000781c */ /* 0x000fe40003f4e808 */
        /* <DEDUP_REMOVED lines=9> */
[----:B------:R-:W-:Y:S01]  /*a830*/  PLOP3.LUT P0, PT, PT, PT, UP5, 0x40, 0x0 ;  /* 0x000000000000781c */ /* 0x000fe20003f0e858 */
[----:B------:R-:W-:Y:S01]  /*a840*/  UISETP.NE.AND UP5, UPT, UR26, URZ, UPT ;  /* 0x0000003f1a00728c */ /* 0x000fe2000bfa5270 */
[----:B------:R-:W-:Y:S02]  /*a850*/  FSEL R193, R86, -INF , !P1 ;  /* 0xff80000056c17808 */ /* 0x000fe40004800000 */
[----:B------:R-:W-:Y:S01]  /*a860*/  PLOP3.LUT P1, PT, PT, PT, UP0, 0x40, 0x0 ;  /* 0x000000000000781c */ /* 0x000fe20003f2e808 */
[----:B------:R-:W-:Y:S01]  /*a870*/  UISETP.NE.AND UP0, UPT, UR32, URZ, UPT ;  /* 0x0000003f2000728c */ /* 0x000fe2000bf05270 */
[----:B------:R-:W-:Y:S02]  /*a880*/  ISETP.GT.AND P0, PT, R171, RZ, P0 ;  /* 0x000000ffab00720c */ /* 0x000fe40000704270 */
[----:B------:R-:W-:Y:S02]  /*a890*/  ISETP.GT.AND P1, PT, R174, 0x59, P1 ;  /* 0x00000059ae00780c */ /* 0x000fe40000f24270 */
[----:B------:R-:W-:Y:S02]  /*a8a0*/  ISETP.LT.OR P0, PT, R172, 0x1, P0 ;  /* 0x00000001ac00780c */ /* 0x000fe40000701670 */
[----:B------:R-:W-:Y:S02]  /*a8b0*/  FSEL R188, R96, -INF , !P6 ;  /* 0xff80000060bc7808 */ /* 0x000fe40007000000 */
[----:B------:R-:W-:Y:S01]  /*a8c0*/  PLOP3.LUT P6, PT, PT, PT, UP0, 0x40, 0x0 ;  /* 0x000000000000781c */ /* 0x000fe20003fce808 */
[----:B------:R-:W-:Y:S01]  /*a8d0*/  UISETP.NE.AND UP0, UPT, UR23, URZ, UPT ;  /* 0x0000003f1700728c */ /* 0x000fe2000bf05270 */
[----:B------:R-:W-:Y:S02]  /*a8e0*/  ISETP.LT.OR P1, PT, R175, 0x5a, P1 ;  /* 0x0000005aaf00780c */ /* 0x000fe40000f21670 */
[----:B------:R-:W-:Y:S01]  /*a8f0*/  FSEL R8, R8, -INF , !P0 ;  /* 0xff80000008087808 */ /* 0x000fe20004000000 */
[----:B------:R-:W-:Y:S01]  /*a900*/  UP2UR UR43, UPR, URZ, 0x1 ;  /* 0x000000013f2b7883 */ /* 0x000fe20008000000 */
[----:B------:R-:W-:Y:S01]  /*a910*/  PLOP3.LUT P0, PT, PT, PT, UP2, 0x40, 0x0 ;  /* 0x000000000000781c */ /* 0x000fe20003f0e828 */
[----:B------:R-:W-:Y:S01]  /*a920*/  UISETP.NE.AND UP0, UPT, UR24, URZ, UPT ;  /* 0x0000003f1800728c */ /* 0x000fe2000bf05270 */
[----:B------:R-:W-:Y:S01]  /*a930*/  ISETP.GT.AND P6, PT, R171, 0x1, P6 ;  /* 0x00000001ab00780c */ /* 0x000fe200037c4270 */
[----:B------:R-:W-:Y:S01]  /*a940*/  UISETP.NE.AND UP2, UPT, UR21, URZ, UPT ;  /* 0x0000003f1500728c */ /* 0x000fe2000bf45270 */
[----:B------:R-:W-:Y:S02]  /*a950*/  FSEL R176, R99, -INF , !P1 ;  /* 0xff80000063b07808 */ /* 0x000fe40004800000 */
[----:B------:R-:W-:Y:S02]  /*a960*/  FSEL R182, R97, -INF , !P2 ;  /* 0xff80000061b67808 */ /* 0x000fe40005000000 */
[----:B------:R-:W-:Y:S01]  /*a970*/  PLOP3.LUT P2, PT, PT, PT, UP6, 0x40, 0x0 ;  /* 0x000000000000781c */ /* 0x000fe20003f4e868 */
[----:B------:R-:W-:Y:S01]  /*a980*/  UISETP.NE.AND UP6, UPT, UR25, URZ, UPT ;  /* 0x0000003f1900728c */ /* 0x000fe2000bfc5270 */
[----:B------:R-:W-:Y:S01]  /*a990*/  PLOP3.LUT P1, PT, PT, PT, UP1, 0x40, 0x0 ;  /* 0x000000000000781c */ /* 0x000fe20003f2e818 */
[----:B------:R-:W-:Y:S01]  /*a9a0*/  UISETP.NE.AND UP1, UPT, UR22, URZ, UPT ;  /* 0x0000003f1600728c */ /* 0x000fe2000bf25270 */
[C---:B------:R-:W-:Y:S02]  /*a9b0*/  ISETP.GT.AND P0, PT, R171.reuse, 0x10, P0 ;  /* 0x00000010ab00780c */ /* 0x040fe40000704270 */
[C---:B------:R-:W-:Y:S02]  /*a9c0*/  ISETP.LT.OR P6, PT, R172.reuse, 0x2, P6 ;  /* 0x00000002ac00780c */ /* 0x040fe400037c1670 */
[C---:B------:R-:W-:Y:S02]  /*a9d0*/  ISETP.GT.AND P2, PT, R171.reuse, 0x8, P2 ;  /* 0x00000008ab00780c */ /* 0x040fe40001744270 */
[----:B------:R-:W-:Y:S02]  /*a9e0*/  ISETP.GT.AND P1, PT, R171, 0x9, P1 ;  /* 0x00000009ab00780c */ /* 0x000fe40000f24270 */
[C---:B------:R-:W-:Y:S02]  /*a9f0*/  ISETP.LT.OR P0, PT, R172.reuse, 0x11, P0 ;  /* 0x00000011ac00780c */ /* 0x040fe40000701670 */
[----:B------:R-:W-:Y:S02]  /*aa00*/  FSEL R9, R9, -INF , !P6 ;  /* 0xff80000009097808 */ /* 0x000fe40007000000 */
[----:B------:R-:W-:Y:S01]  /*aa10*/  PLOP3.LUT P6, PT, PT, PT, UP3, 0x40, 0x0 ;  /* 0x000000000000781c */ /* 0x000fe20003fce838 */
[----:B------:R-:W-:Y:S01]  /*aa20*/  UISETP.NE.AND UP3, UPT, UR20, URZ, UPT ;  /* 0x0000003f1400728c */ /* 0x000fe2000bf65270 */
[C---:B------:R-:W-:Y:S02]  /*aa30*/  ISETP.LT.OR P2, PT, R172.reuse, 0x9, P2 ;  /* 0x00000009ac00780c */ /* 0x040fe40001741670 */
[----:B------:R-:W-:Y:S02]  /*aa40*/  ISETP.LT.OR P1, PT, R172, 0xa, P1 ;  /* 0x0000000aac00780c */ /* 0x000fe40000f21670 */
[----:B------:R-:W-:Y:S02]  /*aa50*/  FSEL R32, R24, -INF , !P0 ;  /* 0xff80000018207808 */ /* 0x000fe40004000000 */
[----:B------:R-:W-:Y:S01]  /*aa60*/  PLOP3.LUT P0, PT, PT, PT, UP6, 0x40, 0x0 ;  /* 0x000000000000781c */ /* 0x000fe20003f0e868 */
[----:B------:R-:W-:Y:S01]  /*aa70*/  UISETP.NE.AND UP6, UPT, UR17, URZ, UPT ;  /* 0x0000003f1100728c */ /* 0x000fe2000bfc5270 */
[----:B------:R-:W-:Y:S02]  /*aa80*/  ISETP.GT.AND P6, PT, R171, 0x11, P6 ;  /* 0x00000011ab00780c */ /* 0x000fe400037c4270 */
[----:B------:R-:W-:Y:S02]  /*aa90*/  FSEL R12, R12, -INF , !P2 ;  /* 0xff8000000c0c7808 */ /* 0x000fe40005000000 */
[----:B------:R-:W-:Y:S01]  /*aaa0*/  PLOP3.LUT P2, PT, PT, PT, UP4, 0x40, 0x0 ;  /* 0x000000000000781c */ /* 0x000fe20003f4e848 */
[----:B------:R-:W-:Y:S01]  /*aab0*/  UISETP.NE.AND UP4, UPT, UR19, URZ, UPT ;  /* 0x0000003f1300728c */ /* 0x000fe2000bf85270 */
[----:B------:R-:W-:Y:S02]  /*aac0*/  FSEL R13, R13, -INF , !P1 ;  /* 0xff8000000d0d7808 */ /* 0x000fe40004800000 */
        /* <DEDUP_REMOVED lines=18> */
[----:B------:R-:W-:Y:S02]  /*abf0*/  FSEL R48, R29, -INF , !P1 ;  /* 0xff8000001d307808 */ /* 0x000fe40004800000 */
[----:B------:R-:W-:Y:S01]  /*ac00*/  PLOP3.LUT P1, PT, PT, PT, UP1, 0x40, 0x0 ;  /* 0x000000000000781c */ /* 0x000fe20003f2e818 */
[----:B------:R-:W-:Y:S01]  /*ac10*/  UISETP.NE.AND UP1, UPT, UR41, URZ, UPT ;  /* 0x0000003f2900728c */ /* 0x000fe2000bf25270 */
[C---:B------:R-:W-:Y:S02]  /*ac20*/  ISETP.GT.AND P0, PT, R171.reuse, 0x30, P0 ;  /* 0x00000030ab00780c */ /* 0x040fe40000704270 */
[C---:B------:R-:W-:Y:S02]  /*ac30*/  ISETP.GT.AND P6, PT, R171.reuse, 0x21, P6 ;  /* 0x00000021ab00780c */ /* 0x040fe400037c4270 */
[C---:B------:R-:W-:Y:S02]  /*ac40*/  ISETP.GT.AND P2, PT, R171.reuse, 0x28, P2 ;  /* 0x00000028ab00780c */ /* 0x040fe40001744270 */
[----:B------:R-:W-:Y:S02]  /*ac50*/  ISETP.GT.AND P1, PT, R171, 0x29, P1 ;  /* 0x00000029ab00780c */ /* 0x000fe40000f24270 */
[C---:B------:R-:W-:Y:S02]  /*ac60*/  ISETP.LT.OR P0, PT, R172.reuse, 0x31, P0 ;  /* 0x00000031ac00780c */ /* 0x040fe40000701670 */
[C---:B------:R-:W-:Y:S02]  /*ac70*/  ISETP.LT.OR P6, PT, R172.reuse, 0x22, P6 ;  /* 0x00000022ac00780c */ /* 0x040fe400037c1670 */
        /* <DEDUP_REMOVED lines=8> */
[----:B------:R-:W-:Y:S01]  /*ad00*/  FSEL R185, R44, -INF , !P2 ;  /* 0xff8000002cb97808 */ /* 0x000fe20005000000 */
[----:B------:R-:W-:Y:S01]  /*ad10*/  UP2UR UR36, UPR, URZ, 0x40 ;  /* 0x000000403f247883 */ /* 0x000fe20008000000 */
        /* <DEDUP_REMOVED lines=19> */
[----:B------:R-:W-:Y:S02]  /*ae50*/  PLOP3.LUT P2, PT, PT, PT, UP5, 0x40, 0x0 ;  /* 0x000000000000781c */ /* 0x000fe40003f4e858 */
[----:B------:R-:W-:Y:S02]  /*ae60*/  FSEL R252, R61, -INF , !P1 ;  /* 0xff8000003dfc7808 */ /* 0x000fe40004800000 */
[----:B------:R-:W-:Y:S02]  /*ae70*/  PLOP3.LUT P1, PT, PT, PT, UP4, 0x40, 0x0 ;  /* 0x000000000000781c */ /* 0x000fe40003f2e848 */
        /* <DEDUP_REMOVED lines=12> */
[----:B------:R-:W-:Y:S02]  /*af40*/  PLOP3.LUT P6, PT, PT, PT, UP2, 0x40, 0x0 ;  /* 0x000000000000781c */ /* 0x000fe40003fce828 */
[----:B------:R-:W-:Y:S02]  /*af50*/  FSEL R207, R76, -INF , !P2 ;  /* 0xff8000004ccf7808 */ /* 0x000fe40005000000 */
[----:B------:R-:W-:Y:S02]  /*af60*/  PLOP3.LUT P2, PT, PT, PT, UP1, 0x40, 0x0 ;  /* 0x000000000000781c */ /* 0x000fe40003f4e818 */
[----:B------:R-:W-:Y:S02]  /*af70*/  FSEL R204, R77, -INF , !P1 ;  /* 0xff8000004dcc7808 */ /* 0x000fe40004800000 */
[----:B------:R-:W-:Y:S02]  /*af80*/  PLOP3.LUT P1, PT, PT, PT, UP0, 0x40, 0x0 ;  /* 0x000000000000781c */ /* 0x000fe40003f2e808 */
[C---:B------:R-:W-:Y:S02]  /*af90*/  ISETP.GT.AND P6, PT, R171.reuse, 0x51, P6 ;  /* 0x00000051ab00780c */ /* 0x040fe400037c4270 */
[C---:B------:R-:W-:Y:S02]  /*afa0*/  ISETP.GT.AND P2, PT, R171.reuse, 0x58, P2 ;  /* 0x00000058ab00780c */ /* 0x040fe40001744270 */
[----:B------:R-:W-:Y:S02]  /*afb0*/  ISETP.GT.AND P1, PT, R171, 0x59, P1 ;  /* 0x00000059ab00780c */ /* 0x000fe40000f24270 */
[C---:B------:R-:W-:Y:S02]  /*afc0*/  ISETP.LT.OR P6, PT, R172.reuse, 0x52, P6 ;  /* 0x00000052ac00780c */ /* 0x040fe400037c1670 */
[C---:B------:R-:W-:Y:S02]  /*afd0*/  ISETP.LT.OR P2, PT, R172.reuse, 0x59, P2 ;  /* 0x00000059ac00780c */ /* 0x040fe40001741670 */
[----:B------:R-:W-:Y:S02]  /*afe0*/  ISETP.LT.OR P1, PT, R172, 0x5a, P1 ;  /* 0x0000005aac00780c */ /* 0x000fe40000f21670 */
[----:B------:R-:W-:Y:S02]  /*aff0*/  FSEL R183, R89, -INF , !P6 ;  /* 0xff80000059b77808 */ /* 0x000fe40007000000 */
[----:B------:R-:W-:Y:S02]  /*b000*/  FSEL R181, R92, -INF , !P2 ;  /* 0xff8000005cb57808 */ /* 0x000fe40005000000 */
[----:B------:R-:W-:Y:S01]  /*b010*/  FSEL R179, R93, -INF , !P1 ;  /* 0xff8000005db37808 */ /* 0x000fe20004800000 */
        /* <DEDUP_REMOVED lines=15> */
.L_x_289:
[----:B------:R-:W-:Y:S04]  /*b110*/  MOV R3, c[0x0][0x32c] ;  /* 0x0000cb0000037a02 */ /* 0x000fe80000000f00 */
[----:B------:R-:W-:Y:S11]  /*b120*/  ISETP.NE.AND P0, PT, R3, 0x1, PT ;  /* 0x000000010300780c */ /* 0x000ff60003f05270 */
[----:B------:R-:W-:Y:S02]  /*b130*/  @!UPT UIADD3 URZ, URZ, URZ, URZ ;  /* 0x0000003f3f3ff290 */ /* 0x000fe4000fffe03f */
[----:B------:R-:W-:Y:S05]  /*b140*/  @P0 IMAD.HI.U32 R3, R24, c[0x0][0x330], RZ ;  /* 0x0000cc0018030a27 */ /* 0x000fea00078e00ff */
[----:B------:R-:W-:Y:S02]  /*b150*/  @P0 SHF.R.U32.HI R24, RZ, c[0x0][0x334], R3 ;  /* 0x0000cd00ff180a19 */ /* 0x000fe40000011603 */
.L_x_290:
[----:B------:R-:W-:Y:S05]  /*b160*/  BSYNC B0 ;  /* 0x0000000000007941 */ /* 0x000fea0003800000 */
.L_x_288:
[----:B------:R-:W-:Y:S02]  /*b170*/  IMAD.U32 R21, RZ, RZ, UR6 ;  /* 0x00000006ff157e24 */ /* 0x000fe4000f8e00ff */
[----:B------:R-:W-:Y:S03]  /*b180*/  IMAD.U32 R3, RZ, RZ, UR15 ;  /* 0x0000000fff037e24 */ /* 0x000fe6000f8e00ff */
[----:B------:R-:W-:Y:S04]  /*b190*/  IADD3 R21, -R236, 0x1, R21 ;  /* 0x00000001ec157810 */ /* 0x000fe80007ffe115 */
[----:B------:R-:W-:Y:S02]  /*b1a0*/  IADD3 R22, R21, -0x1, RZ ;  /* 0xffffffff15167810 */ /* 0x000fe40007ffe0ff */
[----:B------:R-:W-:Y:S03]  /*b1b0*/  IADD3 R3, -R3, UR8, R21 ;  /* 0x0000000803037c10 */ /* 0x000fe6000fffe115 */
[----:B------:R-:W-:Y:S01]  /*b1c0*/  IMAD R22, R24, c[0x0][0x32c], R22 ;  /* 0x0000cb0018167a24 */ /* 0x000fe200078e0216 */
[C-C-:B------:R-:W-:Y:S02]  /*b1d0*/  IADD3 R21, R23.reuse, UR12, R3.reuse ;  /* 0x0000000c17157c10 */ /* 0x140fe4000fffe003 */
[----:B------:R-:W-:Y:S02]  /*b1e0*/  IADD3 R23, R23, c[0x0][0x328], R3 ;  /* 0x0000ca0017177a10 */ /* 0x000fe40007ffe003 */
[----:B------:R-:W-:Y:S02]  /*b1f0*/  IADD3 R3, R22, c[0x0][0x32c], RZ ;  /* 0x0000cb0016037a10 */ /* 0x000fe40007ffe0ff */
[----:B------:R-:W-:Y:S02]  /*b200*/  IMNMX R22, R21, R22, !PT ;  /* 0x0000001615167217 */ /* 0x000fe40007800200 */
[----:B------:R-:W-:Y:S02]  /*b210*/  IMNMX R21, R23, R3, PT ;  /* 0x0000000317157217 */ /* 0x000fe40003800200 */
.L_x_287:
[----:B------:R-:W-:Y:S01]  /*b220*/  UP2UR UR6, UPR, URZ, 0x20 ;  /* 0x000000203f067883 */ /* 0x000fe20008000000 */
[----:B------:R-:W-:Y:S01]  /*b230*/  FMNMX.FTZ R3, R169, R167, !PT ;  /* 0x000000a7a9037209 */ /* 0x000fe20007810000 */
[----:B------:R-:W-:Y:S01]  /*b240*/  UISETP.NE.AND UP5, UPT, UR33, URZ, UPT ;  /* 0x0000003f2100728c */ /* 0x000fe2000bfa5270 */
[----:B------:R-:W-:Y:S01]  /*b250*/  IMAD.MOV.U32 R89, RZ, RZ, R37 ;  /* 0x000000ffff597224 */ /* 0x000fe200078e0025 */
[----:B------:R-:W-:Y:S01]  /*b260*/  UP2UR UR33, UPR, URZ, 0x10 ;  /* 0x000000103f217883 */ /* 0x000fe20008000000 */
[----:B------:R-:W-:Y:S01]  /*b270*/  FMNMX.FTZ R3, R5, R3, !PT ;  /* 0x0000000305037209 */ /* 0x000fe20007810000 */
[----:B------:R-:W-:Y:S01]  /*b280*/  UISETP.NE.AND UP4, UPT, UR28, URZ, UPT ;  /* 0x0000003f1c00728c */ /* 0x000fe2000bf85270 */
[----:B------:R-:W-:Y:S01]  /*b290*/  MOV R84, R64 ;  /* 0x0000004000547202 */ /* 0x000fe20000000f00 */
[----:B------:R-:W-:Y:S01]  /*b2a0*/  UP2UR UR28, UPR, URZ, 0x8 ;  /* 0x000000083f1c7883 */ /* 0x000fe20008000000 */
[----:B------:R-:W-:Y:S01]  /*b2b0*/  PLOP3.LUT P0, PT, PT, PT, UP5, 0x40, 0x0 ;  /* 0x000000000000781c */ /* 0x000fe20003f0e858 */
[----:B------:R-:W-:Y:S01]  /*b2c0*/  UISETP.NE.AND UP3, UPT, UR29, URZ, UPT ;  /* 0x0000003f1d00728c */ /* 0x000fe2000bf65270 */
[----:B------:R-:W-:Y:S01]  /*b2d0*/  FMNMX.FTZ R3, R2, R3, !PT ;  /* 0x0000000302037209 */ /* 0x000fe20007810000 */
[----:B------:R-:W-:Y:S01]  /*b2e0*/  UP2UR UR29, UPR, URZ, 0x4 ;  /* 0x000000043f1d7883 */ /* 0x000fe20008000000 */
[----:B------:R-:W-:Y:S01]  /*b2f0*/  ISETP.GT.AND P0, PT, R22, RZ, P0 ;  /* 0x000000ff1600720c */ /* 0x000fe20000704270 */
[----:B------:R-:W-:Y:S01]  /*b300*/  UISETP.NE.AND UP2, UPT, UR30, URZ, UPT ;  /* 0x0000003f1e00728c */ /* 0x000fe2000bf45270 */
[----:B------:R-:W-:Y:S01]  /*b310*/  FMNMX.FTZ R3, R4, R3, !PT ;  /* 0x0000000304037209 */ /* 0x000fe20007810000 */
[----:B------:R-:W-:Y:S01]  /*b320*/  UP2UR UR30, UPR, URZ, 0x2 ;  /* 0x000000023f1e7883 */ /* 0x000fe20008000000 */
[----:B------:R-:W-:Y:S01]  /*b330*/  ISETP.LT.OR P0, PT, R21, 0x1, P0 ;  /* 0x000000011500780c */ /* 0x000fe20000701670 */
[----:B------:R-:W-:Y:S01]  /*b340*/  UISETP.NE.AND UP1, UPT, UR32, URZ, UPT ;  /* 0x0000003f2000728c */ /* 0x000fe2000bf25270 */
[----:B------:R-:W-:Y:S01]  /*b350*/  FMNMX.FTZ R3, R20, R3, !PT ;  /* 0x0000000314037209 */ /* 0x000fe20007810000 */
[----:B------:R-:W-:Y:S01]  /*b360*/  UP2UR UR32, UPR, URZ, 0x1 ;  /* 0x000000013f207883 */ /* 0x000fe20008000000 */
[----:B------:R-:W-:Y:S01]  /*b370*/  FSEL R10, R10, -INF , !P0 ;  /* 0xff8000000a0a7808 */ /* 0x000fe20004000000 */
[----:B------:R-:W-:Y:S01]  /*b380*/  UISETP.NE.AND UP0, UPT, UR31, URZ, UPT ;  /* 0x0000003f1f00728c */ /* 0x000fe2000bf05270 */
[----:B------:R-:W-:Y:S01]  /*b390*/  PLOP3.LUT P0, PT, PT, PT, UP3, 0x40, 0x0 ;  /* 0x000000000000781c */ /* 0x000fe20003f0e838 */
[----:B------:R-:W-:Y:S01]  /*b3a0*/  IMAD.MOV.U32 R45, RZ, RZ, R39 ;  /* 0x000000ffff2d7224 */ /* 0x000fe200078e0027 */
[----:B------:R-:W-:Y:S01]  /*b3b0*/  FMNMX.FTZ R3, R7, R3, !PT ;  /* 0x0000000307037209 */ /* 0x000fe20007810000 */
[----:B------:R-:W-:Y:S01]  /*b3c0*/  IMAD.MOV.U32 R87, RZ, RZ, R55 ;  /* 0x000000ffff577224 */ /* 0x000fe200078e0037 */
[----:B------:R-:W-:Y:S01]  /*b3d0*/  ISETP.GT.AND P0, PT, R22, 0x10, P0 ;  /* 0x000000101600780c */ /* 0x000fe20000704270 */
[----:B------:R-:W-:Y:S01]  /*b3e0*/  UISETP.NE.AND UP3, UPT, UR25, URZ, UPT ;  /* 0x0000003f1900728c */ /* 0x000fe2000bf65270 */
[----:B------:R-:W-:Y:S01]  /*b3f0*/  FMNMX.FTZ R3, R17, R3, !PT ;  /* 0x0000000311037209 */ /* 0x000fe20007810000 */
[----:B------:R-:W-:Y:S01]  /*b400*/  UISETP.NE.AND UP5, UPT, UR6, URZ, UPT ;  /* 0x0000003f0600728c */ /* 0x000fe2000bfa5270 */
[----:B------:R-:W-:Y:S01]  /*b410*/  ISETP.LT.OR P0, PT, R21, 0x11, P0 ;  /* 0x000000111500780c */ /* 0x000fe20000701670 */
[----:B------:R-:W-:Y:S01]  /*b420*/  LDSM.16.MT88.4 R80, [R218+0x100] ;  /* 0x00010000da50783b */ /* 0x000fe20000004200 */
[----:B------:R-:W-:Y:S01]  /*b430*/  PLOP3.LUT P2, PT, PT, PT, UP2, 0x40, 0x0 ;  /* 0x000000000000781c */ /* 0x000fe20003f4e828 */
[----:B------:R-:W-:Y:S01]  /*b440*/  UISETP.NE.AND UP2, UPT, UR24, URZ, UPT ;  /* 0x0000003f1800728c */ /* 0x000fe2000bf45270 */
[----:B------:R-:W-:Y:S02]  /*b450*/  FSEL R57, R26, -INF , !P0 ;  /* 0xff8000001a397808 */ /* 0x000fe40004000000 */
[----:B------:R-:W-:Y:S02]  /*b460*/  FMNMX.FTZ R3, R33, R3, !PT ;  /* 0x0000000321037209 */ /* 0x000fe40007810000 */
[----:B------:R-:W-:Y:S02]  /*b470*/  FMNMX.FTZ R26, R168, R166, !PT ;  /* 0x000000a6a81a7209 */ /* 0x000fe40007810000 */
[----:B------:R-:W-:Y:S02]  /*b480*/  ISETP.GT.AND P2, PT, R22, 0x9, P2 ;  /* 0x000000091600780c */ /* 0x000fe40001744270 */
[----:B------:R-:W-:Y:S02]  /*b490*/  FMNMX.FTZ R3, R180, R3, !PT ;  /* 0x00000003b4037209 */ /* 0x000fe40007810000 */
[----:B------:R-:W-:Y:S02]  /*b4a0*/  FMNMX.FTZ R26, R0, R26, !PT ;  /* 0x0000001a001a7209 */ /* 0x000fe40007810000 */
[----:B------:R-:W-:Y:S01]  /*b4b0*/  PLOP3.LUT P1, PT, PT, PT, UP0, 0x40, 0x0 ;  /* 0x000000000000781c */ /* 0x000fe20003f2e808 */
[----:B------:R-:W-:Y:S01]  /*b4c0*/  UISETP.NE.AND UP0, UPT, UR26, URZ, UPT ;  /* 0x0000003f1a00728c */ /* 0x000fe2000bf05270 */
[----:B------:R-:W-:Y:S02]  /*b4d0*/  ISETP.LT.OR P2, PT, R21, 0xa, P2 ;  /* 0x0000000a1500780c */ /* 0x000fe40001741670 */
[----:B------:R-:W-:Y:S02]  /*b4e0*/  FMNMX.FTZ R3, R89, R3, !PT ;  /* 0x0000000359037209 */ /* 0x000fe40007810000 */
[----:B------:R-:W-:Y:S02]  /*b4f0*/  FMNMX.FTZ R26, R18, R26, !PT ;  /* 0x0000001a121a7209 */ /* 0x000fe40007810000 */
[----:B------:R-:W-:Y:S02]  /*b500*/  FSEL R15, R15, -INF , !P2 ;  /* 0xff8000000f0f7808 */ /* 0x000fe40005000000 */
[----:B------:R-:W-:Y:S01]  /*b510*/  PLOP3.LUT P2, PT, PT, PT, UP0, 0x40, 0x0 ;  /* 0x000000000000781c */ /* 0x000fe20003f4e808 */
[----:B------:R-:W-:Y:S01]  /*b520*/  UISETP.NE.AND UP0, UPT, UR22, URZ, UPT ;  /* 0x0000003f1600728c */ /* 0x000fe2000bf05270 */
[----:B------:R-:W-:Y:S02]  /*b530*/  FMNMX.FTZ R3, R184, R3, !PT ;  /* 0x00000003b8037209 */ /* 0x000fe40007810000 */
[----:B------:R-:W-:Y:S02]  /*b540*/  FMNMX.FTZ R26, R19, R26, !PT ;  /* 0x0000001a131a7209 */ /* 0x000fe40007810000 */
[----:B------:R-:W-:Y:S02]  /*b550*/  ISETP.GT.AND P2, PT, R22, 0x19, P2 ;  /* 0x000000191600780c */ /* 0x000fe40001744270 */
[----:B------:R-:W-:Y:S02]  /*b560*/  FMNMX.FTZ R3, R189, R3, !PT ;  /* 0x00000003bd037209 */ /* 0x000fe40007810000 */
[----:B------:R-:W-:Y:S02]  /*b570*/  FMNMX.FTZ R26, R6, R26, !PT ;  /* 0x0000001a061a7209 */ /* 0x000fe40007810000 */
[----:B------:R-:W-:Y:S02]  /*b580*/  ISETP.LT.OR P2, PT, R21, 0x1a, P2 ;  /* 0x0000001a1500780c */ /* 0x000fe40001741670 */
[----:B------:R-:W-:Y:S02]  /*b590*/  FMNMX.FTZ R3, R250, R3, !PT ;  /* 0x00000003fa037209 */ /* 0x000fe40007810000 */
[----:B------:R-:W-:Y:S02]  /*b5a0*/  FMNMX.FTZ R26, R16, R26, !PT ;  /* 0x0000001a101a7209 */ /* 0x000fe40007810000 */
[----:B------:R-:W-:Y:S02]  /*b5b0*/  FSEL R88, R31, -INF , !P2 ;  /* 0xff8000001f587808 */ /* 0x000fe40005000000 */
[----:B------:R-:W-:Y:S02]  /*b5c0*/  FMNMX.FTZ R3, R53, R3, !PT ;  /* 0x0000000335037209 */ /* 0x000fe40007810000 */
[----:B------:R-:W-:Y:S01]  /*b5d0*/  PLOP3.LUT P2, PT, PT, PT, UP0, 0x40, 0x0 ;  /* 0x000000000000781c */ /* 0x000fe20003f4e808 */
[----:B------:R-:W-:Y:S01]  /*b5e0*/  UISETP.NE.AND UP0, UPT, UR17, URZ, UPT ;  /* 0x0000003f1100728c */ /* 0x000fe2000bf05270 */
[----:B------:R-:W-:Y:S01]  /*b5f0*/  FMNMX.FTZ R26, R34, R26, !PT ;  /* 0x0000001a221a7209 */ /* 0x000fe20007810000 */
[----:B------:R-:W-:Y:S01]  /*b600*/  UIADD3 UR17, UR13, -0x1, URZ ;  /* 0xffffffff0d117890 */ /* 0x000fe2000fffe03f */
[----:B------:R-:W-:Y:S02]  /*b610*/  MOV R44, R38 ;  /* 0x00000026002c7202 */ /* 0x000fe40000000f00 */
[----:B------:R-:W-:Y:S01]  /*b620*/  ISETP.GT.AND P2, PT, R22, 0x29, P2 ;  /* 0x000000291600780c */ /* 0x000fe20001744270 */
[----:B------:R-:W-:Y:S01]  /*b630*/  LDSM.16.MT88.4 R36, [R220+0x100] ;  /* 0x00010000dc24783b */ /* 0x000fe20000004200 */
[----:B------:R-:W-:Y:S02]  /*b640*/  FMNMX.FTZ R3, R84, R3, !PT ;  /* 0x0000000354037209 */ /* 0x000fe40007810000 */
[----:B------:R-:W-:Y:S02]  /*b650*/  FMNMX.FTZ R26, R35, R26, !PT ;  /* 0x0000001a231a7209 */ /* 0x000fe40007810000 */
[----:B------:R-:W-:Y:S02]  /*b660*/  ISETP.LT.OR P2, PT, R21, 0x2a, P2 ;  /* 0x0000002a1500780c */ /* 0x000fe40001741670 */
[----:B------:R-:W-:Y:S02]  /*b670*/  FMNMX.FTZ R26, R44, R26, !PT ;  /* 0x0000001a2c1a7209 */ /* 0x000fe40007810000 */
[----:B------:R-:W-:Y:S02]  /*b680*/  FMNMX.FTZ R3, R249, R3, !PT ;  /* 0x00000003f9037209 */ /* 0x000fe40007810000 */
[----:B------:R-:W-:Y:S02]  /*b690*/  FSEL R93, R47, -INF , !P2 ;  /* 0xff8000002f5d7808 */ /* 0x000fe40005000000 */
[----:B------:R-:W-:Y:S02]  /*b6a0*/  MOV R47, R191 ;  /* 0x000000bf002f7202 */ /* 0x000fe40000000f00 */
        /* <DEDUP_REMOVED lines=26> */
[----:B------:R-:W-:Y:S01]  /*b850*/  PLOP3.LUT P6, PT, PT, PT, UP1, 0x40, 0x0 ;  /* 0x000000000000781c */ /* 0x000fe20003fce818 */
[----:B------:R-:W-:Y:S01]  /*b860*/  UISETP.NE.AND UP1, UPT, UR27, URZ, UPT ;  /* 0x0000003f1b00728c */ /* 0x000fe2000bf25270 */
[----:B------:R-:W-:Y:S02]  /*b870*/  FMNMX.FTZ R26, R202, R26, !PT ;  /* 0x0000001aca1a7209 */ /* 0x000fe40007810000 */
[----:B------:R-:W-:Y:S02]  /*b880*/  MOV R92, R41 ;  /* 0x00000029005c7202 */ /* 0x000fe40000000f00 */
        /* <DEDUP_REMOVED lines=12> */
[C---:B------:R-:W-:Y:S02]  /*b950*/  ISETP.GT.AND P6, PT, R22.reuse, 0x11, P6 ;  /* 0x000000111600780c */ /* 0x040fe400037c4270 */
[----:B------:R-:W-:Y:S02]  /*b960*/  FMNMX.FTZ R26, R177, R26, !PT ;  /* 0x0000001ab11a7209 */ /* 0x000fe40007810000 */
[----:B------:R-:W-:Y:S02]  /*b970*/  ISETP.GT.AND P1, PT, R22, 0x8, P1 ;  /* 0x000000081600780c */ /* 0x000fe40000f24270 */
[----:B------:R-:W-:Y:S02]  /*b980*/  FMNMX.FTZ R24, R178, R24, !PT ;  /* 0x00000018b2187209 */ /* 0x000fe40007810000 */
[----:B------:R-:W-:Y:S02]  /*b990*/  ISETP.LT.OR P6, PT, R21, 0x12, P6 ;  /* 0x000000121500780c */ /* 0x000fe400037c1670 */
[----:B------:R-:W-:Y:S02]  /*b9a0*/  FMNMX.FTZ R26, R176, R26, !PT ;  /* 0x0000001ab01a7209 */ /* 0x000fe40007810000 */
[----:B-1----:R-:W-:Y:S02]  /*b9b0*/  FMNMX.FTZ R3, R3, R23, !PT ;  /* 0x0000001703037209 */ /* 0x002fe40007810000 */
[----:B------:R-:W-:Y:S01]  /*b9c0*/  ISETP.LT.OR P1, PT, R21, 0x9, P1 ;  /* 0x000000091500780c */ /* 0x000fe20000f21670 */
[----:B------:R-:W1:Y:S01]  /*b9d0*/  SHFL.BFLY PT, R23, R26, 0x2, 0x1f ;  /* 0x0c401f001a177f89 */ /* 0x000e6200000e0000 */
[----:B------:R-:W-:Y:S02]  /*b9e0*/  FMNMX.FTZ R24, R192, R24, !PT ;  /* 0x00000018c0187209 */ /* 0x000fe40007810000 */
[----:B------:R-:W-:Y:S02]  /*b9f0*/  FSEL R56, R27, -INF , !P6 ;  /* 0xff8000001b387808 */ /* 0x000fe40007000000 */
[----:B------:R-:W-:Y:S02]  /*ba00*/  FMNMX.FTZ R25, R10, R164, !PT ;  /* 0x000000a40a197209 */ /* 0x000fe40007810000 */
[----:B------:R-:W-:Y:S01]  /*ba10*/  FSEL R14, R14, -INF , !P1 ;  /* 0xff8000000e0e7808 */ /* 0x000fe20004800000 */
[----:B------:R-:W2:Y:S01]  /*ba20*/  SHFL.BFLY PT, R27, R3, 0x1, 0x1f ;  /* 0x0c201f00031b7f89 */ /* 0x000ea200000e0000 */
        /* <DEDUP_REMOVED lines=14> */
[----:B------:R-:W-:Y:S01]  /*bb10*/  PLOP3.LUT P0, PT, PT, PT, UP3, 0x40, 0x0 ;  /* 0x000000000000781c */ /* 0x000fe20003f0e838 */
[----:B------:R-:W-:Y:S01]  /*bb20*/  UISETP.NE.AND UP3, UPT, UR20, URZ, UPT ;  /* 0x0000003f1400728c */ /* 0x000fe2000bf65270 */
[----:B------:R-:W-:Y:S01]  /*bb30*/  PLOP3.LUT P6, PT, PT, PT, UP2, 0x40, 0x0 ;  /* 0x000000000000781c */ /* 0x000fe20003fce828 */
[----:B------:R-:W-:Y:S01]  /*bb40*/  UISETP.NE.AND UP2, UPT, UR19, URZ, UPT ;  /* 0x0000003f1300728c */ /* 0x000fe2000bf45270 */
[----:B------:R-:W-:Y:S02]  /*bb50*/  FMNMX.FTZ R25, R57, R25, !PT ;  /* 0x0000001939197209 */ /* 0x000fe40007810000 */
[----:B------:R-:W-:Y:S02]  /*bb60*/  FMNMX.FTZ R24, R207, R24, !PT ;  /* 0x00000018cf187209 */ /* 0x000fe40007810000 */
[----:B------:R-:W-:Y:S01]  /*bb70*/  PLOP3.LUT P2, PT, PT, PT, UP1, 0x40, 0x0 ;  /* 0x000000000000781c */ /* 0x000fe20003f4e818 */
[----:B------:R-:W-:Y:S01]  /*bb80*/  UISETP.NE.AND UP1, UPT, UR30, URZ, UPT ;  /* 0x0000003f1e00728c */ /* 0x000fe2000bf25270 */
[C---:B------:R-:W-:Y:S02]  /*bb90*/  ISETP.GT.AND P0, PT, R22.reuse, 0x20, P0 ;  /* 0x000000201600780c */ /* 0x040fe40000704270 */
[----:B------:R-:W-:Y:S02]  /*bba0*/  ISETP.GT.AND P6, PT, R22, 0x21, P6 ;  /* 0x000000211600780c */ /* 0x000fe400037c4270 */
[----:B------:R-:W-:Y:S02]  /*bbb0*/  FMNMX.FTZ R25, R56, R25, !PT ;  /* 0x0000001938197209 */ /* 0x000fe40007810000 */
[----:B------:R-:W-:Y:S02]  /*bbc0*/  FMNMX.FTZ R24, R204, R24, !PT ;  /* 0x00000018cc187209 */ /* 0x000fe40007810000 */
[----:B------:R-:W-:Y:S02]  /*bbd0*/  ISETP.GT.AND P2, PT, R22, 0x39, P2 ;  /* 0x000000391600780c */ /* 0x000fe40001744270 */
[----:B-1----:R-:W-:Y:S02]  /*bbe0*/  FMNMX.FTZ R26, R26, R23, !PT ;  /* 0x000000171a1a7209 */ /* 0x002fe40007810000 */
[C---:B------:R-:W-:Y:S02]  /*bbf0*/  ISETP.LT.OR P0, PT, R21.reuse, 0x21, P0 ;  /* 0x000000211500780c */ /* 0x040fe40000701670 */
[----:B------:R-:W-:Y:S02]  /*bc00*/  ISETP.LT.OR P6, PT, R21, 0x22, P6 ;  /* 0x000000221500780c */ /* 0x000fe400037c1670 */
[----:B--2---:R-:W-:Y:S02]  /*bc10*/  FMNMX.FTZ R3, R3, R27, !PT ;  /* 0x0000001b03037209 */ /* 0x004fe40007810000 */
[----:B------:R-:W-:Y:S02]  /*bc20*/  FMNMX.FTZ R27, R60, R25, !PT ;  /* 0x000000193c1b7209 */ /* 0x000fe40007810000 */
[----:B------:R-:W-:Y:S01]  /*bc30*/  FMNMX.FTZ R24, R190, R24, !PT ;  /* 0x00000018be187209 */ /* 0x000fe20007810000 */
[----:B------:R-:W1:Y:S01]  /*bc40*/  SHFL.BFLY PT, R25, R26, 0x1, 0x1f ;  /* 0x0c201f001a197f89 */ /* 0x000e6200000e0000 */
[----:B------:R-:W-:Y:S01]  /*bc50*/  ISETP.LT.OR P2, PT, R21, 0x3a, P2 ;  /* 0x0000003a1500780c */ /* 0x000fe20001741670 */
[----:B------:R-:W-:Y:S01]  /*bc60*/  FMUL.FTZ R199, R3, c[0x0][0x2d0] ;  /* 0x0000b40003c77a20 */ /* 0x000fe20000410000 */
[----:B------:R-:W-:Y:S02]  /*bc70*/  FSEL R85, R43, -INF , !P6 ;  /* 0xff8000002b557808 */ /* 0x000fe40007000000 */
[----:B------:R-:W-:Y:S02]  /*bc80*/  ISETP.GT.AND P1, PT, R22, 0x28, P1 ;  /* 0x000000281600780c */ /* 0x000fe40000f24270 */
[----:B------:R-:W-:Y:S02]  /*bc90*/  FMNMX.FTZ R27, R88, R27, !PT ;  /* 0x0000001b581b7209 */ /* 0x000fe40007810000 */
[----:B------:R-:W-:Y:S01]  /*bca0*/  PLOP3.LUT P6, PT, PT, PT, UP3, 0x40, 0x0 ;  /* 0x000000000000781c */ /* 0x000fe20003fce838 */
[----:B------:R-:W-:Y:S01]  /*bcb0*/  UISETP.NE.AND UP3, UPT, UR28, URZ, UPT ;  /* 0x0000003f1c00728c */ /* 0x000fe2000bf65270 */
[----:B------:R-:W-:Y:S02]  /*bcc0*/  FSEL R61, R42, -INF , !P0 ;  /* 0xff8000002a3d7808 */ /* 0x000fe40004000000 */
[----:B------:R-:W-:Y:S01]  /*bcd0*/  PLOP3.LUT P0, PT, PT, PT, UP4, 0x40, 0x0 ;  /* 0x000000000000781c */ /* 0x000fe20003f0e848 */
[----:B------:R-:W-:Y:S01]  /*bce0*/  UISETP.NE.AND UP4, UPT, UR33, URZ, UPT ;  /* 0x0000003f2100728c */ /* 0x000fe2000bf85270 */
[----:B------:R-:W-:Y:S02]  /*bcf0*/  FMNMX.FTZ R23, R183, R24, !PT ;  /* 0x00000018b7177209 */ /* 0x000fe40007810000 */
[----:B------:R-:W-:Y:S01]  /*bd00*/  FSEL R251, R63, -INF , !P2 ;  /* 0xff8000003ffb7808 */ /* 0x000fe20005000000 */
[----:B------:R-:W-:Y:S01]  /*bd10*/  IMAD.MOV.U32 R63, RZ, RZ, R186 ;  /* 0x000000ffff3f7224 */ /* 0x000fe200078e00ba */
[----:B------:R-:W-:Y:S02]  /*bd20*/  FSETP.NEU.FTZ.AND P2, PT, R3, -INF , PT ;  /* 0xff8000000300780b */ /* 0x000fe40003f5d000 */
[----:B------:R-:W-:Y:S02]  /*bd30*/  ISETP.LT.OR P1, PT, R21, 0x29, P1 ;  /* 0x000000291500780c */ /* 0x000fe40000f21670 */
[C---:B------:R-:W-:Y:S02]  /*bd40*/  ISETP.GT.AND P0, PT, R22.reuse, 0x30, P0 ;  /* 0x000000301600780c */ /* 0x040fe40000704270 */
[----:B------:R-:W-:Y:S02]  /*bd50*/  ISETP.GT.AND P6, PT, R22, 0x31, P6 ;  /* 0x000000311600780c */ /* 0x000fe400037c4270 */
[----:B------:R-:W-:Y:S02]  /*bd60*/  FMNMX.FTZ R27, R61, R27, !PT ;  /* 0x0000001b3d1b7209 */ /* 0x000fe40007810000 */
[----:B------:R-:W-:Y:S02]  /*bd70*/  FMNMX.FTZ R23, R181, R23, !PT ;  /* 0x00000017b5177209 */ /* 0x000fe40007810000 */
[----:B------:R-:W-:Y:S02]  /*bd80*/  FSEL R199, R199, RZ, P2 ;  /* 0x000000ffc7c77208 */ /* 0x000fe40001000000 */
[C---:B------:R-:W-:Y:S02]  /*bd90*/  ISETP.LT.OR P0, PT, R21.reuse, 0x31, P0 ;  /* 0x000000311500780c */ /* 0x040fe40000701670 */
[----:B------:R-:W-:Y:S01]  /*bda0*/  ISETP.LT.OR P6, PT, R21, 0x32, P6 ;  /* 0x000000321500780c */ /* 0x000fe200037c1670 */
[--C-:B------:R-:W-:Y:S01]  /*bdb0*/  FFMA.FTZ R96, R5, c[0x0][0x2d0], -R199.reuse ;  /* 0x0000b40005607a23 */ /* 0x100fe200000108c7 */
[----:B------:R-:W-:Y:S01]  /*bdc0*/  FMNMX.FTZ R27, R85, R27, !PT ;  /* 0x0000001b551b7209 */ /* 0x000fe20007810000 */
[--C-:B------:R-:W-:Y:S01]  /*bdd0*/  FFMA.FTZ R173, R20, c[0x0][0x2d0], -R199.reuse ;  /* 0x0000b40014ad7a23 */ /* 0x100fe200000108c7 */
[----:B------:R-:W-:Y:S01]  /*bde0*/  FSEL R46, R46, -INF , !P1 ;  /* 0xff8000002e2e7808 */ /* 0x000fe20004800000 */
[--C-:B------:R-:W-:Y:S01]  /*bdf0*/  FFMA.FTZ R249, R249, c[0x0][0x2d0], -R199.reuse ;  /* 0x0000b400f9f97a23 */ /* 0x100fe200000108c7 */
[----:B------:R-:W-:Y:S01]  /*be00*/  FMNMX.FTZ R23, R179, R23, !PT ;  /* 0x00000017b3177209 */ /* 0x000fe20007810000 */
[----:B------:R-:W-:Y:S01]  /*be10*/  MUFU.EX2 R96, R96 ;  /* 0x0000006000607308 */ /* 0x000fe20000000800 */
[----:B------:R-:W-:Y:S01]  /*be20*/  PLOP3.LUT P1, PT, PT, PT, UP2, 0x40, 0x0 ;  /* 0x000000000000781c */ /* 0x000fe20003f2e828 */
[----:B------:R-:W-:Y:S01]  /*be30*/  UISETP.NE.AND UP2, UPT, UR29, URZ, UPT ;  /* 0x0000003f1d00728c */ /* 0x000fe2000bf45270 */
[----:B------:R-:W-:Y:S01]  /*be40*/  FMNMX.FTZ R5, R46, R27, !PT ;  /* 0x0000001b2e057209 */ /* 0x000fe20007810000 */
[----:B------:R-:W2:Y:S01]  /*be50*/  SHFL.BFLY PT, R24, R23, 0x2, 0x1f ;  /* 0x0c401f0017187f89 */ /* 0x000ea200000e0000 */
[----:B------:R-:W-:Y:S01]  /*be60*/  FSEL R58, R58, -INF , !P0 ;  /* 0xff8000003a3a7808 */ /* 0x000fe20004000000 */
[--C-:B------:R-:W-:Y:S01]  /*be70*/  FFMA.FTZ R246, R246, c[0x0][0x2d0], -R199.reuse ;  /* 0x0000b400f6f67a23 */ /* 0x100fe200000108c7 */
[----:B------:R-:W-:Y:S01]  /*be80*/  PLOP3.LUT P0, PT, PT, PT, UP0, 0x40, 0x0 ;  /* 0x000000000000781c */ /* 0x000fe20003f0e808 */
[----:B------:R-:W-:Y:S01]  /*be90*/  UISETP.NE.AND UP0, UPT, UR32, URZ, UPT ;  /* 0x0000003f2000728c */ /* 0x000fe2000bf05270 */
[----:B------:R-:W-:Y:S01]  /*bea0*/  FSEL R59, R59, -INF , !P6 ;  /* 0xff8000003b3b7808 */ /* 0x000fe20007000000 */
[----:B------:R-:W-:Y:S01]  /*beb0*/  MUFU.EX2 R173, R173 ;  /* 0x000000ad00ad7308 */ /* 0x000fe20000000800 */
[----:B------:R-:W-:Y:S01]  /*bec0*/  PLOP3.LUT P6, PT, PT, PT, UP6, 0x40, 0x0 ;  /* 0x000000000000781c */ /* 0x000fe20003fce868 */
[--C-:B------:R-:W-:Y:S01]  /*bed0*/  FFMA.FTZ R245, R245, c[0x0][0x2d0], -R199.reuse ;  /* 0x0000b400f5f57a23 */ /* 0x100fe200000108c7 */
[C---:B------:R-:W-:Y:S01]  /*bee0*/  ISETP.GT.AND P1, PT, R22.reuse, 0x38, P1 ;  /* 0x000000381600780c */ /* 0x040fe20000f24270 */
[--C-:B------:R-:W-:Y:S01]  /*bef0*/  FFMA.FTZ R211, R211, c[0x0][0x2d0], -R199.reuse ;  /* 0x0000b400d3d37a23 */ /* 0x100fe200000108c7 */
[C---:B------:R-:W-:Y:S01]  /*bf00*/  ISETP.GT.AND P0, PT, R22.reuse, 0x40, P0 ;  /* 0x000000401600780c */ /* 0x040fe20000704270 */
[--C-:B------:R-:W-:Y:S01]  /*bf10*/  FFMA.FTZ R205, R205, c[0x0][0x2d0], -R199.reuse ;  /* 0x0000b400cdcd7a23 */ /* 0x100fe200000108c7 */
[----:B------:R-:W-:Y:S01]  /*bf20*/  ISETP.GT.AND P6, PT, R22, 0x41, P6 ;  /* 0x000000411600780c */ /* 0x000fe200037c4270 */
[--C-:B------:R-:W-:Y:S01]  /*bf30*/  FFMA.FTZ R200, R200, c[0x0][0x2d0], -R199.reuse ;  /* 0x0000b400c8c87a23 */ /* 0x100fe200000108c7 */
[----:B------:R-:W-:Y:S01]  /*bf40*/  FMNMX.FTZ R5, R93, R5, !PT ;  /* 0x000000055d057209 */ /* 0x000fe20007810000 */
[----:B------:R-:W-:Y:S01]  /*bf50*/  MUFU.EX2 R249, R249 ;  /* 0x000000f900f97308 */ /* 0x000fe20000000800 */
[----:B------:R-:W-:Y:S01]  /*bf60*/  ISETP.LT.OR P1, PT, R21, 0x39, P1 ;  /* 0x000000391500780c */ /* 0x000fe20000f21670 */
[--C-:B------:R-:W-:Y:S01]  /*bf70*/  FFMA.FTZ R170, R169, c[0x0][0x2d0], -R199.reuse ;  /* 0x0000b400a9aa7a23 */ /* 0x100fe200000108c7 */
[----:B------:R-:W-:Y:S01]  /*bf80*/  ISETP.LT.OR P0, PT, R21, 0x41, P0 ;  /* 0x000000411500780c */ /* 0x000fe20000701670 */
[--C-:B------:R-:W-:Y:S01]  /*bf90*/  FFMA.FTZ R197, R197, c[0x0][0x2d0], -R199.reuse ;  /* 0x0000b400c5c57a23 */ /* 0x100fe200000108c7 */
[----:B------:R-:W-:Y:S01]  /*bfa0*/  ISETP.LT.OR P6, PT, R21, 0x42, P6 ;  /* 0x000000421500780c */ /* 0x000fe200037c1670 */
[--C-:B------:R-:W-:Y:S01]  /*bfb0*/  FFMA.FTZ R188, R188, c[0x0][0x2d0], -R199.reuse ;  /* 0x0000b400bcbc7a23 */ /* 0x100fe200000108c7 */
[----:B------:R-:W-:Y:S02]  /*bfc0*/  FMNMX.FTZ R5, R58, R5, !PT ;  /* 0x000000053a057209 */ /* 0x000fe40007810000 */
[----:B------:R-:W-:Y:S01]  /*bfd0*/  FSEL R62, R62, -INF , !P1 ;  /* 0xff8000003e3e7808 */ /* 0x000fe20004800000 */
[----:B------:R-:W3:Y:S01]  /*bfe0*/  MUFU.EX2 R170, R170 ;  /* 0x000000aa00aa7308 */ /* 0x000ee20000000800 */
[----:B------:R-:W-:Y:S01]  /*bff0*/  FSEL R242, R74, -INF , !P0 ;  /* 0xff8000004af27808 */ /* 0x000fe20004000000 */
[--C-:B------:R-:W-:Y:S01]  /*c000*/  FFMA.FTZ R74, R4, c[0x0][0x2d0], -R199.reuse ;  /* 0x0000b400044a7a23 */ /* 0x100fe200000108c7 */
[----:B------:R-:W-:Y:S02]  /*c010*/  PLOP3.LUT P0, PT, PT, PT, UP4, 0x40, 0x0 ;  /* 0x000000000000781c */ /* 0x000fe40003f0e848 */
[----:B------:R-:W-:Y:S01]  /*c020*/  FSEL R208, R75, -INF , !P6 ;  /* 0xff8000004bd07808 */ /* 0x000fe20007000000 */
[--C-:B------:R-:W-:Y:S01]  /*c030*/  FFMA.FTZ R75, R2, c[0x0][0x2d0], -R199.reuse ;  /* 0x0000b400024b7a23 */ /* 0x100fe200000108c7 */
[----:B-1----:R-:W-:Y:S02]  /*c040*/  FMNMX.FTZ R2, R26, R25, !PT ;  /* 0x000000191a027209 */ /* 0x002fe40007810000 */
[----:B------:R-:W-:Y:S01]  /*c050*/  FMNMX.FTZ R25, R59, R5, !PT ;  /* 0x000000053b197209 */ /* 0x000fe20007810000 */
[----:B------:R-:W-:Y:S01]  /*c060*/  MUFU.EX2 R74, R74 ;  /* 0x0000004a004a7308 */ /* 0x000fe20000000800 */
[----:B------:R-:W-:Y:S01]  /*c070*/  ISETP.GT.AND P0, PT, R22, 0x49, P0 ;  /* 0x000000491600780c */ /* 0x000fe20000704270 */
[----:B------:R-:W-:Y:S01]  /*c080*/  FMUL.FTZ R198, R2, c[0x0][0x2d0] ;  /* 0x0000b40002c67a20 */ /* 0x000fe20000410000 */
[----:B------:R-:W-:Y:S02]  /*c090*/  PLOP3.LUT P1, PT, PT, PT, UP5, 0x40, 0x0 ;  /* 0x000000000000781c */ /* 0x000fe40003f2e858 */
[----:B------:R-:W-:Y:S02]  /*c0a0*/  FMNMX.FTZ R25, R62, R25, !PT ;  /* 0x000000193e197209 */ /* 0x000fe40007810000 */
[C---:B------:R-:W-:Y:S02]  /*c0b0*/  ISETP.GT.AND P1, PT, R22.reuse, 0x48, P1 ;  /* 0x000000481600780c */ /* 0x040fe40000f24270 */
[----:B------:R-:W-:Y:S01]  /*c0c0*/  ISETP.LT.OR P0, PT, R21, 0x4a, P0 ;  /* 0x0000004a1500780c */ /* 0x000fe20000701670 */
[----:B------:R-:W1:Y:S01]  /*c0d0*/  MUFU.EX2 R75, R75 ;  /* 0x0000004b004b7308 */ /* 0x000e620000000800 */
[----:B------:R-:W-:Y:S02]  /*c0e0*/  PLOP3.LUT P6, PT, PT, PT, UP3, 0x40, 0x0 ;  /* 0x000000000000781c */ /* 0x000fe40003fce838 */
[----:B------:R-:W-:Y:S02]  /*c0f0*/  FMNMX.FTZ R4, R251, R25, !PT ;  /* 0x00000019fb047209 */ /* 0x000fe40007810000 */
[----:B------:R-:W-:Y:S02]  /*c100*/  ISETP.LT.OR P1, PT, R21, 0x49, P1 ;  /* 0x000000491500780c */ /* 0x000fe40000f21670 */
[----:B------:R-:W-:Y:S02]  /*c110*/  ISETP.GT.AND P6, PT, R22, 0x50, P6 ;  /* 0x000000501600780c */ /* 0x000fe400037c4270 */
[----:B------:R-:W-:Y:S01]  /*c120*/  FSEL R203, R79, -INF , !P0 ;  /* 0xff8000004fcb7808 */ /* 0x000fe20004000000 */
[----:B------:R-:W-:Y:S01]  /*c130*/  MUFU.EX2 R246, R246 ;  /* 0x000000f600f67308 */ /* 0x000fe20000000800 */
[----:B------:R-:W-:Y:S02]  /*c140*/  PLOP3.LUT P0, PT, PT, PT, UP2, 0x40, 0x0 ;  /* 0x000000000000781c */ /* 0x000fe40003f0e828 */
[----:B------:R-:W-:Y:S02]  /*c150*/  FMNMX.FTZ R4, R242, R4, !PT ;  /* 0x00000004f2047209 */ /* 0x000fe40007810000 */
[----:B--2---:R-:W-:Y:S02]  /*c160*/  FMNMX.FTZ R5, R23, R24, !PT ;  /* 0x0000001817057209 */ /* 0x004fe40007810000 */
[----:B------:R-:W-:Y:S02]  /*c170*/  ISETP.GT.AND P0, PT, R22, 0x51, P0 ;  /* 0x000000511600780c */ /* 0x000fe40000704270 */
[C---:B------:R-:W-:Y:S01]  /*c180*/  ISETP.LT.OR P6, PT, R21.reuse, 0x51, P6 ;  /* 0x000000511500780c */ /* 0x040fe200037c1670 */
[----:B------:R-:W-:Y:S01]  /*c190*/  MUFU.EX2 R245, R245 ;  /* 0x000000f500f57308 */ /* 0x000fe20000000800 */
[----:B------:R-:W-:Y:S01]  /*c1a0*/  FSEL R206, R78, -INF , !P1 ;  /* 0xff8000004ece7808 */ /* 0x000fe20004800000 */
[----:B------:R-:W2:Y:S01]  /*c1b0*/  SHFL.BFLY PT, R23, R5, 0x1, 0x1f ;  /* 0x0c201f0005177f89 */ /* 0x000ea200000e0000 */
[----:B------:R-:W-:Y:S02]  /*c1c0*/  FMNMX.FTZ R4, R208, R4, !PT ;  /* 0x00000004d0047209 */ /* 0x000fe40007810000 */
[----:B------:R-:W-:Y:S02]  /*c1d0*/  FSETP.NEU.FTZ.AND P1, PT, R2, -INF , PT ;  /* 0xff8000000200780b */ /* 0x000fe40003f3d000 */
[----:B------:R-:W-:Y:S02]  /*c1e0*/  ISETP.LT.OR P0, PT, R21, 0x52, P0 ;  /* 0x000000521500780c */ /* 0x000fe40000701670 */
[----:B------:R-:W-:Y:S01]  /*c1f0*/  FSEL R191, R90, -INF , !P6 ;  /* 0xff8000005abf7808 */ /* 0x000fe20007000000 */
[----:B------:R-:W-:Y:S01]  /*c200*/  MUFU.EX2 R211, R211 ;  /* 0x000000d300d37308 */ /* 0x000fe20000000800 */
[----:B------:R-:W-:Y:S02]  /*c210*/  PLOP3.LUT P6, PT, PT, PT, UP1, 0x40, 0x0 ;  /* 0x000000000000781c */ /* 0x000fe40003fce818 */
[----:B------:R-:W-:Y:S02]  /*c220*/  FMNMX.FTZ R4, R206, R4, !PT ;  /* 0x00000004ce047209 */ /* 0x000fe40007810000 */
[----:B------:R-:W-:Y:S02]  /*c230*/  FSEL R198, R198, RZ, P1 ;  /* 0x000000ffc6c67208 */ /* 0x000fe40000800000 */
[----:B------:R-:W-:Y:S02]  /*c240*/  ISETP.GT.AND P6, PT, R22, 0x58, P6 ;  /* 0x000000581600780c */ /* 0x000fe400037c4270 */
[----:B------:R-:W-:Y:S01]  /*c250*/  FSEL R186, R91, -INF , !P0 ;  /* 0xff8000005bba7808 */ /* 0x000fe20004000000 */
[----:B------:R-:W-:Y:S01]  /*c260*/  MUFU.EX2 R205, R205 ;  /* 0x000000cd00cd7308 */ /* 0x000fe20000000800 */
[----:B------:R-:W-:Y:S01]  /*c270*/  PLOP3.LUT P0, PT, PT, PT, UP0, 0x40, 0x0 ;  /* 0x000000000000781c */ /* 0x000fe20003f0e808 */
[--C-:B------:R-:W-:Y:S01]  /*c280*/  FFMA.FTZ R171, R0, c[0x0][0x2d0], -R198.reuse ;  /* 0x0000b40000ab7a23 */ /* 0x100fe200000108c6 */
[----:B------:R-:W-:Y:S01]  /*c290*/  FMNMX.FTZ R4, R203, R4, !PT ;  /* 0x00000004cb047209 */ /* 0x000fe20007810000 */
[--C-:B------:R-:W-:Y:S01]  /*c2a0*/  FFMA.FTZ R97, R18, c[0x0][0x2d0], -R198.reuse ;  /* 0x0000b40012617a23 */ /* 0x100fe200000108c6 */
[----:B------:R-:W-:Y:S01]  /*c2b0*/  ISETP.GT.AND P0, PT, R22, 0x59, P0 ;  /* 0x000000591600780c */ /* 0x000fe20000704270 */
[--C-:B------:R-:W-:Y:S01]  /*c2c0*/  FFMA.FTZ R169, R168, c[0x0][0x2d0], -R198.reuse ;  /* 0x0000b400a8a97a23 */ /* 0x100fe200000108c6 */
[----:B------:R-:W-:Y:S01]  /*c2d0*/  ISETP.LT.OR P6, PT, R21, 0x59, P6 ;  /* 0x000000591500780c */ /* 0x000fe200037c1670 */
[----:B------:R-:W-:Y:S01]  /*c2e0*/  FFMA.FTZ R168, R19, c[0x0][0x2d0], -R198 ;  /* 0x0000b40013a87a23 */ /* 0x000fe200000108c6 */
[----:B------:R-:W-:Y:S01]  /*c2f0*/  FMNMX.FTZ R0, R191, R4, !PT ;  /* 0x00000004bf007209 */ /* 0x000fe20007810000 */
[----:B------:R-:W-:Y:S01]  /*c300*/  MUFU.EX2 R171, R171 ;  /* 0x000000ab00ab7308 */ /* 0x000fe20000000800 */
[----:B------:R-:W-:Y:S01]  /*c310*/  MOV R90, R184 ;  /* 0x000000b8005a7202 */ /* 0x000fe20000000f00 */
[----:B------:R-:W-:Y:S01]  /*c320*/  IMAD.MOV.U32 R91, RZ, RZ, R54 ;  /* 0x000000ffff5b7224 */ /* 0x000fe200078e0036 */
[----:B------:R-:W-:Y:S01]  /*c330*/  ISETP.LT.OR P0, PT, R21, 0x5a, P0 ;  /* 0x0000005a1500780c */ /* 0x000fe20000701670 */
[--C-:B------:R-:W-:Y:S01]  /*c340*/  FFMA.FTZ R195, R35, c[0x0][0x2d0], -R198.reuse ;  /* 0x0000b40023c37a23 */ /* 0x100fe200000108c6 */
[----:B------:R-:W-:Y:S01]  /*c350*/  FSEL R184, R94, -INF , !P6 ;  /* 0xff8000005eb87808 */ /* 0x000fe20007000000 */
[--C-:B------:R-:W-:Y:S01]  /*c360*/  FFMA.FTZ R248, R248, c[0x0][0x2d0], -R198.reuse ;  /* 0x0000b400f8f87a23 */ /* 0x100fe200000108c6 */
[----:B------:R-:W-:Y:S01]  /*c370*/  FMNMX.FTZ R0, R186, R0, !PT ;  /* 0x00000000ba007209 */ /* 0x000fe20007810000 */
[----:B------:R-:W-:Y:S01]  /*c380*/  FFMA.FTZ R247, R247, c[0x0][0x2d0], -R198 ;  /* 0x0000b400f7f77a23 */ /* 0x000fe200000108c6 */
[----:B------:R-:W-:Y:S01]  /*c390*/  FSEL R73, R95, -INF , !P0 ;  /* 0xff8000005f497808 */ /* 0x000fe20004000000 */
[----:B------:R-:W4:Y:S01]  /*c3a0*/  MUFU.EX2 R169, R169 ;  /* 0x000000a900a97308 */ /* 0x000f220000000800 */
[----:B------:R-:W-:Y:S01]  /*c3b0*/  FMNMX.FTZ R4, R184, R0, !PT ;  /* 0x00000000b8047209 */ /* 0x000fe20007810000 */
[----:B------:R-:W-:Y:S01]  /*c3c0*/  IMAD.MOV.U32 R95, RZ, RZ, R178 ;  /* 0x000000ffff5f7224 */ /* 0x000fe200078e00b2 */
[----:B--2---:R-:W-:Y:S01]  /*c3d0*/  FMNMX.FTZ R0, R5, R23, !PT ;  /* 0x0000001705007209 */ /* 0x004fe20007810000 */
[----:B------:R-:W-:Y:S01]  /*c3e0*/  FFMA.FTZ R178, R7, c[0x0][0x2d0], -R199 ;  /* 0x0000b40007b27a23 */ /* 0x000fe200000108c7 */
[----:B------:R-:W-:Y:S01]  /*c3f0*/  FMNMX.FTZ R4, R73, R4, !PT ;  /* 0x0000000449047209 */ /* 0x000fe20007810000 */
[----:B------:R-:W-:Y:S01]  /*c400*/  LDSM.16.MT88.4 R20, [R225+0x100] ;  /* 0x00010000e114783b */ /* 0x000fe20000004200 */
[C---:B------:R-:W-:Y:S01]  /*c410*/  FSETP.NEU.FTZ.AND P0, PT, R0.reuse, -INF , PT ;  /* 0xff8000000000780b */ /* 0x040fe20003f1d000 */
[----:B------:R-:W-:Y:S01]  /*c420*/  FMUL.FTZ R196, R0, c[0x0][0x2d0] ;  /* 0x0000b40000c47a20 */ /* 0x000fe20000410000 */
[----:B------:R-:W-:Y:S01]  /*c430*/  FSEL R71, R3, RZ, P2 ;  /* 0x000000ff03477208 */ /* 0x000fe20001000000 */
[----:B------:R-:W-:Y:S01]  /*c440*/  MUFU.EX2 R97, R97 ;  /* 0x0000006100617308 */ /* 0x000fe20000000800 */
[----:B------:R-:W-:Y:S01]  /*c450*/  FSEL R70, R2, RZ, P1 ;  /* 0x000000ff02467208 */ /* 0x000fe20000800000 */
[----:B------:R-:W-:Y:S01]  /*c460*/  FFMA.FTZ R244, R244, c[0x0][0x2d0], -R198 ;  /* 0x0000b400f4f47a23 */ /* 0x000fe200000108c6 */
[----:B------:R-:W-:Y:S01]  /*c470*/  FSEL R196, R196, RZ, P0 ;  /* 0x000000ffc4c47208 */ /* 0x000fe20000000000 */
[----:B------:R-:W2:Y:S01]  /*c480*/  SHFL.BFLY PT, R5, R4, 0x2, 0x1f ;  /* 0x0c401f0004057f89 */ /* 0x000ea200000e0000 */
[----:B------:R-:W-:Y:S01]  /*c490*/  FADD.FTZ R71, -R71, R167 ;  /* 0x000000a747477221 */ /* 0x000fe20000010100 */
[----:B------:R-:W-:Y:S01]  /*c4a0*/  MOV R94, R194 ;  /* 0x000000c2005e7202 */ /* 0x000fe20000000f00 */
[----:B------:R-:W-:Y:S01]  /*c4b0*/  FADD.FTZ R70, -R70, R166 ;  /* 0x000000a646467221 */ /* 0x000fe20000010100 */
[----:B---3--:R-:W-:Y:S01]  /*c4c0*/  F2FP.PACK_AB R76, R96, R170 ;  /* 0x000000aa604c723e */ /* 0x008fe200000000ff */
[----:B------:R-:W-:Y:S01]  /*c4d0*/  FMUL.FTZ R71, R71, c[0x0][0x2d0] ;  /* 0x0000b40047477a20 */ /* 0x000fe20000410000 */
[----:B------:R-:W3:Y:S01]  /*c4e0*/  MUFU.EX2 R168, R168 ;  /* 0x000000a800a87308 */ /* 0x000ee20000000800 */
[----:B------:R-:W-:Y:S01]  /*c4f0*/  FMUL.FTZ R70, R70, c[0x0][0x2d0] ;  /* 0x0000b40046467a20 */ /* 0x000fe20000410000 */
[----:B-1----:R-:W-:Y:S01]  /*c500*/  F2FP.PACK_AB R78, R74, R75 ;  /* 0x0000004b4a4e723e */ /* 0x002fe200000000ff */
[--C-:B------:R-:W-:Y:S01]  /*c510*/  FFMA.FTZ R174, R8, c[0x0][0x2d0], -R196.reuse ;  /* 0x0000b40008ae7a23 */ /* 0x100fe200000108c4 */
[----:B----4-:R-:W-:Y:S01]  /*c520*/  F2FP.PACK_AB R77, R171, R169 ;  /* 0x000000a9ab4d723e */ /* 0x010fe200000000ff */
[--C-:B------:R-:W-:Y:S01]  /*c530*/  FFMA.FTZ R99, R9, c[0x0][0x2d0], -R196.reuse ;  /* 0x0000b40009637a23 */ /* 0x100fe200000108c4 */
[----:B------:R-:W-:Y:S01]  /*c540*/  UISETP.GT.AND UP0, UPT, UR13, UR7, UPT ;  /* 0x000000070d00728c */ /* 0x000fe2000bf04270 */
[--C-:B------:R-:W-:Y:S02]  /*c550*/  FFMA.FTZ R98, R12, c[0x0][0x2d0], -R196.reuse ;  /* 0x0000b4000c627a23 */ /* 0x100fe400000108c4 */
[--C-:B------:R-:W-:Y:S01]  /*c560*/  FFMA.FTZ R172, R13, c[0x0][0x2d0], -R196.reuse ;  /* 0x0000b4000dac7a23 */ /* 0x100fe200000108c4 */
[----:B------:R-:W1:Y:S01]  /*c570*/  MUFU.EX2 R71, R71 ;  /* 0x0000004700477308 */ /* 0x000e620000000800 */
[--C-:B------:R-:W-:Y:S01]  /*c580*/  FFMA.FTZ R32, R32, c[0x0][0x2d0], -R196.reuse ;  /* 0x0000b40020207a23 */ /* 0x100fe200000108c4 */
[----:B------:R-:W-:Y:S01]  /*c590*/  UMOV UR13, UR17 ;  /* 0x00000011000d7c82 */ /* 0x000fe20008000000 */
[--C-:B------:R-:W-:Y:S02]  /*c5a0*/  FFMA.FTZ R49, R49, c[0x0][0x2d0], -R196.reuse ;  /* 0x0000b40031317a23 */ /* 0x100fe400000108c4 */
[--C-:B------:R-:W-:Y:S02]  /*c5b0*/  FFMA.FTZ R252, R252, c[0x0][0x2d0], -R196.reuse ;  /* 0x0000b400fcfc7a23 */ /* 0x100fe400000108c4 */
[--C-:B------:R-:W-:Y:S01]  /*c5c0*/  FFMA.FTZ R243, R243, c[0x0][0x2d0], -R196.reuse ;  /* 0x0000b400f3f37a23 */ /* 0x100fe200000108c4 */
[----:B--2---:R-:W-:Y:S01]  /*c5d0*/  FMNMX.FTZ R4, R4, R5, !PT ;  /* 0x0000000504047209 */ /* 0x004fe20007810000 */
[--C-:B------:R-:W-:Y:S01]  /*c5e0*/  FFMA.FTZ R209, R209, c[0x0][0x2d0], -R196.reuse ;  /* 0x0000b400d1d17a23 */ /* 0x100fe200000108c4 */
[----:B------:R-:W2:Y:S01]  /*c5f0*/  MUFU.EX2 R70, R70 ;  /* 0x0000004600467308 */ /* 0x000ea20000000800 */
[----:B------:R-:W-:Y:S01]  /*c600*/  FSEL R5, R0, RZ, P0 ;  /* 0x000000ff00057208 */ /* 0x000fe20000000000 */
[--C-:B------:R-:W-:Y:S01]  /*c610*/  FFMA.FTZ R207, R207, c[0x0][0x2d0], -R196.reuse ;  /* 0x0000b400cfcf7a23 */ /* 0x100fe200000108c4 */
[----:B------:R-:W4:Y:S01]  /*c620*/  SHFL.BFLY PT, R72, R4, 0x1, 0x1f ;  /* 0x0c201f0004487f89 */ /* 0x000f2200000e0000 */
[----:B---3--:R-:W-:Y:S01]  /*c630*/  F2FP.PACK_AB R79, R168, R97 ;  /* 0x00000061a84f723e */ /* 0x008fe200000000ff */
[----:B------:R-:W-:Y:S02]  /*c640*/  FFMA.FTZ R204, R204, c[0x0][0x2d0], -R196 ;  /* 0x0000b400cccc7a23 */ /* 0x000fe400000108c4 */
[----:B------:R-:W-:Y:S02]  /*c650*/  FADD.FTZ R5, -R5, R165 ;  /* 0x000000a505057221 */ /* 0x000fe40000010100 */
[--C-:B------:R-:W-:Y:S01]  /*c660*/  FFMA.FTZ R210, R210, c[0x0][0x2d0], -R198.reuse ;  /* 0x0000b400d2d27a23 */ /* 0x100fe200000108c6 */
[----:B------:R-:W-:Y:S01]  /*c670*/  MUFU.EX2 R174, R174 ;  /* 0x000000ae00ae7308 */ /* 0x000fe20000000800 */
[----:B------:R-:W-:Y:S02]  /*c680*/  FMUL.FTZ R5, R5, c[0x0][0x2d0] ;  /* 0x0000b40005057a20 */ /* 0x000fe40000410000 */
[--C-:B------:R-:W-:Y:S02]  /*c690*/  FFMA.FTZ R202, R202, c[0x0][0x2d0], -R198.reuse ;  /* 0x0000b400caca7a23 */ /* 0x100fe400000108c6 */
[--C-:B------:R-:W-:Y:S02]  /*c6a0*/  FFMA.FTZ R201, R201, c[0x0][0x2d0], -R198.reuse ;  /* 0x0000b400c9c97a23 */ /* 0x100fe400000108c6 */
[--C-:B------:R-:W-:Y:S02]  /*c6b0*/  FFMA.FTZ R193, R193, c[0x0][0x2d0], -R198.reuse ;  /* 0x0000b400c1c17a23 */ /* 0x100fe400000108c6 */
[--C-:B------:R-:W-:Y:S01]  /*c6c0*/  FFMA.FTZ R187, R187, c[0x0][0x2d0], -R198.reuse ;  /* 0x0000b400bbbb7a23 */ /* 0x100fe200000108c6 */
[----:B------:R3:W5:Y:S01]  /*c6d0*/  MUFU.EX2 R69, R5 ;  /* 0x0000000500457308 */ /* 0x0007620000000800 */
[----:B------:R-:W-:Y:S02]  /*c6e0*/  FFMA.FTZ R177, R177, c[0x0][0x2d0], -R198 ;  /* 0x0000b400b1b17a23 */ /* 0x000fe400000108c6 */
[----:B-1----:R-:W-:Y:S02]  /*c6f0*/  FFMA.FTZ R170, R71, R241, R170 ;  /* 0x000000f147aa7223 */ /* 0x002fe400000100aa */
[C---:B--2---:R-:W-:Y:S01]  /*c700*/  FMUL.FTZ R18, R70.reuse, R150 ;  /* 0x0000009646127220 */ /* 0x044fe20000410000 */
[----:B------:R-:W-:Y:S01]  /*c710*/  MOV R150, R94 ;  /* 0x0000005e00967202 */ /* 0x000fe20000000f00 */
[----:B------:R-:W-:Y:S01]  /*c720*/  FMUL.FTZ R19, R70, R151 ;  /* 0x0000009746137220 */ /* 0x000fe20000410000 */
[----:B----4-:R-:W-:Y:S01]  /*c730*/  FMNMX.FTZ R72, R72, R4, !PT ;  /* 0x0000000448487209 */ /* 0x010fe20007810000 */
[C---:B------:R-:W-:Y:S01]  /*c740*/  FMUL.FTZ R35, R70.reuse, R103 ;  /* 0x0000006746237220 */ /* 0x040fe20000410000 */
[----:B------:R-:W1:Y:S01]  /*c750*/  MUFU.EX2 R99, R99 ;  /* 0x0000006300637308 */ /* 0x000e620000000800 */
[----:B------:R-:W-:Y:S01]  /*c760*/  MOV R94, R90 ;  /* 0x0000005a005e7202 */ /* 0x000fe20000000f00 */
[----:B------:R-:W-:Y:S01]  /*c770*/  FMUL.FTZ R7, R70, R163 ;  /* 0x000000a346077220 */ /* 0x000fe20000410000 */
[C---:B------:R-:W-:Y:S01]  /*c780*/  FSETP.NEU.FTZ.AND P0, PT, R72.reuse, -INF , PT ;  /* 0xff8000004800780b */ /* 0x040fe20003f1d000 */
[C---:B------:R-:W-:Y:S02]  /*c790*/  FMUL.FTZ R194, R72.reuse, c[0x0][0x2d0] ;  /* 0x0000b40048c27a20 */ /* 0x040fe40000410000 */
[----:B------:R-:W-:Y:S01]  /*c7a0*/  IMAD.MOV.U32 R163, RZ, RZ, R185 ;  /* 0x000000ffffa37224 */ /* 0x000fe200078e00b9 */
[----:B------:R-:W-:Y:S01]  /*c7b0*/  FSEL R4, R72, RZ, P0 ;  /* 0x000000ff48047208 */ /* 0x000fe20000000000 */
[----:B------:R-:W-:Y:S01]  /*c7c0*/  FFMA.FTZ R185, R17, c[0x0][0x2d0], -R199 ;  /* 0x0000b40011b97a23 */ /* 0x000fe200000108c7 */
[----:B------:R-:W-:Y:S01]  /*c7d0*/  FSEL R194, R194, RZ, P0 ;  /* 0x000000ffc2c27208 */ /* 0x000fe20000000000 */
[----:B------:R-:W-:Y:S01]  /*c7e0*/  MUFU.EX2 R98, R98 ;  /* 0x0000006200627308 */ /* 0x000fe20000000800 */
[----:B------:R-:W-:Y:S01]  /*c7f0*/  IMAD.MOV.U32 R151, RZ, RZ, R163 ;  /* 0x000000ffff977224 */ /* 0x000fe200078e00a3 */
[----:B------:R-:W-:Y:S01]  /*c800*/  PLOP3.LUT P0, PT, PT, PT, UP0, 0x80, 0x0 ;  /* 0x000000000000781c */ /* 0x000fe20003f0f008 */
[----:B------:R-:W-:Y:S02]  /*c810*/  FADD.FTZ R4, -R4, R164 ;  /* 0x000000a404047221 */ /* 0x000fe40000010100 */
[--C-:B------:R-:W-:Y:S02]  /*c820*/  FFMA.FTZ R175, R10, c[0x0][0x2d0], -R194.reuse ;  /* 0x0000b4000aaf7a23 */ /* 0x100fe400000108c2 */
[----:B------:R-:W-:Y:S02]  /*c830*/  FMUL.FTZ R4, R4, c[0x0][0x2d0] ;  /* 0x0000b40004047a20 */ /* 0x000fe40000410000 */
[----:B---3--:R-:W-:Y:S01]  /*c840*/  FMUL.FTZ R5, R71, R161 ;  /* 0x000000a147057220 */ /* 0x008fe20000410000 */
[----:B------:R-:W2:Y:S01]  /*c850*/  MUFU.EX2 R172, R172 ;  /* 0x000000ac00ac7308 */ /* 0x000ea20000000800 */
[----:B------:R-:W-:Y:S02]  /*c860*/  IMAD.MOV.U32 R161, RZ, RZ, R53 ;  /* 0x000000ffffa17224 */ /* 0x000fe400078e0035 */
[----:B------:R-:W3:Y:S01]  /*c870*/  LDSM.16.MT88.4 R52, [R219+0x100] ;  /* 0x00010000db34783b */ /* 0x000ee20000004200 */
[----:B-----5:R-:W-:Y:S01]  /*c880*/  FMUL.FTZ R12, R69, R152 ;  /* 0x00000098450c7220 */ /* 0x020fe20000410000 */
[----:B-1----:R-:W-:Y:S01]  /*c890*/  F2FP.PACK_AB R64, R99, R174 ;  /* 0x000000ae6340723e */ /* 0x002fe200000000ff */
[----:B------:R-:W-:Y:S02]  /*c8a0*/  IMAD.MOV.U32 R152, RZ, RZ, R91 ;  /* 0x000000ffff987224 */ /* 0x000fe400078e005b */
[----:B------:R-:W-:Y:S02]  /*c8b0*/  IMAD.MOV.U32 R163, RZ, RZ, R63 ;  /* 0x000000ffffa37224 */ /* 0x000fe400078e003f */
[----:B------:R1:W4:Y:S01]  /*c8c0*/  MUFU.EX2 R68, R4 ;  /* 0x0000000400447308 */ /* 0x0003220000000800 */
[--C-:B------:R-:W-:Y:S02]  /*c8d0*/  FFMA.FTZ R167, R11, c[0x0][0x2d0], -R194.reuse ;  /* 0x0000b4000ba77a23 */ /* 0x100fe400000108c2 */
[--C-:B------:R-:W-:Y:S02]  /*c8e0*/  FFMA.FTZ R166, R14, c[0x0][0x2d0], -R194.reuse ;  /* 0x0000b4000ea67a23 */ /* 0x100fe400000108c2 */
[----:B------:R-:W-:Y:S02]  /*c8f0*/  FFMA.FTZ R165, R15, c[0x0][0x2d0], -R194 ;  /* 0x0000b4000fa57a23 */ /* 0x000fe400000108c2 */
[C---:B------:R-:W-:Y:S01]  /*c900*/  FMUL.FTZ R8, R69.reuse, R156 ;  /* 0x0000009c45087220 */ /* 0x040fe20000410000 */
[----:B------:R-:W-:Y:S01]  /*c910*/  MOV R156, R180 ;  /* 0x000000b4009c7202 */ /* 0x000fe20000000f00 */
[C---:B------:R-:W-:Y:S01]  /*c920*/  FMUL.FTZ R9, R69.reuse, R157 ;  /* 0x0000009d45097220 */ /* 0x040fe20000410000 */
[----:B------:R-:W-:Y:S01]  /*c930*/  MUFU.EX2 R175, R175 ;  /* 0x000000af00af7308 */ /* 0x000fe20000000800 */
[----:B------:R-:W-:Y:S02]  /*c940*/  IMAD.MOV.U32 R157, RZ, RZ, R95 ;  /* 0x000000ffff9d7224 */ /* 0x000fe400078e005f */
[----:B------:R-:W-:Y:S01]  /*c950*/  IMAD.MOV.U32 R95, RZ, RZ, R62 ;  /* 0x000000ffff5f7224 */ /* 0x000fe200078e003e */
[----:B--2---:R-:W-:Y:S01]  /*c960*/  F2FP.PACK_AB R66, R172, R98 ;  /* 0x00000062ac42723e */ /* 0x004fe200000000ff */
[----:B------:R-:W-:Y:S02]  /*c970*/  FMUL.FTZ R13, R69, R153 ;  /* 0x00000099450d7220 */ /* 0x000fe40000410000 */
[----:B------:R-:W-:Y:S02]  /*c980*/  IMAD.MOV.U32 R153, RZ, RZ, R161 ;  /* 0x000000ffff997224 */ /* 0x000fe400078e00a1 */
[----:B------:R-:W-:Y:S01]  /*c990*/  IMAD.MOV.U32 R161, RZ, RZ, R87 ;  /* 0x000000ffffa17224 */ /* 0x000fe200078e0057 */
[----:B------:R-:W2:Y:S01]  /*c9a0*/  MUFU.EX2 R167, R167 ;  /* 0x000000a700a77308 */ /* 0x000ea20000000800 */
[----:B------:R-:W-:Y:S02]  /*c9b0*/  FFMA.FTZ R164, R6, c[0x0][0x2d0], -R198 ;  /* 0x0000b40006a47a23 */ /* 0x000fe400000108c6 */
[----:B------:R-:W-:Y:S01]  /*c9c0*/  FMUL.FTZ R6, R70, R162 ;  /* 0x000000a246067220 */ /* 0x000fe20000410000 */
[----:B------:R-:W-:Y:S01]  /*c9d0*/  MOV R162, R189 ;  /* 0x000000bd00a27202 */ /* 0x000fe20000000f00 */
[C---:B-1----:R-:W-:Y:S01]  /*c9e0*/  FMUL.FTZ R4, R71.reuse, R160 ;  /* 0x000000a047047220 */ /* 0x042fe20000410000 */
[----:B------:R-:W-:Y:S01]  /*c9f0*/  MOV R160, R192 ;  /* 0x000000c000a07202 */ /* 0x000fe20000000f00 */
[C---:B----4-:R-:W-:Y:S02]  /*ca00*/  FMUL.FTZ R10, R68.reuse, R158 ;  /* 0x0000009e440a7220 */ /* 0x050fe40000410000 */
[----:B------:R-:W-:Y:S01]  /*ca10*/  IMAD.MOV.U32 R158, RZ, RZ, R84 ;  /* 0x000000ffff9e7224 */ /* 0x000fe200078e0054 */
[----:B------:R-:W-:Y:S01]  /*ca20*/  MUFU.EX2 R166, R166 ;  /* 0x000000a600a67308 */ /* 0x000fe20000000800 */
[C---:B------:R-:W-:Y:S01]  /*ca30*/  FMUL.FTZ R11, R68.reuse, R159 ;  /* 0x0000009f440b7220 */ /* 0x040fe20000410000 */
[-C--:B------:R-:W-:Y:S01]  /*ca40*/  HMMA.16816.F32 R4, R76, R20.reuse, R4 ;  /* 0x000000144c04723c */ /* 0x080fe20000001804 */
[C---:B------:R-:W-:Y:S01]  /*ca50*/  FMUL.FTZ R15, R68.reuse, R155 ;  /* 0x0000009b440f7220 */ /* 0x040fe20000410000 */
[----:B------:R-:W-:Y:S01]  /*ca60*/  MOV R159, R85 ;  /* 0x00000055009f7202 */ /* 0x000fe20000000f00 */
[----:B------:R-:W-:Y:S01]  /*ca70*/  FMUL.FTZ R14, R68, R154 ;  /* 0x0000009a440e7220 */ /* 0x000fe20000410000 */
[----:B------:R-:W-:Y:S01]  /*ca80*/  MOV R155, R86 ;  /* 0x00000056009b7202 */ /* 0x000fe20000000f00 */
[C---:B------:R-:W-:Y:S01]  /*ca90*/  FMUL.FTZ R17, R71.reuse, R149 ;  /* 0x0000009547117220 */ /* 0x040fe20000410000 */
[----:B------:R-:W-:Y:S01]  /*caa0*/  MOV R149, R51 ;  /* 0x0000003300957202 */ /* 0x000fe20000000f00 */
[----:B------:R-:W-:Y:S01]  /*cab0*/  FFMA.FTZ R180, R16, c[0x0][0x2d0], -R198 ;  /* 0x0000b40010b47a23 */ /* 0x000fe200000108c6 */
[----:B------:R-:W1:Y:S01]  /*cac0*/  MUFU.EX2 R165, R165 ;  /* 0x000000a500a57308 */ /* 0x000e620000000800 */
[----:B------:R-:W-:Y:S01]  /*cad0*/  FMUL.FTZ R16, R71, R148 ;  /* 0x0000009447107220 */ /* 0x000fe20000410000 */
[----:B------:R-:W4:Y:S02]  /*cae0*/  LDSM.16.MT88.4 R84, [R225+0x900] ;  /* 0x00090000e154783b */ /* 0x000f240000004200 */
[----:B--2---:R-:W-:Y:S01]  /*caf0*/  F2FP.PACK_AB R65, R167, R175 ;  /* 0x000000afa741723e */ /* 0x004fe200000000ff */
[C---:B------:R-:W-:Y:S02]  /*cb00*/  FMUL.FTZ R28, R69.reuse, R136 ;  /* 0x00000088451c7220 */ /* 0x040fe40000410000 */
[C---:B------:R-:W-:Y:S02]  /*cb10*/  FMUL.FTZ R24, R69.reuse, R140 ;  /* 0x0000008c45187220 */ /* 0x040fe40000410000 */
[C---:B------:R-:W-:Y:S01]  /*cb20*/  FMUL.FTZ R25, R69.reuse, R141 ;  /* 0x0000008d45197220 */ /* 0x040fe20000410000 */
[----:B------:R2:W-:Y:S01]  /*cb30*/  MUFU.EX2 R136, R32 ;  /* 0x0000002000887308 */ /* 0x0005e20000000800 */
[C---:B------:R-:W-:Y:S02]  /*cb40*/  FMUL.FTZ R26, R68.reuse, R142 ;  /* 0x0000008e441a7220 */ /* 0x040fe40000410000 */
[C---:B------:R-:W-:Y:S02]  /*cb50*/  FMUL.FTZ R27, R68.reuse, R143 ;  /* 0x0000008f441b7220 */ /* 0x040fe40000410000 */
[----:B------:R-:W-:Y:S02]  /*cb60*/  FMUL.FTZ R29, R69, R137 ;  /* 0x00000089451d7220 */ /* 0x000fe40000410000 */
[C---:B------:R-:W-:Y:S02]  /*cb70*/  FMUL.FTZ R30, R68.reuse, R138 ;  /* 0x0000008a441e7220 */ /* 0x040fe40000410000 */
[C---:B------:R-:W-:Y:S01]  /*cb80*/  FMUL.FTZ R31, R68.reuse, R139 ;  /* 0x0000008b441f7220 */ /* 0x040fe20000410000 */
[----:B------:R-:W-:Y:S01]  /*cb90*/  MUFU.EX2 R178, R178 ;  /* 0x000000b200b27308 */ /* 0x000fe20000000800 */
[--C-:B------:R-:W-:Y:S02]  /*cba0*/  FFMA.FTZ R189, R33, c[0x0][0x2d0], -R199.reuse ;  /* 0x0000b40021bd7a23 */ /* 0x100fe400000108c7 */
[----:B------:R-:W-:Y:S01]  /*cbb0*/  FMUL.FTZ R33, R71, R101 ;  /* 0x0000006547217220 */ /* 0x000fe20000410000 */
[----:B-1----:R-:W-:Y:S01]  /*cbc0*/  F2FP.PACK_AB R67, R165, R166 ;  /* 0x000000a6a543723e */ /* 0x002fe200000000ff */
[----:B------:R-:W-:Y:S02]  /*cbd0*/  FMUL.FTZ R42, R68, R110 ;  /* 0x0000006e442a7220 */ /* 0x000fe40000410000 */
[----:B------:R-:W-:Y:S02]  /*cbe0*/  FFMA.FTZ R110, R88, c[0x0][0x2d0], -R194 ;  /* 0x0000b400586e7a23 */ /* 0x000fe400000108c2 */
[----:B------:R-:W-:Y:S01]  /*cbf0*/  FMUL.FTZ R43, R68, R111 ;  /* 0x0000006f442b7220 */ /* 0x000fe20000410000 */
[----:B------:R-:W-:Y:S01]  /*cc00*/  MUFU.EX2 R164, R164 ;  /* 0x000000a400a47308 */ /* 0x000fe20000000800 */
[C---:B------:R-:W-:Y:S01]  /*cc10*/  HMMA.16816.F32 R8, R64.reuse, R20, R8 ;  /* 0x000000144008723c */ /* 0x040fe20000001808 */
[----:B------:R-:W-:Y:S02]  /*cc20*/  FFMA.FTZ R111, R89, c[0x0][0x2d0], -R199 ;  /* 0x0000b400596f7a23 */ /* 0x000fe400000108c7 */
[----:B------:R-:W1:Y:S01]  /*cc30*/  LDSM.16.MT88.4 R88, [R220+0x900] ;  /* 0x00090000dc58783b */ /* 0x000e620000004200 */
[----:B--2---:R-:W-:Y:S02]  /*cc40*/  FMUL.FTZ R32, R71, R100 ;  /* 0x0000006447207220 */ /* 0x004fe40000410000 */
[----:B------:R-:W-:Y:S02]  /*cc50*/  IMAD.MOV.U32 R154, RZ, RZ, R46 ;  /* 0x000000ffff9a7224 */ /* 0x000fe400078e002e */
[-C--:B------:R-:W-:Y:S01]  /*cc60*/  HMMA.16816.F32 R12, R64, R22.reuse, R12 ;  /* 0x00000016400c723c */ /* 0x080fe2000000180c */
[----:B------:R-:W-:Y:S01]  /*cc70*/  FMUL.FTZ R51, R70, R115 ;  /* 0x0000007346337220 */ /* 0x000fe20000410000 */
[----:B------:R-:W-:Y:S02]  /*cc80*/  MUFU.EX2 R180, R180 ;  /* 0x000000b400b47308 */ /* 0x000fe40000000800 */
[----:B------:R-:W-:Y:S02]  /*cc90*/  IMAD.MOV.U32 R148, RZ, RZ, R61 ;  /* 0x000000ffff947224 */ /* 0x000fe400078e003d */
[----:B------:R-:W-:Y:S02]  /*cca0*/  FMUL.FTZ R61, R69, R125 ;  /* 0x0000007d453d7220 */ /* 0x000fe40000410000 */
[C---:B------:R-:W-:Y:S01]  /*ccb0*/  HMMA.16816.F32 R16, R76.reuse, R22, R16 ;  /* 0x000000164c10723c */ /* 0x040fe20000001810 */
[C---:B------:R-:W-:Y:S03]  /*ccc0*/  FMUL.FTZ R20, R71.reuse, R144 ;  /* 0x0000009047147220 */ /* 0x040fe60000410000 */
[----:B------:R-:W-:Y:S01]  /*ccd0*/  FMUL.FTZ R21, R71, R145 ;  /* 0x0000009147157220 */ /* 0x000fe20000410000 */
[----:B------:R-:W-:Y:S01]  /*cce0*/  MOV R145, R162 ;  /* 0x000000a200917202 */ /* 0x000fe20000000f00 */
[----:B------:R-:W-:Y:S01]  /*ccf0*/  FFMA.FTZ R192, R34, c[0x0][0x2d0], -R198 ;  /* 0x0000b40022c07a23 */ /* 0x000fe200000108c6 */
[----:B------:R-:W-:Y:S01]  /*cd00*/  MOV R162, R58 ;  /* 0x0000003a00a27202 */ /* 0x000fe20000000f00 */
[C---:B------:R-:W-:Y:S01]  /*cd10*/  FMUL.FTZ R22, R70.reuse, R146 ;  /* 0x0000009246167220 */ /* 0x040fe20000410000 */
[----:B------:R-:W-:Y:S01]  /*cd20*/  MOV R146, R47 ;  /* 0x0000002f00927202 */ /* 0x000fe20000000f00 */
[----:B------:R-:W-:Y:S02]  /*cd30*/  MUFU.EX2 R185, R185 ;  /* 0x000000b900b97308 */ /* 0x000fe40000000800 */
[C---:B------:R-:W-:Y:S01]  /*cd40*/  FMUL.FTZ R23, R70.reuse, R147 ;  /* 0x0000009346177220 */ /* 0x040fe20000410000 */
[----:B------:R-:W-:Y:S01]  /*cd50*/  MOV R147, R44 ;  /* 0x0000002c00937202 */ /* 0x000fe20000000f00 */
[----:B------:R-:W-:Y:S01]  /*cd60*/  FMUL.FTZ R34, R70, R102 ;  /* 0x0000006646227220 */ /* 0x000fe20000410000 */
[----:B------:R-:W-:Y:S01]  /*cd70*/  MOV R140, R145 ;  /* 0x00000091008c7202 */ /* 0x000fe20000000f00 */
[----:B------:R-:W-:Y:S02]  /*cd80*/  IMAD.MOV.U32 R144, RZ, RZ, R45 ;  /* 0x000000ffff907224 */ /* 0x000fe400078e002d */
[----:B------:R-:W-:Y:S01]  /*cd90*/  FMUL.FTZ R44, R69, R132 ;  /* 0x00000084452c7220 */ /* 0x000fe20000410000 */
[-C--:B------:R-:W-:Y:S01]  /*cda0*/  HMMA.16816.F32 R20, R76, R36.reuse, R20 ;  /* 0x000000244c14723c */ /* 0x080fe20000001814 */
[--C-:B------:R-:W-:Y:S01]  /*cdb0*/  FFMA.FTZ R132, R151, c[0x0][0x2d0], -R196.reuse ;  /* 0x0000b40097847a23 */ /* 0x100fe200000108c4 */
[----:B------:R-:W-:Y:S01]  /*cdc0*/  MUFU.EX2 R189, R189 ;  /* 0x000000bd00bd7308 */ /* 0x000fe20000000800 */
[C---:B------:R-:W-:Y:S02]  /*cdd0*/  FMUL.FTZ R45, R69.reuse, R133 ;  /* 0x00000085452d7220 */ /* 0x040fe40000410000 */
[--C-:B------:R-:W-:Y:S02]  /*cde0*/  FFMA.FTZ R133, R150, c[0x0][0x2d0], -R196.reuse ;  /* 0x0000b40096857a23 */ /* 0x100fe400000108c4 */
[C---:B------:R-:W-:Y:S01]  /*cdf0*/  FMUL.FTZ R47, R68.reuse, R135 ;  /* 0x00000087442f7220 */ /* 0x040fe20000410000 */
[C---:B------:R-:W-:Y:S01]  /*ce00*/  HMMA.16816.F32 R24, R64.reuse, R36, R24 ;  /* 0x000000244018723c */ /* 0x040fe20000001818 */
[C---:B------:R-:W-:Y:S03]  /*ce10*/  FMUL.FTZ R63, R68.reuse, R127 ;  /* 0x0000007f443f7220 */ /* 0x040fe60000410000 */
[C---:B------:R-:W-:Y:S01]  /*ce20*/  FMUL.FTZ R40, R69.reuse, R108 ;  /* 0x0000006c45287220 */ /* 0x040fe20000410000 */
[----:B------:R-:W-:Y:S01]  /*ce30*/  MUFU.EX2 R192, R192 ;  /* 0x000000c000c07308 */ /* 0x000fe20000000800 */
[----:B------:R-:W-:Y:S02]  /*ce40*/  FMUL.FTZ R41, R69, R109 ;  /* 0x0000006d45297220 */ /* 0x000fe40000410000 */
[-C--:B------:R-:W-:Y:S01]  /*ce50*/  HMMA.16816.F32 R28, R64, R38.reuse, R28 ;  /* 0x00000026401c723c */ /* 0x080fe2000000181c */
[C---:B------:R-:W-:Y:S03]  /*ce60*/  FMUL.FTZ R36, R71.reuse, R104 ;  /* 0x0000006847247220 */ /* 0x040fe60000410000 */
[C---:B------:R-:W-:Y:S02]  /*ce70*/  FMUL.FTZ R37, R71.reuse, R105 ;  /* 0x0000006947257220 */ /* 0x040fe40000410000 */
[----:B------:R-:W-:Y:S01]  /*ce80*/  FMUL.FTZ R46, R68, R134 ;  /* 0x00000086442e7220 */ /* 0x000fe20000410000 */
[----:B------:R2:W-:Y:S01]  /*ce90*/  MUFU.EX2 R104, R49 ;  /* 0x0000003100687308 */ /* 0x0005e20000000800 */
[C---:B------:R-:W-:Y:S01]  /*cea0*/  HMMA.16816.F32 R32, R76.reuse, R38, R32 ;  /* 0x000000264c20723c */ /* 0x040fe20000001820 */
[--C-:B------:R-:W-:Y:S03]  /*ceb0*/  FFMA.FTZ R137, R50, c[0x0][0x2d0], -R196.reuse ;  /* 0x0000b40032897a23 */ /* 0x100fe600000108c4 */
[----:B------:R-:W-:Y:S02]  /*cec0*/  FMUL.FTZ R50, R70, R114 ;  /* 0x0000007246327220 */ /* 0x000fe40000410000 */
[----:B------:R-:W-:Y:S02]  /*ced0*/  FFMA.FTZ R105, R48, c[0x0][0x2d0], -R196 ;  /* 0x0000b40030697a23 */ /* 0x000fe400000108c4 */
[C---:B------:R-:W-:Y:S01]  /*cee0*/  FMUL.FTZ R38, R70.reuse, R106 ;  /* 0x0000006a46267220 */ /* 0x040fe20000410000 */
[----:B------:R-:W-:Y:S03]  /*cef0*/  MUFU.EX2 R195, R195 ;  /* 0x000000c300c37308 */ /* 0x000fe60000000800 */
[----:B------:R-:W-:Y:S02]  /*cf00*/  FMUL.FTZ R39, R70, R107 ;  /* 0x0000006b46277220 */ /* 0x000fe40000410000 */
[----:B------:R-:W-:Y:S02]  /*cf10*/  FMUL.FTZ R48, R71, R112 ;  /* 0x0000007047307220 */ /* 0x000fe40000410000 */
[--C-:B------:R-:W-:Y:S02]  /*cf20*/  FFMA.FTZ R134, R250, c[0x0][0x2d0], -R199.reuse ;  /* 0x0000b400fa867a23 */ /* 0x100fe400000108c7 */
[--C-:B------:R-:W-:Y:S01]  /*cf30*/  FFMA.FTZ R107, R57, c[0x0][0x2d0], -R194.reuse ;  /* 0x0000b400396b7a23 */ /* 0x100fe200000108c2 */
[-C--:B---3--:R-:W-:Y:S01]  /*cf40*/  HMMA.16816.F32 R36, R76, R52.reuse, R36 ;  /* 0x000000344c24723c */ /* 0x088fe20000001824 */
[--C-:B------:R-:W-:Y:S01]  /*cf50*/  FFMA.FTZ R108, R56, c[0x0][0x2d0], -R194.reuse ;  /* 0x0000b400386c7a23 */ /* 0x100fe200000108c2 */
[----:B------:R-:W3:Y:S01]  /*cf60*/  MUFU.EX2 R137, R137 ;  /* 0x0000008900897308 */ /* 0x000ee20000000800 */
[----:B------:R-:W-:Y:S02]  /*cf70*/  FMUL.FTZ R56, R69, R120 ;  /* 0x0000007845387220 */ /* 0x000fe40000410000 */
[----:B--2---:R-:W-:Y:S02]  /*cf80*/  FMUL.FTZ R49, R71, R113 ;  /* 0x0000007147317220 */ /* 0x004fe40000410000 */
[----:B------:R-:W-:Y:S01]  /*cf90*/  FMUL.FTZ R57, R69, R121 ;  /* 0x0000007945397220 */ /* 0x000fe20000410000 */
[C---:B------:R-:W-:Y:S01]  /*cfa0*/  HMMA.16816.F32 R40, R64.reuse, R52, R40 ;  /* 0x000000344028723c */ /* 0x040fe20000001828 */
[----:B------:R-:W-:Y:S03]  /*cfb0*/  FMUL.FTZ R58, R68, R122 ;  /* 0x0000007a443a7220 */ /* 0x000fe60000410000 */
[----:B------:R-:W-:Y:S01]  /*cfc0*/  MUFU.EX2 R134, R134 ;  /* 0x0000008600867308 */ /* 0x000fe20000000800 */
[----:B------:R-:W-:Y:S02]  /*cfd0*/  FFMA.FTZ R109, R60, c[0x0][0x2d0], -R194 ;  /* 0x0000b4003c6d7a23 */ /* 0x000fe400000108c2 */
[C---:B------:R-:W-:Y:S01]  /*cfe0*/  FMUL.FTZ R52, R71.reuse, R116 ;  /* 0x0000007447347220 */ /* 0x040fe20000410000 */
[-C--:B------:R-:W-:Y:S01]  /*cff0*/  HMMA.16816.F32 R44, R64, R54.reuse, R44 ;  /* 0x00000036402c723c */ /* 0x080fe2000000182c */
[----:B------:R-:W-:Y:S03]  /*d000*/  FFMA.FTZ R116, R144, c[0x0][0x2d0], -R198 ;  /* 0x0000b40090747a23 */ /* 0x000fe600000108c6 */
[----:B------:R-:W-:Y:S02]  /*d010*/  IMAD.MOV.U32 R144, RZ, RZ, R92 ;  /* 0x000000ffff907224 */ /* 0x000fe400078e005c */
[----:B------:R-:W-:Y:S01]  /*d020*/  FMUL.FTZ R53, R71, R117 ;  /* 0x0000007547357220 */ /* 0x000fe20000410000 */
[----:B------:R-:W-:Y:S01]  /*d030*/  MUFU.EX2 R105, R105 ;  /* 0x0000006900697308 */ /* 0x000fe20000000800 */
[C---:B------:R-:W-:Y:S01]  /*d040*/  HMMA.16816.F32 R48, R76.reuse, R54, R48 ;  /* 0x000000364c30723c */ /* 0x040fe20000001830 */
[--C-:B------:R-:W-:Y:S03]  /*d050*/  FFMA.FTZ R106, R156, c[0x0][0x2d0], -R199.reuse ;  /* 0x0000b4009c6a7a23 */ /* 0x100fe600000108c7 */
[----:B------:R-:W-:Y:S01]  /*d060*/  MOV R156, R160 ;  /* 0x000000a0009c7202 */ /* 0x000fe20000000f00 */
[----:B------:R-:W-:Y:S01]  /*d070*/  FMUL.FTZ R60, R69, R124 ;  /* 0x0000007c453c7220 */ /* 0x000fe20000410000 */
[----:B------:R-:W-:Y:S01]  /*d080*/  MOV R160, R59 ;  /* 0x0000003b00a07202 */ /* 0x000fe20000000f00 */
[C---:B------:R-:W-:Y:S02]  /*d090*/  FMUL.FTZ R55, R70.reuse, R119 ;  /* 0x0000007746377220 */ /* 0x040fe40000410000 */
[----:B------:R-:W-:Y:S01]  /*d0a0*/  FMUL.FTZ R54, R70, R118 ;  /* 0x0000007646367220 */ /* 0x000fe20000410000 */
[----:B------:R-:W-:Y:S02]  /*d0b0*/  MUFU.EX2 R107, R107 ;  /* 0x0000006b006b7308 */ /* 0x000fe40000000800 */
[----:B------:R-:W-:Y:S02]  /*d0c0*/  FFMA.FTZ R119, R94, c[0x0][0x2d0], -R199 ;  /* 0x0000b4005e777a23 */ /* 0x000fe400000108c7 */
[C---:B------:R-:W-:Y:S02]  /*d0d0*/  FMUL.FTZ R59, R68.reuse, R123 ;  /* 0x0000007b443b7220 */ /* 0x040fe40000410000 */
[-C--:B------:R-:W-:Y:S01]  /*d0e0*/  HMMA.16816.F32 R52, R76, R80.reuse, R52 ;  /* 0x000000504c34723c */ /* 0x080fe20000001834 */
[----:B------:R-:W-:Y:S02]  /*d0f0*/  FMUL.FTZ R62, R68, R126 ;  /* 0x0000007e443e7220 */ /* 0x000fe40000410000 */
[----:B------:R-:W-:Y:S01]  /*d100*/  IMAD.MOV.U32 R145, RZ, RZ, R155 ;  /* 0x000000ffff917224 */ /* 0x000fe200078e009b */
[----:B------:R-:W-:Y:S01]  /*d110*/  MOV R155, R154 ;  /* 0x0000009a009b7202 */ /* 0x000fe20000000f00 */
[----:B------:R-:W2:Y:S01]  /*d120*/  MUFU.EX2 R108, R108 ;  /* 0x0000006c006c7308 */ /* 0x000ea20000000800 */
[----:B------:R-:W-:Y:S01]  /*d130*/  MOV R154, R93 ;  /* 0x0000005d009a7202 */ /* 0x000fe20000000f00 */
[--C-:B------:R-:W-:Y:S01]  /*d140*/  FFMA.FTZ R122, R145, c[0x0][0x2d0], -R196.reuse ;  /* 0x0000b400917a7a23 */ /* 0x100fe200000108c4 */
[C---:B------:R-:W-:Y:S01]  /*d150*/  HMMA.16816.F32 R56, R64.reuse, R80, R56 ;  /* 0x000000504038723c */ /* 0x040fe20000001838 */
[----:B------:R-:W-:Y:S03]  /*d160*/  FFMA.FTZ R123, R144, c[0x0][0x2d0], -R196 ;  /* 0x0000b400907b7a23 */ /* 0x000fe600000108c4 */
[--C-:B------:R-:W-:Y:S02]  /*d170*/  FFMA.FTZ R251, R251, c[0x0][0x2d0], -R194.reuse ;  /* 0x0000b400fbfb7a23 */ /* 0x100fe400000108c2 */
[----:B------:R-:W-:Y:S01]  /*d180*/  FFMA.FTZ R242, R242, c[0x0][0x2d0], -R194 ;  /* 0x0000b400f2f27a23 */ /* 0x000fe200000108c2 */
[----:B---3--:R-:W-:Y:S01]  /*d190*/  F2FP.PACK_AB R80, R137, R136 ;  /* 0x000000888950723e */ /* 0x008fe200000000ff */
[-C--:B------:R-:W-:Y:S01]  /*d1a0*/  HMMA.16816.F32 R60, R64, R82.reuse, R60 ;  /* 0x00000052403c723c */ /* 0x080fe2000000183c */
[----:B------:R-:W-:Y:S03]  /*d1b0*/  MUFU.EX2 R109, R109 ;  /* 0x0000006d006d7308 */ /* 0x000fe60000000800 */
[----:B------:R-:W-:Y:S02]  /*d1c0*/  FFMA.FTZ R117, R147, c[0x0][0x2d0], -R198 ;  /* 0x0000b40093757a23 */ /* 0x000fe400000108c6 */
[----:B------:R-:W-:Y:S02]  /*d1d0*/  IMAD.MOV.U32 R147, RZ, RZ, R146 ;  /* 0x000000ffff937224 */ /* 0x000fe400078e0092 */
[C---:B------:R-:W-:Y:S03]  /*d1e0*/  FMUL.FTZ R64, R71.reuse, R128 ;  /* 0x0000008047407220 */ /* 0x040fe60000410000 */
[----:B------:R-:W3:Y:S01]  /*d1f0*/  MUFU.EX2 R110, R110 ;  /* 0x0000006e006e7308 */ /* 0x000ee20000000800 */
[----:B------:R-:W-:Y:S01]  /*d200*/  FMUL.FTZ R65, R71, R129 ;  /* 0x0000008147417220 */ /* 0x000fe20000410000 */
[----:B--2---:R-:W-:Y:S01]  /*d210*/  F2FP.PACK_AB R81, R108, R107 ;  /* 0x0000006b6c51723e */ /* 0x004fe200000000ff */
[C---:B------:R-:W-:Y:S02]  /*d220*/  FMUL.FTZ R66, R70.reuse, R130 ;  /* 0x0000008246427220 */ /* 0x040fe40000410000 */
[----:B------:R-:W-:Y:S02]  /*d230*/  FMUL.FTZ R67, R70, R131 ;  /* 0x0000008346437220 */ /* 0x000fe40000410000 */
[----:B------:R-:W-:Y:S01]  /*d240*/  IMAD.MOV.U32 R146, RZ, RZ, R149 ;  /* 0x000000ffff927224 */ /* 0x000fe200078e0095 */
[----:B------:R-:W-:Y:S01]  /*d250*/  MOV R149, R148 ;  /* 0x0000009400957202 */ /* 0x000fe20000000f00 */
[----:B------:R-:W-:Y:S01]  /*d260*/  IMAD.MOV.U32 R148, RZ, RZ, R159 ;  /* 0x000000ffff947224 */ /* 0x000fe200078e009f */
[----:B------:R-:W-:Y:S01]  /*d270*/  MOV R159, R161 ;  /* 0x000000a1009f7202 */ /* 0x000fe20000000f00 */
[----:B------:R-:W-:Y:S01]  /*d280*/  IMAD.MOV.U32 R161, RZ, RZ, R160 ;  /* 0x000000ffffa17224 */ /* 0x000fe200078e00a0 */
[----:B------:R-:W-:Y:S01]  /*d290*/  HMMA.16816.F32 R64, R76, R82, R64 ;  /* 0x000000524c40723c */ /* 0x000fe20000001840 */
[----:B------:R-:W-:Y:S01]  /*d2a0*/  MOV R160, R95 ;  /* 0x0000005f00a07202 */ /* 0x000fe20000000f00 */
[--C-:B------:R-:W-:Y:S01]  /*d2b0*/  FFMA.FTZ R135, R149, c[0x0][0x2d0], -R194.reuse ;  /* 0x0000b40095877a23 */ /* 0x100fe200000108c2 */
[----:B------:R-:W2:Y:S01]  /*d2c0*/  LDSM.16.MT88.4 R92, [R219+0x900] ;  /* 0x00090000db5c783b */ /* 0x000ea20000004200 */
[--C-:B------:R-:W-:Y:S01]  /*d2d0*/  FFMA.FTZ R250, R148, c[0x0][0x2d0], -R194.reuse ;  /* 0x0000b40094fa7a23 */ /* 0x100fe200000108c2 */
[----:B------:R-:W-:Y:S01]  /*d2e0*/  MUFU.EX2 R106, R106 ;  /* 0x0000006a006a7308 */ /* 0x000fe20000000800 */
[--C-:B------:R-:W-:Y:S01]  /*d2f0*/  FFMA.FTZ R208, R208, c[0x0][0x2d0], -R194.reuse ;  /* 0x0000b400d0d07a23 */ /* 0x100fe200000108c2 */
[----:B------:R-:W-:Y:S01]  /*d300*/  F2FP.PACK_AB R76, R178, R173 ;  /* 0x000000adb24c723e */ /* 0x000fe200000000ff */
[--C-:B------:R-:W-:Y:S01]  /*d310*/  FFMA.FTZ R206, R206, c[0x0][0x2d0], -R194.reuse ;  /* 0x0000b400cece7a23 */ /* 0x100fe200000108c2 */
[----:B------:R-:W-:Y:S02]  /*d320*/  F2FP.PACK_AB R77, R180, R164 ;  /* 0x000000a4b44d723e */ /* 0x000fe400000000ff */
[----:B------:R-:W-:Y:S01]  /*d330*/  LDSM.16.MT88.4 R148, [R225+0x2900] ;  /* 0x00290000e194783b */ /* 0x000fe20000004200 */
[----:B------:R-:W-:Y:S01]  /*d340*/  F2FP.PACK_AB R78, R189, R185 ;  /* 0x000000b9bd4e723e */ /* 0x000fe200000000ff */
[----:B------:R-:W-:Y:S01]  /*d350*/  FFMA.FTZ R203, R203, c[0x0][0x2d0], -R194 ;  /* 0x0000b400cbcb7a23 */ /* 0x000fe200000108c2 */
[----:B------:R-:W-:Y:S01]  /*d360*/  F2FP.PACK_AB R79, R195, R192 ;  /* 0x000000c0c34f723e */ /* 0x000fe200000000ff */
[----:B------:R-:W-:Y:S01]  /*d370*/  MUFU.EX2 R111, R111 ;  /* 0x0000006f006f7308 */ /* 0x000fe20000000800 */
[----:B------:R-:W-:Y:S01]  /*d380*/  F2FP.PACK_AB R82, R105, R104 ;  /* 0x000000686952723e */ /* 0x000fe200000000ff */
[----:B------:R-:W-:Y:S01]  /*d390*/  FFMA.FTZ R118, R140, c[0x0][0x2d0], -R199 ;  /* 0x0000b4008c767a23 */ /* 0x000fe200000108c7 */
[----:B---3--:R-:W-:Y:S01]  /*d3a0*/  F2FP.PACK_AB R83, R110, R109 ;  /* 0x0000006d6e53723e */ /* 0x008fe200000000ff */
[--C-:B------:R-:W-:Y:S02]  /*d3b0*/  FFMA.FTZ R120, R147, c[0x0][0x2d0], -R198.reuse ;  /* 0x0000b40093787a23 */ /* 0x100fe400000108c6 */
[-C--:B----4-:R-:W-:Y:S01]  /*d3c0*/  HMMA.16816.F32 R4, R76, R84.reuse, R4 ;  /* 0x000000544c04723c */ /* 0x090fe20000001804 */
[----:B------:R-:W-:Y:S02]  /*d3d0*/  FFMA.FTZ R121, R146, c[0x0][0x2d0], -R198 ;  /* 0x0000b40092797a23 */ /* 0x000fe400000108c6 */
[----:B------:R-:W-:Y:S01]  /*d3e0*/  FFMA.FTZ R174, R69, R239, R174 ;  /* 0x000000ef45ae7223 */ /* 0x000fe200000100ae */
[----:B------:R-:W-:Y:S01]  /*d3f0*/  MUFU.EX2 R117, R117 ;  /* 0x0000007500757308 */ /* 0x000fe20000000800 */
[----:B------:R-:W-:Y:S02]  /*d400*/  FADD.FTZ R170, R96, R170 ;  /* 0x000000aa60aa7221 */ /* 0x000fe40000010000 */
[----:B------:R-:W-:Y:S01]  /*d410*/  FFMA.FTZ R169, R70, R240, R169 ;  /* 0x000000f046a97223 */ /* 0x000fe200000100a9 */
[C---:B------:R-:W-:Y:S01]  /*d420*/  HMMA.16816.F32 R8, R80.reuse, R84, R8 ;  /* 0x000000545008723c */ /* 0x040fe20000001808 */
[----:B------:R-:W-:Y:S03]  /*d430*/  FADD.FTZ R174, R99, R174 ;  /* 0x000000ae63ae7221 */ /* 0x000fe60000010000 */
[----:B------:R-:W-:Y:S02]  /*d440*/  FADD.FTZ R170, R75, R170 ;  /* 0x000000aa4baa7221 */ /* 0x000fe40000010000 */
[----:B------:R-:W-:Y:S01]  /*d450*/  MUFU.EX2 R116, R116 ;  /* 0x0000007400747308 */ /* 0x000fe20000000800 */
[----:B------:R-:W-:Y:S01]  /*d460*/  FADD.FTZ R169, R171, R169 ;  /* 0x000000a9aba97221 */ /* 0x000fe20000010000 */
[-C--:B------:R-:W-:Y:S01]  /*d470*/  HMMA.16816.F32 R12, R80, R86.reuse, R12 ;  /* 0x00000056500c723c */ /* 0x080fe2000000180c */
[----:B------:R-:W-:Y:S03]  /*d480*/  FADD.FTZ R174, R98, R174 ;  /* 0x000000ae62ae7221 */ /* 0x000fe60000010000 */
[----:B------:R-:W-:Y:S02]  /*d490*/  FADD.FTZ R170, R74, R170 ;  /* 0x000000aa4aaa7221 */ /* 0x000fe40000010000 */
[----:B------:R-:W-:Y:S02]  /*d4a0*/  FADD.FTZ R169, R97, R169 ;  /* 0x000000a961a97221 */ /* 0x000fe40000010000 */
[C---:B------:R-:W-:Y:S01]  /*d4b0*/  HMMA.16816.F32 R16, R76.reuse, R86, R16 ;  /* 0x000000564c10723c */ /* 0x040fe20000001810 */
[----:B------:R-:W3:Y:S01]  /*d4c0*/  LDSM.16.MT88.4 R84, [R218+0x900] ;  /* 0x00090000da54783b */ /* 0x000ee20000004200 */
[----:B------:R-:W-:Y:S02]  /*d4d0*/  MUFU.EX2 R119, R119 ;  /* 0x0000007700777308 */ /* 0x000fe40000000800 */
[----:B------:R-:W-:Y:S02]  /*d4e0*/  FADD.FTZ R174, R172, R174 ;  /* 0x000000aeacae7221 */ /* 0x000fe40000010000 */
[----:B------:R-:W-:Y:S02]  /*d4f0*/  FFMA.FTZ R175, R68, R238, R175 ;  /* 0x000000ee44af7223 */ /* 0x000fe400000100af */
[-C--:B-1----:R-:W-:Y:S01]  /*d500*/  HMMA.16816.F32 R20, R76, R88.reuse, R20 ;  /* 0x000000584c14723c */ /* 0x082fe20000001814 */
[----:B------:R-:W-:Y:S03]  /*d510*/  FADD.FTZ R170, R173, R170 ;  /* 0x000000aaadaa7221 */ /* 0x000fe60000010000 */
[----:B------:R-:W-:Y:S01]  /*d520*/  MUFU.EX2 R118, R118 ;  /* 0x0000007600767308 */ /* 0x000fe20000000800 */
[----:B------:R-:W-:Y:S02]  /*d530*/  FADD.FTZ R169, R168, R169 ;  /* 0x000000a9a8a97221 */ /* 0x000fe40000010000 */
[----:B------:R-:W-:Y:S01]  /*d540*/  FADD.FTZ R174, R136, R174 ;  /* 0x000000ae88ae7221 */ /* 0x000fe20000010000 */
[C---:B------:R-:W-:Y:S01]  /*d550*/  HMMA.16816.F32 R24, R80.reuse, R88, R24 ;  /* 0x000000585018723c */ /* 0x040fe20000001818 */
[----:B------:R-:W-:Y:S03]  /*d560*/  FADD.FTZ R175, R167, R175 ;  /* 0x000000afa7af7221 */ /* 0x000fe60000010000 */
[----:B------:R-:W-:Y:S01]  /*d570*/  MOV R167, R3 ;  /* 0x0000000300a77202 */ /* 0x000fe20000000f00 */
[----:B------:R-:W-:Y:S01]  /*d580*/  FADD.FTZ R170, R178, R170 ;  /* 0x000000aab2aa7221 */ /* 0x000fe20000010000 */
[----:B------:R-:W-:Y:S01]  /*d590*/  MUFU.EX2 R120, R120 ;  /* 0x0000007800787308 */ /* 0x000fe20000000800 */
[----:B------:R-:W-:Y:S01]  /*d5a0*/  FADD.FTZ R169, R164, R169 ;  /* 0x000000a9a4a97221 */ /* 0x000fe20000010000 */
[-C--:B------:R-:W-:Y:S01]  /*d5b0*/  HMMA.16816.F32 R28, R80, R90.reuse, R28 ;  /* 0x0000005a501c723c */ /* 0x080fe2000000181c */
[----:B------:R-:W-:Y:S03]  /*d5c0*/  FADD.FTZ R174, R137, R174 ;  /* 0x000000ae89ae7221 */ /* 0x000fe60000010000 */
[----:B------:R-:W-:Y:S01]  /*d5d0*/  FADD.FTZ R175, R166, R175 ;  /* 0x000000afa6af7221 */ /* 0x000fe20000010000 */
[----:B------:R-:W-:Y:S01]  /*d5e0*/  MOV R166, R2 ;  /* 0x0000000200a67202 */ /* 0x000fe20000000f00 */
[----:B------:R-:W-:Y:S01]  /*d5f0*/  FADD.FTZ R170, R185, R170 ;  /* 0x000000aab9aa7221 */ /* 0x000fe20000010000 */
[----:B------:R-:W-:Y:S01]  /*d600*/  MOV R164, R72 ;  /* 0x0000004800a47202 */ /* 0x000fe20000000f00 */
[C---:B------:R-:W-:Y:S01]  /*d610*/  HMMA.16816.F32 R32, R76.reuse, R90, R32 ;  /* 0x0000005a4c20723c */ /* 0x040fe20000001820 */
[----:B------:R-:W1:Y:S01]  /*d620*/  LDSM.16.MT88.4 R88, [R225+0x1100] ;  /* 0x00110000e158783b */ /* 0x000e620000004200 */
[----:B------:R-:W-:Y:S02]  /*d630*/  MUFU.EX2 R121, R121 ;  /* 0x0000007900797308 */ /* 0x000fe40000000800 */
[----:B------:R-:W-:Y:S02]  /*d640*/  FADD.FTZ R169, R180, R169 ;  /* 0x000000a9b4a97221 */ /* 0x000fe40000010000 */
[----:B------:R-:W-:Y:S02]  /*d650*/  FADD.FTZ R175, R165, R175 ;  /* 0x000000afa5af7221 */ /* 0x000fe40000010000 */
[-C--:B--2---:R-:W-:Y:S01]  /*d660*/  HMMA.16816.F32 R36, R76, R92.reuse, R36 ;  /* 0x0000005c4c24723c */ /* 0x084fe20000001824 */
[----:B------:R-:W-:Y:S03]  /*d670*/  FADD.FTZ R170, R189, R170 ;  /* 0x000000aabdaa7221 */ /* 0x000fe60000010000 */
[----:B------:R-:W2:Y:S01]  /*d680*/  MUFU.EX2 R122, R122 ;  /* 0x0000007a007a7308 */ /* 0x000ea20000000800 */
[----:B------:R-:W-:Y:S02]  /*d690*/  FADD.FTZ R169, R192, R169 ;  /* 0x000000a9c0a97221 */ /* 0x000fe40000010000 */
[----:B------:R-:W-:Y:S01]  /*d6a0*/  FADD.FTZ R107, R107, R175 ;  /* 0x000000af6b6b7221 */ /* 0x000fe20000010000 */
[C---:B------:R-:W-:Y:S01]  /*d6b0*/  HMMA.16816.F32 R40, R80.reuse, R92, R40 ;  /* 0x0000005c5028723c */ /* 0x040fe20000001828 */
[----:B------:R-:W-:Y:S03]  /*d6c0*/  FADD.FTZ R174, R104, R174 ;  /* 0x000000ae68ae7221 */ /* 0x000fe60000010000 */
[----:B------:R-:W-:Y:S02]  /*d6d0*/  FADD.FTZ R169, R195, R169 ;  /* 0x000000a9c3a97221 */ /* 0x000fe40000010000 */
[----:B------:R-:W4:Y:S01]  /*d6e0*/  MUFU.EX2 R123, R123 ;  /* 0x0000007b007b7308 */ /* 0x000f220000000800 */
[----:B------:R-:W-:Y:S01]  /*d6f0*/  FFMA.FTZ R92, R155, c[0x0][0x2d0], -R194 ;  /* 0x0000b4009b5c7a23 */ /* 0x000fe200000108c2 */
[-C--:B------:R-:W-:Y:S01]  /*d700*/  HMMA.16816.F32 R44, R80, R94.reuse, R44 ;  /* 0x0000005e502c723c */ /* 0x080fe2000000182c */
[----:B------:R-:W-:Y:S03]  /*d710*/  FADD.FTZ R107, R108, R107 ;  /* 0x0000006b6c6b7221 */ /* 0x000fe60000010000 */
[----:B------:R-:W-:Y:S02]  /*d720*/  FADD.FTZ R174, R105, R174 ;  /* 0x000000ae69ae7221 */ /* 0x000fe40000010000 */
[----:B------:R-:W-:Y:S02]  /*d730*/  FADD.FTZ R109, R109, R107 ;  /* 0x0000006b6d6d7221 */ /* 0x000fe40000010000 */
[C---:B------:R-:W-:Y:S01]  /*d740*/  HMMA.16816.F32 R48, R76.reuse, R94, R48 ;  /* 0x0000005e4c30723c */ /* 0x040fe20000001830 */
[----:B------:R5:W-:Y:S03]  /*d750*/  MUFU.EX2 R103, R92 ;  /* 0x0000005c00677308 */ /* 0x000be60000000800 */
[----:B--2---:R-:W-:Y:S02]  /*d760*/  FADD.FTZ R174, R122, R174 ;  /* 0x000000ae7aae7221 */ /* 0x004fe40000010000 */
[----:B------:R-:W-:Y:S02]  /*d770*/  FADD.FTZ R109, R110, R109 ;  /* 0x0000006d6e6d7221 */ /* 0x000fe40000010000 */
[-C--:B---3--:R-:W-:Y:S01]  /*d780*/  HMMA.16816.F32 R52, R76, R84.reuse, R52 ;  /* 0x000000544c34723c */ /* 0x088fe20000001834 */
[----:B------:R-:W-:Y:S02]  /*d790*/  IMAD.MOV.U32 R165, RZ, RZ, R0 ;  /* 0x000000ffffa57224 */ /* 0x000fe400078e0000 */
[----:B------:R-:W2:Y:S01]  /*d7a0*/  MUFU.EX2 R132, R132 ;  /* 0x0000008400847308 */ /* 0x000ea20000000800 */
[----:B----4-:R-:W-:Y:S04]  /*d7b0*/  FADD.FTZ R174, R123, R174 ;  /* 0x000000ae7bae7221 */ /* 0x010fe80000010000 */
[C---:B------:R-:W-:Y:S05]  /*d7c0*/  HMMA.16816.F32 R56, R80.reuse, R84, R56 ;  /* 0x000000545038723c */ /* 0x040fea0000001838 */
[----:B------:R-:W3:Y:S02]  /*d7d0*/  MUFU.EX2 R133, R133 ;  /* 0x0000008500857308 */ /* 0x000ee40000000800 */
[----:B------:R-:W-:Y:S01]  /*d7e0*/  FFMA.FTZ R84, R154, c[0x0][0x2d0], -R194 ;  /* 0x0000b4009a547a23 */ /* 0x000fe200000108c2 */
[-C--:B------:R-:W-:Y:S01]  /*d7f0*/  HMMA.16816.F32 R60, R80, R86.reuse, R60 ;  /* 0x00000056503c723c */ /* 0x080fe2000000183c */
[----:B-----5:R-:W-:Y:S06]  /*d800*/  FFMA.FTZ R92, R159, c[0x0][0x2d0], -R198 ;  /* 0x0000b4009f5c7a23 */ /* 0x020fec00000108c6 */
[----:B------:R-:W-:Y:S01]  /*d810*/  FFMA.FTZ R80, R153, c[0x0][0x2d0], -R199 ;  /* 0x0000b40099507a23 */ /* 0x000fe200000108c7 */
[----:B------:R-:W-:Y:S01]  /*d820*/  HMMA.16816.F32 R64, R76, R86, R64 ;  /* 0x000000564c40723c */ /* 0x000fe20000001840 */
[----:B------:R4:W5:Y:S03]  /*d830*/  MUFU.EX2 R114, R84 ;  /* 0x0000005400727308 */ /* 0x0009660000000800 */
[----:B--2---:R-:W-:Y:S03]  /*d840*/  FADD.FTZ R174, R132, R174 ;  /* 0x000000ae84ae7221 */ /* 0x004fe60000010000 */
[C---:B------:R-:W-:Y:S01]  /*d850*/  F2FP.PACK_AB R76, R111.reuse, R106 ;  /* 0x0000006a6f4c723e */ /* 0x040fe200000000ff */
[----:B------:R-:W-:Y:S01]  /*d860*/  FADD.FTZ R106, R106, R170 ;  /* 0x000000aa6a6a7221 */ /* 0x000fe20000010000 */
[----:B------:R-:W-:Y:S02]  /*d870*/  F2FP.PACK_AB R77, R116, R117 ;  /* 0x00000075744d723e */ /* 0x000fe400000000ff */
[----:B------:R2:W-:Y:S01]  /*d880*/  MUFU.EX2 R102, R80 ;  /* 0x0000005000667308 */ /* 0x0005e20000000800 */
[----:B------:R-:W-:Y:S01]  /*d890*/  F2FP.PACK_AB R78, R118, R119 ;  /* 0x00000077764e723e */ /* 0x000fe200000000ff */
[----:B------:R-:W-:Y:S01]  /*d8a0*/  FADD.FTZ R106, R111, R106 ;  /* 0x0000006a6f6a7221 */ /* 0x000fe20000010000 */
[----:B------:R-:W-:Y:S01]  /*d8b0*/  F2FP.PACK_AB R79, R121, R120 ;  /* 0x00000078794f723e */ /* 0x000fe200000000ff */
[----:B------:R-:W-:Y:S01]  /*d8c0*/  FADD.FTZ R117, R117, R169 ;  /* 0x000000a975757221 */ /* 0x000fe20000010000 */
[----:B---3--:R-:W-:Y:S01]  /*d8d0*/  F2FP.PACK_AB R82, R133, R132 ;  /* 0x000000848552723e */ /* 0x008fe200000000ff */
[----:B------:R-:W-:Y:S02]  /*d8e0*/  FADD.FTZ R119, R119, R106 ;  /* 0x0000006a77777221 */ /* 0x000fe40000010000 */
[----:B------:R-:W-:Y:S02]  /*d8f0*/  FADD.FTZ R117, R116, R117 ;  /* 0x0000007574757221 */ /* 0x000fe40000010000 */
[-C--:B-1----:R-:W-:Y:S01]  /*d900*/  HMMA.16816.F32 R4, R76, R88.reuse, R4 ;  /* 0x000000584c04723c */ /* 0x082fe20000001804 */
[----:B------:R-:W-:Y:S01]  /*d910*/  MUFU.EX2 R135, R135 ;  /* 0x0000008700877308 */ /* 0x000fe20000000800 */
[----:B------:R-:W-:Y:S01]  /*d920*/  FADD.FTZ R117, R120, R117 ;  /* 0x0000007578757221 */ /* 0x000fe20000010000 */
[----:B----4-:R-:W1:Y:S01]  /*d930*/  LDSM.16.MT88.4 R84, [R220+0x1100] ;  /* 0x00110000dc54783b */ /* 0x010e620000004200 */
[----:B-----5:R-:W-:Y:S01]  /*d940*/  F2FP.PACK_AB R83, R114, R103 ;  /* 0x000000677253723e */ /* 0x020fe200000000ff */
[----:B------:R-:W-:Y:S02]  /*d950*/  FADD.FTZ R119, R118, R119 ;  /* 0x0000007776777221 */ /* 0x000fe40000010000 */
[----:B------:R-:W-:Y:S04]  /*d960*/  FADD.FTZ R117, R121, R117 ;  /* 0x0000007579757221 */ /* 0x000fe80000010000 */
[----:B------:R-:W3:Y:S01]  /*d970*/  MUFU.EX2 R250, R250 ;  /* 0x000000fa00fa7308 */ /* 0x000ee20000000800 */
[----:B------:R-:W-:Y:S02]  /*d980*/  FADD.FTZ R174, R133, R174 ;  /* 0x000000ae85ae7221 */ /* 0x000fe40000010000 */
[--C-:B--2---:R-:W-:Y:S02]  /*d990*/  FFMA.FTZ R80, R152, c[0x0][0x2d0], -R198.reuse ;  /* 0x0000b40098507a23 */ /* 0x104fe400000108c6 */
[----:B------:R-:W-:Y:S02]  /*d9a0*/  FFMA.FTZ R198, R176, c[0x0][0x2d0], -R198 ;  /* 0x0000b400b0c67a23 */ /* 0x000fe400000108c6 */
[----:B------:R-:W-:Y:S03]  /*d9b0*/  FADD.FTZ R119, R134, R119 ;  /* 0x0000007786777221 */ /* 0x000fe60000010000 */
[----:B------:R2:W-:Y:S10]  /*d9c0*/  MUFU.EX2 R100, R80 ;  /* 0x0000005000647308 */ /* 0x0005f40000000800 */
[----:B------:R4:W-:Y:S01]  /*d9d0*/  MUFU.EX2 R112, R92 ;  /* 0x0000005c00707308 */ /* 0x0009e20000000800 */
[C---:B---3--:R-:W-:Y:S01]  /*d9e0*/  F2FP.PACK_AB R81, R250.reuse, R135 ;  /* 0x00000087fa51723e */ /* 0x048fe200000000ff */
[----:B------:R-:W-:Y:S04]  /*d9f0*/  FADD.FTZ R135, R135, R109 ;  /* 0x0000006d87877221 */ /* 0x000fe80000010000 */
[----:B------:R-:W-:Y:S04]  /*da00*/  FADD.FTZ R135, R250, R135 ;  /* 0x00000087fa877221 */ /* 0x000fe80000010000 */
[----:B------:R-:W-:Y:S01]  /*da10*/  MUFU.EX2 R248, R248 ;  /* 0x000000f800f87308 */ /* 0x000fe20000000800 */
[----:B--2---:R-:W-:Y:S09]  /*da20*/  F2FP.PACK_AB R80, R123, R122 ;  /* 0x0000007a7b50723e */ /* 0x004ff200000000ff */
[----:B------:R-:W-:Y:S01]  /*da30*/  MUFU.EX2 R247, R247 ;  /* 0x000000f700f77308 */ /* 0x000fe20000000800 */
[C---:B------:R-:W-:Y:S01]  /*da40*/  HMMA.16816.F32 R8, R80.reuse, R88, R8 ;  /* 0x000000585008723c */ /* 0x040fe20000001808 */
[----:B----4-:R-:W2:Y:S06]  /*da50*/  LDSM.16.MT88.4 R92, [R219+0x1100] ;  /* 0x00110000db5c783b */ /* 0x010eac0000004200 */
[--C-:B------:R-:W-:Y:S01]  /*da60*/  FFMA.FTZ R88, R158, c[0x0][0x2d0], -R199.reuse ;  /* 0x0000b4009e587a23 */ /* 0x100fe200000108c7 */
[-C--:B------:R-:W-:Y:S01]  /*da70*/  HMMA.16816.F32 R12, R80, R90.reuse, R12 ;  /* 0x0000005a500c723c */ /* 0x080fe2000000180c */
[----:B------:R-:W-:Y:S03]  /*da80*/  MUFU.EX2 R252, R252 ;  /* 0x000000fc00fc7308 */ /* 0x000fe60000000800 */
[----:B------:R-:W-:Y:S04]  /*da90*/  FFMA.FTZ R199, R182, c[0x0][0x2d0], -R199 ;  /* 0x0000b400b6c77a23 */ /* 0x000fe800000108c7 */
[C---:B------:R-:W-:Y:S03]  /*daa0*/  HMMA.16816.F32 R16, R76.reuse, R90, R16 ;  /* 0x0000005a4c10723c */ /* 0x040fe60000001810 */
[----:B------:R3:W-:Y:S05]  /*dab0*/  MUFU.EX2 R115, R88 ;  /* 0x0000005800737308 */ /* 0x0007ea0000000800 */
[-C--:B-1----:R-:W-:Y:S05]  /*dac0*/  HMMA.16816.F32 R20, R76, R84.reuse, R20 ;  /* 0x000000544c14723c */ /* 0x082fea0000001814 */
[----:B------:R-:W-:Y:S03]  /*dad0*/  MUFU.EX2 R251, R251 ;  /* 0x000000fb00fb7308 */ /* 0x000fe60000000800 */
[C---:B------:R-:W-:Y:S07]  /*dae0*/  HMMA.16816.F32 R24, R80.reuse, R84, R24 ;  /* 0x000000545018723c */ /* 0x040fee0000001818 */
[----:B------:R-:W-:Y:S01]  /*daf0*/  FFMA.FTZ R84, R157, c[0x0][0x2d0], -R196 ;  /* 0x0000b4009d547a23 */ /* 0x000fe200000108c4 */
[-C--:B------:R-:W-:Y:S01]  /*db00*/  HMMA.16816.F32 R28, R80, R86.reuse, R28 ;  /* 0x00000056501c723c */ /* 0x080fe2000000181c */
[----:B------:R-:W-:Y:S01]  /*db10*/  MUFU.EX2 R244, R244 ;  /* 0x000000f400f47308 */ /* 0x000fe20000000800 */
[----:B---3--:R-:W1:Y:S06]  /*db20*/  LDSM.16.MT88.4 R88, [R218+0x1100] ;  /* 0x00110000da58783b */ /* 0x008e6c0000004200 */
[C---:B------:R-:W-:Y:S03]  /*db30*/  HMMA.16816.F32 R32, R76.reuse, R86, R32 ;  /* 0x000000564c20723c */ /* 0x040fe60000001820 */
[----:B------:R3:W-:Y:S05]  /*db40*/  MUFU.EX2 R101, R84 ;  /* 0x0000005400657308 */ /* 0x0007ea0000000800 */
[-C--:B--2---:R-:W-:Y:S05]  /*db50*/  HMMA.16816.F32 R36, R76, R92.reuse, R36 ;  /* 0x0000005c4c24723c */ /* 0x084fea0000001824 */
[----:B------:R-:W-:Y:S03]  /*db60*/  MUFU.EX2 R210, R210 ;  /* 0x000000d200d27308 */ /* 0x000fe60000000800 */
[C---:B------:R-:W-:Y:S07]  /*db70*/  HMMA.16816.F32 R40, R80.reuse, R92, R40 ;  /* 0x0000005c5028723c */ /* 0x040fee0000001828 */
[----:B------:R-:W-:Y:S01]  /*db80*/  FFMA.FTZ R92, R161, c[0x0][0x2d0], -R194 ;  /* 0x0000b400a15c7a23 */ /* 0x000fe200000108c2 */
[-C--:B------:R-:W-:Y:S01]  /*db90*/  HMMA.16816.F32 R44, R80, R94.reuse, R44 ;  /* 0x0000005e502c723c */ /* 0x080fe2000000182c */
[----:B------:R-:W-:Y:S03]  /*dba0*/  MUFU.EX2 R202, R202 ;  /* 0x000000ca00ca7308 */ /* 0x000fe60000000800 */
[--C-:B---3--:R-:W-:Y:S04]  /*dbb0*/  FFMA.FTZ R84, R156, c[0x0][0x2d0], -R196.reuse ;  /* 0x0000b4009c547a23 */ /* 0x108fe800000108c4 */
[C---:B------:R-:W-:Y:S03]  /*dbc0*/  HMMA.16816.F32 R48, R76.reuse, R94, R48 ;  /* 0x0000005e4c30723c */ /* 0x040fe60000001830 */
[----:B------:R2:W3:Y:S05]  /*dbd0*/  MUFU.EX2 R113, R84 ;  /* 0x0000005400717308 */ /* 0x0004ea0000000800 */
[-C--:B-1----:R-:W-:Y:S05]  /*dbe0*/  HMMA.16816.F32 R52, R76, R88.reuse, R52 ;  /* 0x000000584c34723c */ /* 0x082fea0000001834 */
[----:B------:R1:W4:Y:S03]  /*dbf0*/  MUFU.EX2 R126, R92 ;  /* 0x0000005c007e7308 */ /* 0x0003260000000800 */
[C---:B------:R-:W-:Y:S07]  /*dc00*/  HMMA.16816.F32 R56, R80.reuse, R88, R56 ;  /* 0x000000585038723c */ /* 0x040fee0000001838 */
[----:B------:R-:W-:Y:S01]  /*dc10*/  MUFU.EX2 R201, R201 ;  /* 0x000000c900c97308 */ /* 0x000fe20000000800 */
[-C--:B------:R-:W-:Y:S01]  /*dc20*/  HMMA.16816.F32 R60, R80, R90.reuse, R60 ;  /* 0x0000005a503c723c */ /* 0x080fe2000000183c */
[----:B--2---:R-:W-:Y:S06]  /*dc30*/  FFMA.FTZ R84, R163, c[0x0][0x2d0], -R196 ;  /* 0x0000b400a3547a23 */ /* 0x004fec00000108c4 */
[----:B---3--:R-:W-:Y:S01]  /*dc40*/  F2FP.PACK_AB R80, R113, R101 ;  /* 0x000000657150723e */ /* 0x008fe200000000ff */
[----:B------:R-:W-:Y:S01]  /*dc50*/  HMMA.16816.F32 R64, R76, R90, R64 ;  /* 0x0000005a4c40723c */ /* 0x000fe20000001840 */
[----:B------:R2:W3:Y:S01]  /*dc60*/  MUFU.EX2 R124, R84 ;  /* 0x00000054007c7308 */ /* 0x0004e20000000800 */
[----:B------:R-:W-:Y:S02]  /*dc70*/  LDSM.16.MT88.4 R88, [R220+0x1900] ;  /* 0x00190000dc58783b */ /* 0x000fe40000004200 */
[--C-:B-1----:R-:W-:Y:S01]  /*dc80*/  FFMA.FTZ R92, R160, c[0x0][0x2d0], -R194.reuse ;  /* 0x0000b400a05c7a23 */ /* 0x102fe200000108c2 */
[----:B----4-:R-:W-:Y:S02]  /*dc90*/  MOV R176, R126 ;  /* 0x0000007e00b07202 */ /* 0x010fe40000000f00 */
[----:B------:R-:W-:Y:S04]  /*dca0*/  F2FP.PACK_AB R76, R102, R134 ;  /* 0x00000086664c723e */ /* 0x000fe800000000ff */
[----:B------:R-:W1:Y:S01]  /*dcb0*/  MUFU.EX2 R127, R92 ;  /* 0x0000005c007f7308 */ /* 0x000e620000000800 */
[----:B------:R-:W-:Y:S02]  /*dcc0*/  F2FP.PACK_AB R77, R112, R100 ;  /* 0x00000064704d723e */ /* 0x000fe400000000ff */
[----:B------:R-:W-:Y:S02]  /*dcd0*/  F2FP.PACK_AB R78, R249, R115 ;  /* 0x00000073f94e723e */ /* 0x000fe400000000ff */
[----:B------:R-:W-:Y:S05]  /*dce0*/  F2FP.PACK_AB R79, R247, R248 ;  /* 0x000000f8f74f723e */ /* 0x000fea00000000ff */
[----:B------:R-:W-:Y:S01]  /*dcf0*/  MUFU.EX2 R243, R243 ;  /* 0x000000f300f37308 */ /* 0x000fe20000000800 */
[----:B--2---:R-:W-:Y:S01]  /*dd00*/  FFMA.FTZ R84, R162, c[0x0][0x2d0], -R194 ;  /* 0x0000b400a2547a23 */ /* 0x004fe200000108c2 */
[----:B---3--:R-:W-:Y:S08]  /*dd10*/  F2FP.PACK_AB R82, R252, R124 ;  /* 0x0000007cfc52723e */ /* 0x008ff000000000ff */
[----:B------:R2:W3:Y:S01]  /*dd20*/  MUFU.EX2 R125, R84 ;  /* 0x00000054007d7308 */ /* 0x0004e20000000800 */
[-C--:B-1----:R-:W-:Y:S01]  /*dd30*/  F2FP.PACK_AB R83, R251, R127.reuse ;  /* 0x0000007ffb53723e */ /* 0x082fe200000000ff */
[----:B------:R-:W-:Y:S01]  /*dd40*/  LDSM.16.MT88.4 R92, [R219+0x1900] ;  /* 0x00190000db5c783b */ /* 0x000fe20000004200 */
[----:B------:R-:W-:Y:S07]  /*dd50*/  MOV R182, R127 ;  /* 0x0000007f00b67202 */ /* 0x000fee0000000f00 */
[----:B------:R-:W-:Y:S10]  /*dd60*/  MUFU.EX2 R209, R209 ;  /* 0x000000d100d17308 */ /* 0x000ff40000000800 */
[----:B------:R-:W-:Y:S01]  /*dd70*/  MUFU.EX2 R207, R207 ;  /* 0x000000cf00cf7308 */ /* 0x000fe20000000800 */
[----:B--2---:R-:W1:Y:S01]  /*dd80*/  LDSM.16.MT88.4 R84, [R225+0x1900] ;  /* 0x00190000e154783b */ /* 0x004e620000004200 */
[----:B---3--:R-:W-:Y:S08]  /*dd90*/  F2FP.PACK_AB R81, R126, R125 ;  /* 0x0000007d7e51723e */ /* 0x008ff000000000ff */
        /* <DEDUP_REMOVED lines=54> */
[--C-:B------:R-:W-:Y:S03]  /*e100*/  FFMA.FTZ R85, R183, c[0x0][0x2d0], -R196.reuse ;  /* 0x0000b400b7557a23 */ /* 0x100fe600000108c4 */
[----:B------:R-:W-:Y:S01]  /*e110*/  IMAD.MOV.U32 R190, RZ, RZ, R125 ;  /* 0x000000ffffbe7224 */ /* 0x000fe200078e007d */
[----:B------:R-:W-:Y:S01]  /*e120*/  MUFU.EX2 R84, R84 ;  /* 0x0000005400547308 */ /* 0x000fe20000000800 */
[----:B------:R-:W-:Y:S02]  /*e130*/  MOV R183, R124 ;  /* 0x0000007c00b77202 */ /* 0x000fe40000000f00 */
[C---:B------:R-:W-:Y:S07]  /*e140*/  HMMA.16816.F32 R32, R76.reuse, R86, R32 ;  /* 0x000000564c20723c */ /* 0x040fee0000001820 */
[--C-:B------:R-:W-:Y:S01]  /*e150*/  FFMA.FTZ R86, R181, c[0x0][0x2d0], -R196.reuse ;  /* 0x0000b400b5567a23 */ /* 0x100fe200000108c4 */
[-C--:B------:R-:W-:Y:S01]  /*e160*/  HMMA.16816.F32 R36, R76, R92.reuse, R36 ;  /* 0x0000005c4c24723c */ /* 0x080fe20000001824 */
[----:B------:R-:W-:Y:S01]  /*e170*/  MOV R181, R115 ;  /* 0x0000007300b57202 */ /* 0x000fe20000000f00 */
[----:B------:R-:W1:Y:S02]  /*e180*/  MUFU.EX2 R85, R85 ;  /* 0x0000005500557308 */ /* 0x000e640000000800 */
[----:B------:R-:W-:Y:S02]  /*e190*/  FFMA.FTZ R196, R179, c[0x0][0x2d0], -R196 ;  /* 0x0000b400b3c47a23 */ /* 0x000fe400000108c4 */
[----:B------:R-:W-:Y:S02]  /*e1a0*/  IMAD.MOV.U32 R179, RZ, RZ, R114 ;  /* 0x000000ffffb37224 */ /* 0x000fe400078e0072 */
[C---:B------:R-:W-:Y:S01]  /*e1b0*/  HMMA.16816.F32 R40, R80.reuse, R92, R40 ;  /* 0x0000005c5028723c */ /* 0x040fe20000001828 */
[--C-:B------:R-:W-:Y:S03]  /*e1c0*/  FFMA.FTZ R87, R191, c[0x0][0x2d0], -R194.reuse ;  /* 0x0000b400bf577a23 */ /* 0x100fe600000108c2 */
[----:B------:R-:W-:Y:S01]  /*e1d0*/  MOV R191, R113 ;  /* 0x0000007100bf7202 */ /* 0x000fe20000000f00 */
[----:B------:R-:W-:Y:S02]  /*e1e0*/  MUFU.EX2 R86, R86 ;  /* 0x0000005600567308 */ /* 0x000fe40000000800 */
[--C-:B------:R-:W-:Y:S01]  /*e1f0*/  FFMA.FTZ R92, R186, c[0x0][0x2d0], -R194.reuse ;  /* 0x0000b400ba5c7a23 */ /* 0x100fe200000108c2 */
[-C--:B------:R-:W-:Y:S01]  /*e200*/  HMMA.16816.F32 R44, R80, R94.reuse, R44 ;  /* 0x0000005e502c723c */ /* 0x080fe2000000182c */
[----:B------:R-:W-:Y:S02]  /*e210*/  MOV R186, R112 ;  /* 0x0000007000ba7202 */ /* 0x000fe40000000f00 */
[----:B------:R-:W-:Y:S01]  /*e220*/  LDSM.16.MT88.4 R112, [R219+0x2900] ;  /* 0x00290000db70783b */ /* 0x000fe20000004200 */
[--C-:B------:R-:W-:Y:S01]  /*e230*/  FFMA.FTZ R93, R184, c[0x0][0x2d0], -R194.reuse ;  /* 0x0000b400b85d7a23 */ /* 0x100fe200000108c2 */
[----:B------:R-:W-:Y:S01]  /*e240*/  MOV R184, R101 ;  /* 0x0000006500b87202 */ /* 0x000fe20000000f00 */
[----:B------:R-:W-:Y:S01]  /*e250*/  FFMA.FTZ R194, R73, c[0x0][0x2d0], -R194 ;  /* 0x0000b40049c27a23 */ /* 0x000fe200000108c2 */
[----:B------:R-:W3:Y:S01]  /*e260*/  MUFU.EX2 R196, R196 ;  /* 0x000000c400c47308 */ /* 0x000ee20000000800 */
[C---:B------:R-:W-:Y:S01]  /*e270*/  HMMA.16816.F32 R48, R76.reuse, R94, R48 ;  /* 0x0000005e4c30723c */ /* 0x040fe20000001830 */
[----:B------:R-:W-:Y:S03]  /*e280*/  IMAD.MOV.U32 R73, RZ, RZ, R100 ;  /* 0x000000ffff497224 */ /* 0x000fe600078e0064 */
[----:B-1----:R-:W-:Y:S01]  /*e290*/  F2FP.PACK_AB R124, R85, R84 ;  /* 0x00000054557c723e */ /* 0x002fe200000000ff */
[----:B------:R-:W-:Y:S02]  /*e2a0*/  FADD.FTZ R117, R73, R117 ;  /* 0x0000007549757221 */ /* 0x000fe40000010000 */
[----:B------:R-:W-:Y:S01]  /*e2b0*/  IMAD.MOV.U32 R95, RZ, RZ, R103 ;  /* 0x000000ffff5f7224 */ /* 0x000fe200078e0067 */
[-C--:B--2---:R-:W-:Y:S01]  /*e2c0*/  HMMA.16816.F32 R52, R76, R88.reuse, R52 ;  /* 0x000000584c34723c */ /* 0x084fe20000001834 */
[----:B------:R-:W-:Y:S01]  /*e2d0*/  MOV R94, R102 ;  /* 0x00000066005e7202 */ /* 0x000fe20000000f00 */
[----:B------:R-:W-:Y:S01]  /*e2e0*/  MUFU.EX2 R87, R87 ;  /* 0x0000005700577308 */ /* 0x000fe20000000800 */
[----:B------:R-:W1:Y:S01]  /*e2f0*/  LDSM.16.MT88.4 R100, [R220+0x2900] ;  /* 0x00290000dc64783b */ /* 0x000e620000004200 */
[----:B------:R-:W-:Y:S02]  /*e300*/  FADD.FTZ R117, R186, R117 ;  /* 0x00000075ba757221 */ /* 0x000fe40000010000 */
[----:B------:R-:W-:Y:S02]  /*e310*/  FADD.FTZ R119, R94, R119 ;  /* 0x000000775e777221 */ /* 0x000fe40000010000 */
[C---:B------:R-:W-:Y:S01]  /*e320*/  HMMA.16816.F32 R56, R80.reuse, R88, R56 ;  /* 0x000000585038723c */ /* 0x040fe20000001838 */
[----:B------:R-:W-:Y:S03]  /*e330*/  FADD.FTZ R117, R248, R117 ;  /* 0x00000075f8757221 */ /* 0x000fe60000010000 */
[----:B------:R-:W2:Y:S01]  /*e340*/  MUFU.EX2 R92, R92 ;  /* 0x0000005c005c7308 */ /* 0x000ea20000000800 */
[----:B------:R-:W-:Y:S01]  /*e350*/  FADD.FTZ R119, R181, R119 ;  /* 0x00000077b5777221 */ /* 0x000fe20000010000 */
[----:B---3--:R-:W-:Y:S02]  /*e360*/  F2FP.PACK_AB R126, R196, R86 ;  /* 0x00000056c47e723e */ /* 0x008fe400000000ff */
[-C--:B------:R-:W-:Y:S01]  /*e370*/  HMMA.16816.F32 R60, R80, R90.reuse, R60 ;  /* 0x0000005a503c723c */ /* 0x080fe2000000183c */
[----:B------:R-:W-:Y:S03]  /*e380*/  FADD.FTZ R119, R249, R119 ;  /* 0x00000077f9777221 */ /* 0x000fe60000010000 */
[----:B------:R-:W-:Y:S02]  /*e390*/  FADD.FTZ R117, R247, R117 ;  /* 0x00000075f7757221 */ /* 0x000fe40000010000 */
        /* <DEDUP_REMOVED lines=9> */
[----:B--2---:R-:W-:Y:S01]  /*e430*/  F2FP.PACK_AB R125, R92, R87 ;  /* 0x000000575c7d723e */ /* 0x004fe200000000ff */
        /* <DEDUP_REMOVED lines=27> */
[-C--:B-1----:R-:W-:Y:S01]  /*e5f0*/  HMMA.16816.F32 R144, R128, R100.reuse, R20 ;  /* 0x000000648090723c */ /* 0x082fe20000001814 */
        /* <DEDUP_REMOVED lines=15> */
[----:B------:R-:W-:Y:S04]  /*e6f0*/  FADD.FTZ R8, R87, R8 ;  /* 0x0000000857087221 */ /* 0x000fe80000010000 */
[----:B------:R-:W-:Y:S03]  /*e700*/  FADD.FTZ R8, R92, R8 ;  /* 0x000000085c087221 */ /* 0x000fe60000010000 */
[C---:B------:R-:W-:Y:S01]  /*e710*/  HMMA.16816.F32 R108, R124.reuse, R112, R40 ;  /* 0x000000707c6c723c */ /* 0x040fe20000001828 */
[----:B------:R-:W-:Y:S04]  /*e720*/  FADD.FTZ R8, R93, R8 ;  /* 0x000000085d087221 */ /* 0x000fe80000010000 */
[----:B------:R-:W-:Y:S03]  /*e730*/  FADD.FTZ R238, R194, R8 ;  /* 0x00000008c2ee7221 */ /* 0x000fe60000010000 */
[-C--:B------:R-:W-:Y:S07]  /*e740*/  HMMA.16816.F32 R132, R124, R114.reuse, R44 ;  /* 0x000000727c84723c */ /* 0x080fee000000182c */
[----:B------:R-:W-:Y:S01]  /*e750*/  MOV R44, R72 ;  /* 0x00000048002c7202 */ /* 0x000fe20000000f00 */
[C---:B------:R-:W-:Y:S08]  /*e760*/  HMMA.16816.F32 R112, R128.reuse, R114, R48 ;  /* 0x000000728070723c */ /* 0x040ff00000001830 */
[-C--:B----4-:R-:W-:Y:S08]  /*e770*/  HMMA.16816.F32 R116, R128, R4.reuse, R52 ;  /* 0x000000048074723c */ /* 0x090ff00000001834 */
[C---:B------:R-:W-:Y:S08]  /*e780*/  HMMA.16816.F32 R120, R124.reuse, R4, R56 ;  /* 0x000000047c78723c */ /* 0x040ff00000001838 */
[-C--:B------:R-:W-:Y:S08]  /*e790*/  HMMA.16816.F32 R124, R124, R6.reuse, R60 ;  /* 0x000000067c7c723c */ /* 0x080ff0000000183c */
[----:B------:R-:W-:Y:S01]  /*e7a0*/  HMMA.16816.F32 R128, R128, R6, R64 ;  /* 0x000000068080723c */ /* 0x000fe20000001840 */
[----:B------:R-:W-:-:S07]  /*e7b0*/  @P0 BRA `(.L_x_291) ;  /* 0xffff9bb000000947 */ /* 0x000fce000383ffff */
.L_x_272:
[----:B------:R-:W1:Y:S01]  /*e7c0*/  S2UR UR13, SR_CTAID.X ;  /* 0x00000000000d79c3 */ /* 0x000e620000002500 */
[----:B------:R-:W-:-:S02]  /*e7d0*/  UISETP.NE.AND UP1, UPT, UR35, URZ, UPT ;  /* 0x0000003f2300728c */ /* 0x000fc4000bf25270 */
[----:B------:R-:W-:Y:S02]  /*e7e0*/  ULDC.64 UR6, c[0x0][0x2c8] ;  /* 0x0000b20000067ab9 */ /* 0x000fe40000000a00 */
[----:B------:R-:W-:-:S06]  /*e7f0*/  UISETP.NE.AND UP0, UPT, UR34, URZ, UPT ;  /* 0x0000003f2200728c */ /* 0x000fcc000bf05270 */
[----:B------:R-:W-:Y:S01]  /*e800*/  PLOP3.LUT P0, PT, PT, PT, UP0, 0x40, 0x0 ;  /* 0x000000000000781c */ /* 0x000fe20003f0e808 */
[----:B-1----:R-:W-:-:S04]  /*e810*/  ULEA UR13, UR13, 0x7f, 0x7 ;  /* 0x0000007f0d0d7891 */ /* 0x002fc8000f8e383f */
[----:B------:R-:W-:Y:S02]  /*e820*/  UIMAD.WIDE.U32 UR20, UR13, UR6, URZ ;  /* 0x000000060d1472a5 */ /* 0x000fe4000f8e003f */
[----:B------:R-:W-:Y:S02]  /*e830*/  UIADD3 UR6, UR8, 0x1, -UR15 ;  /* 0x0000000108067890 */ /* 0x000fe4000fffe80f */
[----:B------:R-:W-:-:S03]  /*e840*/  UMOV UR18, UR13 ;  /* 0x0000000d00127c82 */ /* 0x000fc60008000000 */
[----:B------:R-:W-:Y:S02]  /*e850*/  @UP1 UMOV UR13, UR21 ;  /* 0x00000015000d1c82 */ /* 0x000fe40008000000 */
[----:B------:R-:W-:-:S03]  /*e860*/  @UP1 USHF.R.U32.HI UR18, URZ, UR7, UR13 ;  /* 0x000000073f121299 */ /* 0x000fc6000801160d */
[----:B------:R-:W-:Y:S02]  /*e870*/  ULDC UR13, c[0x0][0x324] ;  /* 0x0000c900000d7ab9 */ /* 0x000fe40000000800 */
[----:B------:R-:W-:-:S04]  /*e880*/  UIADD3 UR18, UR6, UR18, URZ ;  /* 0x0000001206127290 */ /* 0x000fc8000fffe03f */
[----:B------:R-:W-:Y:S01]  /*e890*/  UIADD3 UR13, UR18, -UR13, URZ ;  /* 0x8000000d120d7290 */ /* 0x000fe2000fffe03f */
[----:B------:R-:W-:Y:S05]  /*e8a0*/  @P0 BRA `(.L_x_292) ;  /* 0x0000018000000947 */ /* 0x000fea0003800000 */
[----:B------:R-:W-:-:S06]  /*e8b0*/  UISETP.GT.AND UP0, UPT, UR18, -0x1, UPT ;  /* 0xffffffff1200788c */ /* 0x000fcc000bf04270 */
[----:B------:R-:W-:-:S13]  /*e8c0*/  PLOP3.LUT P0, PT, PT, PT, UP0, 0x80, 0x0 ;  /* 0x000000000000781c */ /* 0x000fda0003f0f008 */
[----:B------:R-:W-:Y:S05]  /*e8d0*/  @P0 BRA `(.L_x_293) ;  /* 0x000000a000000947 */ /* 0x000fea0003800000 */
[----:B------:R-:W-:Y:S02]  /*e8e0*/  UMOV UR7, 0x1 ;  /* 0x0000000100077882 */ /* 0x000fe40000000000 */
[----:B------:R-:W-:Y:S02]  /*e8f0*/  ULDC UR6, c[0x0][0x32c] ;  /* 0x0000cb0000067ab9 */ /* 0x000fe40000000800 */
[----:B------:R-:W-:Y:S02]  /*e900*/  UISETP.NE.AND UP0, UPT, UR7, UR6, UPT ;  /* 0x000000060700728c */ /* 0x000fe4000bf05270 */
[----:B------:R-:W-:Y:S02]  /*e910*/  ULOP3.LUT UR18, URZ, UR18, URZ, 0x33, !UPT ;  /* 0x000000123f127292 */ /* 0x000fe4000f8e333f */
[----:B------:R-:W-:Y:S02]  /*e920*/  ULDC.64 UR6, c[0x0][0x330] ;  /* 0x0000cc0000067ab9 */ /* 0x000fe40000000a00 */
[----:B------:R-:W-:-:S07]  /*e930*/  UIMAD.WIDE.U32 UR20, UR18, UR6, URZ ;  /* 0x00000006121472a5 */ /* 0x000fce000f8e003f */
[----:B------:R-:W-:Y:S02]  /*e940*/  @UP0 UMOV UR19, UR21 ;  /* 0x0000001500130c82 */ /* 0x000fe40008000000 */
[----:B------:R-:W-:-:S04]  /*e950*/  @UP0 USHF.R.U32.HI UR18, URZ, UR7, UR19 ;  /* 0x000000073f120299 */ /* 0x000fc80008011613 */
[----:B------:R-:W-:Y:S01]  /*e960*/  ULOP3.LUT UR18, URZ, UR18, URZ, 0x33, !UPT ;  /* 0x000000123f127292 */ /* 0x000fe2000f8e333f */
[----:B------:R-:W-:Y:S05]  /*e970*/  BRA `(.L_x_294) ;  /* 0x0000007000007947 */ /* 0x000fea0003800000 */
.L_x_293:
[----:B------:R-:W-:Y:S02]  /*e980*/  UMOV UR7, 0x1 ;  /* 0x0000000100077882 */ /* 0x000fe40000000000 */
[----:B------:R-:W-:Y:S02]  /*e990*/  ULDC UR6, c[0x0][0x32c] ;  /* 0x0000cb0000067ab9 */ /* 0x000fe40000000800 */
[----:B------:R-:W-:-:S03]  /*e9a0*/  UISETP.NE.AND UP0, UPT, UR7, UR6, UPT ;  /* 0x000000060700728c */ /* 0x000fc6000bf05270 */
[----:B------:R-:W-:Y:S02]  /*e9b0*/  ULDC.64 UR6, c[0x0][0x330] ;  /* 0x0000cc0000067ab9 */ /* 0x000fe40000000a00 */
[----:B------:R-:W-:-:S07]  /*e9c0*/  UIMAD.WIDE.U32 UR20, UR18, UR6, URZ ;  /* 0x00000006121472a5 */ /* 0x000fce000f8e003f */
[----:B------:R-:W-:Y:S02]  /*e9d0*/  @UP0 UMOV UR19, UR21 ;  /* 0x0000001500130c82 */ /* 0x000fe40008000000 */
[----:B------:R-:W-:Y:S02]  /*e9e0*/  @UP0 USHF.R.U32.HI UR18, URZ, UR7, UR19 ;  /* 0x000000073f120299 */ /* 0x000fe40008011613 */
.L_x_294:
[----:B------:R-:W-:Y:S02]  /*e9f0*/  ULDC UR6, c[0x0][0x32c] ;  /* 0x0000cb0000067ab9 */ /* 0x000fe40000000800 */
[----:B------:R-:W-:-:S04]  /*ea00*/  UIMAD UR6, UR18, UR6, URZ ;  /* 0x00000006120672a4 */ /* 0x000fc8000f8e023f */
[----:B------:R-:W-:-:S04]  /*ea10*/  UISETP.LT.AND UP0, UPT, UR13, UR6, UPT ;  /* 0x000000060d00728c */ /* 0x000fc8000bf01270 */
[----:B------:R-:W-:-:S04]  /*ea20*/  USEL UR13, UR13, UR6, !UP0 ;  /* 0x000000060d0d7287 */ /* 0x000fc8000c000000 */
.L_x_292:
[----:B------:R-:W-:-:S04]  /*ea30*/  UIADD3 UR13, UR13, 0x5f, URZ ;  /* 0x0000005f0d0d7890 */ /* 0x000fc8000fffe03f */
        /* <DEDUP_REMOVED lines=11> */
[----:B------:R-:W-:Y:S02]  /*eaf0*/  MOV R165, R0 ;  /* 0x0000000000a57202 */ /* 0x000fe40000000f00 */
.L_x_298:
        /* <DEDUP_REMOVED lines=64> */
.L_x_296:
        /* <DEDUP_REMOVED lines=175> */
.L_x_297:
[----:B------:R-:W-:Y:S01]  /*f9f0*/  FMNMX.FTZ R169, R8, R165, !PT ;  /* 0x000000a508a97209 */ /* 0x000fe20007810000 */
[----:B-1----:R-:W-:Y:S01]  /*fa00*/  LDSM.16.MT88.4 R172, [R225+0x100] ;  /* 0x00010000e1ac783b */ /* 0x002fe20000004200 */
[----:B------:R-:W-:Y:S01]  /*fa10*/  FMNMX.FTZ R3, R4, R167, !PT ;  /* 0x000000a704037209 */ /* 0x000fe20007810000 */
[----:B------:R-:W-:Y:S01]  /*fa20*/  UISETP.GT.AND UP0, UPT, UR17, UR6, UPT ;  /* 0x000000061100728c */ /* 0x000fe2000bf04270 */
[----:B------:R-:W-:Y:S01]  /*fa30*/  FMNMX.FTZ R169, R9, R169, !PT ;  /* 0x000000a909a97209 */ /* 0x000fe20007810000 */
[----:B------:R-:W-:Y:S01]  /*fa40*/  UIADD3 UR17, UR17, -0x1, URZ ;  /* 0xffffffff11117890 */ /* 0x000fe2000fffe03f */
        /* <DEDUP_REMOVED lines=86> */
[----:B------:R-:W-:Y:S02]  /*ffb0*/  PLOP3.LUT P0, PT, PT, PT, UP0, 0x80, 0x0 ;  /* 0x000000000000781c */ /* 0x000fe40003f0f008 */
[----:B------:R-:W-:Y:S04]  /*ffc0*/  FMNMX.FTZ R169, R89, R169, !PT ;  /* 0x000000a959a97209 */ /* 0x000fe80007810000 */
[----:B------:R-:W-:Y:S01]  /*ffd0*/  FMNMX.FTZ R169, R92, R169, !PT ;  /* 0x000000a95ca97209 */ /* 0x000fe20007810000 */
[----:B------:R-:W-:Y:S03]  /*ffe0*/  SHFL.BFLY PT, R2, R170, 0x2, 0x1f ;  /* 0x0c401f00aa027f89 */ /* 0x000fe600000e0000 */
[----:B------:R-:W-:Y:S05]  /*fff0*/  FMNMX.FTZ R169, R93, R169, !PT ;  /* 0x000000a95da97209 */ /* 0x000fea0007810000 */
[----:B------:R-:W1:Y:S02]  /*10000*/  SHFL.BFLY PT, R168, R169, 0x2, 0x1f ;  /* 0x0c401f00a9a87f89 */ /* 0x000e6400000e0000 */
[----:B-1----:R-:W-:Y:S02]  /*10010*/  FMNMX.FTZ R169, R169, R168, !PT ;  /* 0x000000a8a9a97209 */ /* 0x002fe40007810000 */
[----:B------:R-:W-:Y:S02]  /*10020*/  FMNMX.FTZ R168, R75, R0, !PT ;  /* 0x000000004ba87209 */ /* 0x000fe40007810000 */
[----:B------:R-:W-:Y:S02]  /*10030*/  FMNMX.FTZ R3, R3, R171, !PT ;  /* 0x000000ab03037209 */ /* 0x000fe40007810000 */
[----:B------:R-:W1:Y:S01]  /*10040*/  SHFL.BFLY PT, R0, R169, 0x1, 0x1f ;  /* 0x0c201f00a9007f89 */ /* 0x000e6200000e0000 */
[----:B------:R-:W-:Y:S02]  /*10050*/  FMNMX.FTZ R168, R78, R168, !PT ;  /* 0x000000a84ea87209 */ /* 0x000fe40007810000 */
[----:B------:R-:W-:Y:S02]  /*10060*/  FMNMX.FTZ R170, R170, R2, !PT ;  /* 0x00000002aaaa7209 */ /* 0x000fe40007810000 */
[----:B------:R-:W-:Y:S03]  /*10070*/  FMNMX.FTZ R168, R79, R168, !PT ;  /* 0x000000a84fa87209 */ /* 0x000fe60007810000 */
[----:B------:R-:W2:Y:S01]  /*10080*/  SHFL.BFLY PT, R171, R3, 0x1, 0x1f ;  /* 0x0c201f0003ab7f89 */ /* 0x000ea200000e0000 */
[----:B------:R-:W-:Y:S04]  /*10090*/  FMNMX.FTZ R168, R90, R168, !PT ;  /* 0x000000a85aa87209 */ /* 0x000fe80007810000 */
[----:B------:R-:W-:Y:S03]  /*100a0*/  FMNMX.FTZ R168, R91, R168, !PT ;  /* 0x000000a85ba87209 */ /* 0x000fe60007810000 */
[----:B------:R-:W3:Y:S01]  /*100b0*/  SHFL.BFLY PT, R2, R170, 0x1, 0x1f ;  /* 0x0c201f00aa027f89 */ /* 0x000ee200000e0000 */
[----:B------:R-:W-:Y:S04]  /*100c0*/  FMNMX.FTZ R168, R94, R168, !PT ;  /* 0x000000a85ea87209 */ /* 0x000fe80007810000 */
[----:B------:R-:W-:Y:S02]  /*100d0*/  FMNMX.FTZ R168, R95, R168, !PT ;  /* 0x000000a85fa87209 */ /* 0x000fe40007810000 */
[----:B-1----:R-:W-:Y:S03]  /*100e0*/  FMNMX.FTZ R0, R169, R0, !PT ;  /* 0x00000000a9007209 */ /* 0x002fe60007810000 */
[----:B------:R-:W1:Y:S02]  /*100f0*/  SHFL.BFLY PT, R169, R168, 0x2, 0x1f ;  /* 0x0c401f00a8a97f89 */ /* 0x000e6400000e0000 */
[C---:B------:R-:W-:Y:S02]  /*10100*/  FMUL.FTZ R201, R0.reuse, c[0x0][0x2d0] ;  /* 0x0000b40000c97a20 */ /* 0x040fe40000410000 */
[----:B------:R-:W-:Y:S01]  /*10110*/  FADD.FTZ R165, -R0, R165 ;  /* 0x000000a500a57221 */ /* 0x000fe20000010100 */
[----:B--2---:R-:W-:Y:S01]  /*10120*/  FMNMX.FTZ R3, R3, R171, !PT ;  /* 0x000000ab03037209 */ /* 0x004fe20007810000 */
[--C-:B------:R-:W-:Y:S02]  /*10130*/  FFMA.FTZ R247, R44, c[0x0][0x2d0], -R201.reuse ;  /* 0x0000b4002cf77a23 */ /* 0x100fe400000108c9 */
[--C-:B------:R-:W-:Y:S02]  /*10140*/  FFMA.FTZ R248, R45, c[0x0][0x2d0], -R201.reuse ;  /* 0x0000b4002df87a23 */ /* 0x100fe400000108c9 */
[----:B------:R-:W-:Y:S02]  /*10150*/  FFMA.FTZ R57, R57, c[0x0][0x2d0], -R201 ;  /* 0x0000b40039397a23 */ /* 0x000fe400000108c9 */
[----:B------:R-:W-:Y:S01]  /*10160*/  MUFU.EX2 R247, R247 ;  /* 0x000000f700f77308 */ /* 0x000fe20000000800 */
[----:B------:R-:W-:Y:S01]  /*10170*/  FMUL.FTZ R203, R3, c[0x0][0x2d0] ;  /* 0x0000b40003cb7a20 */ /* 0x000fe20000410000 */
[----:B---3--:R-:W-:Y:S01]  /*10180*/  FMNMX.FTZ R2, R170, R2, !PT ;  /* 0x00000002aa027209 */ /* 0x008fe20007810000 */
[----:B------:R-:W-:Y:S02]  /*10190*/  FMUL.FTZ R165, R165, c[0x0][0x2d0] ;  /* 0x0000b400a5a57a20 */ /* 0x000fe40000410000 */
[--C-:B------:R-:W-:Y:S02]  /*101a0*/  FFMA.FTZ R209, R48, c[0x0][0x2d0], -R203.reuse ;  /* 0x0000b40030d17a23 */ /* 0x100fe400000108cb */
[--C-:B------:R-:W-:Y:S02]  /*101b0*/  FFMA.FTZ R210, R49, c[0x0][0x2d0], -R203.reuse ;  /* 0x0000b40031d27a23 */ /* 0x100fe400000108cb */
[--C-:B------:R-:W-:Y:S01]  /*101c0*/  FFMA.FTZ R251, R52, c[0x0][0x2d0], -R203.reuse ;  /* 0x0000b40034fb7a23 */ /* 0x100fe200000108cb */
[----:B------:R-:W2:Y:S01]  /*101d0*/  MUFU.EX2 R165, R165 ;  /* 0x000000a500a57308 */ /* 0x000ea20000000800 */
[--C-:B------:R-:W-:Y:S01]  /*101e0*/  FFMA.FTZ R252, R53, c[0x0][0x2d0], -R203.reuse ;  /* 0x0000b40035fc7a23 */ /* 0x100fe200000108cb */
[----:B-1----:R-:W-:Y:S01]  /*101f0*/  FMNMX.FTZ R169, R168, R169, !PT ;  /* 0x000000a9a8a97209 */ /* 0x002fe20007810000 */
[----:B------:R-:W-:Y:S02]  /*10200*/  FMUL.FTZ R202, R2, c[0x0][0x2d0] ;  /* 0x0000b40002ca7a20 */ /* 0x000fe40000410000 */
[--C-:B------:R-:W-:Y:S02]  /*10210*/  FFMA.FTZ R171, R16, c[0x0][0x2d0], -R203.reuse ;  /* 0x0000b40010ab7a23 */ /* 0x100fe400000108cb */
[--C-:B------:R-:W-:Y:S01]  /*10220*/  FFMA.FTZ R211, R50, c[0x0][0x2d0], -R202.reuse ;  /* 0x0000b40032d37a23 */ /* 0x100fe200000108ca */
[----:B------:R-:W1:Y:S01]  /*10230*/  SHFL.BFLY PT, R168, R169, 0x1, 0x1f ;  /* 0x0c201f00a9a87f89 */ /* 0x000e6200000e0000 */
[--C-:B------:R-:W-:Y:S01]  /*10240*/  FFMA.FTZ R242, R51, c[0x0][0x2d0], -R202.reuse ;  /* 0x0000b40033f27a23 */ /* 0x100fe200000108ca */
[----:B------:R-:W-:Y:S01]  /*10250*/  MUFU.EX2 R209, R209 ;  /* 0x000000d100d17308 */ /* 0x000fe20000000800 */
[--C-:B------:R-:W-:Y:S02]  /*10260*/  FFMA.FTZ R55, R55, c[0x0][0x2d0], -R202.reuse ;  /* 0x0000b40037377a23 */ /* 0x100fe400000108ca */
[--C-:B------:R-:W-:Y:S02]  /*10270*/  FFMA.FTZ R180, R17, c[0x0][0x2d0], -R203.reuse ;  /* 0x0000b40011b47a23 */ /* 0x100fe400000108cb */
[--C-:B------:R-:W-:Y:S01]  /*10280*/  FFMA.FTZ R182, R18, c[0x0][0x2d0], -R202.reuse ;  /* 0x0000b40012b67a23 */ /* 0x100fe200000108ca */
[----:B------:R-:W-:Y:S01]  /*10290*/  LDSM.16.MT88.4 R48, [R219+0x900] ;  /* 0x00090000db30783b */ /* 0x000fe20000004200 */
[--C-:B------:R-:W-:Y:S02]  /*102a0*/  FFMA.FTZ R35, R35, c[0x0][0x2d0], -R202.reuse ;  /* 0x0000b40023237a23 */ /* 0x100fe400000108ca */
[--C-:B------:R-:W-:Y:S01]  /*102b0*/  FFMA.FTZ R193, R20, c[0x0][0x2d0], -R203.reuse ;  /* 0x0000b40014c17a23 */ /* 0x100fe200000108cb */
[----:B------:R-:W-:Y:S01]  /*102c0*/  MUFU.EX2 R171, R171 ;  /* 0x000000ab00ab7308 */ /* 0x000fe20000000800 */
[--C-:B------:R-:W-:Y:S02]  /*102d0*/  FFMA.FTZ R194, R21, c[0x0][0x2d0], -R203.reuse ;  /* 0x0000b40015c27a23 */ /* 0x100fe400000108cb */
[--C-:B------:R-:W-:Y:S02]  /*102e0*/  FFMA.FTZ R195, R22, c[0x0][0x2d0], -R202.reuse ;  /* 0x0000b40016c37a23 */ /* 0x100fe400000108ca */
[--C-:B------:R-:W-:Y:S02]  /*102f0*/  FFMA.FTZ R196, R23, c[0x0][0x2d0], -R202.reuse ;  /* 0x0000b40017c47a23 */ /* 0x100fe400000108ca */
[----:B------:R-:W-:Y:S02]  /*10300*/  FFMA.FTZ R198, R33, c[0x0][0x2d0], -R203 ;  /* 0x0000b40021c67a23 */ /* 0x000fe400000108cb */
[----:B--2---:R-:W-:Y:S01]  /*10310*/  FMUL.FTZ R33, R165, R141 ;  /* 0x0000008da5217220 */ /* 0x004fe20000410000 */
[----:B------:R-:W-:Y:S01]  /*10320*/  MUFU.EX2 R180, R180 ;  /* 0x000000b400b47308 */ /* 0x000fe20000000800 */
[--C-:B------:R-:W-:Y:S01]  /*10330*/  FFMA.FTZ R199, R34, c[0x0][0x2d0], -R202.reuse ;  /* 0x0000b40022c77a23 */ /* 0x100fe200000108ca */
[----:B-1----:R-:W-:Y:S01]  /*10340*/  FMNMX.FTZ R168, R168, R169, !PT ;  /* 0x000000a9a8a87209 */ /* 0x002fe20007810000 */
[----:B------:R-:W-:Y:S02]  /*10350*/  FFMA.FTZ R169, R19, c[0x0][0x2d0], -R202 ;  /* 0x0000b40013a97a23 */ /* 0x000fe400000108ca */
[--C-:B------:R-:W-:Y:S02]  /*10360*/  FFMA.FTZ R186, R12, c[0x0][0x2d0], -R201.reuse ;  /* 0x0000b4000cba7a23 */ /* 0x100fe400000108c9 */
[----:B------:R-:W-:Y:S02]  /*10370*/  FMUL.FTZ R200, R168, c[0x0][0x2d0] ;  /* 0x0000b400a8c87a20 */ /* 0x000fe40000410000 */
[----:B------:R-:W-:Y:S01]  /*10380*/  FMUL.FTZ R12, R165, R152 ;  /* 0x00000098a50c7220 */ /* 0x000fe20000410000 */
[----:B------:R-:W-:Y:S01]  /*10390*/  MUFU.EX2 R182, R182 ;  /* 0x000000b600b67308 */ /* 0x000fe20000000800 */
[--C-:B------:R-:W-:Y:S02]  /*103a0*/  FFMA.FTZ R249, R46, c[0x0][0x2d0], -R200.reuse ;  /* 0x0000b4002ef97a23 */ /* 0x100fe400000108c8 */
[--C-:B------:R-:W-:Y:S02]  /*103b0*/  FFMA.FTZ R250, R47, c[0x0][0x2d0], -R200.reuse ;  /* 0x0000b4002ffa7a23 */ /* 0x100fe400000108c8 */
[----:B------:R-:W-:Y:S01]  /*103c0*/  LDSM.16.MT88.4 R44, [R225+0x1100] ;  /* 0x00110000e12c783b */ /* 0x000fe20000004200 */
[--C-:B------:R-:W-:Y:S02]  /*103d0*/  FFMA.FTZ R59, R59, c[0x0][0x2d0], -R200.reuse ;  /* 0x0000b4003b3b7a23 */ /* 0x100fe400000108c8 */
[--C-:B------:R-:W-:Y:S02]  /*103e0*/  FFMA.FTZ R204, R31, c[0x0][0x2d0], -R200.reuse ;  /* 0x0000b4001fcc7a23 */ /* 0x100fe400000108c8 */
[----:B------:R-:W-:Y:S01]  /*103f0*/  MUFU.EX2 R169, R169 ;  /* 0x000000a900a97308 */ /* 0x000fe20000000800 */
[----:B------:R-:W-:Y:S02]  /*10400*/  FFMA.FTZ R187, R13, c[0x0][0x2d0], -R201 ;  /* 0x0000b4000dbb7a23 */ /* 0x000fe400000108c9 */
[C---:B------:R-:W-:Y:S02]  /*10410*/  FMUL.FTZ R13, R165.reuse, R153 ;  /* 0x00000099a50d7220 */ /* 0x040fe40000410000 */
[--C-:B------:R-:W-:Y:S02]  /*10420*/  FFMA.FTZ R190, R14, c[0x0][0x2d0], -R200.reuse ;  /* 0x0000b4000ebe7a23 */ /* 0x100fe400000108c8 */
[--C-:B------:R-:W-:Y:S02]  /*10430*/  FFMA.FTZ R197, R32, c[0x0][0x2d0], -R203.reuse ;  /* 0x0000b40020c57a23 */ /* 0x100fe400000108cb */
[----:B------:R-:W-:Y:S01]  /*10440*/  FMUL.FTZ R32, R165, R140 ;  /* 0x0000008ca5207220 */ /* 0x000fe20000410000 */
[----:B------:R-:W-:Y:S01]  /*10450*/  MUFU.EX2 R186, R186 ;  /* 0x000000ba00ba7308 */ /* 0x000fe20000000800 */
[----:B------:R-:W-:Y:S02]  /*10460*/  FFMA.FTZ R140, R27, c[0x0][0x2d0], -R200 ;  /* 0x0000b4001b8c7a23 */ /* 0x000fe400000108c8 */
[C---:B------:R-:W-:Y:S02]  /*10470*/  FMUL.FTZ R108, R165.reuse, R108 ;  /* 0x0000006ca56c7220 */ /* 0x040fe40000410000 */
[C---:B------:R-:W-:Y:S02]  /*10480*/  FMUL.FTZ R109, R165.reuse, R109 ;  /* 0x0000006da56d7220 */ /* 0x040fe40000410000 */
[C---:B------:R-:W-:Y:S02]  /*10490*/  FMUL.FTZ R120, R165.reuse, R120 ;  /* 0x00000078a5787220 */ /* 0x040fe40000410000 */
[C---:B------:R-:W-:Y:S01]  /*104a0*/  FMUL.FTZ R121, R165.reuse, R121 ;  /* 0x00000079a5797220 */ /* 0x040fe20000410000 */
[----:B------:R-:W-:Y:S01]  /*104b0*/  MUFU.EX2 R187, R187 ;  /* 0x000000bb00bb7308 */ /* 0x000fe20000000800 */
[C---:B------:R-:W-:Y:S02]  /*104c0*/  FMUL.FTZ R124, R165.reuse, R124 ;  /* 0x0000007ca57c7220 */ /* 0x040fe40000410000 */
[----:B------:R-:W-:Y:S02]  /*104d0*/  FMUL.FTZ R125, R165, R125 ;  /* 0x0000007da57d7220 */ /* 0x000fe40000410000 */
[--C-:B------:R-:W-:Y:S02]  /*104e0*/  FFMA.FTZ R205, R36, c[0x0][0x2d0], -R203.reuse ;  /* 0x0000b40024cd7a23 */ /* 0x100fe400000108cb */
[----:B------:R-:W-:Y:S02]  /*104f0*/  FFMA.FTZ R206, R37, c[0x0][0x2d0], -R203 ;  /* 0x0000b40025ce7a23 */ /* 0x000fe400000108cb */
[--C-:B------:R-:W-:Y:S01]  /*10500*/  FFMA.FTZ R207, R38, c[0x0][0x2d0], -R202.reuse ;  /* 0x0000b40026cf7a23 */ /* 0x100fe200000108ca */
[----:B------:R-:W-:Y:S01]  /*10510*/  MUFU.EX2 R190, R190 ;  /* 0x000000be00be7308 */ /* 0x000fe20000000800 */
[----:B------:R-:W-:Y:S02]  /*10520*/  FFMA.FTZ R208, R39, c[0x0][0x2d0], -R202 ;  /* 0x0000b40027d07a23 */ /* 0x000fe400000108ca */
[--C-:B------:R-:W-:Y:S02]  /*10530*/  FFMA.FTZ R243, R40, c[0x0][0x2d0], -R201.reuse ;  /* 0x0000b40028f37a23 */ /* 0x100fe400000108c9 */
        /* <DEDUP_REMOVED lines=10> */
[----:B------:R-:W-:Y:S02]  /*105e0*/  FFMA.FTZ R77, R77, c[0x0][0x2d0], -R201 ;  /* 0x0000b4004d4d7a23 */ /* 0x000fe400000108c9 */
[--C-:B------:R-:W-:Y:S02]  /*105f0*/  FFMA.FTZ R78, R78, c[0x0][0x2d0], -R200.reuse ;  /* 0x0000b4004e4e7a23 */ /* 0x100fe400000108c8 */
[----:B------:R-:W-:Y:S02]  /*10600*/  FFMA.FTZ R79, R79, c[0x0][0x2d0], -R200 ;  /* 0x0000b4004f4f7a23 */ /* 0x000fe400000108c8 */
[----:B------:R-:W-:Y:S02]  /*10610*/  FADD.FTZ R167, -R3, R167 ;  /* 0x000000a703a77221 */ /* 0x000fe40000010100 */
[----:B------:R-:W-:Y:S01]  /*10620*/  FADD.FTZ R166, -R2, R166 ;  /* 0x000000a602a67221 */ /* 0x000fe20000010100 */
[----:B------:R-:W-:Y:S01]  /*10630*/  MUFU.EX2 R195, R195 ;  /* 0x000000c300c37308 */ /* 0x000fe20000000800 */
[----:B------:R-:W-:Y:S02]  /*10640*/  FMUL.FTZ R167, R167, c[0x0][0x2d0] ;  /* 0x0000b400a7a77a20 */ /* 0x000fe40000410000 */
[----:B------:R-:W-:Y:S02]  /*10650*/  FMUL.FTZ R166, R166, c[0x0][0x2d0] ;  /* 0x0000b400a6a67a20 */ /* 0x000fe40000410000 */
[--C-:B------:R-:W-:Y:S02]  /*10660*/  FFMA.FTZ R183, R4, c[0x0][0x2d0], -R203.reuse ;  /* 0x0000b40004b77a23 */ /* 0x100fe400000108cb */
[----:B------:R-:W-:Y:S02]  /*10670*/  FFMA.FTZ R170, R5, c[0x0][0x2d0], -R203 ;  /* 0x0000b40005aa7a23 */ /* 0x000fe400000108cb */
[--C-:B------:R-:W-:Y:S01]  /*10680*/  FFMA.FTZ R184, R6, c[0x0][0x2d0], -R202.reuse ;  /* 0x0000b40006b87a23 */ /* 0x100fe200000108ca */
[----:B------:R-:W1:Y:S01]  /*10690*/  MUFU.EX2 R167, R167 ;  /* 0x000000a700a77308 */ /* 0x000e620000000800 */
[----:B------:R-:W-:Y:S02]  /*106a0*/  FFMA.FTZ R181, R7, c[0x0][0x2d0], -R202 ;  /* 0x0000b40007b57a23 */ /* 0x000fe400000108ca */
[----:B------:R-:W-:Y:S02]  /*106b0*/  FADD.FTZ R164, -R168, R164 ;  /* 0x000000a4a8a47221 */ /* 0x000fe40000010100 */
[--C-:B------:R-:W-:Y:S02]  /*106c0*/  FFMA.FTZ R188, R8, c[0x0][0x2d0], -R201.reuse ;  /* 0x0000b40008bc7a23 */ /* 0x100fe400000108c9 */
[----:B------:R-:W-:Y:S02]  /*106d0*/  FMUL.FTZ R164, R164, c[0x0][0x2d0] ;  /* 0x0000b400a4a47a20 */ /* 0x000fe40000410000 */
[----:B------:R-:W-:Y:S01]  /*106e0*/  FMUL.FTZ R8, R165, R156 ;  /* 0x0000009ca5087220 */ /* 0x000fe20000410000 */
[----:B------:R-:W2:Y:S01]  /*106f0*/  MUFU.EX2 R166, R166 ;  /* 0x000000a600a67308 */ /* 0x000ea20000000800 */
[----:B------:R-:W-:Y:S02]  /*10700*/  FFMA.FTZ R185, R9, c[0x0][0x2d0], -R201 ;  /* 0x0000b40009b97a23 */ /* 0x000fe400000108c9 */
[----:B------:R-:W-:Y:S02]  /*10710*/  FMUL.FTZ R9, R165, R157 ;  /* 0x0000009da5097220 */ /* 0x000fe40000410000 */
[--C-:B------:R-:W-:Y:S02]  /*10720*/  FFMA.FTZ R192, R10, c[0x0][0x2d0], -R200.reuse ;  /* 0x0000b4000ac07a23 */ /* 0x100fe400000108c8 */
[--C-:B------:R-:W-:Y:S02]  /*10730*/  FFMA.FTZ R189, R11, c[0x0][0x2d0], -R200.reuse ;  /* 0x0000b4000bbd7a23 */ /* 0x100fe400000108c8 */
[----:B------:R-:W-:Y:S01]  /*10740*/  FFMA.FTZ R191, R15, c[0x0][0x2d0], -R200 ;  /* 0x0000b4000fbf7a23 */ /* 0x000fe200000108c8 */
[----:B------:R-:W-:Y:S01]  /*10750*/  MUFU.EX2 R183, R183 ;  /* 0x000000b700b77308 */ /* 0x000fe20000000800 */
[--C-:B------:R-:W-:Y:S02]  /*10760*/  FFMA.FTZ R64, R64, c[0x0][0x2d0], -R203.reuse ;  /* 0x0000b40040407a23 */ /* 0x100fe400000108cb */
[----:B------:R-:W-:Y:S02]  /*10770*/  FFMA.FTZ R65, R65, c[0x0][0x2d0], -R203 ;  /* 0x0000b40041417a23 */ /* 0x000fe400000108cb */
[C---:B-1----:R-:W-:Y:S02]  /*10780*/  FMUL.FTZ R16, R167.reuse, R148 ;  /* 0x00000094a7107220 */ /* 0x042fe40000410000 */
[C---:B------:R-:W-:Y:S02]  /*10790*/  FMUL.FTZ R17, R167.reuse, R149 ;  /* 0x00000095a7117220 */ /* 0x040fe40000410000 */
[C---:B------:R-:W-:Y:S01]  /*107a0*/  FMUL.FTZ R20, R167.reuse, R144 ;  /* 0x00000090a7147220 */ /* 0x040fe20000410000 */
[----:B------:R-:W1:Y:S01]  /*107b0*/  MUFU.EX2 R170, R170 ;  /* 0x000000aa00aa7308 */ /* 0x000e620000000800 */
[C---:B------:R-:W-:Y:S02]  /*107c0*/  FMUL.FTZ R21, R167.reuse, R145 ;  /* 0x00000091a7157220 */ /* 0x040fe40000410000 */
[C---:B------:R-:W-:Y:S01]  /*107d0*/  FMUL.FTZ R36, R167.reuse, R128 ;  /* 0x00000080a7247220 */ /* 0x040fe20000410000 */
[----:B------:R-:W-:Y:S01]  /*107e0*/  F2FP.PACK_AB R128, R194, R193 ;  /* 0x000000c1c280723e */ /* 0x000fe200000000ff */
[C---:B--2---:R-:W-:Y:S02]  /*107f0*/  FMUL.FTZ R18, R166.reuse, R150 ;  /* 0x00000096a6127220 */ /* 0x044fe40000410000 */
[C---:B------:R-:W-:Y:S02]  /*10800*/  FMUL.FTZ R19, R166.reuse, R151 ;  /* 0x00000097a6137220 */ /* 0x040fe40000410000 */
[----:B------:R-:W-:Y:S01]  /*10810*/  LDSM.16.MT88.4 R148, [R225+0x2900] ;  /* 0x00290000e194783b */ /* 0x000fe20000004200 */
[----:B------:R-:W-:Y:S01]  /*10820*/  MUFU.EX2 R184, R184 ;  /* 0x000000b800b87308 */ /* 0x000fe20000000800 */
[C---:B------:R-:W-:Y:S02]  /*10830*/  FMUL.FTZ R22, R166.reuse, R146 ;  /* 0x00000092a6167220 */ /* 0x040fe40000410000 */
[C---:B------:R-:W-:Y:S02]  /*10840*/  FMUL.FTZ R23, R166.reuse, R147 ;  /* 0x00000093a6177220 */ /* 0x040fe40000410000 */
[C---:B------:R-:W-:Y:S02]  /*10850*/  FMUL.FTZ R37, R167.reuse, R129 ;  /* 0x00000081a7257220 */ /* 0x040fe40000410000 */
[----:B------:R-:W2:Y:S01]  /*10860*/  LDSM.16.MT88.4 R144, [R219+0x100] ;  /* 0x00010000db90783b */ /* 0x000ea20000004200 */
[C---:B------:R-:W-:Y:S02]  /*10870*/  FMUL.FTZ R38, R166.reuse, R130 ;  /* 0x00000082a6267220 */ /* 0x040fe40000410000 */
[----:B------:R-:W3:Y:S01]  /*10880*/  MUFU.EX2 R181, R181 ;  /* 0x000000b500b57308 */ /* 0x000ee20000000800 */
[----:B------:R-:W-:Y:S02]  /*10890*/  FMUL.FTZ R39, R166, R131 ;  /* 0x00000083a6277220 */ /* 0x000fe40000410000 */
[C---:B------:R-:W-:Y:S01]  /*108a0*/  FMUL.FTZ R4, R167.reuse, R160 ;  /* 0x000000a0a7047220 */ /* 0x040fe20000410000 */
[----:B-1----:R-:W-:Y:S01]  /*108b0*/  F2FP.PACK_AB R160, R170, R183 ;  /* 0x000000b7aaa0723e */ /* 0x002fe200000000ff */
[----:B------:R-:W-:Y:S02]  /*108c0*/  FMUL.FTZ R5, R167, R161 ;  /* 0x000000a1a7057220 */ /* 0x000fe40000410000 */
[----:B------:R-:W-:Y:S01]  /*108d0*/  FMUL.FTZ R6, R166, R162 ;  /* 0x000000a2a6067220 */ /* 0x000fe20000410000 */
[----:B------:R-:W-:Y:S01]  /*108e0*/  F2FP.PACK_AB R162, R180, R171 ;  /* 0x000000abb4a2723e */ /* 0x000fe200000000ff */
[C---:B------:R-:W-:Y:S01]  /*108f0*/  FMUL.FTZ R7, R166.reuse, R163 ;  /* 0x000000a3a6077220 */ /* 0x040fe20000410000 */
[----:B------:R-:W1:Y:S01]  /*10900*/  MUFU.EX2 R164, R164 ;  /* 0x000000a400a47308 */ /* 0x000e620000000800 */
[----:B------:R-:W-:Y:S01]  /*10910*/  F2FP.PACK_AB R163, R169, R182 ;  /* 0x000000b6a9a3723e */ /* 0x000fe200000000ff */
[C---:B------:R-:W-:Y:S02]  /*10920*/  FMUL.FTZ R100, R167.reuse, R100 ;  /* 0x00000064a7647220 */ /* 0x040fe40000410000 */
[C---:B------:R-:W-:Y:S02]  /*10930*/  FMUL.FTZ R101, R167.reuse, R101 ;  /* 0x00000065a7657220 */ /* 0x040fe40000410000 */
[C---:B------:R-:W-:Y:S02]  /*10940*/  FMUL.FTZ R102, R166.reuse, R102 ;  /* 0x00000066a6667220 */ /* 0x040fe40000410000 */
[C---:B------:R-:W-:Y:S02]  /*10950*/  FMUL.FTZ R103, R166.reuse, R103 ;  /* 0x00000067a6677220 */ /* 0x040fe40000410000 */
[----:B------:R-:W-:Y:S01]  /*10960*/  MUFU.EX2 R188, R188 ;  /* 0x000000bc00bc7308 */ /* 0x000fe20000000800 */
[C---:B------:R-:W-:Y:S02]  /*10970*/  FMUL.FTZ R104, R167.reuse, R104 ;  /* 0x00000068a7687220 */ /* 0x040fe40000410000 */
[----:B------:R-:W-:Y:S01]  /*10980*/  FMUL.FTZ R105, R167, R105 ;  /* 0x00000069a7697220 */ /* 0x000fe20000410000 */
[----:B---3--:R-:W-:Y:S01]  /*10990*/  F2FP.PACK_AB R161, R181, R184 ;  /* 0x000000b8b5a1723e */ /* 0x008fe200000000ff */
[C---:B------:R-:W-:Y:S02]  /*109a0*/  FMUL.FTZ R106, R166.reuse, R106 ;  /* 0x0000006aa66a7220 */ /* 0x040fe40000410000 */
[----:B------:R-:W-:Y:S02]  /*109b0*/  FMUL.FTZ R107, R166, R107 ;  /* 0x0000006ba66b7220 */ /* 0x000fe40000410000 */
[----:B------:R-:W-:Y:S01]  /*109c0*/  FMUL.FTZ R112, R167, R112 ;  /* 0x00000070a7707220 */ /* 0x000fe20000410000 */
[----:B------:R-:W3:Y:S01]  /*109d0*/  MUFU.EX2 R185, R185 ;  /* 0x000000b900b97308 */ /* 0x000ee20000000800 */
[-C--:B------:R-:W-:Y:S05]  /*109e0*/  HMMA.16816.F32 R4, R160, R172.reuse, R4 ;  /* 0x000000aca004723c */ /* 0x080fea0000001804 */
[C---:B-1----:R-:W-:Y:S02]  /*109f0*/  FMUL.FTZ R34, R164.reuse, R142 ;  /* 0x0000008ea4227220 */ /* 0x042fe40000410000 */
[C---:B------:R-:W-:Y:S02]  /*10a00*/  FMUL.FTZ R27, R164.reuse, R139 ;  /* 0x0000008ba41b7220 */ /* 0x040fe40000410000 */
[----:B------:R-:W-:Y:S03]  /*10a10*/  MUFU.EX2 R192, R192 ;  /* 0x000000c000c07308 */ /* 0x000fe60000000800 */
[C---:B------:R-:W-:Y:S02]  /*10a20*/  FMUL.FTZ R31, R164.reuse, R135 ;  /* 0x00000087a41f7220 */ /* 0x040fe40000410000 */
[C---:B------:R-:W-:Y:S02]  /*10a30*/  FMUL.FTZ R14, R164.reuse, R154 ;  /* 0x0000009aa40e7220 */ /* 0x040fe40000410000 */
[C---:B------:R-:W-:Y:S01]  /*10a40*/  FMUL.FTZ R10, R164.reuse, R158 ;  /* 0x0000009ea40a7220 */ /* 0x040fe20000410000 */
[----:B------:R-:W-:Y:S01]  /*10a50*/  F2FP.PACK_AB R158, R187, R186 ;  /* 0x000000babb9e723e */ /* 0x000fe200000000ff */
[C---:B------:R-:W-:Y:S01]  /*10a60*/  FMUL.FTZ R11, R164.reuse, R159 ;  /* 0x0000009fa40b7220 */ /* 0x040fe20000410000 */
[----:B------:R-:W1:Y:S01]  /*10a70*/  MUFU.EX2 R189, R189 ;  /* 0x000000bd00bd7308 */ /* 0x000e620000000800 */
[C---:B------:R-:W-:Y:S02]  /*10a80*/  FMUL.FTZ R15, R164.reuse, R155 ;  /* 0x0000009ba40f7220 */ /* 0x040fe40000410000 */
[C---:B------:R-:W-:Y:S01]  /*10a90*/  FMUL.FTZ R110, R164.reuse, R110 ;  /* 0x0000006ea46e7220 */ /* 0x040fe20000410000 */
[----:B---3--:R-:W-:Y:S01]  /*10aa0*/  F2FP.PACK_AB R156, R185, R188 ;  /* 0x000000bcb99c723e */ /* 0x008fe200000000ff */
[----:B------:R-:W-:Y:S02]  /*10ab0*/  FMUL.FTZ R111, R164, R111 ;  /* 0x0000006fa46f7220 */ /* 0x000fe40000410000 */
[C---:B------:R-:W-:Y:S02]  /*10ac0*/  FMUL.FTZ R113, R167.reuse, R113 ;  /* 0x00000071a7717220 */ /* 0x040fe40000410000 */
[C---:B------:R-:W-:Y:S01]  /*10ad0*/  FMUL.FTZ R114, R166.reuse, R114 ;  /* 0x00000072a6727220 */ /* 0x040fe20000410000 */
[----:B------:R-:W3:Y:S01]  /*10ae0*/  MUFU.EX2 R191, R191 ;  /* 0x000000bf00bf7308 */ /* 0x000ee20000000800 */
[C---:B------:R-:W-:Y:S02]  /*10af0*/  FMUL.FTZ R115, R166.reuse, R115 ;  /* 0x00000073a6737220 */ /* 0x040fe40000410000 */
[C---:B------:R-:W-:Y:S02]  /*10b00*/  FMUL.FTZ R116, R167.reuse, R116 ;  /* 0x00000074a7747220 */ /* 0x040fe40000410000 */
[----:B------:R-:W-:Y:S02]  /*10b10*/  FMUL.FTZ R117, R167, R117 ;  /* 0x00000075a7757220 */ /* 0x000fe40000410000 */
[C---:B------:R-:W-:Y:S02]  /*10b20*/  FMUL.FTZ R118, R166.reuse, R118 ;  /* 0x00000076a6767220 */ /* 0x040fe40000410000 */
[----:B------:R-:W-:Y:S01]  /*10b30*/  FMUL.FTZ R119, R166, R119 ;  /* 0x00000077a6777220 */ /* 0x000fe20000410000 */
[----:B------:R-:W-:Y:S01]  /*10b40*/  MUFU.EX2 R152, R55 ;  /* 0x0000003700987308 */ /* 0x000fe20000000800 */
[C---:B------:R-:W-:Y:S02]  /*10b50*/  FMUL.FTZ R122, R164.reuse, R122 ;  /* 0x0000007aa47a7220 */ /* 0x040fe40000410000 */
[C---:B------:R-:W-:Y:S01]  /*10b60*/  FMUL.FTZ R123, R164.reuse, R123 ;  /* 0x0000007ba47b7220 */ /* 0x040fe20000410000 */
[----:B-1----:R-:W-:Y:S01]  /*10b70*/  F2FP.PACK_AB R157, R189, R192 ;  /* 0x000000c0bd9d723e */ /* 0x002fe200000000ff */
[C---:B------:R-:W-:Y:S02]  /*10b80*/  FMUL.FTZ R126, R164.reuse, R126 ;  /* 0x0000007ea47e7220 */ /* 0x040fe40000410000 */
[----:B------:R-:W-:Y:S02]  /*10b90*/  FMUL.FTZ R127, R164, R127 ;  /* 0x0000007fa47f7220 */ /* 0x000fe40000410000 */
[--C-:B------:R-:W-:Y:S01]  /*10ba0*/  FFMA.FTZ R66, R66, c[0x0][0x2d0], -R202.reuse ;  /* 0x0000b40042427a23 */ /* 0x100fe200000108ca */
[----:B------:R-:W-:Y:S01]  /*10bb0*/  MUFU.EX2 R153, R57 ;  /* 0x0000003900997308 */ /* 0x000fe20000000800 */
[----:B------:R-:W-:Y:S02]  /*10bc0*/  FFMA.FTZ R67, R67, c[0x0][0x2d0], -R202 ;  /* 0x0000b40043437a23 */ /* 0x000fe400000108ca */
[--C-:B------:R-:W-:Y:S01]  /*10bd0*/  FFMA.FTZ R60, R60, c[0x0][0x2d0], -R201.reuse ;  /* 0x0000b4003c3c7a23 */ /* 0x100fe200000108c9 */
[----:B---3--:R-:W-:Y:S01]  /*10be0*/  F2FP.PACK_AB R159, R191, R190 ;  /* 0x000000bebf9f723e */ /* 0x008fe200000000ff */
[----:B------:R-:W-:Y:S02]  /*10bf0*/  FFMA.FTZ R61, R61, c[0x0][0x2d0], -R201 ;  /* 0x0000b4003d3d7a23 */ /* 0x000fe400000108c9 */
[--C-:B------:R-:W-:Y:S02]  /*10c00*/  FFMA.FTZ R62, R62, c[0x0][0x2d0], -R200.reuse ;  /* 0x0000b4003e3e7a23 */ /* 0x100fe400000108c8 */
[----:B------:R-:W-:Y:S01]  /*10c10*/  FFMA.FTZ R63, R63, c[0x0][0x2d0], -R200 ;  /* 0x0000b4003f3f7a23 */ /* 0x000fe200000108c8 */
[----:B------:R-:W-:Y:S01]  /*10c20*/  MUFU.EX2 R154, R59 ;  /* 0x0000003b009a7308 */ /* 0x000fe20000000800 */
[C---:B------:R-:W-:Y:S04]  /*10c30*/  HMMA.16816.F32 R8, R156.reuse, R172, R8 ;  /* 0x000000ac9c08723c */ /* 0x040fe80000001808 */
[--C-:B------:R-:W-:Y:S02]  /*10c40*/  FFMA.FTZ R68, R68, c[0x0][0x2d0], -R203.reuse ;  /* 0x0000b40044447a23 */ /* 0x100fe400000108cb */
[----:B------:R-:W-:Y:S02]  /*10c50*/  FFMA.FTZ R69, R69, c[0x0][0x2d0], -R203 ;  /* 0x0000b40045457a23 */ /* 0x000fe400000108cb */
[-C--:B------:R-:W-:Y:S01]  /*10c60*/  HMMA.16816.F32 R12, R156, R174.reuse, R12 ;  /* 0x000000ae9c0c723c */ /* 0x080fe2000000180c */
[----:B------:R1:W-:Y:S03]  /*10c70*/  MUFU.EX2 R172, R35 ;  /* 0x0000002300ac7308 */ /* 0x0003e60000000800 */
[--C-:B------:R-:W-:Y:S02]  /*10c80*/  FFMA.FTZ R173, R24, c[0x0][0x2d0], -R201.reuse ;  /* 0x0000b40018ad7a23 */ /* 0x100fe400000108c9 */
[----:B------:R-:W-:Y:S02]  /*10c90*/  FMUL.FTZ R24, R165, R136 ;  /* 0x00000088a5187220 */ /* 0x000fe40000410000 */
[C---:B------:R-:W-:Y:S03]  /*10ca0*/  HMMA.16816.F32 R16, R160.reuse, R174, R16 ;  /* 0x000000aea010723c */ /* 0x040fe60000001810 */
[----:B------:R-:W3:Y:S01]  /*10cb0*/  MUFU.EX2 R196, R196 ;  /* 0x000000c400c47308 */ /* 0x000ee20000000800 */
[--C-:B------:R-:W-:Y:S02]  /*10cc0*/  FFMA.FTZ R70, R70, c[0x0][0x2d0], -R202.reuse ;  /* 0x0000b40046467a23 */ /* 0x100fe400000108ca */
[----:B------:R-:W-:Y:S02]  /*10cd0*/  FFMA.FTZ R71, R71, c[0x0][0x2d0], -R202 ;  /* 0x0000b40047477a23 */ /* 0x000fe400000108ca */
[-C--:B------:R-:W-:Y:S04]  /*10ce0*/  HMMA.16816.F32 R20, R160, R176.reuse, R20 ;  /* 0x000000b0a014723c */ /* 0x080fe80000001814 */
[----:B------:R-:W-:Y:S01]  /*10cf0*/  FFMA.FTZ R174, R25, c[0x0][0x2d0], -R201 ;  /* 0x0000b40019ae7a23 */ /* 0x000fe200000108c9 */
[----:B------:R-:W-:Y:S01]  /*10d00*/  MUFU.EX2 R197, R197 ;  /* 0x000000c500c57308 */ /* 0x000fe20000000800 */
[----:B------:R-:W-:Y:S02]  /*10d10*/  FMUL.FTZ R25, R165, R137 ;  /* 0x00000089a5197220 */ /* 0x000fe40000410000 */
[----:B------:R-:W-:Y:S04]  /*10d20*/  FFMA.FTZ R175, R26, c[0x0][0x2d0], -R200 ;  /* 0x0000b4001aaf7a23 */ /* 0x000fe800000108c8 */
[C---:B-1----:R-:W-:Y:S02]  /*10d30*/  FMUL.FTZ R35, R164.reuse, R143 ;  /* 0x0000008fa4237220 */ /* 0x042fe40000410000 */
[----:B------:R-:W-:Y:S01]  /*10d40*/  FMUL.FTZ R26, R164, R138 ;  /* 0x0000008aa41a7220 */ /* 0x000fe20000410000 */
[----:B------:R-:W1:Y:S01]  /*10d50*/  MUFU.EX2 R198, R198 ;  /* 0x000000c600c67308 */ /* 0x000e620000000800 */
[----:B------:R-:W4:Y:S01]  /*10d60*/  LDSM.16.MT88.4 R136, [R218+0x100] ;  /* 0x00010000da88783b */ /* 0x000f220000004200 */
[--C-:B------:R-:W-:Y:S02]  /*10d70*/  FFMA.FTZ R80, R80, c[0x0][0x2d0], -R203.reuse ;  /* 0x0000b40050507a23 */ /* 0x100fe400000108cb */
[C---:B------:R-:W-:Y:S04]  /*10d80*/  HMMA.16816.F32 R32, R156.reuse, R176, R32 ;  /* 0x000000b09c20723c */ /* 0x040fe80000001820 */
[----:B---3--:R-:W-:Y:S01]  /*10d90*/  F2FP.PACK_AB R129, R196, R195 ;  /* 0x000000c3c481723e */ /* 0x008fe200000000ff */
[----:B------:R-:W-:Y:S01]  /*10da0*/  FFMA.FTZ R81, R81, c[0x0][0x2d0], -R203 ;  /* 0x0000b40051517a23 */ /* 0x000fe200000108cb */
[----:B------:R3:W-:Y:S01]  /*10db0*/  MUFU.EX2 R176, R140 ;  /* 0x0000008c00b07308 */ /* 0x0007e20000000800 */
[--C-:B------:R-:W-:Y:S01]  /*10dc0*/  FFMA.FTZ R177, R28, c[0x0][0x2d0], -R201.reuse ;  /* 0x0000b4001cb17a23 */ /* 0x100fe200000108c9 */
[-C--:B------:R-:W-:Y:S04]  /*10dd0*/  HMMA.16816.F32 R24, R156, R178.reuse, R24 ;  /* 0x000000b29c18723c */ /* 0x080fe80000001818 */
[----:B------:R-:W-:Y:S02]  /*10de0*/  FMUL.FTZ R28, R165, R132 ;  /* 0x00000084a51c7220 */ /* 0x000fe40000410000 */
[--C-:B------:R-:W-:Y:S02]  /*10df0*/  FFMA.FTZ R82, R82, c[0x0][0x2d0], -R202.reuse ;  /* 0x0000b40052527a23 */ /* 0x100fe400000108ca */
[C---:B------:R-:W-:Y:S01]  /*10e00*/  HMMA.16816.F32 R100, R160.reuse, R178, R100 ;  /* 0x000000b2a064723c */ /* 0x040fe20000001864 */
[----:B------:R-:W5:Y:S03]  /*10e10*/  MUFU.EX2 R199, R199 ;  /* 0x000000c700c77308 */ /* 0x000f660000000800 */
[----:B-1----:R-:W-:Y:S01]  /*10e20*/  F2FP.PACK_AB R130, R198, R197 ;  /* 0x000000c5c682723e */ /* 0x002fe200000000ff */
[----:B------:R-:W-:Y:S02]  /*10e30*/  FFMA.FTZ R83, R83, c[0x0][0x2d0], -R202 ;  /* 0x0000b40053537a23 */ /* 0x000fe400000108ca */
[----:B------:R-:W-:Y:S01]  /*10e40*/  FFMA.FTZ R178, R29, c[0x0][0x2d0], -R201 ;  /* 0x0000b4001db27a23 */ /* 0x000fe200000108c9 */
[-C--:B--2---:R-:W-:Y:S03]  /*10e50*/  HMMA.16816.F32 R104, R160, R144.reuse, R104 ;  /* 0x00000090a068723c */ /* 0x084fe60000001868 */
[----:B------:R-:W-:Y:S01]  /*10e60*/  MUFU.EX2 R243, R243 ;  /* 0x000000f300f37308 */ /* 0x000fe20000000800 */
[----:B------:R-:W-:Y:S01]  /*10e70*/  FMUL.FTZ R29, R165, R133 ;  /* 0x00000085a51d7220 */ /* 0x000fe20000410000 */
[----:B---3--:R-:W-:Y:S01]  /*10e80*/  LDSM.16.MT88.4 R140, [R220+0x900] ;  /* 0x00090000dc8c783b */ /* 0x008fe20000004200 */
[----:B------:R-:W-:Y:S02]  /*10e90*/  FFMA.FTZ R179, R30, c[0x0][0x2d0], -R200 ;  /* 0x0000b4001eb37a23 */ /* 0x000fe400000108c8 */
[C---:B------:R-:W-:Y:S04]  /*10ea0*/  HMMA.16816.F32 R108, R156.reuse, R144, R108 ;  /* 0x000000909c6c723c */ /* 0x040fe8000000186c */
[----:B------:R-:W-:Y:S01]  /*10eb0*/  FMUL.FTZ R30, R164, R134 ;  /* 0x00000086a41e7220 */ /* 0x000fe20000410000 */
[----:B------:R-:W-:Y:S01]  /*10ec0*/  MUFU.EX2 R244, R244 ;  /* 0x000000f400f47308 */ /* 0x000fe20000000800 */
[----:B------:R-:W1:Y:S01]  /*10ed0*/  LDSM.16.MT88.4 R132, [R225+0x900] ;  /* 0x00090000e184783b */ /* 0x000e620000004200 */
[--C-:B------:R-:W-:Y:S01]  /*10ee0*/  FFMA.FTZ R84, R84, c[0x0][0x2d0], -R203.reuse ;  /* 0x0000b40054547a23 */ /* 0x100fe200000108cb */
[----:B-----5:R-:W-:Y:S03]  /*10ef0*/  F2FP.PACK_AB R131, R172, R199 ;  /* 0x000000c7ac83723e */ /* 0x020fe600000000ff */
[-C--:B------:R-:W-:Y:S03]  /*10f00*/  HMMA.16816.F32 R28, R156, R146.reuse, R28 ;  /* 0x000000929c1c723c */ /* 0x080fe6000000181c */
[--C-:B------:R-:W-:Y:S01]  /*10f10*/  FFMA.FTZ R85, R85, c[0x0][0x2d0], -R203.reuse ;  /* 0x0000b40055557a23 */ /* 0x100fe200000108cb */
[----:B------:R-:W-:Y:S01]  /*10f20*/  MUFU.EX2 R245, R245 ;  /* 0x000000f500f57308 */ /* 0x000fe20000000800 */
[--C-:B------:R-:W-:Y:S02]  /*10f30*/  FFMA.FTZ R86, R86, c[0x0][0x2d0], -R202.reuse ;  /* 0x0000b40056567a23 */ /* 0x100fe400000108ca */
[--C-:B------:R-:W-:Y:S01]  /*10f40*/  FFMA.FTZ R87, R87, c[0x0][0x2d0], -R202.reuse ;  /* 0x0000b40057577a23 */ /* 0x100fe200000108ca */
[C---:B------:R-:W-:Y:S04]  /*10f50*/  HMMA.16816.F32 R112, R160.reuse, R146, R112 ;  /* 0x00000092a070723c */ /* 0x040fe80000001870 */
[--C-:B------:R-:W-:Y:S02]  /*10f60*/  FFMA.FTZ R96, R96, c[0x0][0x2d0], -R203.reuse ;  /* 0x0000b40060607a23 */ /* 0x100fe400000108cb */
[----:B------:R-:W-:Y:S01]  /*10f70*/  MUFU.EX2 R246, R246 ;  /* 0x000000f600f67308 */ /* 0x000fe20000000800 */
[----:B------:R-:W-:Y:S01]  /*10f80*/  FFMA.FTZ R203, R97, c[0x0][0x2d0], -R203 ;  /* 0x0000b40061cb7a23 */ /* 0x000fe200000108cb */
[-C--:B----4-:R-:W-:Y:S04]  /*10f90*/  HMMA.16816.F32 R116, R160, R136.reuse, R116 ;  /* 0x00000088a074723c */ /* 0x090fe80000001874 */
[----:B------:R-:W-:Y:S01]  /*10fa0*/  FFMA.FTZ R97, R98, c[0x0][0x2d0], -R202 ;  /* 0x0000b40062617a23 */ /* 0x000fe200000108ca */
[----:B------:R-:W-:Y:S01]  /*10fb0*/  MOV R98, R154 ;  /* 0x0000009a00627202 */ /* 0x000fe20000000f00 */
[----:B------:R-:W-:Y:S01]  /*10fc0*/  FFMA.FTZ R184, R166, R240, R184 ;  /* 0x000000f0a6b87223 */ /* 0x000fe200000100b8 */
[----:B------:R-:W-:Y:S01]  /*10fd0*/  MOV R166, R2 ;  /* 0x0000000200a67202 */ /* 0x000fe20000000f00 */
[C---:B------:R-:W-:Y:S01]  /*10fe0*/  HMMA.16816.F32 R120, R156.reuse, R136, R120 ;  /* 0x000000889c78723c */ /* 0x040fe20000001878 */
[----:B------:R-:W-:Y:S03]  /*10ff0*/  MUFU.EX2 R173, R173 ;  /* 0x000000ad00ad7308 */ /* 0x000fe60000000800 */
[----:B------:R-:W-:Y:S01]  /*11000*/  FFMA.FTZ R188, R165, R239, R188 ;  /* 0x000000efa5bc7223 */ /* 0x000fe200000100bc */
[----:B------:R-:W-:Y:S01]  /*11010*/  MOV R165, R0 ;  /* 0x0000000000a57202 */ /* 0x000fe20000000f00 */
[----:B------:R-:W-:Y:S01]  /*11020*/  FFMA.FTZ R192, R164, R238, R192 ;  /* 0x000000eea4c07223 */ /* 0x000fe200000100c0 */
[----:B------:R-:W-:Y:S01]  /*11030*/  MOV R164, R168 ;  /* 0x000000a800a47202 */ /* 0x000fe20000000f00 */
[-C--:B------:R-:W-:Y:S03]  /*11040*/  HMMA.16816.F32 R124, R156, R138.reuse, R124 ;  /* 0x0000008a9c7c723c */ /* 0x080fe6000000187c */
[----:B------:R-:W2:Y:S01]  /*11050*/  MUFU.EX2 R174, R174 ;  /* 0x000000ae00ae7308 */ /* 0x000ea20000000800 */
[----:B------:R-:W-:Y:S02]  /*11060*/  FADD.FTZ R184, R181, R184 ;  /* 0x000000b8b5b87221 */ /* 0x000fe40000010000 */
[----:B------:R-:W-:Y:S02]  /*11070*/  FADD.FTZ R188, R185, R188 ;  /* 0x000000bcb9bc7221 */ /* 0x000fe40000010000 */
[----:B------:R-:W-:Y:S04]  /*11080*/  HMMA.16816.F32 R36, R160, R138, R36 ;  /* 0x0000008aa024723c */ /* 0x000fe80000001824 */
[----:B------:R-:W-:Y:S01]  /*11090*/  FADD.FTZ R192, R189, R192 ;  /* 0x000000c0bdc07221 */ /* 0x000fe20000010000 */
[----:B------:R-:W3:Y:S01]  /*110a0*/  MUFU.EX2 R175, R175 ;  /* 0x000000af00af7308 */ /* 0x000ee20000000800 */
[----:B------:R-:W-:Y:S02]  /*110b0*/  FADD.FTZ R184, R182, R184 ;  /* 0x000000b8b6b87221 */ /* 0x000fe40000010000 */
[-C--:B-1----:R-:W-:Y:S05]  /*110c0*/  HMMA.16816.F32 R4, R128, R132.reuse, R4 ;  /* 0x000000848004723c */ /* 0x082fea0000001804 */
[----:B------:R-:W-:Y:S02]  /*110d0*/  FADD.FTZ R188, R186, R188 ;  /* 0x000000bcbabc7221 */ /* 0x000fe40000010000 */
[----:B------:R-:W1:Y:S01]  /*110e0*/  MUFU.EX2 R177, R177 ;  /* 0x000000b100b17308 */ /* 0x000e620000000800 */
[----:B------:R-:W-:Y:S01]  /*110f0*/  FADD.FTZ R192, R190, R192 ;  /* 0x000000c0bec07221 */ /* 0x000fe20000010000 */
[----:B--2---:R-:W-:Y:S03]  /*11100*/  F2FP.PACK_AB R136, R174, R173 ;  /* 0x000000adae88723e */ /* 0x004fe600000000ff */
[----:B------:R-:W-:Y:S02]  /*11110*/  FADD.FTZ R184, R169, R184 ;  /* 0x000000b8a9b87221 */ /* 0x000fe40000010000 */
[----:B------:R-:W-:Y:S03]  /*11120*/  FADD.FTZ R188, R187, R188 ;  /* 0x000000bcbbbc7221 */ /* 0x000fe60000010000 */
[----:B------:R-:W2:Y:S01]  /*11130*/  MUFU.EX2 R178, R178 ;  /* 0x000000b200b27308 */ /* 0x000ea20000000800 */
[----:B------:R-:W-:Y:S02]  /*11140*/  FADD.FTZ R192, R191, R192 ;  /* 0x000000c0bfc07221 */ /* 0x000fe40000010000 */
[----:B------:R-:W-:Y:S01]  /*11150*/  FFMA.FTZ R183, R167, R241, R183 ;  /* 0x000000f1a7b77223 */ /* 0x000fe200000100b7 */
[----:B---3--:R-:W-:Y:S01]  /*11160*/  F2FP.PACK_AB R137, R176, R175 ;  /* 0x000000afb089723e */ /* 0x008fe200000000ff */
[----:B------:R-:W-:Y:S01]  /*11170*/  FADD.FTZ R184, R195, R184 ;  /* 0x000000b8c3b87221 */ /* 0x000fe20000010000 */
[----:B------:R-:W-:Y:S01]  /*11180*/  MOV R167, R3 ;  /* 0x0000000300a77202 */ /* 0x000fe20000000f00 */
[----:B------:R-:W-:Y:S02]  /*11190*/  FADD.FTZ R188, R173, R188 ;  /* 0x000000bcadbc7221 */ /* 0x000fe40000010000 */
[----:B------:R-:W-:Y:S01]  /*111a0*/  FADD.FTZ R192, R175, R192 ;  /* 0x000000c0afc07221 */ /* 0x000fe20000010000 */
[----:B------:R-:W3:Y:S01]  /*111b0*/  MUFU.EX2 R179, R179 ;  /* 0x000000b300b37308 */ /* 0x000ee20000000800 */
[----:B------:R-:W-:Y:S02]  /*111c0*/  FADD.FTZ R183, R170, R183 ;  /* 0x000000b7aab77221 */ /* 0x000fe40000010000 */
[----:B------:R-:W-:Y:S02]  /*111d0*/  FADD.FTZ R184, R196, R184 ;  /* 0x000000b8c4b87221 */ /* 0x000fe40000010000 */
[----:B------:R-:W-:Y:S02]  /*111e0*/  FADD.FTZ R188, R174, R188 ;  /* 0x000000bcaebc7221 */ /* 0x000fe40000010000 */
[----:B------:R-:W-:Y:S02]  /*111f0*/  FADD.FTZ R192, R176, R192 ;  /* 0x000000c0b0c07221 */ /* 0x000fe40000010000 */
[----:B------:R-:W-:Y:S01]  /*11200*/  FADD.FTZ R183, R171, R183 ;  /* 0x000000b7abb77221 */ /* 0x000fe20000010000 */
[----:B------:R-:W4:Y:S01]  /*11210*/  MUFU.EX2 R204, R204 ;  /* 0x000000cc00cc7308 */ /* 0x000f220000000800 */
[----:B------:R-:W-:Y:S02]  /*11220*/  FADD.FTZ R184, R199, R184 ;  /* 0x000000b8c7b87221 */ /* 0x000fe40000010000 */
[----:B-1----:R-:W-:Y:S01]  /*11230*/  FADD.FTZ R188, R177, R188 ;  /* 0x000000bcb1bc7221 */ /* 0x002fe20000010000 */
[----:B--2---:R-:W-:Y:S01]  /*11240*/  F2FP.PACK_AB R138, R178, R177 ;  /* 0x000000b1b28a723e */ /* 0x004fe200000000ff */
[----:B------:R-:W-:Y:S02]  /*11250*/  FADD.FTZ R183, R180, R183 ;  /* 0x000000b7b4b77221 */ /* 0x000fe40000010000 */
[----:B------:R-:W-:Y:S02]  /*11260*/  FADD.FTZ R172, R172, R184 ;  /* 0x000000b8acac7221 */ /* 0x000fe40000010000 */
[----:B------:R-:W-:Y:S01]  /*11270*/  FADD.FTZ R178, R178, R188 ;  /* 0x000000bcb2b27221 */ /* 0x000fe20000010000 */
[----:B------:R-:W1:Y:S01]  /*11280*/  MUFU.EX2 R248, R248 ;  /* 0x000000f800f87308 */ /* 0x000e620000000800 */
[----:B------:R-:W-:Y:S02]  /*11290*/  FADD.FTZ R183, R193, R183 ;  /* 0x000000b7c1b77221 */ /* 0x000fe40000010000 */
[----:B------:R-:W-:Y:S02]  /*112a0*/  FADD.FTZ R178, R243, R178 ;  /* 0x000000b2f3b27221 */ /* 0x000fe40000010000 */
[----:B---3--:R-:W-:Y:S02]  /*112b0*/  FADD.FTZ R192, R179, R192 ;  /* 0x000000c0b3c07221 */ /* 0x008fe40000010000 */
[----:B------:R-:W-:Y:S02]  /*112c0*/  FADD.FTZ R183, R194, R183 ;  /* 0x000000b7c2b77221 */ /* 0x000fe40000010000 */
[----:B------:R-:W-:Y:S01]  /*112d0*/  FADD.FTZ R178, R244, R178 ;  /* 0x000000b2f4b27221 */ /* 0x000fe20000010000 */
[----:B------:R-:W2:Y:S01]  /*112e0*/  MUFU.EX2 R249, R249 ;  /* 0x000000f900f97308 */ /* 0x000ea20000000800 */
[----:B------:R-:W-:Y:S02]  /*112f0*/  FADD.FTZ R183, R197, R183 ;  /* 0x000000b7c5b77221 */ /* 0x000fe40000010000 */
[----:B------:R-:W-:Y:S01]  /*11300*/  FADD.FTZ R178, R247, R178 ;  /* 0x000000b2f7b27221 */ /* 0x000fe20000010000 */
[C---:B----4-:R-:W-:Y:S01]  /*11310*/  F2FP.PACK_AB R139, R204.reuse, R179 ;  /* 0x000000b3cc8b723e */ /* 0x050fe200000000ff */
[----:B------:R-:W-:Y:S02]  /*11320*/  FADD.FTZ R192, R204, R192 ;  /* 0x000000c0ccc07221 */ /* 0x000fe40000010000 */
[----:B------:R-:W-:Y:S02]  /*11330*/  FADD.FTZ R198, R198, R183 ;  /* 0x000000b7c6c67221 */ /* 0x000fe40000010000 */
[----:B------:R-:W-:Y:S01]  /*11340*/  FADD.FTZ R192, R245, R192 ;  /* 0x000000c0f5c07221 */ /* 0x000fe20000010000 */
[----:B------:R-:W3:Y:S01]  /*11350*/  MUFU.EX2 R250, R250 ;  /* 0x000000fa00fa7308 */ /* 0x000ee20000000800 */
[C---:B------:R-:W-:Y:S04]  /*11360*/  HMMA.16816.F32 R8, R136.reuse, R132, R8 ;  /* 0x000000848808723c */ /* 0x040fe80000001808 */
[----:B------:R-:W-:Y:S02]  /*11370*/  FADD.FTZ R192, R246, R192 ;  /* 0x000000c0f6c07221 */ /* 0x000fe40000010000 */
[----:B-1----:R-:W-:Y:S02]  /*11380*/  FADD.FTZ R178, R248, R178 ;  /* 0x000000b2f8b27221 */ /* 0x002fe40000010000 */
[-C--:B------:R-:W-:Y:S01]  /*11390*/  HMMA.16816.F32 R12, R136, R134.reuse, R12 ;  /* 0x00000086880c723c */ /* 0x080fe2000000180c */
[----:B------:R-:W-:Y:S03]  /*113a0*/  MUFU.EX2 R72, R72 ;  /* 0x0000004800487308 */ /* 0x000fe60000000800 */
[----:B--2---:R-:W-:Y:S04]  /*113b0*/  FADD.FTZ R192, R249, R192 ;  /* 0x000000c0f9c07221 */ /* 0x004fe80000010000 */
[C---:B------:R-:W-:Y:S01]  /*113c0*/  HMMA.16816.F32 R16, R128.reuse, R134, R16 ;  /* 0x000000868010723c */ /* 0x040fe20000001810 */
[----:B------:R-:W1:Y:S02]  /*113d0*/  LDSM.16.MT88.4 R132, [R218+0x900] ;  /* 0x00090000da84783b */ /* 0x000e640000004200 */
[----:B------:R-:W-:Y:S01]  /*113e0*/  MUFU.EX2 R73, R73 ;  /* 0x0000004900497308 */ /* 0x000fe20000000800 */
[----:B---3--:R-:W-:Y:S04]  /*113f0*/  FADD.FTZ R192, R250, R192 ;  /* 0x000000c0fac07221 */ /* 0x008fe80000010000 */
[-C--:B------:R-:W-:Y:S05]  /*11400*/  HMMA.16816.F32 R20, R128, R140.reuse, R20 ;  /* 0x0000008c8014723c */ /* 0x080fea0000001814 */
[----:B------:R-:W-:Y:S03]  /*11410*/  MUFU.EX2 R74, R74 ;  /* 0x0000004a004a7308 */ /* 0x000fe60000000800 */
[C---:B------:R-:W-:Y:S07]  /*11420*/  HMMA.16816.F32 R32, R136.reuse, R140, R32 ;  /* 0x0000008c8820723c */ /* 0x040fee0000001820 */
[----:B------:R-:W-:Y:S01]  /*11430*/  MUFU.EX2 R75, R75 ;  /* 0x0000004b004b7308 */ /* 0x000fe20000000800 */
[-C--:B------:R-:W-:Y:S08]  /*11440*/  HMMA.16816.F32 R24, R136, R142.reuse, R24 ;  /* 0x0000008e8818723c */ /* 0x080ff00000001818 */
[C---:B------:R-:W-:Y:S01]  /*11450*/  HMMA.16816.F32 R100, R128.reuse, R142, R100 ;  /* 0x0000008e8064723c */ /* 0x040fe20000001864 */
[----:B------:R-:W-:Y:S07]  /*11460*/  MUFU.EX2 R76, R76 ;  /* 0x0000004c004c7308 */ /* 0x000fee0000000800 */
[-C--:B------:R-:W-:Y:S03]  /*11470*/  HMMA.16816.F32 R104, R128, R48.reuse, R104 ;  /* 0x000000308068723c */ /* 0x080fe60000001868 */
[----:B------:R-:W-:Y:S05]  /*11480*/  MUFU.EX2 R77, R77 ;  /* 0x0000004d004d7308 */ /* 0x000fea0000000800 */
[C---:B------:R-:W-:Y:S05]  /*11490*/  HMMA.16816.F32 R108, R136.reuse, R48, R108 ;  /* 0x00000030886c723c */ /* 0x040fea000000186c */
[----:B------:R-:W-:Y:S02]  /*114a0*/  MUFU.EX2 R78, R78 ;  /* 0x0000004e004e7308 */ /* 0x000fe40000000800 */
[----:B------:R-:W-:Y:S01]  /*114b0*/  F2FP.PACK_AB R48, R244, R243 ;  /* 0x000000f3f430723e */ /* 0x000fe200000000ff */
[-C--:B------:R-:W-:Y:S04]  /*114c0*/  HMMA.16816.F32 R28, R136, R50.reuse, R28 ;  /* 0x00000032881c723c */ /* 0x080fe8000000181c */
[----:B------:R-:W-:Y:S03]  /*114d0*/  F2FP.PACK_AB R49, R246, R245 ;  /* 0x000000f5f631723e */ /* 0x000fe600000000ff */
[----:B------:R-:W-:Y:S01]  /*114e0*/  MUFU.EX2 R79, R79 ;  /* 0x0000004f004f7308 */ /* 0x000fe20000000800 */
[C---:B------:R-:W-:Y:S07]  /*114f0*/  HMMA.16816.F32 R112, R128.reuse, R50, R112 ;  /* 0x000000328070723c */ /* 0x040fee0000001870 */
[----:B------:R-:W-:Y:S01]  /*11500*/  F2FP.PACK_AB R50, R248, R247 ;  /* 0x000000f7f832723e */ /* 0x000fe200000000ff */
[-C--:B-1----:R-:W-:Y:S01]  /*11510*/  HMMA.16816.F32 R116, R128, R132.reuse, R116 ;  /* 0x000000848074723c */ /* 0x082fe20000001874 */
[----:B------:R-:W1:Y:S03]  /*11520*/  MUFU.EX2 R205, R205 ;  /* 0x000000cd00cd7308 */ /* 0x000e660000000800 */
[----:B------:R-:W-:Y:S04]  /*11530*/  F2FP.PACK_AB R51, R250, R249 ;  /* 0x000000f9fa33723e */ /* 0x000fe800000000ff */
[C---:B------:R-:W-:Y:S03]  /*11540*/  HMMA.16816.F32 R120, R136.reuse, R132, R120 ;  /* 0x000000848878723c */ /* 0x040fe60000001878 */
[----:B------:R-:W2:Y:S04]  /*11550*/  MUFU.EX2 R206, R206 ;  /* 0x000000ce00ce7308 */ /* 0x000ea80000000800 */
[--C-:B------:R-:W-:Y:S01]  /*11560*/  FFMA.FTZ R132, R54, c[0x0][0x2d0], -R202.reuse ;  /* 0x0000b40036847a23 */ /* 0x100fe200000108ca */
[-C--:B------:R-:W-:Y:S01]  /*11570*/  HMMA.16816.F32 R124, R136, R134.reuse, R124 ;  /* 0x00000086887c723c */ /* 0x080fe2000000187c */
[----:B------:R-:W3:Y:S03]  /*11580*/  LDSM.16.MT88.4 R52, [R220+0x1100] ;  /* 0x00110000dc34783b */ /* 0x000ee60000004200 */
[--C-:B------:R-:W-:Y:S01]  /*11590*/  FFMA.FTZ R133, R56, c[0x0][0x2d0], -R201.reuse ;  /* 0x0000b40038857a23 */ /* 0x100fe200000108c9 */
[----:B------:R-:W4:Y:S01]  /*115a0*/  MUFU.EX2 R207, R207 ;  /* 0x000000cf00cf7308 */ /* 0x000f220000000800 */
[----:B------:R-:W-:Y:S01]  /*115b0*/  FFMA.FTZ R202, R99, c[0x0][0x2d0], -R202 ;  /* 0x0000b40063ca7a23 */ /* 0x000fe200000108ca */
[----:B------:R-:W-:Y:S01]  /*115c0*/  MOV R99, R153 ;  /* 0x0000009900637202 */ /* 0x000fe20000000f00 */
[----:B------:R-:W-:Y:S01]  /*115d0*/  HMMA.16816.F32 R36, R128, R134, R36 ;  /* 0x000000868024723c */ /* 0x000fe20000001824 */
[----:B------:R-:W5:Y:S03]  /*115e0*/  LDSM.16.MT88.4 R128, [R219+0x1100] ;  /* 0x00110000db80783b */ /* 0x000f660000004200 */
[----:B-1----:R-:W-:Y:S03]  /*115f0*/  FADD.FTZ R198, R205, R198 ;  /* 0x000000c6cdc67221 */ /* 0x002fe60000010000 */
[----:B------:R-:W1:Y:S01]  /*11600*/  MUFU.EX2 R208, R208 ;  /* 0x000000d000d07308 */ /* 0x000e620000000800 */
[----:B------:R-:W-:Y:S02]  /*11610*/  FFMA.FTZ R134, R58, c[0x0][0x2d0], -R200 ;  /* 0x0000b4003a867a23 */ /* 0x000fe400000108c8 */
[----:B------:R-:W-:Y:S02]  /*11620*/  LDSM.16.MT88.4 R56, [R219+0x1900] ;  /* 0x00190000db38783b */ /* 0x000fe40000004200 */
[C---:B--2---:R-:W-:Y:S01]  /*11630*/  F2FP.PACK_AB R40, R206.reuse, R205 ;  /* 0x000000cdce28723e */ /* 0x044fe200000000ff */
[----:B------:R-:W-:Y:S04]  /*11640*/  FADD.FTZ R198, R206, R198 ;  /* 0x000000c6cec67221 */ /* 0x000fe80000010000 */
[----:B------:R-:W2:Y:S01]  /*11650*/  MUFU.EX2 R210, R210 ;  /* 0x000000d200d27308 */ /* 0x000ea20000000800 */
[----:B------:R-:W-:Y:S02]  /*11660*/  FADD.FTZ R198, R209, R198 ;  /* 0x000000c6d1c67221 */ /* 0x000fe40000010000 */
[----:B----4-:R-:W-:Y:S07]  /*11670*/  FADD.FTZ R172, R207, R172 ;  /* 0x000000accfac7221 */ /* 0x010fee0000010000 */
[----:B------:R-:W4:Y:S01]  /*11680*/  MUFU.EX2 R211, R211 ;  /* 0x000000d300d37308 */ /* 0x000f220000000800 */
[C---:B-1----:R-:W-:Y:S01]  /*11690*/  F2FP.PACK_AB R41, R208.reuse, R207 ;  /* 0x000000cfd029723e */ /* 0x042fe200000000ff */
[----:B------:R-:W-:Y:S08]  /*116a0*/  FADD.FTZ R172, R208, R172 ;  /* 0x000000acd0ac7221 */ /* 0x000ff00000010000 */
[----:B------:R-:W1:Y:S01]  /*116b0*/  MUFU.EX2 R242, R242 ;  /* 0x000000f200f27308 */ /* 0x000e620000000800 */
[C---:B--2---:R-:W-:Y:S01]  /*116c0*/  F2FP.PACK_AB R42, R210.reuse, R209 ;  /* 0x000000d1d22a723e */ /* 0x044fe200000000ff */
[----:B------:R-:W-:Y:S08]  /*116d0*/  FADD.FTZ R198, R210, R198 ;  /* 0x000000c6d2c67221 */ /* 0x000ff00000010000 */
[----:B------:R-:W2:Y:S01]  /*116e0*/  MUFU.EX2 R251, R251 ;  /* 0x000000fb00fb7308 */ /* 0x000ea20000000800 */
[----:B----4-:R-:W-:Y:S09]  /*116f0*/  FADD.FTZ R172, R211, R172 ;  /* 0x000000acd3ac7221 */ /* 0x010ff20000010000 */
[----:B------:R-:W4:Y:S01]  /*11700*/  MUFU.EX2 R252, R252 ;  /* 0x000000fc00fc7308 */ /* 0x000f220000000800 */
[C---:B-1----:R-:W-:Y:S01]  /*11710*/  F2FP.PACK_AB R43, R242.reuse, R211 ;  /* 0x000000d3f22b723e */ /* 0x042fe200000000ff */
[----:B------:R-:W-:Y:S08]  /*11720*/  FADD.FTZ R172, R242, R172 ;  /* 0x000000acf2ac7221 */ /* 0x000ff00000010000 */
[----:B------:R-:W1:Y:S01]  /*11730*/  MUFU.EX2 R132, R132 ;  /* 0x0000008400847308 */ /* 0x000e620000000800 */
[-C--:B------:R-:W-:Y:S05]  /*11740*/  HMMA.16816.F32 R4, R40, R44.reuse, R4 ;  /* 0x0000002c2804723c */ /* 0x080fea0000001804 */
[----:B--2---:R-:W-:Y:S03]  /*11750*/  FADD.FTZ R198, R251, R198 ;  /* 0x000000c6fbc67221 */ /* 0x004fe60000010000 */
[C---:B------:R-:W-:Y:S01]  /*11760*/  HMMA.16816.F32 R8, R48.reuse, R44, R8 ;  /* 0x0000002c3008723c */ /* 0x040fe20000001808 */
[----:B------:R-:W2:Y:S03]  /*11770*/  MUFU.EX2 R64, R64 ;  /* 0x0000004000407308 */ /* 0x000ea60000000800 */
[----:B----4-:R-:W-:Y:S04]  /*11780*/  FADD.FTZ R198, R252, R198 ;  /* 0x000000c6fcc67221 */ /* 0x010fe80000010000 */
[-C--:B------:R-:W-:Y:S03]  /*11790*/  HMMA.16816.F32 R12, R48, R46.reuse, R12 ;  /* 0x0000002e300c723c */ /* 0x080fe6000000180c */
[----:B------:R-:W4:Y:S01]  /*117a0*/  MUFU.EX2 R65, R65 ;  /* 0x0000004100417308 */ /* 0x000f220000000800 */
[----:B-1----:R-:W-:Y:S04]  /*117b0*/  FADD.FTZ R172, R132, R172 ;  /* 0x000000ac84ac7221 */ /* 0x002fe80000010000 */
[C---:B------:R-:W-:Y:S01]  /*117c0*/  HMMA.16816.F32 R16, R40.reuse, R46, R16 ;  /* 0x0000002e2810723c */ /* 0x040fe20000001810 */
[----:B------:R-:W1:Y:S04]  /*117d0*/  LDSM.16.MT88.4 R44, [R218+0x1100] ;  /* 0x00110000da2c783b */ /* 0x000e680000004200 */
[----:B------:R-:W-:Y:S03]  /*117e0*/  MUFU.EX2 R66, R66 ;  /* 0x0000004200427308 */ /* 0x000fe60000000800 */
[-C--:B---3--:R-:W-:Y:S04]  /*117f0*/  HMMA.16816.F32 R20, R40, R52.reuse, R20 ;  /* 0x000000342814723c */ /* 0x088fe80000001814 */
[----:B--2---:R-:W-:Y:S03]  /*11800*/  FADD.FTZ R198, R64, R198 ;  /* 0x000000c640c67221 */ /* 0x004fe60000010000 */
[----:B------:R-:W-:Y:S01]  /*11810*/  MUFU.EX2 R67, R67 ;  /* 0x0000004300437308 */ /* 0x000fe20000000800 */
[C---:B------:R-:W-:Y:S04]  /*11820*/  HMMA.16816.F32 R32, R48.reuse, R52, R32 ;  /* 0x000000343020723c */ /* 0x040fe80000001820 */
[----:B----4-:R-:W-:Y:S04]  /*11830*/  FADD.FTZ R198, R65, R198 ;  /* 0x000000c641c67221 */ /* 0x010fe80000010000 */
[-C--:B------:R-:W-:Y:S01]  /*11840*/  HMMA.16816.F32 R24, R48, R54.reuse, R24 ;  /* 0x000000363018723c */ /* 0x080fe20000001818 */
[----:B------:R-:W2:Y:S07]  /*11850*/  MUFU.EX2 R133, R133 ;  /* 0x0000008500857308 */ /* 0x000eae0000000800 */
[C---:B------:R-:W-:Y:S01]  /*11860*/  HMMA.16816.F32 R100, R40.reuse, R54, R100 ;  /* 0x000000362864723c */ /* 0x040fe20000001864 */
[----:B------:R-:W3:Y:S02]  /*11870*/  LDSM.16.MT88.4 R52, [R225+0x1900] ;  /* 0x00190000e134783b */ /* 0x000ee40000004200 */
[----:B------:R-:W4:Y:S05]  /*11880*/  MUFU.EX2 R134, R134 ;  /* 0x0000008600867308 */ /* 0x000f2a0000000800 */
[-C--:B-----5:R-:W-:Y:S05]  /*11890*/  HMMA.16816.F32 R104, R40, R128.reuse, R104 ;  /* 0x000000802868723c */ /* 0x0a0fea0000001868 */
[----:B------:R-:W5:Y:S03]  /*118a0*/  MUFU.EX2 R60, R60 ;  /* 0x0000003c003c7308 */ /* 0x000f660000000800 */
[C---:B------:R-:W-:Y:S04]  /*118b0*/  HMMA.16816.F32 R108, R48.reuse, R128, R108 ;  /* 0x00000080306c723c */ /* 0x040fe8000000186c */
[----:B--2---:R-:W-:Y:S03]  /*118c0*/  FADD.FTZ R178, R133, R178 ;  /* 0x000000b285b27221 */ /* 0x004fe60000010000 */
[----:B------:R-:W2:Y:S01]  /*118d0*/  MUFU.EX2 R61, R61 ;  /* 0x0000003d003d7308 */ /* 0x000ea20000000800 */
[-C--:B------:R-:W-:Y:S04]  /*118e0*/  HMMA.16816.F32 R28, R48, R130.reuse, R28 ;  /* 0x00000082301c723c */ /* 0x080fe8000000181c */
[----:B----4-:R-:W-:Y:S02]  /*118f0*/  FADD.FTZ R192, R134, R192 ;  /* 0x000000c086c07221 */ /* 0x010fe40000010000 */
[----:B------:R-:W-:Y:S02]  /*11900*/  FADD.FTZ R178, R99, R178 ;  /* 0x000000b263b27221 */ /* 0x000fe40000010000 */
[C---:B------:R-:W-:Y:S01]  /*11910*/  HMMA.16816.F32 R112, R40.reuse, R130, R112 ;  /* 0x000000822870723c */ /* 0x040fe20000001870 */
[----:B------:R-:W4:Y:S03]  /*11920*/  MUFU.EX2 R62, R62 ;  /* 0x0000003e003e7308 */ /* 0x000f260000000800 */
[----:B------:R-:W-:Y:S02]  /*11930*/  FADD.FTZ R192, R98, R192 ;  /* 0x000000c062c07221 */ /* 0x000fe40000010000 */
[----:B-----5:R-:W-:Y:S02]  /*11940*/  FADD.FTZ R178, R60, R178 ;  /* 0x000000b23cb27221 */ /* 0x020fe40000010000 */
[-C--:B-1----:R-:W-:Y:S03]  /*11950*/  HMMA.16816.F32 R116, R40, R44.reuse, R116 ;  /* 0x0000002c2874723c */ /* 0x082fe60000001874 */
[----:B------:R-:W1:Y:S01]  /*11960*/  MUFU.EX2 R63, R63 ;  /* 0x0000003f003f7308 */ /* 0x000e620000000800 */
[----:B--2---:R-:W-:Y:S04]  /*11970*/  FADD.FTZ R178, R61, R178 ;  /* 0x000000b23db27221 */ /* 0x004fe80000010000 */
[C---:B------:R-:W-:Y:S04]  /*11980*/  HMMA.16816.F32 R120, R48.reuse, R44, R120 ;  /* 0x0000002c3078723c */ /* 0x040fe80000001878 */
[----:B------:R-:W-:Y:S01]  /*11990*/  FADD.FTZ R178, R72, R178 ;  /* 0x000000b248b27221 */ /* 0x000fe20000010000 */
[----:B------:R-:W2:Y:S02]  /*119a0*/  MUFU.EX2 R68, R68 ;  /* 0x0000004400447308 */ /* 0x000ea40000000800 */
[----:B------:R-:W-:Y:S01]  /*119b0*/  F2FP.PACK_AB R44, R153, R133 ;  /* 0x00000085992c723e */ /* 0x000fe200000000ff */
[-C--:B------:R-:W-:Y:S01]  /*119c0*/  HMMA.16816.F32 R124, R48, R46.reuse, R124 ;  /* 0x0000002e307c723c */ /* 0x080fe2000000187c */
[----:B------:R-:W5:Y:S03]  /*119d0*/  LDSM.16.MT88.4 R48, [R220+0x1900] ;  /* 0x00190000dc30783b */ /* 0x000f660000004200 */
[----:B------:R-:W-:Y:S01]  /*119e0*/  F2FP.PACK_AB R45, R154, R134 ;  /* 0x000000869a2d723e */ /* 0x000fe200000000ff */
[----:B----4-:R-:W-:Y:S02]  /*119f0*/  FADD.FTZ R192, R62, R192 ;  /* 0x000000c03ec07221 */ /* 0x010fe40000010000 */
[----:B------:R-:W4:Y:S01]  /*11a00*/  MUFU.EX2 R69, R69 ;  /* 0x0000004500457308 */ /* 0x000f220000000800 */
[----:B------:R-:W-:Y:S04]  /*11a10*/  HMMA.16816.F32 R36, R40, R46, R36 ;  /* 0x0000002e2824723c */ /* 0x000fe80000001824 */
[----:B-1----:R-:W-:Y:S02]  /*11a20*/  FADD.FTZ R192, R63, R192 ;  /* 0x000000c03fc07221 */ /* 0x002fe40000010000 */
[----:B------:R-:W-:Y:S01]  /*11a30*/  FADD.FTZ R178, R73, R178 ;  /* 0x000000b249b27221 */ /* 0x000fe20000010000 */
[----:B------:R-:W-:Y:S01]  /*11a40*/  F2FP.PACK_AB R40, R252, R251 ;  /* 0x000000fbfc28723e */ /* 0x000fe200000000ff */
[----:B------:R-:W-:Y:S01]  /*11a50*/  FADD.FTZ R192, R74, R192 ;  /* 0x000000c04ac07221 */ /* 0x000fe20000010000 */
[----:B------:R-:W-:Y:S01]  /*11a60*/  F2FP.PACK_AB R41, R152, R132 ;  /* 0x000000849829723e */ /* 0x000fe200000000ff */
[----:B------:R-:W-:Y:S02]  /*11a70*/  MUFU.EX2 R70, R70 ;  /* 0x0000004600467308 */ /* 0x000fe40000000800 */
[----:B------:R-:W-:Y:S01]  /*11a80*/  F2FP.PACK_AB R42, R65, R64 ;  /* 0x00000040412a723e */ /* 0x000fe200000000ff */
[----:B--2---:R-:W-:Y:S01]  /*11a90*/  FADD.FTZ R198, R68, R198 ;  /* 0x000000c644c67221 */ /* 0x004fe20000010000 */
[----:B------:R-:W-:Y:S01]  /*11aa0*/  F2FP.PACK_AB R43, R67, R66 ;  /* 0x00000042432b723e */ /* 0x000fe200000000ff */
[----:B------:R-:W-:Y:S01]  /*11ab0*/  FADD.FTZ R192, R75, R192 ;  /* 0x000000c04bc07221 */ /* 0x000fe20000010000 */
[----:B------:R-:W-:Y:S01]  /*11ac0*/  F2FP.PACK_AB R46, R61, R60 ;  /* 0x0000003c3d2e723e */ /* 0x000fe200000000ff */
[----:B------:R-:W-:Y:S01]  /*11ad0*/  FADD.FTZ R178, R76, R178 ;  /* 0x000000b24cb27221 */ /* 0x000fe20000010000 */
[----:B------:R-:W-:Y:S01]  /*11ae0*/  F2FP.PACK_AB R47, R63, R62 ;  /* 0x0000003e3f2f723e */ /* 0x000fe200000000ff */
[----:B------:R-:W-:Y:S01]  /*11af0*/  FADD.FTZ R192, R78, R192 ;  /* 0x000000c04ec07221 */ /* 0x000fe20000010000 */
[----:B------:R-:W-:Y:S01]  /*11b00*/  MUFU.EX2 R71, R71 ;  /* 0x0000004700477308 */ /* 0x000fe20000000800 */
[-C--:B---3--:R-:W-:Y:S03]  /*11b10*/  HMMA.16816.F32 R4, R40, R52.reuse, R4 ;  /* 0x000000342804723c */ /* 0x088fe60000001804 */
[----:B----4-:R-:W-:Y:S02]  /*11b20*/  FADD.FTZ R198, R69, R198 ;  /* 0x000000c645c67221 */ /* 0x010fe40000010000 */
[----:B------:R-:W-:Y:S02]  /*11b30*/  FADD.FTZ R178, R77, R178 ;  /* 0x000000b24db27221 */ /* 0x000fe40000010000 */
[----:B------:R-:W-:Y:S01]  /*11b40*/  FADD.FTZ R192, R79, R192 ;  /* 0x000000c04fc07221 */ /* 0x000fe20000010000 */
[C---:B------:R-:W-:Y:S01]  /*11b50*/  HMMA.16816.F32 R8, R44.reuse, R52, R8 ;  /* 0x000000342c08723c */ /* 0x040fe20000001808 */
[----:B------:R-:W1:Y:S07]  /*11b60*/  MUFU.EX2 R80, R80 ;  /* 0x0000005000507308 */ /* 0x000e6e0000000800 */
[-C--:B------:R-:W-:Y:S03]  /*11b70*/  HMMA.16816.F32 R12, R44, R54.reuse, R12 ;  /* 0x000000362c0c723c */ /* 0x080fe6000000180c */
[----:B------:R-:W2:Y:S05]  /*11b80*/  MUFU.EX2 R81, R81 ;  /* 0x0000005100517308 */ /* 0x000eaa0000000800 */
[C---:B------:R-:W-:Y:S01]  /*11b90*/  HMMA.16816.F32 R16, R40.reuse, R54, R16 ;  /* 0x000000362810723c */ /* 0x040fe20000001810 */
[----:B------:R-:W3:Y:S04]  /*11ba0*/  LDSM.16.MT88.4 R52, [R218+0x1900] ;  /* 0x00190000da34783b */ /* 0x000ee80000004200 */
[----:B------:R-:W-:Y:S03]  /*11bb0*/  MUFU.EX2 R82, R82 ;  /* 0x0000005200527308 */ /* 0x000fe60000000800 */
[-C--:B-----5:R-:W-:Y:S04]  /*11bc0*/  HMMA.16816.F32 R20, R40, R48.reuse, R20 ;  /* 0x000000302814723c */ /* 0x0a0fe80000001814 */
[----:B-1----:R-:W-:Y:S03]  /*11bd0*/  FADD.FTZ R198, R80, R198 ;  /* 0x000000c650c67221 */ /* 0x002fe60000010000 */
[----:B------:R-:W-:Y:S01]  /*11be0*/  MUFU.EX2 R83, R83 ;  /* 0x0000005300537308 */ /* 0x000fe20000000800 */
[C---:B------:R-:W-:Y:S04]  /*11bf0*/  HMMA.16816.F32 R32, R44.reuse, R48, R32 ;  /* 0x000000302c20723c */ /* 0x040fe80000001820 */
[----:B--2---:R-:W-:Y:S04]  /*11c00*/  FADD.FTZ R198, R81, R198 ;  /* 0x000000c651c67221 */ /* 0x004fe80000010000 */
[-C--:B------:R-:W-:Y:S01]  /*11c10*/  HMMA.16816.F32 R24, R44, R50.reuse, R24 ;  /* 0x000000322c18723c */ /* 0x080fe20000001818 */
[----:B------:R-:W1:Y:S07]  /*11c20*/  MUFU.EX2 R84, R84 ;  /* 0x0000005400547308 */ /* 0x000e6e0000000800 */
[C---:B------:R-:W-:Y:S01]  /*11c30*/  HMMA.16816.F32 R100, R40.reuse, R50, R100 ;  /* 0x000000322864723c */ /* 0x040fe20000001864 */
[----:B------:R-:W2:Y:S02]  /*11c40*/  LDSM.16.MT88.4 R48, [R225+0x2100] ;  /* 0x00210000e130783b */ /* 0x000ea40000004200 */
[----:B------:R-:W4:Y:S05]  /*11c50*/  MUFU.EX2 R85, R85 ;  /* 0x0000005500557308 */ /* 0x000f2a0000000800 */
[-C--:B------:R-:W-:Y:S05]  /*11c60*/  HMMA.16816.F32 R104, R40, R56.reuse, R104 ;  /* 0x000000382868723c */ /* 0x080fea0000001868 */
[----:B------:R-:W-:Y:S03]  /*11c70*/  MUFU.EX2 R86, R86 ;  /* 0x0000005600567308 */ /* 0x000fe60000000800 */
[C---:B------:R-:W-:Y:S04]  /*11c80*/  HMMA.16816.F32 R108, R44.reuse, R56, R108 ;  /* 0x000000382c6c723c */ /* 0x040fe8000000186c */
[----:B-1----:R-:W-:Y:S03]  /*11c90*/  FADD.FTZ R198, R84, R198 ;  /* 0x000000c654c67221 */ /* 0x002fe60000010000 */
[----:B------:R-:W1:Y:S01]  /*11ca0*/  MUFU.EX2 R87, R87 ;  /* 0x0000005700577308 */ /* 0x000e620000000800 */
[-C--:B------:R-:W-:Y:S04]  /*11cb0*/  HMMA.16816.F32 R28, R44, R58.reuse, R28 ;  /* 0x0000003a2c1c723c */ /* 0x080fe8000000181c */
[C---:B----4-:R-:W-:Y:S01]  /*11cc0*/  F2FP.PACK_AB R128, R85.reuse, R84 ;  /* 0x000000545580723e */ /* 0x050fe200000000ff */
[----:B------:R-:W-:Y:S03]  /*11cd0*/  FADD.FTZ R198, R85, R198 ;  /* 0x000000c655c67221 */ /* 0x000fe60000010000 */
[C---:B------:R-:W-:Y:S01]  /*11ce0*/  HMMA.16816.F32 R112, R40.reuse, R58, R112 ;  /* 0x0000003a2870723c */ /* 0x040fe20000001870 */
[----:B------:R-:W-:Y:S01]  /*11cf0*/  LDSM.16.MT88.4 R56, [R219+0x2100] ;  /* 0x00210000db38783b */ /* 0x000fe20000004200 */
[----:B------:R-:W4:Y:S06]  /*11d00*/  MUFU.EX2 R96, R96 ;  /* 0x0000006000607308 */ /* 0x000f2c0000000800 */
[-C--:B---3--:R-:W-:Y:S04]  /*11d10*/  HMMA.16816.F32 R116, R40, R52.reuse, R116 ;  /* 0x000000342874723c */ /* 0x088fe80000001874 */
[----:B------:R-:W3:Y:S01]  /*11d20*/  MUFU.EX2 R203, R203 ;  /* 0x000000cb00cb7308 */ /* 0x000ee20000000800 */
[----:B-1----:R-:W-:Y:S03]  /*11d30*/  F2FP.PACK_AB R129, R87, R86 ;  /* 0x000000565781723e */ /* 0x002fe600000000ff */
[C---:B------:R-:W-:Y:S06]  /*11d40*/  HMMA.16816.F32 R120, R44.reuse, R52, R120 ;  /* 0x000000342c78723c */ /* 0x040fec0000001878 */
[----:B------:R-:W-:Y:S02]  /*11d50*/  MUFU.EX2 R97, R97 ;  /* 0x0000006100617308 */ /* 0x000fe40000000800 */
[-C--:B------:R-:W-:Y:S04]  /*11d60*/  HMMA.16816.F32 R124, R44, R54.reuse, R124 ;  /* 0x000000362c7c723c */ /* 0x080fe8000000187c */
[----:B----4-:R-:W-:Y:S03]  /*11d70*/  FADD.FTZ R198, R96, R198 ;  /* 0x000000c660c67221 */ /* 0x010fe60000010000 */
[----:B------:R-:W-:Y:S01]  /*11d80*/  F2FP.PACK_AB R44, R73, R72 ;  /* 0x00000048492c723e */ /* 0x000fe200000000ff */
[----:B------:R-:W-:Y:S01]  /*11d90*/  HMMA.16816.F32 R36, R40, R54, R36 ;  /* 0x000000362824723c */ /* 0x000fe20000001824 */
[----:B------:R-:W1:Y:S01]  /*11da0*/  LDSM.16.MT88.4 R52, [R220+0x2100] ;  /* 0x00210000dc34783b */ /* 0x000e620000004200 */
[----:B------:R-:W4:Y:S02]  /*11db0*/  MUFU.EX2 R202, R202 ;  /* 0x000000ca00ca7308 */ /* 0x000f240000000800 */
[----:B------:R-:W-:Y:S01]  /*11dc0*/  F2FP.PACK_AB R45, R75, R74 ;  /* 0x0000004a4b2d723e */ /* 0x000fe200000000ff */
[----:B---3--:R-:W-:Y:S01]  /*11dd0*/  FADD.FTZ R241, R203, R198 ;  /* 0x000000c6cbf17221 */ /* 0x008fe20000010000 */
[----:B------:R-:W-:Y:S02]  /*11de0*/  F2FP.PACK_AB R46, R77, R76 ;  /* 0x0000004c4d2e723e */ /* 0x000fe400000000ff */
[----:B------:R-:W-:Y:S04]  /*11df0*/  F2FP.PACK_AB R40, R69, R68 ;  /* 0x000000444528723e */ /* 0x000fe800000000ff */
[----:B------:R-:W-:Y:S02]  /*11e00*/  F2FP.PACK_AB R41, R71, R70 ;  /* 0x000000464729723e */ /* 0x000fe400000000ff */
[----:B------:R-:W-:Y:S02]  /*11e10*/  F2FP.PACK_AB R42, R81, R80 ;  /* 0x00000050512a723e */ /* 0x000fe400000000ff */
[----:B------:R-:W-:Y:S02]  /*11e20*/  F2FP.PACK_AB R43, R83, R82 ;  /* 0x00000052532b723e */ /* 0x000fe400000000ff */
[----:B------:R-:W-:Y:S02]  /*11e30*/  F2FP.PACK_AB R47, R79, R78 ;  /* 0x0000004e4f2f723e */ /* 0x000fe400000000ff */
[----:B------:R-:W-:Y:S03]  /*11e40*/  F2FP.PACK_AB R130, R203, R96 ;  /* 0x00000060cb82723e */ /* 0x000fe600000000ff */
[-C--:B--2---:R-:W-:Y:S03]  /*11e50*/  HMMA.16816.F32 R4, R40, R48.reuse, R4 ;  /* 0x000000302804723c */ /* 0x084fe60000001804 */
[----:B----4-:R-:W-:Y:S05]  /*11e60*/  F2FP.PACK_AB R131, R202, R97 ;  /* 0x00000061ca83723e */ /* 0x010fea00000000ff */
[C---:B------:R-:W-:Y:S08]  /*11e70*/  HMMA.16816.F32 R8, R44.reuse, R48, R8 ;  /* 0x000000302c08723c */ /* 0x040ff00000001808 */
[-C--:B------:R-:W-:Y:S08]  /*11e80*/  HMMA.16816.F32 R12, R44, R50.reuse, R12 ;  /* 0x000000322c0c723c */ /* 0x080ff0000000180c */
[C---:B------:R-:W-:Y:S01]  /*11e90*/  HMMA.16816.F32 R16, R40.reuse, R50, R16 ;  /* 0x000000322810723c */ /* 0x040fe20000001810 */
[----:B------:R-:W2:Y:S07]  /*11ea0*/  LDSM.16.MT88.4 R48, [R218+0x2100] ;  /* 0x00210000da30783b */ /* 0x000eae0000004200 */
[-C--:B-1----:R-:W-:Y:S08]  /*11eb0*/  HMMA.16816.F32 R20, R40, R52.reuse, R20 ;  /* 0x000000342814723c */ /* 0x082ff00000001814 */
[C---:B------:R-:W-:Y:S07]  /*11ec0*/  HMMA.16816.F32 R32, R44.reuse, R52, R32 ;  /* 0x000000342c20723c */ /* 0x040fee0000001820 */
[--C-:B------:R-:W-:Y:S01]  /*11ed0*/  FFMA.FTZ R52, R88, c[0x0][0x2d0], -R201.reuse ;  /* 0x0000b40058347a23 */ /* 0x100fe200000108c9 */
[-C--:B------:R-:W-:Y:S04]  /*11ee0*/  HMMA.16816.F32 R24, R44, R54.reuse, R24 ;  /* 0x000000362c18723c */ /* 0x080fe80000001818 */
[--C-:B------:R-:W-:Y:S01]  /*11ef0*/  FFMA.FTZ R53, R89, c[0x0][0x2d0], -R201.reuse ;  /* 0x0000b40059357a23 */ /* 0x100fe200000108c9 */
[----:B------:R-:W1:Y:S01]  /*11f00*/  MUFU.EX2 R52, R52 ;  /* 0x0000003400347308 */ /* 0x000e620000000800 */
[----:B------:R-:W-:Y:S02]  /*11f10*/  MOV R88, R152 ;  /* 0x0000009800587202 */ /* 0x000fe40000000f00 */
[C---:B------:R-:W-:Y:S04]  /*11f20*/  HMMA.16816.F32 R100, R40.reuse, R54, R100 ;  /* 0x000000362864723c */ /* 0x040fe80000001864 */
[----:B------:R-:W-:Y:S03]  /*11f30*/  FADD.FTZ R172, R88, R172 ;  /* 0x000000ac58ac7221 */ /* 0x000fe60000010000 */
[----:B------:R-:W-:Y:S01]  /*11f40*/  MUFU.EX2 R53, R53 ;  /* 0x0000003500357308 */ /* 0x000fe20000000800 */
[-C--:B------:R-:W-:Y:S04]  /*11f50*/  HMMA.16816.F32 R104, R40, R56.reuse, R104 ;  /* 0x000000382868723c */ /* 0x080fe80000001868 */
[--C-:B------:R-:W-:Y:S02]  /*11f60*/  FFMA.FTZ R54, R90, c[0x0][0x2d0], -R200.reuse ;  /* 0x0000b4005a367a23 */ /* 0x100fe400000108c8 */
[----:B------:R-:W-:Y:S02]  /*11f70*/  FFMA.FTZ R55, R91, c[0x0][0x2d0], -R200 ;  /* 0x0000b4005b377a23 */ /* 0x000fe400000108c8 */
[C---:B------:R-:W-:Y:S02]  /*11f80*/  HMMA.16816.F32 R108, R44.reuse, R56, R108 ;  /* 0x000000382c6c723c */ /* 0x040fe4000000186c */
[----:B------:R-:W3:Y:S02]  /*11f90*/  MUFU.EX2 R54, R54 ;  /* 0x0000003600367308 */ /* 0x000ee40000000800 */
[----:B------:R-:W-:Y:S02]  /*11fa0*/  FADD.FTZ R172, R66, R172 ;  /* 0x000000ac42ac7221 */ /* 0x000fe40000010000 */
[----:B-1----:R-:W-:Y:S02]  /*11fb0*/  FADD.FTZ R178, R52, R178 ;  /* 0x000000b234b27221 */ /* 0x002fe40000010000 */
[-C--:B------:R-:W-:Y:S04]  /*11fc0*/  HMMA.16816.F32 R28, R44, R58.reuse, R28 ;  /* 0x0000003a2c1c723c */ /* 0x080fe8000000181c */
[----:B------:R-:W1:Y:S01]  /*11fd0*/  MUFU.EX2 R55, R55 ;  /* 0x0000003700377308 */ /* 0x000e620000000800 */
[--C-:B------:R-:W-:Y:S02]  /*11fe0*/  FFMA.FTZ R56, R92, c[0x0][0x2d0], -R201.reuse ;  /* 0x0000b4005c387a23 */ /* 0x100fe400000108c9 */
[----:B------:R-:W-:Y:S01]  /*11ff0*/  FFMA.FTZ R201, R93, c[0x0][0x2d0], -R201 ;  /* 0x0000b4005dc97a23 */ /* 0x000fe200000108c9 */
[C---:B------:R-:W-:Y:S04]  /*12000*/  HMMA.16816.F32 R112, R40.reuse, R58, R112 ;  /* 0x0000003a2870723c */ /* 0x040fe80000001870 */
[--C-:B------:R-:W-:Y:S02]  /*12010*/  FFMA.FTZ R57, R94, c[0x0][0x2d0], -R200.reuse ;  /* 0x0000b4005e397a23 */ /* 0x100fe400000108c8 */
[----:B------:R-:W4:Y:S01]  /*12020*/  MUFU.EX2 R56, R56 ;  /* 0x0000003800387308 */ /* 0x000f220000000800 */
[----:B------:R-:W-:Y:S01]  /*12030*/  FFMA.FTZ R200, R95, c[0x0][0x2d0], -R200 ;  /* 0x0000b4005fc87a23 */ /* 0x000fe200000108c8 */
[-C--:B--2---:R-:W-:Y:S04]  /*12040*/  HMMA.16816.F32 R116, R40, R48.reuse, R116 ;  /* 0x000000302874723c */ /* 0x084fe80000001874 */
[----:B------:R-:W-:Y:S02]  /*12050*/  FADD.FTZ R172, R67, R172 ;  /* 0x000000ac43ac7221 */ /* 0x000fe40000010000 */
[----:B---3--:R-:W-:Y:S02]  /*12060*/  FADD.FTZ R192, R54, R192 ;  /* 0x000000c036c07221 */ /* 0x008fe40000010000 */
[C---:B------:R-:W-:Y:S01]  /*12070*/  HMMA.16816.F32 R120, R44.reuse, R48, R120 ;  /* 0x000000302c78723c */ /* 0x040fe20000001878 */
[----:B------:R-:W2:Y:S03]  /*12080*/  MUFU.EX2 R201, R201 ;  /* 0x000000c900c97308 */ /* 0x000ea60000000800 */
[----:B------:R-:W-:Y:S02]  /*12090*/  FADD.FTZ R172, R70, R172 ;  /* 0x000000ac46ac7221 */ /* 0x000fe40000010000 */
[----:B------:R-:W-:Y:S02]  /*120a0*/  FADD.FTZ R178, R53, R178 ;  /* 0x000000b235b27221 */ /* 0x000fe40000010000 */
[-C--:B------:R-:W-:Y:S01]  /*120b0*/  HMMA.16816.F32 R124, R44, R50.reuse, R124 ;  /* 0x000000322c7c723c */ /* 0x080fe2000000187c */
[----:B------:R-:W3:Y:S02]  /*120c0*/  LDSM.16.MT88.4 R44, [R220+0x2900] ;  /* 0x00290000dc2c783b */ /* 0x000ee40000004200 */
[----:B------:R-:W5:Y:S01]  /*120d0*/  MUFU.EX2 R57, R57 ;  /* 0x0000003900397308 */ /* 0x000f620000000800 */
[----:B------:R-:W-:Y:S02]  /*120e0*/  FADD.FTZ R172, R71, R172 ;  /* 0x000000ac47ac7221 */ /* 0x000fe40000010000 */
[----:B-1----:R-:W-:Y:S02]  /*120f0*/  FADD.FTZ R192, R55, R192 ;  /* 0x000000c037c07221 */ /* 0x002fe40000010000 */
[----:B------:R-:W-:Y:S04]  /*12100*/  HMMA.16816.F32 R36, R40, R50, R36 ;  /* 0x000000322824723c */ /* 0x000fe80000001824 */
[----:B------:R-:W-:Y:S01]  /*12110*/  FADD.FTZ R172, R82, R172 ;  /* 0x000000ac52ac7221 */ /* 0x000fe20000010000 */
[----:B------:R-:W1:Y:S01]  /*12120*/  MUFU.EX2 R200, R200 ;  /* 0x000000c800c87308 */ /* 0x000e620000000800 */
[----:B----4-:R-:W-:Y:S01]  /*12130*/  FADD.FTZ R178, R56, R178 ;  /* 0x000000b238b27221 */ /* 0x010fe20000010000 */
[----:B------:R-:W-:Y:S01]  /*12140*/  F2FP.PACK_AB R40, R53, R52 ;  /* 0x000000343528723e */ /* 0x000fe200000000ff */
[-C--:B------:R-:W-:Y:S01]  /*12150*/  HMMA.16816.F32 R160, R128, R148.reuse, R4 ;  /* 0x0000009480a0723c */ /* 0x080fe20000001804 */
[----:B------:R-:W4:Y:S04]  /*12160*/  LDSM.16.MT88.4 R4, [R219+0x2900] ;  /* 0x00290000db04783b */ /* 0x000f280000004200 */
[----:B------:R-:W-:Y:S01]  /*12170*/  F2FP.PACK_AB R41, R55, R54 ;  /* 0x000000363729723e */ /* 0x000fe200000000ff */
[----:B------:R-:W-:Y:S01]  /*12180*/  FADD.FTZ R172, R83, R172 ;  /* 0x000000ac53ac7221 */ /* 0x000fe20000010000 */
[C---:B--2---:R-:W-:Y:S01]  /*12190*/  F2FP.PACK_AB R42, R201.reuse, R56 ;  /* 0x00000038c92a723e */ /* 0x044fe200000000ff */
[----:B------:R-:W-:Y:S04]  /*121a0*/  FADD.FTZ R239, R201, R178 ;  /* 0x000000b2c9ef7221 */ /* 0x000fe80000010000 */
[----:B------:R-:W-:Y:S02]  /*121b0*/  FADD.FTZ R172, R86, R172 ;  /* 0x000000ac56ac7221 */ /* 0x000fe40000010000 */
[----:B-----5:R-:W-:Y:S02]  /*121c0*/  FADD.FTZ R192, R57, R192 ;  /* 0x000000c039c07221 */ /* 0x020fe40000010000 */
[----:B------:R-:W-:Y:S04]  /*121d0*/  FADD.FTZ R172, R87, R172 ;  /* 0x000000ac57ac7221 */ /* 0x000fe80000010000 */
[----:B------:R-:W-:Y:S01]  /*121e0*/  FADD.FTZ R172, R97, R172 ;  /* 0x000000ac61ac7221 */ /* 0x000fe20000010000 */
[C---:B-1----:R-:W-:Y:S01]  /*121f0*/  F2FP.PACK_AB R43, R200.reuse, R57 ;  /* 0x00000039c82b723e */ /* 0x042fe200000000ff */
[----:B------:R-:W-:Y:S02]  /*12200*/  FADD.FTZ R238, R200, R192 ;  /* 0x000000c0c8ee7221 */ /* 0x000fe40000010000 */
[----:B------:R-:W-:Y:S04]  /*12210*/  FADD.FTZ R240, R202, R172 ;  /* 0x000000accaf07221 */ /* 0x000fe80000010000 */
[C---:B------:R-:W-:Y:S01]  /*12220*/  HMMA.16816.F32 R156, R40.reuse, R148, R8 ;  /* 0x00000094289c723c */ /* 0x040fe20000001808 */
[----:B------:R-:W1:Y:S07]  /*12230*/  LDSM.16.MT88.4 R8, [R218+0x2900] ;  /* 0x00290000da08783b */ /* 0x000e6e0000004200 */
[-C--:B------:R-:W-:Y:S08]  /*12240*/  HMMA.16816.F32 R152, R40, R150.reuse, R12 ;  /* 0x000000962898723c */ /* 0x080ff0000000180c */
[C---:B------:R-:W-:Y:S08]  /*12250*/  HMMA.16816.F32 R148, R128.reuse, R150, R16 ;  /* 0x000000968094723c */ /* 0x040ff00000001810 */
[-C--:B---3--:R-:W-:Y:S08]  /*12260*/  HMMA.16816.F32 R144, R128, R44.reuse, R20 ;  /* 0x0000002c8090723c */ /* 0x088ff00000001814 */
[C---:B------:R-:W-:Y:S07]  /*12270*/  HMMA.16816.F32 R140, R40.reuse, R44, R32 ;  /* 0x0000002c288c723c */ /* 0x040fee0000001820 */
[----:B------:R-:W-:Y:S01]  /*12280*/  MOV R44, R168 ;  /* 0x000000a8002c7202 */ /* 0x000fe20000000f00 */
        /* <DEDUP_REMOVED lines=11> */
.L_x_295:
[----:B------:R-:W-:-:S06]  /*12340*/  UISETP.GE.AND UP0, UPT, UR17, UR5, UPT ;  /* 0x000000051100728c */ /* 0x000fcc000bf06270 */
[----:B------:R-:W-:-:S13]  /*12350*/  PLOP3.LUT P0, PT, PT, PT, UP0, 0x80, 0x0 ;  /* 0x000000000000781c */ /* 0x000fda0003f0f008 */
[----:B------:R-:W-:Y:S05]  /*12360*/  @!P0 BRA `(.L_x_299) ;  /* 0x0000621000008947 */ /* 0x000fea0003800000 */
[----:B------:R-:W-:Y:S01]  /*12370*/  IMAD.MOV.U32 R166, RZ, RZ, R2 ;  /* 0x000000ffffa67224 */ /* 0x000fe200078e0002 */
[----:B------:R-:W-:Y:S01]  /*12380*/  MOV R164, R44 ;  /* 0x0000002c00a47202 */ /* 0x000fe20000000f00 */
[----:B------:R-:W-:Y:S01]  /*12390*/  IMAD.MOV.U32 R167, RZ, RZ, R3 ;  /* 0x000000ffffa77224 */ /* 0x000fe200078e0003 */
[----:B------:R-:W-:Y:S02]  /*123a0*/  MOV R165, R0 ;  /* 0x0000000000a57202 */ /* 0x000fe40000000f00 */
.L_x_317:
[----:B------:R-:W-:Y:S04]  /*123b0*/  DEPBAR.LE SB0, 0x0 ;  /* 0x000080000000791a */ /* 0x000fe80000000000 */
[----:B------:R-:W-:Y:S01]  /*123c0*/  BAR.SYNC.DEFER_BLOCKING 0x0 ;  /* 0x0000000000007b1d */ /* 0x000fe20000010000 */
[C---:B------:R-:W-:Y:S01]  /*123d0*/  IMAD.WIDE.U32 R2, R231.reuse, c[0x0][0x208], RZ ;  /* 0x00008200e7027a25 */ /* 0x040fe200078e00ff */
[----:B------:R-:W-:Y:S01]  /*123e0*/  SHF.R.S32.HI R0, RZ, 0x1f, R231 ;  /* 0x0000001fff007819 */ /* 0x000fe200000114e7 */
[----:B------:R-:W-:Y:S04]  /*123f0*/  UISETP.GT.AND UP0, UPT, UR17, UR5, UPT ;  /* 0x000000051100728c */ /* 0x000fe8000bf04270 */
        /* <DEDUP_REMOVED lines=96> */
[-C--:B------:R-:W-:Y:S01]  /*12a00*/  HMMA.16816.F32 R60, R180, R178.reuse, R60 ;  /* 0x000000b2b43c723c */ /* 0x080fe2000000183c */
[----:B------:R-:W-:Y:S04]  /*12a10*/  PLOP3.LUT P0, PT, PT, PT, UP0, 0x80, 0x0 ;  /* 0x000000000000781c */ /* 0x000fe80003f0f008 */
        /* <DEDUP_REMOVED lines=136> */
.L_x_300:
[----:B------:R-:W-:Y:S01]  /*132a0*/  UISETP.NE.AND UP1, UPT, UR35, URZ, UPT ;  /* 0x0000003f2300728c */ /* 0x000fe2000bf25270 */
[----:B------:R-:W0:Y:S01]  /*132b0*/  LDGDEPBAR ;  /* 0x00000000000079af */ /* 0x000e220000000000 */
[----:B-1----:R-:W-:Y:S01]  /*132c0*/  IMAD.MOV.U32 R174, RZ, RZ, R235 ;  /* 0x000000ffffae7224 */ /* 0x002fe200078e00eb */
[----:B------:R-:W-:Y:S01]  /*132d0*/  UIMAD UR32, UR17, -0x60, URZ ;  /* 0xffffffa0112078a4 */ /* 0x000fe2000f8e023f */
[----:B------:R-:W-:Y:S01]  /*132e0*/  IMAD.U32 R2, RZ, RZ, UR15 ;  /* 0x0000000fff027e24 */ /* 0x000fe2000f8e00ff */
[----:B------:R-:W-:Y:S01]  /*132f0*/  UISETP.NE.AND UP0, UPT, UR34, URZ, UPT ;  /* 0x0000003f2200728c */ /* 0x000fe2000bf05270 */
[----:B------:R-:W-:Y:S02]  /*13300*/  PLOP3.LUT P1, PT, PT, PT, UP1, 0x80, 0x0 ;  /* 0x000000000000781c */ /* 0x000fe40003f2f018 */
[----:B------:R-:W-:Y:S01]  /*13310*/  PLOP3.LUT P0, PT, PT, PT, UP1, 0x80, 0x0 ;  /* 0x000000000000781c */ /* 0x000fe20003f0f018 */
[----:B------:R-:W-:Y:S05]  /*13320*/  IMAD.U32 R3, RZ, RZ, UR32 ;  /* 0x00000020ff037e24 */ /* 0x000fea000f8e00ff */
[----:B------:R-:W-:Y:S04]  /*13330*/  IADD3 R3, -R236, 0x1, R3 ;  /* 0x00000001ec037810 */ /* 0x000fe80007ffe103 */
[----:B------:R-:W-:Y:S01]  /*13340*/  IADD3 R2, -R2, UR8, R3 ;  /* 0x0000000802027c10 */ /* 0x000fe2000fffe103 */
[----:B------:R-:W-:Y:S01]  /*13350*/  @P1 IMAD.HI.U32 R0, R235, c[0x0][0x2c8], RZ ;  /* 0x0000b200eb001a27 */ /* 0x000fe200078e00ff */
[----:B------:R-:W-:Y:S02]  /*13360*/  IADD3 R3, -R236, UR32, RZ ;  /* 0x00000020ec037c10 */ /* 0x000fe4000fffe1ff */
        /* <DEDUP_REMOVED lines=22> */
.L_x_303:
[----:B------:R-:W-:Y:S04]  /*134d0*/  MOV R0, c[0x0][0x32c] ;  /* 0x0000cb0000007a02 */ /* 0x000fe80000000f00 */
[----:B------:R-:W-:Y:S11]  /*134e0*/  ISETP.NE.AND P0, PT, R0, 0x1, PT ;  /* 0x000000010000780c */ /* 0x000ff60003f05270 */
[----:B------:R-:W-:Y:S02]  /*134f0*/  @!UPT UIADD3 URZ, URZ, URZ, URZ ;  /* 0x0000003f3f3ff290 */ /* 0x000fe4000fffe03f */
[----:B------:R-:W-:Y:S05]  /*13500*/  @P0 IMAD.HI.U32 R0, R2, c[0x0][0x330], RZ ;  /* 0x0000cc0002000a27 */ /* 0x000fea00078e00ff */
[----:B------:R-:W-:Y:S02]  /*13510*/  @P0 SHF.R.U32.HI R2, RZ, c[0x0][0x334], R0 ;  /* 0x0000cd00ff020a19 */ /* 0x000fe40000011600 */
.L_x_304:
[----:B------:R-:W-:Y:S05]  /*13520*/  BSYNC B0 ;  /* 0x0000000000007941 */ /* 0x000fea0003800000 */
.L_x_302:
[----:B------:R-:W-:Y:S05]  /*13530*/  IMAD R2, R2, c[0x0][0x32c], R3 ;  /* 0x0000cb0002027a24 */ /* 0x000fea00078e0203 */
[----:B------:R-:W-:Y:S02]  /*13540*/  IADD3 R0, R2, c[0x0][0x32c], RZ ;  /* 0x0000cb0002007a10 */ /* 0x000fe40007ffe0ff */
[----:B------:R-:W-:Y:S02]  /*13550*/  IMNMX R168, R168, R2, !PT ;  /* 0x00000002a8a87217 */ /* 0x000fe40007800200 */
[----:B------:R-:W-:Y:S02]  /*13560*/  IMNMX R172, R172, R0, PT ;  /* 0x00000000acac7217 */ /* 0x000fe40003800200 */
.L_x_301:
        /* <DEDUP_REMOVED lines=20> */
.L_x_307:
[----:B------:R-:W-:Y:S04]  /*136b0*/  MOV R0, c[0x0][0x32c] ;  /* 0x0000cb0000007a02 */ /* 0x000fe80000000f00 */
[----:B------:R-:W-:Y:S11]  /*136c0*/  ISETP.NE.AND P0, PT, R0, 0x1, PT ;  /* 0x000000010000780c */ /* 0x000ff60003f05270 */
[----:B------:R-:W-:Y:S02]  /*136d0*/  @!UPT UIADD3 URZ, URZ, URZ, URZ ;  /* 0x0000003f3f3ff290 */ /* 0x000fe4000fffe03f */
[----:B------:R-:W-:Y:S05]  /*136e0*/  @P0 IMAD.HI.U32 R0, R2, c[0x0][0x330], RZ ;  /* 0x0000cc0002000a27 */ /* 0x000fea00078e00ff */
[----:B------:R-:W-:Y:S02]  /*136f0*/  @P0 SHF.R.U32.HI R2, RZ, c[0x0][0x334], R0 ;  /* 0x0000cd00ff020a19 */ /* 0x000fe40000011600 */
.L_x_308:
[----:B------:R-:W-:Y:S05]  /*13700*/  BSYNC B0 ;  /* 0x0000000000007941 */ /* 0x000fea0003800000 */
.L_x_306:
[----:B------:R-:W-:Y:S05]  /*13710*/  IMAD R2, R2, c[0x0][0x32c], R3 ;  /* 0x0000cb0002027a24 */ /* 0x000fea00078e0203 */
[----:B------:R-:W-:Y:S02]  /*13720*/  IADD3 R0, R2, c[0x0][0x32c], RZ ;  /* 0x0000cb0002007a10 */ /* 0x000fe40007ffe0ff */
[----:B------:R-:W-:Y:S02]  /*13730*/  IMNMX R171, R171, R2, !PT ;  /* 0x00000002abab7217 */ /* 0x000fe40007800200 */
[----:B------:R-:W-:Y:S02]  /*13740*/  IMNMX R169, R169, R0, PT ;  /* 0x00000000a9a97217 */ /* 0x000fe40003800200 */
.L_x_305:
[----:B------:R-:W-:Y:S01]  /*13750*/  UISETP.GE.AND UP0, UPT, UR32, 0x1, UPT ;  /* 0x000000012000788c */ /* 0x000fe2000bf06270 */
[----:B------:R-:W1:Y:S01]  /*13760*/  SHFL.IDX PT, R177, R174, 0x2, 0x1c1f ;  /* 0x005c1f00aeb17f89 */ /* 0x000e6200000e0000 */
[----:B------:R-:W-:Y:S02]  /*13770*/  UISETP.GE.AND UP3, UPT, UR32, 0x2, UPT ;  /* 0x000000022000788c */ /* 0x000fe4000bf66270 */
[----:B------:R-:W-:Y:S02]  /*13780*/  UISETP.GE.AND UP2, UPT, UR32, 0x9, UPT ;  /* 0x000000092000788c */ /* 0x000fe4000bf46270 */
[----:B------:R-:W-:Y:S01]  /*13790*/  PLOP3.LUT P0, PT, PT, PT, UP0, 0x40, 0x0 ;  /* 0x000000000000781c */ /* 0x000fe20003f0e808 */
[----:B------:R-:W-:Y:S01]  /*137a0*/  UP2UR UR31, UPR, URZ, 0x1 ;  /* 0x000000013f1f7883 */ /* 0x000fe20008000000 */
[----:B------:R-:W-:Y:S01]  /*137b0*/  PLOP3.LUT P6, PT, PT, PT, UP3, 0x40, 0x0 ;  /* 0x000000000000781c */ /* 0x000fe20003fce838 */
        /* <DEDUP_REMOVED lines=9> */
[----:B------:R-:W-:Y:S01]  /*13850*/  FSEL R4, R4, -INF , !P0 ;  /* 0xff80000004047808 */ /* 0x000fe20004000000 */
[----:B------:R-:W-:Y:S01]  /*13860*/  UISETP.GE.AND UP4, UPT, UR32, 0x4a, UPT ;  /* 0x0000004a2000788c */ /* 0x000fe2000bf86270 */
[----:B------:R-:W-:Y:S01]  /*13870*/  PLOP3.LUT P0, PT, PT, PT, UP0, 0x40, 0x0 ;  /* 0x000000000000781c */ /* 0x000fe20003f0e808 */
[----:B------:R-:W-:Y:S01]  /*13880*/  UISETP.GE.AND UP0, UPT, UR32, 0x12, UPT ;  /* 0x000000122000788c */ /* 0x000fe2000bf06270 */
[----:B------:R-:W-:Y:S01]  /*13890*/  ISETP.LT.OR P6, PT, R172, 0x2, P6 ;  /* 0x00000002ac00780c */ /* 0x000fe200037c1670 */
[----:B------:R-:W-:Y:S01]  /*138a0*/  UP2UR UR30, UPR, URZ, 0x8 ;  /* 0x000000083f1e7883 */ /* 0x000fe20008000000 */
[----:B------:R-:W-:Y:S01]  /*138b0*/  ISETP.GT.AND P2, PT, R168, 0x8, P2 ;  /* 0x00000008a800780c */ /* 0x000fe20001744270 */
[----:B------:R-:W-:Y:S01]  /*138c0*/  UP2UR UR26, UPR, URZ, 0x1 ;  /* 0x000000013f1a7883 */ /* 0x000fe20008000000 */
[----:B------:R-:W-:Y:S01]  /*138d0*/  PLOP3.LUT P1, PT, PT, PT, UP1, 0x40, 0x0 ;  /* 0x000000000000781c */ /* 0x000fe20003f2e818 */
[----:B------:R-:W-:Y:S01]  /*138e0*/  UISETP.GE.AND UP3, UPT, UR32, 0x51, UPT ;  /* 0x000000512000788c */ /* 0x000fe2000bf66270 */
[----:B------:R-:W-:Y:S01]  /*138f0*/  FSEL R5, R5, -INF , !P6 ;  /* 0xff80000005057808 */ /* 0x000fe20007000000 */
[----:B------:R-:W-:Y:S01]  /*13900*/  UP2UR UR29, UPR, URZ, 0x4 ;  /* 0x000000043f1d7883 */ /* 0x000fe20008000000 */
[----:B------:R-:W-:Y:S01]  /*13910*/  PLOP3.LUT P6, PT, PT, PT, UP0, 0x40, 0x0 ;  /* 0x000000000000781c */ /* 0x000fe20003fce808 */
[----:B------:R-:W-:Y:S01]  /*13920*/  UISETP.GE.AND UP0, UPT, UR32, 0x19, UPT ;  /* 0x000000192000788c */ /* 0x000fe2000bf06270 */
[----:B------:R-:W-:Y:S01]  /*13930*/  ISETP.LT.OR P2, PT, R172, 0x9, P2 ;  /* 0x00000009ac00780c */ /* 0x000fe20001741670 */
[----:B------:R-:W-:Y:S01]  /*13940*/  UP2UR UR28, UPR, URZ, 0x2 ;  /* 0x000000023f1c7883 */ /* 0x000fe20008000000 */
[----:B------:R-:W-:Y:S01]  /*13950*/  ISETP.GT.AND P1, PT, R168, 0x9, P1 ;  /* 0x00000009a800780c */ /* 0x000fe20000f24270 */
[----:B------:R-:W-:Y:S01]  /*13960*/  UP2UR UR25, UPR, URZ, 0x1 ;  /* 0x000000013f197883 */ /* 0x000fe20008000000 */
        /* <DEDUP_REMOVED lines=9> */
[----:B------:R-:W-:Y:S01]  /*13a00*/  UP2UR UR33, UPR, URZ, 0x40 ;  /* 0x000000403f217883 */ /* 0x000fe20008000000 */
        /* <DEDUP_REMOVED lines=17> */
[----:B------:R-:W-:Y:S01]  /*13b20*/  FSEL R16, R32, -INF , !P2 ;  /* 0xff80000020107808 */ /* 0x000fe20005000000 */
[--C-:B-1----:R-:W-:Y:S01]  /*13b30*/  IMAD.IADD R32, R170, 0x1, R177.reuse ;  /* 0x00000001aa207824 */ /* 0x102fe200078e02b1 */
[----:B------:R-:W-:Y:S01]  /*13b40*/  PLOP3.LUT P2, PT, PT, PT, UP0, 0x40, 0x0 ;  /* 0x000000000000781c */ /* 0x000fe20003f4e808 */
[----:B------:R-:W-:Y:S01]  /*13b50*/  UISETP.GE.AND UP0, UPT, UR32, 0x2a, UPT ;  /* 0x0000002a2000788c */ /* 0x000fe2000bf06270 */
[----:B------:R-:W-:Y:S02]  /*13b60*/  ISETP.LT.OR P1, PT, R172, 0x1a, P1 ;  /* 0x0000001aac00780c */ /* 0x000fe40000f21670 */
[----:B------:R-:W-:Y:S01]  /*13b70*/  ISETP.GT.AND P0, PT, R168, 0x20, P0 ;  /* 0x00000020a800780c */ /* 0x000fe20000704270 */
[----:B------:R-:W-:Y:S01]  /*13b80*/  UP2UR UR20, UPR, URZ, 0x1 ;  /* 0x000000013f147883 */ /* 0x000fe20008000000 */
[----:B------:R-:W-:Y:S01]  /*13b90*/  FSEL R252, R33, -INF , !P1 ;  /* 0xff80000021fc7808 */ /* 0x000fe20004800000 */
[----:B------:R-:W-:Y:S01]  /*13ba0*/  IMAD.IADD R33, R173, 0x1, R177 ;  /* 0x00000001ad217824 */ /* 0x000fe200078e02b1 */
        /* <DEDUP_REMOVED lines=26> */
[----:B------:R-:W-:Y:S02]  /*13d50*/  ISETP.GT.AND P6, PT, R168, 0x31, P6 ;  /* 0x00000031a800780c */ /* 0x000fe400037c4270 */
[----:B------:R-:W-:Y:S01]  /*13d60*/  ISETP.LT.OR P0, PT, R172, 0x31, P0 ;  /* 0x00000031ac00780c */ /* 0x000fe20000701670 */
        /* <DEDUP_REMOVED lines=8> */
[----:B------:R-:W-:Y:S02]  /*13df0*/  ISETP.LT.OR P1, PT, R172, 0x3a, P1 ;  /* 0x0000003aac00780c */ /* 0x000fe40000f21670 */
[----:B------:R-:W-:Y:S02]  /*13e00*/  FSEL R247, R53, -INF , !P6 ;  /* 0xff80000035f77808 */ /* 0x000fe40007000000 */
[----:B------:R-:W-:Y:S01]  /*13e10*/  PLOP3.LUT P6, PT, PT, PT, UP6, 0x40, 0x0 ;  /* 0x000000000000781c */ /* 0x000fe20003fce868 */
[----:B------:R-:W-:Y:S01]  /*13e20*/  UISETP.NE.AND UP6, UPT, UR34, URZ, UPT ;  /* 0x0000003f2200728c */ /* 0x000fe2000bfc5270 */
[----:B------:R-:W-:Y:S02]  /*13e30*/  ISETP.GT.AND P0, PT, R168, 0x40, P0 ;  /* 0x00000040a800780c */ /* 0x000fe40000704270 */
[----:B------:R-:W-:Y:S02]  /*13e40*/  FSEL R203, R64, -INF , !P2 ;  /* 0xff80000040cb7808 */ /* 0x000fe40005000000 */
[----:B------:R-:W-:Y:S02]  /*13e50*/  PLOP3.LUT P2, PT, PT, PT, UP5, 0x40, 0x0 ;  /* 0x000000000000781c */ /* 0x000fe40003f4e858 */
[----:B------:R-:W-:Y:S02]  /*13e60*/  FSEL R200, R65, -INF , !P1 ;  /* 0xff80000041c87808 */ /* 0x000fe40004800000 */
[----:B------:R-:W-:Y:S02]  /*13e70*/  PLOP3.LUT P1, PT, PT, PT, UP4, 0x40, 0x0 ;  /* 0x000000000000781c */ /* 0x000fe40003f2e848 */
[----:B------:R-:W-:Y:S02]  /*13e80*/  ISETP.GT.AND P6, PT, R168, 0x41, P6 ;  /* 0x00000041a800780c */ /* 0x000fe400037c4270 */
[----:B------:R-:W-:Y:S02]  /*13e90*/  ISETP.LT.OR P0, PT, R172, 0x41, P0 ;  /* 0x00000041ac00780c */ /* 0x000fe40000701670 */
[C---:B------:R-:W-:Y:S02]  /*13ea0*/  ISETP.GT.AND P2, PT, R168.reuse, 0x48, P2 ;  /* 0x00000048a800780c */ /* 0x040fe40001744270 */
[----:B------:R-:W-:Y:S02]  /*13eb0*/  ISETP.GT.AND P1, PT, R168, 0x49, P1 ;  /* 0x00000049a800780c */ /* 0x000fe40000f24270 */
[----:B------:R-:W-:Y:S02]  /*13ec0*/  ISETP.LT.OR P6, PT, R172, 0x42, P6 ;  /* 0x00000042ac00780c */ /* 0x000fe400037c1670 */
[----:B------:R-:W-:Y:S02]  /*13ed0*/  FSEL R191, R68, -INF , !P0 ;  /* 0xff80000044bf7808 */ /* 0x000fe40004000000 */
[----:B------:R-:W-:Y:S02]  /*13ee0*/  PLOP3.LUT P0, PT, PT, PT, UP3, 0x40, 0x0 ;  /* 0x000000000000781c */ /* 0x000fe40003f0e838 */
[C---:B------:R-:W-:Y:S02]  /*13ef0*/  ISETP.LT.OR P2, PT, R172.reuse, 0x49, P2 ;  /* 0x00000049ac00780c */ /* 0x040fe40001741670 */
[----:B------:R-:W-:Y:S02]  /*13f00*/  ISETP.LT.OR P1, PT, R172, 0x4a, P1 ;  /* 0x0000004aac00780c */ /* 0x000fe40000f21670 */
        /* <DEDUP_REMOVED lines=18> */
[----:B------:R-:W-:Y:S02]  /*14030*/  FSEL R96, R96, -INF , !P2 ;  /* 0xff80000060607808 */ /* 0x000fe40005000000 */
[----:B------:R-:W-:Y:S07]  /*14040*/  FSEL R97, R97, -INF , !P1 ;  /* 0xff80000061617808 */ /* 0x000fee0004800000 */
        /* <DEDUP_REMOVED lines=15> */
.L_x_311:
[----:B------:R-:W-:Y:S04]  /*14140*/  MOV R17, c[0x0][0x32c] ;  /* 0x0000cb0000117a02 */ /* 0x000fe80000000f00 */
[----:B------:R-:W-:Y:S11]  /*14150*/  ISETP.NE.AND P0, PT, R17, 0x1, PT ;  /* 0x000000011100780c */ /* 0x000ff60003f05270 */
[----:B------:R-:W-:Y:S02]  /*14160*/  @!UPT UIADD3 URZ, URZ, URZ, URZ ;  /* 0x0000003f3f3ff290 */ /* 0x000fe4000fffe03f */
[----:B------:R-:W-:Y:S05]  /*14170*/  @P0 IMAD.HI.U32 R17, R177, c[0x0][0x330], RZ ;  /* 0x0000cc00b1110a27 */ /* 0x000fea00078e00ff */
[----:B------:R-:W-:Y:S02]  /*14180*/  @P0 SHF.R.U32.HI R177, RZ, c[0x0][0x334], R17 ;  /* 0x0000cd00ffb10a19 */ /* 0x000fe40000011611 */
.L_x_312:
[----:B------:R-:W-:Y:S05]  /*14190*/  BSYNC B0 ;  /* 0x0000000000007941 */ /* 0x000fea0003800000 */
.L_x_310:
[----:B------:R-:W-:Y:S05]  /*141a0*/  IMAD R177, R177, c[0x0][0x32c], R3 ;  /* 0x0000cb00b1b17a24 */ /* 0x000fea00078e0203 */
[----:B------:R-:W-:Y:S02]  /*141b0*/  IADD3 R17, R177, c[0x0][0x32c], RZ ;  /* 0x0000cb00b1117a10 */ /* 0x000fe40007ffe0ff */
[----:B------:R-:W-:Y:S02]  /*141c0*/  IMNMX R32, R32, R177, !PT ;  /* 0x000000b120207217 */ /* 0x000fe40007800200 */
[----:B------:R-:W-:Y:S02]  /*141d0*/  IMNMX R33, R33, R17, PT ;  /* 0x0000001121217217 */ /* 0x000fe40003800200 */
.L_x_309:
[----:B------:R-:W-:Y:S02]  /*141e0*/  UP2UR UR38, UPR, URZ, 0x10 ;  /* 0x000000103f267883 */ /* 0x000fe40008000000 */
[----:B------:R-:W-:Y:S02]  /*141f0*/  UISETP.NE.AND UP4, UPT, UR28, URZ, UPT ;  /* 0x0000003f1c00728c */ /* 0x000fe4000bf85270 */
[----:B------:R-:W-:Y:S02]  /*14200*/  UP2UR UR37, UPR, URZ, 0x8 ;  /* 0x000000083f257883 */ /* 0x000fe40008000000 */
[----:B------:R-:W-:Y:S02]  /*14210*/  UISETP.NE.AND UP3, UPT, UR29, URZ, UPT ;  /* 0x0000003f1d00728c */ /* 0x000fe4000bf65270 */
[----:B------:R-:W-:Y:S01]  /*14220*/  PLOP3.LUT P0, PT, PT, PT, UP4, 0x40, 0x0 ;  /* 0x000000000000781c */ /* 0x000fe20003f0e848 */
[----:B------:R-:W-:Y:S02]  /*14230*/  UP2UR UR36, UPR, URZ, 0x4 ;  /* 0x000000043f247883 */ /* 0x000fe40008000000 */
[----:B------:R-:W-:Y:S01]  /*14240*/  UISETP.NE.AND UP2, UPT, UR30, URZ, UPT ;  /* 0x0000003f1e00728c */ /* 0x000fe2000bf45270 */
[----:B------:R-:W-:Y:S01]  /*14250*/  ISETP.GT.AND P0, PT, R171, 0x9, P0 ;  /* 0x00000009ab00780c */ /* 0x000fe20000704270 */
[----:B------:R-:W-:Y:S01]  /*14260*/  UP2UR UR33, UPR, URZ, 0x2 ;  /* 0x000000023f217883 */ /* 0x000fe20008000000 */
[----:B------:R-:W-:Y:S01]  /*14270*/  PLOP3.LUT P1, PT, PT, PT, UP3, 0x40, 0x0 ;  /* 0x000000000000781c */ /* 0x000fe20003f2e838 */
[----:B------:R-:W-:Y:S01]  /*14280*/  UISETP.NE.AND UP1, UPT, UR31, URZ, UPT ;  /* 0x0000003f1f00728c */ /* 0x000fe2000bf25270 */
[----:B------:R-:W-:Y:S01]  /*14290*/  ISETP.LT.OR P0, PT, R169, 0xa, P0 ;  /* 0x0000000aa900780c */ /* 0x000fe20000701670 */
[----:B------:R-:W-:Y:S01]  /*142a0*/  UISETP.NE.AND UP4, UPT, UR24, URZ, UPT ;  /* 0x0000003f1800728c */ /* 0x000fe2000bf85270 */
[----:B------:R-:W-:Y:S01]  /*142b0*/  PLOP3.LUT P2, PT, PT, PT, UP2, 0x40, 0x0 ;  /* 0x000000000000781c */ /* 0x000fe20003f4e828 */
[----:B------:R-:W-:Y:S01]  /*142c0*/  UP2UR UR32, UPR, URZ, 0x1 ;  /* 0x000000013f207883 */ /* 0x000fe20008000000 */
[C---:B------:R-:W-:Y:S01]  /*142d0*/  ISETP.GT.AND P1, PT, R171.reuse, 0x8, P1 ;  /* 0x00000008ab00780c */ /* 0x040fe20000f24270 */
[----:B------:R-:W-:Y:S01]  /*142e0*/  UISETP.NE.AND UP0, UPT, UR25, URZ, UPT ;  /* 0x0000003f1900728c */ /* 0x000fe2000bf05270 */
[----:B------:R-:W-:Y:S01]  /*142f0*/  PLOP3.LUT P6, PT, PT, PT, UP1, 0x40, 0x0 ;  /* 0x000000000000781c */ /* 0x000fe20003fce818 */
[----:B------:R-:W-:Y:S01]  /*14300*/  UISETP.NE.AND UP2, UPT, UR27, URZ, UPT ;  /* 0x0000003f1b00728c */ /* 0x000fe2000bf45270 */
[C---:B------:R-:W-:Y:S01]  /*14310*/  ISETP.GT.AND P2, PT, R171.reuse, 0x1, P2 ;  /* 0x00000001ab00780c */ /* 0x040fe20001744270 */
[----:B------:R-:W-:Y:S01]  /*14320*/  UISETP.NE.AND UP1, UPT, UR26, URZ, UPT ;  /* 0x0000003f1a00728c */ /* 0x000fe2000bf25270 */
[----:B------:R-:W-:Y:S01]  /*14330*/  ISETP.GT.AND P6, PT, R171, RZ, P6 ;  /* 0x000000ffab00720c */ /* 0x000fe200037c4270 */
[----:B------:R-:W-:Y:S01]  /*14340*/  UISETP.NE.AND UP3, UPT, UR23, URZ, UPT ;  /* 0x0000003f1700728c */ /* 0x000fe2000bf65270 */
[----:B------:R-:W-:Y:S02]  /*14350*/  FSEL R19, R19, -INF , !P0 ;  /* 0xff80000013137808 */ /* 0x000fe40004000000 */
[----:B------:R-:W-:Y:S01]  /*14360*/  PLOP3.LUT P0, PT, PT, PT, UP4, 0x40, 0x0 ;  /* 0x000000000000781c */ /* 0x000fe20003f0e848 */
[----:B------:R-:W-:Y:S01]  /*14370*/  UISETP.NE.AND UP4, UPT, UR19, URZ, UPT ;  /* 0x0000003f1300728c */ /* 0x000fe2000bf85270 */
[C---:B------:R-:W-:Y:S02]  /*14380*/  ISETP.LT.OR P1, PT, R169.reuse, 0x9, P1 ;  /* 0x00000009a900780c */ /* 0x040fe40000f21670 */
[C---:B------:R-:W-:Y:S02]  /*14390*/  ISETP.LT.OR P6, PT, R169.reuse, 0x1, P6 ;  /* 0x00000001a900780c */ /* 0x040fe400037c1670 */
[----:B------:R-:W-:Y:S02]  /*143a0*/  ISETP.LT.OR P2, PT, R169, 0x2, P2 ;  /* 0x00000002a900780c */ /* 0x000fe40001741670 */
[----:B------:R-:W-:Y:S02]  /*143b0*/  ISETP.GT.AND P0, PT, R171, 0x19, P0 ;  /* 0x00000019ab00780c */ /* 0x000fe40000704270 */
        /* <DEDUP_REMOVED lines=9> */
[----:B------:R-:W-:Y:S02]  /*14450*/  ISETP.LT.OR P0, PT, R169, 0x1a, P0 ;  /* 0x0000001aa900780c */ /* 0x000fe40000701670 */
[C---:B------:R-:W-:Y:S02]  /*14460*/  ISETP.GT.AND P1, PT, R171.reuse, 0x18, P1 ;  /* 0x00000018ab00780c */ /* 0x040fe40000f24270 */
[C---:B------:R-:W-:Y:S02]  /*14470*/  ISETP.GT.AND P6, PT, R171.reuse, 0x10, P6 ;  /* 0x00000010ab00780c */ /* 0x040fe400037c4270 */
[----:B------:R-:W-:Y:S02]  /*14480*/  ISETP.GT.AND P2, PT, R171, 0x11, P2 ;  /* 0x00000011ab00780c */ /* 0x000fe40001744270 */
        /* <DEDUP_REMOVED lines=16> */
[----:B------:R-:W-:Y:S01]  /*14590*/  ISETP.LT.OR P0, PT, R169, 0x2a, P0 ;  /* 0x0000002aa900780c */ /* 0x000fe20000701670 */
[----:B------:R-:W1:Y:S01]  /*145a0*/  SHFL.IDX PT, R23, R174, 0x3, 0x1c1f ;  /* 0x007c1f00ae177f89 */ /* 0x000e6200000e0000 */
[C---:B------:R-:W-:Y:S02]  /*145b0*/  ISETP.GT.AND P1, PT, R171.reuse, 0x28, P1 ;  /* 0x00000028ab00780c */ /* 0x040fe40000f24270 */
[C---:B------:R-:W-:Y:S02]  /*145c0*/  ISETP.GT.AND P6, PT, R171.reuse, 0x20, P6 ;  /* 0x00000020ab00780c */ /* 0x040fe400037c4270 */
[----:B------:R-:W-:Y:S02]  /*145d0*/  ISETP.GT.AND P2, PT, R171, 0x21, P2 ;  /* 0x00000021ab00780c */ /* 0x000fe40001744270 */
[----:B------:R-:W-:Y:S02]  /*145e0*/  FSEL R197, R51, -INF , !P0 ;  /* 0xff80000033c57808 */ /* 0x000fe40004000000 */
[----:B------:R-:W-:Y:S01]  /*145f0*/  PLOP3.LUT P0, PT, PT, PT, UP1, 0x40, 0x0 ;  /* 0x000000000000781c */ /* 0x000fe20003f0e818 */
[----:B------:R-:W-:Y:S01]  /*14600*/  UISETP.NE.AND UP1, UPT, UR33, URZ, UPT ;  /* 0x0000003f2100728c */ /* 0x000fe2000bf25270 */
[C---:B------:R-:W-:Y:S01]  /*14610*/  ISETP.LT.OR P1, PT, R169.reuse, 0x29, P1 ;  /* 0x00000029a900780c */ /* 0x040fe20000f21670 */
[----:B------:R-:W-:Y:S01]  /*14620*/  UP2UR UR33, UPR, URZ, 0x20 ;  /* 0x000000203f217883 */ /* 0x000fe20008000000 */
[C---:B------:R-:W-:Y:S01]  /*14630*/  ISETP.LT.OR P6, PT, R169.reuse, 0x21, P6 ;  /* 0x00000021a900780c */ /* 0x040fe200037c1670 */
[----:B------:R-:W-:Y:S01]  /*14640*/  UP2UR UR39, UPR, URZ, 0x2 ;  /* 0x000000023f277883 */ /* 0x000fe20008000000 */
[----:B------:R-:W-:Y:S02]  /*14650*/  ISETP.LT.OR P2, PT, R169, 0x22, P2 ;  /* 0x00000022a900780c */ /* 0x000fe40001741670 */
[----:B------:R-:W-:Y:S02]  /*14660*/  ISETP.GT.AND P0, PT, R171, 0x39, P0 ;  /* 0x00000039ab00780c */ /* 0x000fe40000704270 */
[----:B------:R-:W-:Y:S02]  /*14670*/  FSEL R196, R50, -INF , !P1 ;  /* 0xff80000032c47808 */ /* 0x000fe40004800000 */
[----:B------:R-:W-:Y:S01]  /*14680*/  PLOP3.LUT P1, PT, PT, PT, UP2, 0x40, 0x0 ;  /* 0x000000000000781c */ /* 0x000fe20003f2e828 */
[----:B------:R-:W-:Y:S01]  /*14690*/  UISETP.NE.AND UP2, UPT, UR36, URZ, UPT ;  /* 0x0000003f2400728c */ /* 0x000fe2000bf45270 */
[----:B------:R-:W-:Y:S01]  /*146a0*/  FSEL R65, R38, -INF , !P6 ;  /* 0xff80000026417808 */ /* 0x000fe20007000000 */
[--C-:B-1----:R-:W-:Y:S01]  /*146b0*/  IMAD.IADD R22, R173, 0x1, R23.reuse ;  /* 0x00000001ad167824 */ /* 0x102fe200078e0217 */
[----:B------:R-:W-:Y:S01]  /*146c0*/  FSEL R64, R39, -INF , !P2 ;  /* 0xff80000027407808 */ /* 0x000fe20005000000 */
[----:B------:R-:W-:Y:S01]  /*146d0*/  IMAD.IADD R170, R170, 0x1, R23 ;  /* 0x00000001aaaa7824 */ /* 0x000fe200078e0217 */
[----:B------:R-:W-:Y:S01]  /*146e0*/  PLOP3.LUT P6, PT, PT, PT, UP4, 0x40, 0x0 ;  /* 0x000000000000781c */ /* 0x000fe20003fce848 */
[----:B------:R-:W-:Y:S01]  /*146f0*/  UISETP.NE.AND UP4, UPT, UR38, URZ, UPT ;  /* 0x0000003f2600728c */ /* 0x000fe2000bf85270 */
[----:B------:R-:W-:Y:S01]  /*14700*/  PLOP3.LUT P2, PT, PT, PT, UP3, 0x40, 0x0 ;  /* 0x000000000000781c */ /* 0x000fe20003f4e838 */
[----:B------:R-:W-:Y:S01]  /*14710*/  UISETP.NE.AND UP3, UPT, UR37, URZ, UPT ;  /* 0x0000003f2500728c */ /* 0x000fe2000bf65270 */
[----:B------:R-:W-:Y:S01]  /*14720*/  ISETP.LT.OR P0, PT, R169, 0x3a, P0 ;  /* 0x0000003aa900780c */ /* 0x000fe20000701670 */
[----:B------:R-:W-:Y:S01]  /*14730*/  UP2UR UR38, UPR, URZ, 0x4 ;  /* 0x000000043f267883 */ /* 0x000fe20008000000 */
[C---:B------:R-:W-:Y:S01]  /*14740*/  ISETP.GT.AND P1, PT, R171.reuse, 0x38, P1 ;  /* 0x00000038ab00780c */ /* 0x040fe20000f24270 */
[----:B------:R-:W-:Y:S01]  /*14750*/  UP2UR UR37, UPR, URZ, 0x8 ;  /* 0x000000083f257883 */ /* 0x000fe20008000000 */
[C---:B------:R-:W-:Y:S01]  /*14760*/  ISETP.GT.AND P6, PT, R171.reuse, 0x30, P6 ;  /* 0x00000030ab00780c */ /* 0x040fe200037c4270 */
[----:B------:R-:W-:Y:S01]  /*14770*/  UP2UR UR36, UPR, URZ, 0x10 ;  /* 0x000000103f247883 */ /* 0x000fe20008000000 */
[----:B------:R-:W-:Y:S02]  /*14780*/  ISETP.GT.AND P2, PT, R171, 0x31, P2 ;  /* 0x00000031ab00780c */ /* 0x000fe40001744270 */
[----:B------:R-:W-:Y:S02]  /*14790*/  FSEL R206, R67, -INF , !P0 ;  /* 0xff80000043ce7808 */ /* 0x000fe40004000000 */
[----:B------:R-:W-:Y:S02]  /*147a0*/  PLOP3.LUT P0, PT, PT, PT, UP6, 0x40, 0x0 ;  /* 0x000000000000781c */ /* 0x000fe40003f0e868 */
        /* <DEDUP_REMOVED lines=18> */
[----:B------:R-:W-:Y:S01]  /*148d0*/  UISETP.NE.AND UP6, UPT, UR29, URZ, UPT ;  /* 0x0000003f1d00728c */ /* 0x000fe2000bfc5270 */
        /* <DEDUP_REMOVED lines=25> */
[----:B------:R-:W-:Y:S01]  /*14a70*/  ISETP.GT.AND P0, PT, R32, RZ, P0 ;  /* 0x000000ff2000720c */ /* 0x000fe20000704270 */
[----:B------:R-:W-:Y:S01]  /*14a80*/  UP2UR UR41, UPR, URZ, 0x1 ;  /* 0x000000013f297883 */ /* 0x000fe20008000000 */
[----:B------:R-:W-:Y:S01]  /*14a90*/  ISETP.LT.OR P2, PT, R169, 0x59, P2 ;  /* 0x00000059a900780c */ /* 0x000fe20001741670 */
[----:B------:R-:W-:Y:S01]  /*14aa0*/  UISETP.NE.AND UP0, UPT, UR22, URZ, UPT ;  /* 0x0000003f1600728c */ /* 0x000fe2000bf05270 */
[----:B------:R-:W-:Y:S02]  /*14ab0*/  ISETP.LT.OR P0, PT, R33, 0x1, P0 ;  /* 0x000000012100780c */ /* 0x000fe40000701670 */
[----:B------:R-:W-:Y:S02]  /*14ac0*/  ISETP.LT.OR P1, PT, R169, 0x5a, P1 ;  /* 0x0000005aa900780c */ /* 0x000fe40000f21670 */
[----:B------:R-:W-:Y:S02]  /*14ad0*/  FSEL R169, R87, -INF , !P6 ;  /* 0xff80000057a97808 */ /* 0x000fe40007000000 */
[----:B------:R-:W-:Y:S01]  /*14ae0*/  PLOP3.LUT P6, PT, PT, PT, UP5, 0x40, 0x0 ;  /* 0x000000000000781c */ /* 0x000fe20003fce858 */
[----:B------:R-:W-:Y:S01]  /*14af0*/  UISETP.NE.AND UP5, UPT, UR24, URZ, UPT ;  /* 0x0000003f1800728c */ /* 0x000fe2000bfa5270 */
[----:B------:R-:W-:Y:S02]  /*14b00*/  FSEL R8, R8, -INF , !P0 ;  /* 0xff80000008087808 */ /* 0x000fe40004000000 */
[----:B------:R-:W-:Y:S01]  /*14b10*/  PLOP3.LUT P0, PT, PT, PT, UP2, 0x40, 0x0 ;  /* 0x000000000000781c */ /* 0x000fe20003f0e828 */
[----:B------:R-:W-:Y:S01]  /*14b20*/  UISETP.NE.AND UP2, UPT, UR19, URZ, UPT ;  /* 0x0000003f1300728c */ /* 0x000fe2000bf45270 */
[----:B------:R-:W-:Y:S02]  /*14b30*/  ISETP.GT.AND P6, PT, R32, 0x1, P6 ;  /* 0x000000012000780c */ /* 0x000fe400037c4270 */
        /* <DEDUP_REMOVED lines=10> */
[----:B------:R-:W-:Y:S02]  /*14be0*/  ISETP.LT.OR P0, PT, R33, 0x11, P0 ;  /* 0x000000112100780c */ /* 0x000fe40000701670 */
        /* <DEDUP_REMOVED lines=113> */
.L_x_315:
[----:B------:R-:W-:Y:S04]  /*15300*/  MOV R23, c[0x0][0x32c] ;  /* 0x0000cb0000177a02 */ /* 0x000fe80000000f00 */
[----:B------:R-:W-:Y:S11]  /*15310*/  ISETP.NE.AND P0, PT, R23, 0x1, PT ;  /* 0x000000011700780c */ /* 0x000ff60003f05270 */
[----:B------:R-:W-:Y:S02]  /*15320*/  @!UPT UIADD3 URZ, URZ, URZ, URZ ;  /* 0x0000003f3f3ff290 */ /* 0x000fe4000fffe03f */
[----:B------:R-:W-:Y:S05]  /*15330*/  @P0 IMAD.HI.U32 R23, R24, c[0x0][0x330], RZ ;  /* 0x0000cc0018170a27 */ /* 0x000fea00078e00ff */
[----:B------:R-:W-:Y:S02]  /*15340*/  @P0 SHF.R.U32.HI R24, RZ, c[0x0][0x334], R23 ;  /* 0x0000cd00ff180a19 */ /* 0x000fe40000011617 */
.L_x_316:
[----:B------:R-:W-:Y:S05]  /*15350*/  BSYNC B0 ;  /* 0x0000000000007941 */ /* 0x000fea0003800000 */
.L_x_314:
[----:B------:R-:W-:Y:S05]  /*15360*/  IMAD R3, R24, c[0x0][0x32c], R3 ;  /* 0x0000cb0018037a24 */ /* 0x000fea00078e0203 */
[----:B------:R-:W-:Y:S02]  /*15370*/  IADD3 R23, R3, c[0x0][0x32c], RZ ;  /* 0x0000cb0003177a10 */ /* 0x000fe40007ffe0ff */
[----:B------:R-:W-:Y:S02]  /*15380*/  IMNMX R170, R170, R3, !PT ;  /* 0x00000003aaaa7217 */ /* 0x000fe40007800200 */
[----:B------:R-:W-:Y:S02]  /*15390*/  IMNMX R22, R22, R23, PT ;  /* 0x0000001716167217 */ /* 0x000fe40003800200 */
.L_x_313:
[----:B------:R-:W-:Y:S01]  /*153a0*/  FMNMX.FTZ R3, R4, R167, !PT ;  /* 0x000000a704037209 */ /* 0x000fe20007810000 */
[----:B------:R-:W-:Y:S01]  /*153b0*/  UP2UR UR32, UPR, URZ, 0x20 ;  /* 0x000000203f207883 */ /* 0x000fe20008000000 */
[----:B------:R-:W-:Y:S01]  /*153c0*/  MOV R32, R179 ;  /* 0x000000b300207202 */ /* 0x000fe20000000f00 */
[----:B------:R-:W-:Y:S01]  /*153d0*/  UISETP.NE.AND UP5, UPT, UR31, URZ, UPT ;  /* 0x0000003f1f00728c */ /* 0x000fe2000bfa5270 */
[----:B------:R-:W-:Y:S01]  /*153e0*/  FMNMX.FTZ R3, R5, R3, !PT ;  /* 0x0000000305037209 */ /* 0x000fe20007810000 */
[----:B------:R-:W-:Y:S01]  /*153f0*/  UP2UR UR31, UPR, URZ, 0x10 ;  /* 0x000000103f1f7883 */ /* 0x000fe20008000000 */
[----:B------:R-:W-:Y:S01]  /*15400*/  MOV R57, R25 ;  /* 0x0000001900397202 */ /* 0x000fe20000000f00 */
        /* <DEDUP_REMOVED lines=17> */
[----:B------:R-:W-:Y:S02]  /*15520*/  FMNMX.FTZ R3, R16, R3, !PT ;  /* 0x0000000310037209 */ /* 0x000fe40007810000 */
[----:B------:R-:W-:Y:S02]  /*15530*/  FMNMX.FTZ R25, R6, R25, !PT ;  /* 0x0000001906197209 */ /* 0x000fe40007810000 */
[----:B------:R-:W-:Y:S02]  /*15540*/  FMNMX.FTZ R3, R252, R3, !PT ;  /* 0x00000003fc037209 */ /* 0x000fe40007810000 */
[----:B------:R-:W-:Y:S02]  /*15550*/  FMNMX.FTZ R25, R17, R25, !PT ;  /* 0x0000001911197209 */ /* 0x000fe40007810000 */
[----:B------:R-:W-:Y:S02]  /*15560*/  FMNMX.FTZ R3, R192, R3, !PT ;  /* 0x00000003c0037209 */ /* 0x000fe40007810000 */
        /* <DEDUP_REMOVED lines=22> */
[----:B------:R-:W-:Y:S02]  /*156d0*/  MOV R56, R28 ;  /* 0x0000001c00387202 */ /* 0x000fe40000000f00 */
        /* <DEDUP_REMOVED lines=18> */
[----:B------:R-:W-:Y:S02]  /*15800*/  FMNMX.FTZ R24, R198, R24, !PT ;  /* 0x00000018c6187209 */ /* 0x000fe40007810000 */
[----:B------:R-:W-:Y:S02]  /*15810*/  ISETP.GT.AND P6, PT, R170, 0x1, P6 ;  /* 0x00000001aa00780c */ /* 0x000fe400037c4270 */
[----:B------:R-:W-:Y:S01]  /*15820*/  PLOP3.LUT P0, PT, PT, PT, UP5, 0x40, 0x0 ;  /* 0x000000000000781c */ /* 0x000fe20003f0e858 */
[----:B------:R-:W-:Y:S01]  /*15830*/  UISETP.NE.AND UP5, UPT, UR32, URZ, UPT ;  /* 0x0000003f2000728c */ /* 0x000fe2000bfa5270 */
[----:B------:R-:W-:Y:S02]  /*15840*/  FMNMX.FTZ R25, R178, R25, !PT ;  /* 0x00000019b2197209 */ /* 0x000fe40007810000 */
[----:B------:R-:W-:Y:S02]  /*15850*/  FMNMX.FTZ R24, R199, R24, !PT ;  /* 0x00000018c7187209 */ /* 0x000fe40007810000 */
[----:B------:R-:W-:Y:S02]  /*15860*/  ISETP.LT.OR P6, PT, R22, 0x2, P6 ;  /* 0x000000021600780c */ /* 0x000fe400037c1670 */
[----:B------:R-:W-:Y:S01]  /*15870*/  PLOP3.LUT P2, PT, PT, PT, UP2, 0x40, 0x0 ;  /* 0x000000000000781c */ /* 0x000fe20003f4e828 */
[----:B------:R-:W-:Y:S01]  /*15880*/  UISETP.NE.AND UP2, UPT, UR22, URZ, UPT ;  /* 0x0000003f1600728c */ /* 0x000fe2000bf45270 */
[C---:B------:R-:W-:Y:S02]  /*15890*/  ISETP.GT.AND P0, PT, R170.reuse, RZ, P0 ;  /* 0x000000ffaa00720c */ /* 0x040fe40000704270 */
[----:B------:R-:W-:Y:S02]  /*158a0*/  FMNMX.FTZ R25, R177, R25, !PT ;  /* 0x00000019b1197209 */ /* 0x000fe40007810000 */
[----:B------:R-:W-:Y:S02]  /*158b0*/  FMNMX.FTZ R24, R201, R24, !PT ;  /* 0x00000018c9187209 */ /* 0x000fe40007810000 */
[----:B------:R-:W-:Y:S02]  /*158c0*/  ISETP.GT.AND P2, PT, R170, 0x9, P2 ;  /* 0x00000009aa00780c */ /* 0x000fe40001744270 */
[----:B------:R-:W-:Y:S02]  /*158d0*/  FSEL R11, R11, -INF , !P6 ;  /* 0xff8000000b0b7808 */ /* 0x000fe40007000000 */
[----:B------:R-:W-:Y:S01]  /*158e0*/  PLOP3.LUT P6, PT, PT, PT, UP4, 0x40, 0x0 ;  /* 0x000000000000781c */ /* 0x000fe20003fce848 */
[----:B------:R-:W-:Y:S01]  /*158f0*/  UISETP.NE.AND UP4, UPT, UR19, URZ, UPT ;  /* 0x0000003f1300728c */ /* 0x000fe2000bf85270 */
[----:B------:R-:W-:Y:S02]  /*15900*/  ISETP.LT.OR P0, PT, R22, 0x1, P0 ;  /* 0x000000011600780c */ /* 0x000fe40000701670 */
[----:B------:R-:W-:Y:S02]  /*15910*/  FMNMX.FTZ R25, R171, R25, !PT ;  /* 0x00000019ab197209 */ /* 0x000fe40007810000 */
[----:B------:R-:W-:Y:S01]  /*15920*/  PLOP3.LUT P1, PT, PT, PT, UP0, 0x40, 0x0 ;  /* 0x000000000000781c */ /* 0x000fe20003f2e808 */
[----:B------:R-:W-:Y:S01]  /*15930*/  UISETP.NE.AND UP0, UPT, UR24, URZ, UPT ;  /* 0x0000003f1800728c */ /* 0x000fe2000bf05270 */
[----:B------:R-:W-:Y:S02]  /*15940*/  FMNMX.FTZ R24, R202, R24, !PT ;  /* 0x00000018ca187209 */ /* 0x000fe40007810000 */
[----:B------:R-:W-:Y:S02]  /*15950*/  ISETP.LT.OR P2, PT, R22, 0xa, P2 ;  /* 0x0000000a1600780c */ /* 0x000fe40001741670 */
[----:B------:R-:W-:Y:S02]  /*15960*/  ISETP.GT.AND P6, PT, R170, 0x11, P6 ;  /* 0x00000011aa00780c */ /* 0x000fe400037c4270 */
[----:B------:R-:W-:Y:S02]  /*15970*/  FSEL R10, R10, -INF , !P0 ;  /* 0xff8000000a0a7808 */ /* 0x000fe40004000000 */
[----:B------:R-:W-:Y:S01]  /*15980*/  PLOP3.LUT P0, PT, PT, PT, UP3, 0x40, 0x0 ;  /* 0x000000000000781c */ /* 0x000fe20003f0e838 */
[----:B------:R-:W-:Y:S01]  /*15990*/  UISETP.NE.AND UP3, UPT, UR23, URZ, UPT ;  /* 0x0000003f1700728c */ /* 0x000fe2000bf65270 */
[----:B------:R-:W-:Y:S02]  /*159a0*/  FMNMX.FTZ R25, R169, R25, !PT ;  /* 0x00000019a9197209 */ /* 0x000fe40007810000 */
[----:B------:R-:W-:Y:S02]  /*159b0*/  ISETP.GT.AND P1, PT, R170, 0x8, P1 ;  /* 0x00000008aa00780c */ /* 0x000fe40000f24270 */
[----:B------:R-:W-:Y:S02]  /*159c0*/  FMNMX.FTZ R24, R249, R24, !PT ;  /* 0x00000018f9187209 */ /* 0x000fe40007810000 */
[----:B------:R-:W-:Y:S02]  /*159d0*/  ISETP.LT.OR P6, PT, R22, 0x12, P6 ;  /* 0x000000121600780c */ /* 0x000fe400037c1670 */
[----:B------:R-:W-:Y:S02]  /*159e0*/  FSEL R15, R15, -INF , !P2 ;  /* 0xff8000000f0f7808 */ /* 0x000fe40005000000 */
[----:B------:R-:W-:Y:S01]  /*159f0*/  PLOP3.LUT P2, PT, PT, PT, UP0, 0x40, 0x0 ;  /* 0x000000000000781c */ /* 0x000fe20003f4e808 */
[----:B------:R-:W-:Y:S01]  /*15a00*/  UISETP.NE.AND UP0, UPT, UR20, URZ, UPT ;  /* 0x0000003f1400728c */ /* 0x000fe2000bf05270 */
[----:B------:R-:W-:Y:S02]  /*15a10*/  ISETP.GT.AND P0, PT, R170, 0x10, P0 ;  /* 0x00000010aa00780c */ /* 0x000fe40000704270 */
[----:B-1----:R-:W-:Y:S02]  /*15a20*/  FMNMX.FTZ R3, R3, R23, !PT ;  /* 0x0000001703037209 */ /* 0x002fe40007810000 */
[----:B------:R-:W-:Y:S02]  /*15a30*/  FMNMX.FTZ R25, R98, R25, !PT ;  /* 0x0000001962197209 */ /* 0x000fe40007810000 */
[----:B------:R-:W-:Y:S02]  /*15a40*/  ISETP.LT.OR P1, PT, R22, 0x9, P1 ;  /* 0x000000091600780c */ /* 0x000fe40000f21670 */
[----:B------:R-:W-:Y:S02]  /*15a50*/  FMNMX.FTZ R24, R246, R24, !PT ;  /* 0x00000018f6187209 */ /* 0x000fe40007810000 */
[----:B------:R-:W-:Y:S02]  /*15a60*/  FSEL R66, R27, -INF , !P6 ;  /* 0xff8000001b427808 */ /* 0x000fe40007000000 */
[----:B------:R-:W-:Y:S01]  /*15a70*/  ISETP.GT.AND P2, PT, R170, 0x19, P2 ;  /* 0x00000019aa00780c */ /* 0x000fe20001744270 */
[----:B------:R-:W1:Y:S01]  /*15a80*/  SHFL.BFLY PT, R27, R3, 0x1, 0x1f ;  /* 0x0c201f00031b7f89 */ /* 0x000e6200000e0000 */
[----:B------:R-:W-:Y:S02]  /*15a90*/  ISETP.LT.OR P0, PT, R22, 0x11, P0 ;  /* 0x000000111600780c */ /* 0x000fe40000701670 */
[----:B------:R-:W-:Y:S02]  /*15aa0*/  FMNMX.FTZ R25, R99, R25, !PT ;  /* 0x0000001963197209 */ /* 0x000fe40007810000 */
[----:B------:R-:W-:Y:S02]  /*15ab0*/  FSEL R14, R14, -INF , !P1 ;  /* 0xff8000000e0e7808 */ /* 0x000fe40004800000 */
[----:B------:R-:W-:Y:S01]  /*15ac0*/  PLOP3.LUT P1, PT, PT, PT, UP1, 0x40, 0x0 ;  /* 0x000000000000781c */ /* 0x000fe20003f2e818 */
[----:B------:R-:W2:Y:S01]  /*15ad0*/  SHFL.BFLY PT, R23, R25, 0x2, 0x1f ;  /* 0x0c401f0019177f89 */ /* 0x000ea200000e0000 */
[----:B------:R-:W-:Y:S01]  /*15ae0*/  FMNMX.FTZ R24, R243, R24, !PT ;  /* 0x00000018f3187209 */ /* 0x000fe20007810000 */
[----:B------:R-:W-:Y:S01]  /*15af0*/  UISETP.NE.AND UP1, UPT, UR21, URZ, UPT ;  /* 0x0000003f1500728c */ /* 0x000fe2000bf25270 */
[----:B------:R-:W-:Y:S02]  /*15b00*/  ISETP.LT.OR P2, PT, R22, 0x1a, P2 ;  /* 0x0000001a1600780c */ /* 0x000fe40001741670 */
[----:B------:R-:W-:Y:S02]  /*15b10*/  FSEL R193, R26, -INF , !P0 ;  /* 0xff8000001ac17808 */ /* 0x000fe40004000000 */
[----:B------:R-:W-:Y:S01]  /*15b20*/  PLOP3.LUT P0, PT, PT, PT, UP3, 0x40, 0x0 ;  /* 0x000000000000781c */ /* 0x000fe20003f0e838 */
[----:B------:R-:W-:Y:S01]  /*15b30*/  UISETP.NE.AND UP3, UPT, UR18, URZ, UPT ;  /* 0x0000003f1200728c */ /* 0x000fe2000bf65270 */
[----:B------:R-:W-:Y:S02]  /*15b40*/  ISETP.GT.AND P1, PT, R170, 0x18, P1 ;  /* 0x00000018aa00780c */ /* 0x000fe40000f24270 */
[----:B------:R-:W-:Y:S02]  /*15b50*/  FMNMX.FTZ R24, R210, R24, !PT ;  /* 0x00000018d2187209 */ /* 0x000fe40007810000 */
[----:B------:R-:W-:Y:S02]  /*15b60*/  FSEL R60, R31, -INF , !P2 ;  /* 0xff8000001f3c7808 */ /* 0x000fe40005000000 */
[----:B------:R-:W-:Y:S01]  /*15b70*/  PLOP3.LUT P2, PT, PT, PT, UP0, 0x40, 0x0 ;  /* 0x000000000000781c */ /* 0x000fe20003f4e808 */
[----:B------:R-:W-:Y:S01]  /*15b80*/  UISETP.NE.AND UP0, UPT, UR6, URZ, UPT ;  /* 0x0000003f0600728c */ /* 0x000fe2000bf05270 */
[----:B------:R-:W-:Y:S02]  /*15b90*/  ISETP.GT.AND P0, PT, R170, 0x20, P0 ;  /* 0x00000020aa00780c */ /* 0x000fe40000704270 */
[----:B------:R-:W-:Y:S02]  /*15ba0*/  ISETP.LT.OR P1, PT, R22, 0x19, P1 ;  /* 0x000000191600780c */ /* 0x000fe40000f21670 */
[----:B------:R-:W-:Y:S02]  /*15bb0*/  FMNMX.FTZ R24, R187, R24, !PT ;  /* 0x00000018bb187209 */ /* 0x000fe40007810000 */
[----:B------:R-:W-:Y:S02]  /*15bc0*/  FMNMX.FTZ R26, R10, R164, !PT ;  /* 0x000000a40a1a7209 */ /* 0x000fe40007810000 */
[----:B------:R-:W-:Y:S02]  /*15bd0*/  ISETP.GT.AND P2, PT, R170, 0x29, P2 ;  /* 0x00000029aa00780c */ /* 0x000fe40001744270 */
[----:B------:R-:W-:Y:S02]  /*15be0*/  ISETP.LT.OR P0, PT, R22, 0x21, P0 ;  /* 0x000000211600780c */ /* 0x000fe40000701670 */
[----:B------:R-:W-:Y:S02]  /*15bf0*/  FSEL R61, R30, -INF , !P1 ;  /* 0xff8000001e3d7808 */ /* 0x000fe40004800000 */
[----:B------:R-:W-:Y:S01]  /*15c00*/  PLOP3.LUT P1, PT, PT, PT, UP1, 0x40, 0x0 ;  /* 0x000000000000781c */ /* 0x000fe20003f2e818 */
[----:B------:R-:W-:Y:S01]  /*15c10*/  UISETP.NE.AND UP1, UPT, UR7, URZ, UPT ;  /* 0x0000003f0700728c */ /* 0x000fe2000bf25270 */
[----:B------:R-:W-:Y:S02]  /*15c20*/  FMNMX.FTZ R24, R184, R24, !PT ;  /* 0x00000018b8187209 */ /* 0x000fe40007810000 */
[----:B------:R-:W-:Y:S02]  /*15c30*/  FMNMX.FTZ R26, R11, R26, !PT ;  /* 0x0000001a0b1a7209 */ /* 0x000fe40007810000 */
[----:B------:R-:W-:Y:S02]  /*15c40*/  ISETP.LT.OR P2, PT, R22, 0x2a, P2 ;  /* 0x0000002a1600780c */ /* 0x000fe40001741670 */
[----:B------:R-:W-:Y:S02]  /*15c50*/  FSEL R205, R42, -INF , !P0 ;  /* 0xff8000002acd7808 */ /* 0x000fe40004000000 */
[----:B------:R-:W-:Y:S01]  /*15c60*/  PLOP3.LUT P0, PT, PT, PT, UP4, 0x40, 0x0 ;  /* 0x000000000000781c */ /* 0x000fe20003f0e848 */
[----:B------:R-:W-:Y:S01]  /*15c70*/  UISETP.NE.AND UP4, UPT, UR31, URZ, UPT ;  /* 0x0000003f1f00728c */ /* 0x000fe2000bf85270 */
[----:B------:R-:W-:Y:S02]  /*15c80*/  FMNMX.FTZ R24, R182, R24, !PT ;  /* 0x00000018b6187209 */ /* 0x000fe40007810000 */
[----:B------:R-:W-:Y:S02]  /*15c90*/  FMNMX.FTZ R26, R14, R26, !PT ;  /* 0x0000001a0e1a7209 */ /* 0x000fe40007810000 */
[----:B------:R-:W-:Y:S02]  /*15ca0*/  FSEL R244, R47, -INF , !P2 ;  /* 0xff8000002ff47808 */ /* 0x000fe40005000000 */
[----:B------:R-:W-:Y:S01]  /*15cb0*/  PLOP3.LUT P2, PT, PT, PT, UP1, 0x40, 0x0 ;  /* 0x000000000000781c */ /* 0x000fe20003f4e818 */
[----:B------:R-:W-:Y:S01]  /*15cc0*/  UISETP.NE.AND UP1, UPT, UR28, URZ, UPT ;  /* 0x0000003f1c00728c */ /* 0x000fe2000bf25270 */
[----:B------:R-:W-:Y:S02]  /*15cd0*/  ISETP.GT.AND P0, PT, R170, 0x30, P0 ;  /* 0x00000030aa00780c */ /* 0x000fe40000704270 */
[----:B------:R-:W-:Y:S02]  /*15ce0*/  FMNMX.FTZ R24, R180, R24, !PT ;  /* 0x00000018b4187209 */ /* 0x000fe40007810000 */
[----:B------:R-:W-:Y:S02]  /*15cf0*/  FMNMX.FTZ R26, R15, R26, !PT ;  /* 0x0000001a0f1a7209 */ /* 0x000fe40007810000 */
[----:B------:R-:W-:Y:S02]  /*15d00*/  ISETP.GT.AND P2, PT, R170, 0x39, P2 ;  /* 0x00000039aa00780c */ /* 0x000fe40001744270 */
[----:B------:R-:W-:Y:S02]  /*15d10*/  ISETP.LT.OR P0, PT, R22, 0x31, P0 ;  /* 0x000000311600780c */ /* 0x000fe40000701670 */
[----:B-1----:R-:W-:Y:S02]  /*15d20*/  FMNMX.FTZ R3, R3, R27, !PT ;  /* 0x0000001b03037209 */ /* 0x002fe40007810000 */
[----:B------:R-:W-:Y:S02]  /*15d30*/  FMNMX.FTZ R24, R88, R24, !PT ;  /* 0x0000001858187209 */ /* 0x000fe40007810000 */
[----:B------:R-:W-:Y:S01]  /*15d40*/  FMNMX.FTZ R26, R193, R26, !PT ;  /* 0x0000001ac11a7209 */ /* 0x000fe20007810000 */
[----:B------:R-:W-:Y:S01]  /*15d50*/  FMUL.FTZ R174, R3, c[0x0][0x2d0] ;  /* 0x0000b40003ae7a20 */ /* 0x000fe20000410000 */
[----:B------:R-:W-:Y:S02]  /*15d60*/  ISETP.LT.OR P2, PT, R22, 0x3a, P2 ;  /* 0x0000003a1600780c */ /* 0x000fe40001741670 */
[----:B------:R-:W-:Y:S02]  /*15d70*/  FSEL R248, R58, -INF , !P0 ;  /* 0xff8000003af87808 */ /* 0x000fe40004000000 */
[----:B------:R-:W-:Y:S01]  /*15d80*/  PLOP3.LUT P0, PT, PT, PT, UP0, 0x40, 0x0 ;  /* 0x000000000000781c */ /* 0x000fe20003f0e808 */
[----:B------:R-:W-:Y:S01]  /*15d90*/  UISETP.NE.AND UP0, UPT, UR30, URZ, UPT ;  /* 0x0000003f1e00728c */ /* 0x000fe2000bf05270 */
[----:B--2---:R-:W-:Y:S02]  /*15da0*/  FMNMX.FTZ R25, R25, R23, !PT ;  /* 0x0000001719197209 */ /* 0x004fe40007810000 */
[----:B------:R-:W-:Y:S02]  /*15db0*/  FMNMX.FTZ R23, R89, R24, !PT ;  /* 0x0000001859177209 */ /* 0x000fe40007810000 */
[----:B------:R-:W-:Y:S01]  /*15dc0*/  FMNMX.FTZ R26, R66, R26, !PT ;  /* 0x0000001a421a7209 */ /* 0x000fe20007810000 */
[----:B------:R-:W1:Y:S01]  /*15dd0*/  SHFL.BFLY PT, R24, R25, 0x1, 0x1f ;  /* 0x0c201f0019187f89 */ /* 0x000e6200000e0000 */
[----:B------:R-:W-:Y:S01]  /*15de0*/  PLOP3.LUT P6, PT, PT, PT, UP2, 0x40, 0x0 ;  /* 0x000000000000781c */ /* 0x000fe20003fce828 */
[----:B------:R-:W-:Y:S01]  /*15df0*/  UISETP.NE.AND UP2, UPT, UR13, URZ, UPT ;  /* 0x0000003f0d00728c */ /* 0x000fe2000bf45270 */
[----:B------:R-:W-:Y:S02]  /*15e00*/  FSEL R209, R63, -INF , !P2 ;  /* 0xff8000003fd17808 */ /* 0x000fe40005000000 */
[----:B------:R-:W-:Y:S02]  /*15e10*/  FSETP.NEU.FTZ.AND P2, PT, R3, -INF , PT ;  /* 0xff8000000300780b */ /* 0x000fe40003f5d000 */
[----:B------:R-:W-:Y:S02]  /*15e20*/  ISETP.GT.AND P0, PT, R170, 0x40, P0 ;  /* 0x00000040aa00780c */ /* 0x000fe40000704270 */
[----:B------:R-:W-:Y:S02]  /*15e30*/  FMNMX.FTZ R23, R92, R23, !PT ;  /* 0x000000175c177209 */ /* 0x000fe40007810000 */
[----:B------:R-:W-:Y:S02]  /*15e40*/  FMNMX.FTZ R26, R61, R26, !PT ;  /* 0x0000001a3d1a7209 */ /* 0x000fe40007810000 */
[----:B------:R-:W-:Y:S02]  /*15e50*/  ISETP.GT.AND P6, PT, R170, 0x21, P6 ;  /* 0x00000021aa00780c */ /* 0x000fe400037c4270 */
[----:B------:R-:W-:Y:S02]  /*15e60*/  FSEL R174, R174, RZ, P2 ;  /* 0x000000ffaeae7208 */ /* 0x000fe40001000000 */
[----:B------:R-:W-:Y:S02]  /*15e70*/  ISETP.LT.OR P0, PT, R22, 0x41, P0 ;  /* 0x000000411600780c */ /* 0x000fe40000701670 */
[----:B------:R-:W-:Y:S01]  /*15e80*/  FMNMX.FTZ R23, R93, R23, !PT ;  /* 0x000000175d177209 */ /* 0x000fe20007810000 */
[--C-:B------:R-:W-:Y:S01]  /*15e90*/  FFMA.FTZ R77, R20, c[0x0][0x2d0], -R174.reuse ;  /* 0x0000b400144d7a23 */ /* 0x100fe200000108ae */
[----:B------:R-:W-:Y:S01]  /*15ea0*/  ISETP.LT.OR P6, PT, R22, 0x22, P6 ;  /* 0x000000221600780c */ /* 0x000fe200037c1670 */
[--C-:B------:R-:W-:Y:S01]  /*15eb0*/  FFMA.FTZ R84, R32, c[0x0][0x2d0], -R174.reuse ;  /* 0x0000b40020547a23 */ /* 0x100fe200000108ae */
[----:B------:R-:W-:Y:S01]  /*15ec0*/  FMNMX.FTZ R26, R60, R26, !PT ;  /* 0x0000001a3c1a7209 */ /* 0x000fe20007810000 */
[----:B------:R-:W-:Y:S01]  /*15ed0*/  LDSM.16.MT88.4 R32, [R220+0x100] ;  /* 0x00010000dc20783b */ /* 0x000fe20000004200 */
[----:B------:R-:W-:Y:S01]  /*15ee0*/  ISETP.GT.AND P1, PT, R170, 0x28, P1 ;  /* 0x00000028aa00780c */ /* 0x000fe20000f24270 */
[----:B------:R-:W-:Y:S01]  /*15ef0*/  MUFU.EX2 R77, R77 ;  /* 0x0000004d004d7308 */ /* 0x000fe20000000800 */
[----:B------:R-:W-:Y:S01]  /*15f00*/  FSEL R186, R74, -INF , !P0 ;  /* 0xff8000004aba7808 */ /* 0x000fe20004000000 */
[--C-:B------:R-:W-:Y:S01]  /*15f10*/  FFMA.FTZ R74, R4, c[0x0][0x2d0], -R174.reuse ;  /* 0x0000b400044a7a23 */ /* 0x100fe200000108ae */
[----:B------:R-:W-:Y:S01]  /*15f20*/  ISETP.LT.OR P1, PT, R22, 0x29, P1 ;  /* 0x000000291600780c */ /* 0x000fe20000f21670 */
[--C-:B------:R-:W-:Y:S01]  /*15f30*/  FFMA.FTZ R86, R16, c[0x0][0x2d0], -R174.reuse ;  /* 0x0000b40010567a23 */ /* 0x100fe200000108ae */
[----:B------:R-:W-:Y:S01]  /*15f40*/  FSEL R207, R43, -INF , !P6 ;  /* 0xff8000002bcf7808 */ /* 0x000fe20007000000 */
[----:B------:R-:W2:Y:S01]  /*15f50*/  SHFL.BFLY PT, R4, R23, 0x2, 0x1f ;  /* 0x0c401f0017047f89 */ /* 0x000ea200000e0000 */
[----:B------:R-:W-:Y:S01]  /*15f60*/  FMNMX.FTZ R26, R205, R26, !PT ;  /* 0x0000001acd1a7209 */ /* 0x000fe20007810000 */
[--C-:B------:R-:W-:Y:S01]  /*15f70*/  FFMA.FTZ R192, R192, c[0x0][0x2d0], -R174.reuse ;  /* 0x0000b400c0c07a23 */ /* 0x100fe200000108ae */
[----:B------:R-:W-:Y:S01]  /*15f80*/  PLOP3.LUT P6, PT, PT, PT, UP3, 0x40, 0x0 ;  /* 0x000000000000781c */ /* 0x000fe20003fce838 */
[----:B------:R-:W-:Y:S01]  /*15f90*/  MUFU.EX2 R74, R74 ;  /* 0x0000004a004a7308 */ /* 0x000fe20000000800 */
[----:B------:R-:W-:Y:S01]  /*15fa0*/  FSEL R211, R46, -INF , !P1 ;  /* 0xff8000002ed37808 */ /* 0x000fe20004800000 */
[--C-:B------:R-:W-:Y:S01]  /*15fb0*/  FFMA.FTZ R68, R5, c[0x0][0x2d0], -R174.reuse ;  /* 0x0000b40005447a23 */ /* 0x100fe200000108ae */
[----:B------:R-:W-:Y:S01]  /*15fc0*/  FMNMX.FTZ R26, R207, R26, !PT ;  /* 0x0000001acf1a7209 */ /* 0x000fe20007810000 */
[--C-:B------:R-:W-:Y:S01]  /*15fd0*/  FFMA.FTZ R47, R2, c[0x0][0x2d0], -R174.reuse ;  /* 0x0000b400022f7a23 */ /* 0x100fe200000108ae */
[----:B------:R-:W-:Y:S01]  /*15fe0*/  ISETP.GT.AND P6, PT, R170, 0x31, P6 ;  /* 0x00000031aa00780c */ /* 0x000fe200037c4270 */
[----:B------:R-:W-:Y:S01]  /*15ff0*/  UISETP.NE.AND UP3, UPT, UR26, URZ, UPT ;  /* 0x0000003f1a00728c */ /* 0x000fe2000bf65270 */
[----:B------:R-:W-:Y:S01]  /*16000*/  PLOP3.LUT P1, PT, PT, PT, UP2, 0x40, 0x0 ;  /* 0x000000000000781c */ /* 0x000fe20003f2e828 */
[----:B------:R-:W-:Y:S01]  /*16010*/  UISETP.NE.AND UP2, UPT, UR27, URZ, UPT ;  /* 0x0000003f1b00728c */ /* 0x000fe2000bf45270 */
[----:B------:R-:W-:Y:S01]  /*16020*/  FMNMX.FTZ R5, R211, R26, !PT ;  /* 0x0000001ad3057209 */ /* 0x000fe20007810000 */
[----:B------:R-:W3:Y:S01]  /*16030*/  MUFU.EX2 R68, R68 ;  /* 0x0000004400447308 */ /* 0x000ee20000000800 */
[----:B------:R-:W-:Y:S01]  /*16040*/  ISETP.LT.OR P6, PT, R22, 0x32, P6 ;  /* 0x000000321600780c */ /* 0x000fe200037c1670 */
[--C-:B------:R-:W-:Y:S01]  /*16050*/  FFMA.FTZ R46, R0, c[0x0][0x2d0], -R174.reuse ;  /* 0x0000b400002e7a23 */ /* 0x100fe200000108ae */
[----:B------:R-:W-:Y:S01]  /*16060*/  ISETP.GT.AND P1, PT, R170, 0x38, P1 ;  /* 0x00000038aa00780c */ /* 0x000fe20000f24270 */
[--C-:B------:R-:W-:Y:S01]  /*16070*/  FFMA.FTZ R87, R252, c[0x0][0x2d0], -R174.reuse ;  /* 0x0000b400fc577a23 */ /* 0x100fe200000108ae */
[----:B------:R-:W-:Y:S01]  /*16080*/  FMNMX.FTZ R5, R244, R5, !PT ;  /* 0x00000005f4057209 */ /* 0x000fe20007810000 */
[--C-:B------:R-:W-:Y:S01]  /*16090*/  FFMA.FTZ R189, R189, c[0x0][0x2d0], -R174.reuse ;  /* 0x0000b400bdbd7a23 */ /* 0x100fe200000108ae */
[----:B------:R-:W-:Y:S01]  /*160a0*/  FSEL R245, R59, -INF , !P6 ;  /* 0xff8000003bf57808 */ /* 0x000fe20007000000 */
[--C-:B------:R-:W-:Y:S01]  /*160b0*/  FFMA.FTZ R195, R195, c[0x0][0x2d0], -R174.reuse ;  /* 0x0000b400c3c37a23 */ /* 0x100fe200000108ae */
[----:B------:R-:W-:Y:S01]  /*160c0*/  ISETP.LT.OR P1, PT, R22, 0x39, P1 ;  /* 0x000000391600780c */ /* 0x000fe20000f21670 */
[----:B------:R-:W-:Y:S01]  /*160d0*/  MUFU.EX2 R47, R47 ;  /* 0x0000002f002f7308 */ /* 0x000fe20000000800 */
[----:B------:R-:W-:Y:S01]  /*160e0*/  FMNMX.FTZ R5, R248, R5, !PT ;  /* 0x00000005f8057209 */ /* 0x000fe20007810000 */
[--C-:B------:R-:W-:Y:S01]  /*160f0*/  FFMA.FTZ R194, R194, c[0x0][0x2d0], -R174.reuse ;  /* 0x0000b400c2c27a23 */ /* 0x100fe200000108ae */
[----:B------:R-:W-:Y:S01]  /*16100*/  PLOP3.LUT P6, PT, PT, PT, UP6, 0x40, 0x0 ;  /* 0x000000000000781c */ /* 0x000fe20003fce868 */
[--C-:B------:R-:W-:Y:S01]  /*16110*/  FFMA.FTZ R204, R204, c[0x0][0x2d0], -R174.reuse ;  /* 0x0000b400cccc7a23 */ /* 0x100fe200000108ae */
[----:B------:R-:W-:Y:S01]  /*16120*/  FSEL R242, R62, -INF , !P1 ;  /* 0xff8000003ef27808 */ /* 0x000fe20004800000 */
[--C-:B------:R-:W-:Y:S01]  /*16130*/  FFMA.FTZ R247, R247, c[0x0][0x2d0], -R174.reuse ;  /* 0x0000b400f7f77a23 */ /* 0x100fe200000108ae */
[----:B------:R-:W-:Y:S01]  /*16140*/  ISETP.GT.AND P6, PT, R170, 0x41, P6 ;  /* 0x00000041aa00780c */ /* 0x000fe200037c4270 */
[--C-:B------:R-:W-:Y:S01]  /*16150*/  FFMA.FTZ R203, R203, c[0x0][0x2d0], -R174.reuse ;  /* 0x0000b400cbcb7a23 */ /* 0x100fe200000108ae */
[----:B------:R-:W-:Y:S01]  /*16160*/  PLOP3.LUT P0, PT, PT, PT, UP4, 0x40, 0x0 ;  /* 0x000000000000781c */ /* 0x000fe20003f0e848 */
[----:B------:R-:W4:Y:S01]  /*16170*/  MUFU.EX2 R46, R46 ;  /* 0x0000002e002e7308 */ /* 0x000f220000000800 */
[----:B-1----:R-:W-:Y:S01]  /*16180*/  FMNMX.FTZ R2, R25, R24, !PT ;  /* 0x0000001819027209 */ /* 0x002fe20007810000 */
[--C-:B------:R-:W-:Y:S01]  /*16190*/  FFMA.FTZ R200, R200, c[0x0][0x2d0], -R174.reuse ;  /* 0x0000b400c8c87a23 */ /* 0x100fe200000108ae */
[----:B------:R-:W-:Y:S01]  /*161a0*/  FMNMX.FTZ R24, R245, R5, !PT ;  /* 0x00000005f5187209 */ /* 0x000fe20007810000 */
[--C-:B------:R-:W-:Y:S01]  /*161b0*/  FFMA.FTZ R191, R191, c[0x0][0x2d0], -R174.reuse ;  /* 0x0000b400bfbf7a23 */ /* 0x100fe200000108ae */
[----:B------:R-:W-:Y:S01]  /*161c0*/  ISETP.LT.OR P6, PT, R22, 0x42, P6 ;  /* 0x000000421600780c */ /* 0x000fe200037c1670 */
[----:B------:R-:W-:Y:S01]  /*161d0*/  FMUL.FTZ R173, R2, c[0x0][0x2d0] ;  /* 0x0000b40002ad7a20 */ /* 0x000fe20000410000 */
[----:B--2---:R-:W-:Y:S01]  /*161e0*/  FMNMX.FTZ R5, R23, R4, !PT ;  /* 0x0000000417057209 */ /* 0x004fe20007810000 */
[--C-:B------:R-:W-:Y:S01]  /*161f0*/  FFMA.FTZ R185, R185, c[0x0][0x2d0], -R174.reuse ;  /* 0x0000b400b9b97a23 */ /* 0x100fe200000108ae */
[----:B------:R-:W-:Y:S01]  /*16200*/  ISETP.GT.AND P0, PT, R170, 0x49, P0 ;  /* 0x00000049aa00780c */ /* 0x000fe20000704270 */
[----:B------:R-:W-:Y:S01]  /*16210*/  MUFU.EX2 R84, R84 ;  /* 0x0000005400547308 */ /* 0x000fe20000000800 */
[----:B------:R-:W-:Y:S01]  /*16220*/  PLOP3.LUT P1, PT, PT, PT, UP5, 0x40, 0x0 ;  /* 0x000000000000781c */ /* 0x000fe20003f2e858 */
[----:B------:R-:W1:Y:S01]  /*16230*/  SHFL.BFLY PT, R0, R5, 0x1, 0x1f ;  /* 0x0c201f0005007f89 */ /* 0x000e6200000e0000 */
[----:B------:R-:W-:Y:S01]  /*16240*/  FMNMX.FTZ R4, R242, R24, !PT ;  /* 0x00000018f2047209 */ /* 0x000fe20007810000 */
[--C-:B------:R-:W-:Y:S01]  /*16250*/  FFMA.FTZ R176, R176, c[0x0][0x2d0], -R174.reuse ;  /* 0x0000b400b0b07a23 */ /* 0x100fe200000108ae */
[----:B------:R-:W-:Y:S01]  /*16260*/  ISETP.LT.OR P0, PT, R22, 0x4a, P0 ;  /* 0x0000004a1600780c */ /* 0x000fe20000701670 */
[--C-:B------:R-:W-:Y:S01]  /*16270*/  FFMA.FTZ R175, R175, c[0x0][0x2d0], -R174.reuse ;  /* 0x0000b400afaf7a23 */ /* 0x100fe200000108ae */
[----:B------:R-:W-:Y:S01]  /*16280*/  ISETP.GT.AND P1, PT, R170, 0x48, P1 ;  /* 0x00000048aa00780c */ /* 0x000fe20000f24270 */
[--C-:B------:R-:W-:Y:S01]  /*16290*/  FFMA.FTZ R172, R172, c[0x0][0x2d0], -R174.reuse ;  /* 0x0000b400acac7a23 */ /* 0x100fe200000108ae */
[----:B------:R-:W-:Y:S01]  /*162a0*/  FSEL R183, R75, -INF , !P6 ;  /* 0xff8000004bb77808 */ /* 0x000fe20007000000 */
[----:B------:R-:W-:Y:S01]  /*162b0*/  MUFU.EX2 R86, R86 ;  /* 0x0000005600567308 */ /* 0x000fe20000000800 */
[----:B------:R-:W-:Y:S01]  /*162c0*/  PLOP3.LUT P6, PT, PT, PT, UP3, 0x40, 0x0 ;  /* 0x000000000000781c */ /* 0x000fe20003fce838 */
[--C-:B------:R-:W-:Y:S01]  /*162d0*/  FFMA.FTZ R168, R168, c[0x0][0x2d0], -R174.reuse ;  /* 0x0000b400a8a87a23 */ /* 0x100fe200000108ae */
[----:B------:R-:W-:Y:S01]  /*162e0*/  FMNMX.FTZ R4, R209, R4, !PT ;  /* 0x00000004d1047209 */ /* 0x000fe20007810000 */
[--C-:B------:R-:W-:Y:S01]  /*162f0*/  FFMA.FTZ R96, R96, c[0x0][0x2d0], -R174.reuse ;  /* 0x0000b40060607a23 */ /* 0x100fe200000108ae */
[----:B------:R-:W-:Y:S01]  /*16300*/  ISETP.LT.OR P1, PT, R22, 0x49, P1 ;  /* 0x000000491600780c */ /* 0x000fe20000f21670 */
[----:B------:R-:W-:Y:S01]  /*16310*/  FFMA.FTZ R174, R97, c[0x0][0x2d0], -R174 ;  /* 0x0000b40061ae7a23 */ /* 0x000fe200000108ae */
[----:B------:R-:W-:Y:S02]  /*16320*/  ISETP.GT.AND P6, PT, R170, 0x50, P6 ;  /* 0x00000050aa00780c */ /* 0x000fe400037c4270 */
[----:B------:R-:W-:Y:S01]  /*16330*/  FSEL R179, R79, -INF , !P0 ;  /* 0xff8000004fb37808 */ /* 0x000fe20004000000 */
[----:B------:R-:W-:Y:S01]  /*16340*/  MUFU.EX2 R87, R87 ;  /* 0x0000005700577308 */ /* 0x000fe20000000800 */
[----:B------:R-:W-:Y:S02]  /*16350*/  PLOP3.LUT P0, PT, PT, PT, UP2, 0x40, 0x0 ;  /* 0x000000000000781c */ /* 0x000fe40003f0e828 */
[----:B------:R-:W-:Y:S02]  /*16360*/  FMNMX.FTZ R4, R186, R4, !PT ;  /* 0x00000004ba047209 */ /* 0x000fe40007810000 */
[----:B------:R-:W-:Y:S02]  /*16370*/  ISETP.LT.OR P6, PT, R22, 0x51, P6 ;  /* 0x000000511600780c */ /* 0x000fe400037c1670 */
[----:B------:R-:W-:Y:S02]  /*16380*/  ISETP.GT.AND P0, PT, R170, 0x51, P0 ;  /* 0x00000051aa00780c */ /* 0x000fe40000704270 */
[----:B------:R-:W-:Y:S01]  /*16390*/  FSEL R181, R78, -INF , !P1 ;  /* 0xff8000004eb57808 */ /* 0x000fe20004800000 */
[----:B------:R-:W-:Y:S01]  /*163a0*/  MUFU.EX2 R189, R189 ;  /* 0x000000bd00bd7308 */ /* 0x000fe20000000800 */
[----:B------:R-:W-:Y:S02]  /*163b0*/  FMNMX.FTZ R4, R183, R4, !PT ;  /* 0x00000004b7047209 */ /* 0x000fe40007810000 */
[----:B------:R-:W-:Y:S02]  /*163c0*/  ISETP.LT.OR P0, PT, R22, 0x52, P0 ;  /* 0x000000521600780c */ /* 0x000fe40000701670 */
[----:B------:R-:W-:Y:S02]  /*163d0*/  FSEL R90, R90, -INF , !P6 ;  /* 0xff8000005a5a7808 */ /* 0x000fe40007000000 */
[----:B------:R-:W-:Y:S02]  /*163e0*/  PLOP3.LUT P6, PT, PT, PT, UP1, 0x40, 0x0 ;  /* 0x000000000000781c */ /* 0x000fe40003fce818 */
[----:B------:R-:W-:Y:S01]  /*163f0*/  FMNMX.FTZ R4, R181, R4, !PT ;  /* 0x00000004b5047209 */ /* 0x000fe20007810000 */
[----:B------:R-:W-:Y:S01]  /*16400*/  MUFU.EX2 R195, R195 ;  /* 0x000000c300c37308 */ /* 0x000fe20000000800 */
[----:B------:R-:W-:Y:S02]  /*16410*/  ISETP.GT.AND P6, PT, R170, 0x58, P6 ;  /* 0x00000058aa00780c */ /* 0x000fe400037c4270 */
[----:B------:R-:W-:Y:S02]  /*16420*/  FSEL R91, R91, -INF , !P0 ;  /* 0xff8000005b5b7808 */ /* 0x000fe40004000000 */
[----:B------:R-:W-:Y:S01]  /*16430*/  PLOP3.LUT P0, PT, PT, PT, UP0, 0x40, 0x0 ;  /* 0x000000000000781c */ /* 0x000fe20003f0e808 */
[----:B------:R-:W-:Y:S01]  /*16440*/  UISETP.GT.AND UP0, UPT, UR17, UR5, UPT ;  /* 0x000000051100728c */ /* 0x000fe2000bf04270 */
[----:B------:R-:W-:Y:S01]  /*16450*/  FMNMX.FTZ R4, R179, R4, !PT ;  /* 0x00000004b3047209 */ /* 0x000fe20007810000 */
[----:B------:R-:W-:Y:S01]  /*16460*/  UIADD3 UR17, UR17, -0x1, URZ ;  /* 0xffffffff11117890 */ /* 0x000fe2000fffe03f */
[----:B------:R-:W-:Y:S01]  /*16470*/  ISETP.LT.OR P6, PT, R22, 0x59, P6 ;  /* 0x000000591600780c */ /* 0x000fe200037c1670 */
[----:B------:R-:W-:Y:S01]  /*16480*/  MUFU.EX2 R194, R194 ;  /* 0x000000c200c27308 */ /* 0x000fe20000000800 */
[----:B------:R-:W-:Y:S02]  /*16490*/  ISETP.GT.AND P0, PT, R170, 0x59, P0 ;  /* 0x00000059aa00780c */ /* 0x000fe40000704270 */
[----:B------:R-:W-:Y:S02]  /*164a0*/  FMNMX.FTZ R4, R90, R4, !PT ;  /* 0x000000045a047209 */ /* 0x000fe40007810000 */
[----:B------:R-:W-:Y:S02]  /*164b0*/  ISETP.LT.OR P0, PT, R22, 0x5a, P0 ;  /* 0x0000005a1600780c */ /* 0x000fe40000701670 */
[----:B------:R-:W-:Y:S02]  /*164c0*/  FSEL R94, R94, -INF , !P6 ;  /* 0xff8000005e5e7808 */ /* 0x000fe40007000000 */
[----:B------:R-:W-:Y:S01]  /*164d0*/  FMNMX.FTZ R4, R91, R4, !PT ;  /* 0x000000045b047209 */ /* 0x000fe20007810000 */
[----:B------:R-:W-:Y:S01]  /*164e0*/  MUFU.EX2 R204, R204 ;  /* 0x000000cc00cc7308 */ /* 0x000fe20000000800 */
[----:B------:R-:W-:Y:S02]  /*164f0*/  FSEL R45, R95, -INF , !P0 ;  /* 0xff8000005f2d7808 */ /* 0x000fe40004000000 */
[----:B------:R-:W-:Y:S02]  /*16500*/  FMNMX.FTZ R4, R94, R4, !PT ;  /* 0x000000045e047209 */ /* 0x000fe40007810000 */
[----:B-1----:R-:W-:Y:S02]  /*16510*/  FMNMX.FTZ R0, R5, R0, !PT ;  /* 0x0000000005007209 */ /* 0x002fe40007810000 */
[----:B------:R-:W-:Y:S02]  /*16520*/  FMNMX.FTZ R4, R45, R4, !PT ;  /* 0x000000042d047209 */ /* 0x000fe40007810000 */
[----:B------:R-:W-:Y:S01]  /*16530*/  FSETP.NEU.FTZ.AND P1, PT, R2, -INF , PT ;  /* 0xff8000000200780b */ /* 0x000fe20003f3d000 */
[----:B------:R-:W-:Y:S01]  /*16540*/  MUFU.EX2 R247, R247 ;  /* 0x000000f700f77308 */ /* 0x000fe20000000800 */
[C---:B------:R-:W-:Y:S01]  /*16550*/  FMUL.FTZ R170, R0.reuse, c[0x0][0x2d0] ;  /* 0x0000b40000aa7a20 */ /* 0x040fe20000410000 */
[----:B------:R-:W1:Y:S01]  /*16560*/  SHFL.BFLY PT, R5, R4, 0x2, 0x1f ;  /* 0x0c401f0004057f89 */ /* 0x000e6200000e0000 */
[----:B------:R-:W-:Y:S02]  /*16570*/  FSETP.NEU.FTZ.AND P0, PT, R0, -INF , PT ;  /* 0xff8000000000780b */ /* 0x000fe40003f1d000 */
[----:B------:R-:W-:Y:S02]  /*16580*/  FSEL R173, R173, RZ, P1 ;  /* 0x000000ffadad7208 */ /* 0x000fe40000800000 */
[----:B------:R-:W-:Y:S02]  /*16590*/  FSEL R170, R170, RZ, P0 ;  /* 0x000000ffaaaa7208 */ /* 0x000fe40000000000 */
[----:B---3--:R-:W-:Y:S01]  /*165a0*/  F2FP.PACK_AB R48, R68, R74 ;  /* 0x0000004a4430723e */ /* 0x008fe200000000ff */
[----:B------:R-:W-:Y:S01]  /*165b0*/  MUFU.EX2 R203, R203 ;  /* 0x000000cb00cb7308 */ /* 0x000fe20000000800 */
[--C-:B------:R-:W-:Y:S01]  /*165c0*/  FFMA.FTZ R73, R21, c[0x0][0x2d0], -R173.reuse ;  /* 0x0000b40015497a23 */ /* 0x100fe200000108ad */
[----:B----4-:R-:W-:Y:S01]  /*165d0*/  F2FP.PACK_AB R50, R46, R47 ;  /* 0x0000002f2e32723e */ /* 0x010fe200000000ff */
[----:B------:R-:W-:Y:S01]  /*165e0*/  LDSM.16.MT88.4 R20, [R225+0x100] ;  /* 0x00010000e114783b */ /* 0x000fe20000004200 */
[--C-:B------:R-:W-:Y:S02]  /*165f0*/  FFMA.FTZ R69, R18, c[0x0][0x2d0], -R173.reuse ;  /* 0x0000b40012457a23 */ /* 0x100fe400000108ad */
[--C-:B------:R-:W-:Y:S02]  /*16600*/  FFMA.FTZ R72, R19, c[0x0][0x2d0], -R173.reuse ;  /* 0x0000b40013487a23 */ /* 0x100fe400000108ad */
[--C-:B------:R-:W-:Y:S02]  /*16610*/  FFMA.FTZ R75, R7, c[0x0][0x2d0], -R173.reuse ;  /* 0x0000b400074b7a23 */ /* 0x100fe400000108ad */
[----:B------:R-:W-:Y:S01]  /*16620*/  MUFU.EX2 R73, R73 ;  /* 0x0000004900497308 */ /* 0x000fe20000000800 */
[--C-:B------:R-:W-:Y:S02]  /*16630*/  FFMA.FTZ R95, R52, c[0x0][0x2d0], -R173.reuse ;  /* 0x0000b400345f7a23 */ /* 0x100fe400000108ad */
[----:B------:R-:W-:Y:S01]  /*16640*/  LDSM.16.MT88.4 R52, [R219+0x100] ;  /* 0x00010000db34783b */ /* 0x000fe20000004200 */
[--C-:B------:R-:W-:Y:S01]  /*16650*/  FFMA.FTZ R85, R17, c[0x0][0x2d0], -R173.reuse ;  /* 0x0000b40011557a23 */ /* 0x100fe200000108ad */
[----:B-1----:R-:W-:Y:S01]  /*16660*/  FMNMX.FTZ R4, R4, R5, !PT ;  /* 0x0000000504047209 */ /* 0x002fe20007810000 */
[--C-:B------:R-:W-:Y:S01]  /*16670*/  FFMA.FTZ R78, R8, c[0x0][0x2d0], -R170.reuse ;  /* 0x0000b400084e7a23 */ /* 0x100fe200000108aa */
[----:B------:R-:W-:Y:S01]  /*16680*/  FSEL R5, R3, RZ, P2 ;  /* 0x000000ff03057208 */ /* 0x000fe20001000000 */
[--C-:B------:R-:W-:Y:S02]  /*16690*/  FFMA.FTZ R71, R9, c[0x0][0x2d0], -R170.reuse ;  /* 0x0000b40009477a23 */ /* 0x100fe400000108aa */
[----:B------:R-:W1:Y:S01]  /*166a0*/  MUFU.EX2 R75, R75 ;  /* 0x0000004b004b7308 */ /* 0x000e620000000800 */
[----:B------:R-:W2:Y:S01]  /*166b0*/  SHFL.BFLY PT, R44, R4, 0x1, 0x1f ;  /* 0x0c201f00042c7f89 */ /* 0x000ea200000e0000 */
[----:B------:R-:W-:Y:S02]  /*166c0*/  FFMA.FTZ R83, R6, c[0x0][0x2d0], -R173 ;  /* 0x0000b40006537a23 */ /* 0x000fe400000108ad */
[----:B------:R-:W-:Y:S01]  /*166d0*/  FADD.FTZ R43, -R5, R167 ;  /* 0x000000a7052b7221 */ /* 0x000fe20000010100 */
[----:B------:R-:W-:Y:S01]  /*166e0*/  FSEL R5, R2, RZ, P1 ;  /* 0x000000ff02057208 */ /* 0x000fe20000800000 */
[----:B------:R-:W-:Y:S02]  /*166f0*/  FFMA.FTZ R187, R187, c[0x0][0x2d0], -R170 ;  /* 0x0000b400bbbb7a23 */ /* 0x000fe400000108aa */
[----:B------:R-:W-:Y:S02]  /*16700*/  FMUL.FTZ R43, R43, c[0x0][0x2d0] ;  /* 0x0000b4002b2b7a20 */ /* 0x000fe40000410000 */
[----:B------:R-:W-:Y:S01]  /*16710*/  MUFU.EX2 R69, R69 ;  /* 0x0000004500457308 */ /* 0x000fe20000000800 */
[----:B------:R-:W-:Y:S01]  /*16720*/  FADD.FTZ R42, -R5, R166 ;  /* 0x000000a6052a7221 */ /* 0x000fe20000010100 */
[----:B------:R-:W-:Y:S01]  /*16730*/  FSEL R5, R0, RZ, P0 ;  /* 0x000000ff00057208 */ /* 0x000fe20000000000 */
[--C-:B------:R-:W-:Y:S02]  /*16740*/  FFMA.FTZ R166, R67, c[0x0][0x2d0], -R170.reuse ;  /* 0x0000b40043a67a23 */ /* 0x100fe400000108aa */
[----:B------:R-:W-:Y:S02]  /*16750*/  FMUL.FTZ R42, R42, c[0x0][0x2d0] ;  /* 0x0000b4002a2a7a20 */ /* 0x000fe40000410000 */
[----:B------:R-:W-:Y:S02]  /*16760*/  FADD.FTZ R5, -R5, R165 ;  /* 0x000000a505057221 */ /* 0x000fe40000010100 */
[--C-:B------:R-:W-:Y:S01]  /*16770*/  FFMA.FTZ R184, R184, c[0x0][0x2d0], -R170.reuse ;  /* 0x0000b400b8b87a23 */ /* 0x100fe200000108aa */
[----:B------:R-:W3:Y:S01]  /*16780*/  MUFU.EX2 R72, R72 ;  /* 0x0000004800487308 */ /* 0x000ee20000000800 */
[----:B------:R-:W-:Y:S02]  /*16790*/  FMUL.FTZ R5, R5, c[0x0][0x2d0] ;  /* 0x0000b40005057a20 */ /* 0x000fe40000410000 */
[--C-:B------:R-:W-:Y:S01]  /*167a0*/  FFMA.FTZ R182, R182, c[0x0][0x2d0], -R170.reuse ;  /* 0x0000b400b6b67a23 */ /* 0x100fe200000108aa */
[----:B-1----:R-:W-:Y:S01]  /*167b0*/  F2FP.PACK_AB R49, R75, R73 ;  /* 0x000000494b31723e */ /* 0x002fe200000000ff */
[--C-:B------:R-:W-:Y:S01]  /*167c0*/  FFMA.FTZ R180, R180, c[0x0][0x2d0], -R170.reuse ;  /* 0x0000b400b4b47a23 */ /* 0x100fe200000108aa */
[----:B--2---:R-:W-:Y:S01]  /*167d0*/  FMNMX.FTZ R44, R44, R4, !PT ;  /* 0x000000042c2c7209 */ /* 0x004fe20007810000 */
[--C-:B------:R-:W-:Y:S02]  /*167e0*/  FFMA.FTZ R70, R12, c[0x0][0x2d0], -R170.reuse ;  /* 0x0000b4000c467a23 */ /* 0x100fe400000108aa */
[--C-:B------:R-:W-:Y:S01]  /*167f0*/  FFMA.FTZ R76, R13, c[0x0][0x2d0], -R170.reuse ;  /* 0x0000b4000d4c7a23 */ /* 0x100fe200000108aa */
[----:B------:R-:W1:Y:S01]  /*16800*/  MUFU.EX2 R43, R43 ;  /* 0x0000002b002b7308 */ /* 0x000e620000000800 */
[C---:B------:R-:W-:Y:S01]  /*16810*/  FSETP.NEU.FTZ.AND P0, PT, R44.reuse, -INF , PT ;  /* 0xff8000002c00780b */ /* 0x040fe20003f1d000 */
[----:B------:R-:W-:Y:S02]  /*16820*/  FMUL.FTZ R165, R44, c[0x0][0x2d0] ;  /* 0x0000b4002ca57a20 */ /* 0x000fe40000410000 */
[--C-:B------:R-:W-:Y:S01]  /*16830*/  FFMA.FTZ R196, R196, c[0x0][0x2d0], -R173.reuse ;  /* 0x0000b400c4c47a23 */ /* 0x100fe200000108ad */
[----:B------:R-:W-:Y:S01]  /*16840*/  FSEL R4, R44, RZ, P0 ;  /* 0x000000ff2c047208 */ /* 0x000fe20000000000 */
[----:B------:R-:W-:Y:S01]  /*16850*/  FFMA.FTZ R197, R197, c[0x0][0x2d0], -R173 ;  /* 0x0000b400c5c57a23 */ /* 0x000fe200000108ad */
[----:B------:R-:W-:Y:S01]  /*16860*/  FSEL R165, R165, RZ, P0 ;  /* 0x000000ffa5a57208 */ /* 0x000fe20000000000 */
[----:B------:R-:W-:Y:S01]  /*16870*/  FFMA.FTZ R198, R198, c[0x0][0x2d0], -R170 ;  /* 0x0000b400c6c67a23 */ /* 0x000fe200000108aa */
[----:B------:R-:W-:Y:S01]  /*16880*/  PLOP3.LUT P0, PT, PT, PT, UP0, 0x80, 0x0 ;  /* 0x000000000000781c */ /* 0x000fe20003f0f008 */
[----:B------:R-:W2:Y:S01]  /*16890*/  MUFU.EX2 R42, R42 ;  /* 0x0000002a002a7308 */ /* 0x000ea20000000800 */
[----:B------:R-:W-:Y:S02]  /*168a0*/  FADD.FTZ R4, -R4, R164 ;  /* 0x000000a404047221 */ /* 0x000fe40000010100 */
[--C-:B------:R-:W-:Y:S01]  /*168b0*/  FFMA.FTZ R167, R60, c[0x0][0x2d0], -R165.reuse ;  /* 0x0000b4003ca77a23 */ /* 0x100fe200000108a5 */
[----:B---3--:R-:W-:Y:S01]  /*168c0*/  F2FP.PACK_AB R51, R72, R69 ;  /* 0x000000454833723e */ /* 0x008fe200000000ff */
[----:B------:R-:W-:Y:S02]  /*168d0*/  FMUL.FTZ R4, R4, c[0x0][0x2d0] ;  /* 0x0000b40004047a20 */ /* 0x000fe40000410000 */
[--C-:B------:R-:W-:Y:S02]  /*168e0*/  FFMA.FTZ R82, R10, c[0x0][0x2d0], -R165.reuse ;  /* 0x0000b4000a527a23 */ /* 0x100fe400000108a5 */
[----:B------:R-:W-:Y:S01]  /*168f0*/  FFMA.FTZ R81, R11, c[0x0][0x2d0], -R165 ;  /* 0x0000b4000b517a23 */ /* 0x000fe200000108a5 */
[----:B------:R3:W4:Y:S01]  /*16900*/  MUFU.EX2 R41, R5 ;  /* 0x0000000500297308 */ /* 0x0007220000000800 */
[----:B------:R-:W-:Y:S02]  /*16910*/  FFMA.FTZ R164, R29, c[0x0][0x2d0], -R173 ;  /* 0x0000b4001da47a23 */ /* 0x000fe400000108ad */
[--C-:B------:R-:W-:Y:S02]  /*16920*/  FFMA.FTZ R186, R186, c[0x0][0x2d0], -R165.reuse ;  /* 0x0000b400baba7a23 */ /* 0x100fe400000108a5 */
[C---:B-1----:R-:W-:Y:S02]  /*16930*/  FMUL.FTZ R16, R43.reuse, R148 ;  /* 0x000000942b107220 */ /* 0x042fe40000410000 */
[C---:B------:R-:W-:Y:S02]  /*16940*/  FMUL.FTZ R17, R43.reuse, R149 ;  /* 0x000000952b117220 */ /* 0x040fe40000410000 */
[----:B------:R-:W-:Y:S01]  /*16950*/  FMUL.FTZ R104, R43, R104 ;  /* 0x000000682b687220 */ /* 0x000fe20000410000 */
[----:B------:R1:W5:Y:S01]  /*16960*/  MUFU.EX2 R40, R4 ;  /* 0x0000000400287308 */ /* 0x0003620000000800 */
[--C-:B------:R-:W-:Y:S02]  /*16970*/  FFMA.FTZ R80, R14, c[0x0][0x2d0], -R165.reuse ;  /* 0x0000b4000e507a23 */ /* 0x100fe400000108a5 */
[--C-:B------:R-:W-:Y:S02]  /*16980*/  FFMA.FTZ R79, R15, c[0x0][0x2d0], -R165.reuse ;  /* 0x0000b4000f4f7a23 */ /* 0x100fe400000108a5 */
[C---:B--2---:R-:W-:Y:S02]  /*16990*/  FMUL.FTZ R18, R42.reuse, R150 ;  /* 0x000000962a127220 */ /* 0x044fe40000410000 */
[C---:B------:R-:W-:Y:S02]  /*169a0*/  FMUL.FTZ R19, R42.reuse, R151 ;  /* 0x000000972a137220 */ /* 0x040fe40000410000 */
[----:B------:R-:W-:Y:S01]  /*169b0*/  LDSM.16.MT88.4 R148, [R225+0x2900] ;  /* 0x00290000e194783b */ /* 0x000fe20000004200 */
[----:B------:R-:W-:Y:S01]  /*169c0*/  MUFU.EX2 R78, R78 ;  /* 0x0000004e004e7308 */ /* 0x000fe20000000800 */
[C---:B------:R-:W-:Y:S02]  /*169d0*/  FMUL.FTZ R6, R42.reuse, R162 ;  /* 0x000000a22a067220 */ /* 0x040fe40000410000 */
[----:B------:R-:W-:Y:S02]  /*169e0*/  FMUL.FTZ R7, R42, R163 ;  /* 0x000000a32a077220 */ /* 0x000fe40000410000 */
[----:B---3--:R-:W-:Y:S02]  /*169f0*/  FMUL.FTZ R5, R43, R161 ;  /* 0x000000a12b057220 */ /* 0x008fe40000410000 */
[C---:B----4-:R-:W-:Y:S02]  /*16a00*/  FMUL.FTZ R8, R41.reuse, R156 ;  /* 0x0000009c29087220 */ /* 0x050fe40000410000 */
[C---:B------:R-:W-:Y:S01]  /*16a10*/  FMUL.FTZ R9, R41.reuse, R157 ;  /* 0x0000009d29097220 */ /* 0x040fe20000410000 */
[----:B------:R-:W2:Y:S01]  /*16a20*/  MUFU.EX2 R71, R71 ;  /* 0x0000004700477308 */ /* 0x000ea20000000800 */
[C---:B------:R-:W-:Y:S02]  /*16a30*/  FMUL.FTZ R12, R41.reuse, R152 ;  /* 0x00000098290c7220 */ /* 0x040fe40000410000 */
[----:B------:R-:W-:Y:S02]  /*16a40*/  FMUL.FTZ R13, R41, R153 ;  /* 0x00000099290d7220 */ /* 0x000fe40000410000 */
[----:B-1----:R-:W-:Y:S02]  /*16a50*/  FMUL.FTZ R4, R43, R160 ;  /* 0x000000a02b047220 */ /* 0x002fe40000410000 */
[C---:B-----5:R-:W-:Y:S02]  /*16a60*/  FMUL.FTZ R10, R40.reuse, R158 ;  /* 0x0000009e280a7220 */ /* 0x060fe40000410000 */
[C---:B------:R-:W-:Y:S01]  /*16a70*/  FMUL.FTZ R11, R40.reuse, R159 ;  /* 0x0000009f280b7220 */ /* 0x040fe20000410000 */
[----:B------:R-:W-:Y:S01]  /*16a80*/  MUFU.EX2 R70, R70 ;  /* 0x0000004600467308 */ /* 0x000fe20000000800 */
[C---:B------:R-:W-:Y:S01]  /*16a90*/  FMUL.FTZ R29, R41.reuse, R137 ;  /* 0x00000089291d7220 */ /* 0x040fe20000410000 */
[-C--:B------:R-:W-:Y:S05]  /*16aa0*/  HMMA.16816.F32 R4, R48, R20.reuse, R4 ;  /* 0x000000143004723c */ /* 0x080fea0000001804 */
[C---:B------:R-:W-:Y:S02]  /*16ab0*/  FMUL.FTZ R14, R40.reuse, R154 ;  /* 0x0000009a280e7220 */ /* 0x040fe40000410000 */
[C---:B------:R-:W-:Y:S01]  /*16ac0*/  FMUL.FTZ R15, R40.reuse, R155 ;  /* 0x0000009b280f7220 */ /* 0x040fe20000410000 */
[----:B------:R-:W1:Y:S01]  /*16ad0*/  MUFU.EX2 R76, R76 ;  /* 0x0000004c004c7308 */ /* 0x000e620000000800 */
[----:B------:R-:W-:Y:S03]  /*16ae0*/  FMUL.FTZ R24, R41, R140 ;  /* 0x0000008c29187220 */ /* 0x000fe60000410000 */
[----:B--2---:R-:W-:Y:S01]  /*16af0*/  F2FP.PACK_AB R36, R71, R78 ;  /* 0x0000004e4724723e */ /* 0x004fe200000000ff */
[----:B------:R-:W-:Y:S02]  /*16b00*/  FMUL.FTZ R25, R41, R141 ;  /* 0x0000008d29197220 */ /* 0x000fe40000410000 */
[C---:B------:R-:W-:Y:S02]  /*16b10*/  FMUL.FTZ R26, R40.reuse, R142 ;  /* 0x0000008e281a7220 */ /* 0x040fe40000410000 */
[C---:B------:R-:W-:Y:S01]  /*16b20*/  FMUL.FTZ R27, R40.reuse, R143 ;  /* 0x0000008f281b7220 */ /* 0x040fe20000410000 */
[----:B------:R-:W-:Y:S01]  /*16b30*/  MUFU.EX2 R82, R82 ;  /* 0x0000005200527308 */ /* 0x000fe20000000800 */
[C---:B------:R-:W-:Y:S02]  /*16b40*/  FMUL.FTZ R30, R40.reuse, R138 ;  /* 0x0000008a281e7220 */ /* 0x040fe40000410000 */
[----:B------:R-:W-:Y:S02]  /*16b50*/  FMUL.FTZ R31, R40, R139 ;  /* 0x0000008b281f7220 */ /* 0x000fe40000410000 */
[C---:B------:R-:W-:Y:S02]  /*16b60*/  FMUL.FTZ R100, R43.reuse, R100 ;  /* 0x000000642b647220 */ /* 0x040fe40000410000 */
[----:B------:R-:W-:Y:S02]  /*16b70*/  FMUL.FTZ R101, R43, R101 ;  /* 0x000000652b657220 */ /* 0x000fe40000410000 */
[C---:B------:R-:W-:Y:S01]  /*16b80*/  FMUL.FTZ R102, R42.reuse, R102 ;  /* 0x000000662a667220 */ /* 0x040fe20000410000 */
[----:B------:R-:W2:Y:S01]  /*16b90*/  MUFU.EX2 R81, R81 ;  /* 0x0000005100517308 */ /* 0x000ea20000000800 */
[----:B------:R-:W-:Y:S02]  /*16ba0*/  FMUL.FTZ R103, R42, R103 ;  /* 0x000000672a677220 */ /* 0x000fe40000410000 */
[--C-:B------:R-:W-:Y:S01]  /*16bb0*/  FFMA.FTZ R137, R57, c[0x0][0x2d0], -R170.reuse ;  /* 0x0000b40039897a23 */ /* 0x100fe200000108aa */
[----:B-1----:R-:W-:Y:S01]  /*16bc0*/  F2FP.PACK_AB R38, R76, R70 ;  /* 0x000000464c26723e */ /* 0x002fe200000000ff */
[--C-:B------:R-:W-:Y:S02]  /*16bd0*/  FFMA.FTZ R138, R56, c[0x0][0x2d0], -R170.reuse ;  /* 0x0000b400388a7a23 */ /* 0x100fe400000108aa */
[----:B------:R-:W1:Y:S01]  /*16be0*/  LDSM.16.MT88.4 R56, [R218+0x100] ;  /* 0x00010000da38783b */ /* 0x000e620000004200 */
[----:B------:R-:W-:Y:S02]  /*16bf0*/  FMUL.FTZ R105, R43, R105 ;  /* 0x000000692b697220 */ /* 0x000fe40000410000 */
[----:B------:R-:W-:Y:S01]  /*16c00*/  MUFU.EX2 R80, R80 ;  /* 0x0000005000507308 */ /* 0x000fe20000000800 */
[C---:B------:R-:W-:Y:S02]  /*16c10*/  FMUL.FTZ R106, R42.reuse, R106 ;  /* 0x0000006a2a6a7220 */ /* 0x040fe40000410000 */
[----:B------:R-:W-:Y:S02]  /*16c20*/  FMUL.FTZ R107, R42, R107 ;  /* 0x0000006b2a6b7220 */ /* 0x000fe40000410000 */
[C---:B------:R-:W-:Y:S02]  /*16c30*/  FMUL.FTZ R108, R41.reuse, R108 ;  /* 0x0000006c296c7220 */ /* 0x040fe40000410000 */
[----:B------:R-:W-:Y:S02]  /*16c40*/  FMUL.FTZ R109, R41, R109 ;  /* 0x0000006d296d7220 */ /* 0x000fe40000410000 */
[C---:B------:R-:W-:Y:S01]  /*16c50*/  FMUL.FTZ R110, R40.reuse, R110 ;  /* 0x0000006e286e7220 */ /* 0x040fe20000410000 */
[----:B------:R-:W3:Y:S01]  /*16c60*/  MUFU.EX2 R79, R79 ;  /* 0x0000004f004f7308 */ /* 0x000ee20000000800 */
[----:B------:R-:W-:Y:S02]  /*16c70*/  FMUL.FTZ R111, R40, R111 ;  /* 0x0000006f286f7220 */ /* 0x000fe40000410000 */
[----:B------:R-:W-:Y:S01]  /*16c80*/  FMUL.FTZ R112, R43, R112 ;  /* 0x000000702b707220 */ /* 0x000fe20000410000 */
[----:B--2---:R-:W-:Y:S01]  /*16c90*/  F2FP.PACK_AB R37, R81, R82 ;  /* 0x000000525125723e */ /* 0x004fe200000000ff */
[C---:B------:R-:W-:Y:S02]  /*16ca0*/  FMUL.FTZ R113, R43.reuse, R113 ;  /* 0x000000712b717220 */ /* 0x040fe40000410000 */
        /* <DEDUP_REMOVED lines=8> */
[----:B------:R-:W-:Y:S01]  /*16d30*/  MUFU.EX2 R138, R138 ;  /* 0x0000008a008a7308 */ /* 0x000fe20000000800 */
[----:B------:R-:W-:Y:S02]  /*16d40*/  FMUL.FTZ R121, R41, R121 ;  /* 0x0000007929797220 */ /* 0x000fe40000410000 */
[C---:B------:R-:W-:Y:S01]  /*16d50*/  FMUL.FTZ R122, R40.reuse, R122 ;  /* 0x0000007a287a7220 */ /* 0x040fe20000410000 */
[----:B---3--:R-:W-:Y:S01]  /*16d60*/  F2FP.PACK_AB R39, R79, R80 ;  /* 0x000000504f27723e */ /* 0x008fe200000000ff */
[C---:B------:R-:W-:Y:S02]  /*16d70*/  FMUL.FTZ R123, R40.reuse, R123 ;  /* 0x0000007b287b7220 */ /* 0x040fe40000410000 */
[C---:B------:R-:W-:Y:S02]  /*16d80*/  FMUL.FTZ R124, R41.reuse, R124 ;  /* 0x0000007c297c7220 */ /* 0x040fe40000410000 */
[----:B------:R-:W-:Y:S01]  /*16d90*/  FMUL.FTZ R125, R41, R125 ;  /* 0x0000007d297d7220 */ /* 0x000fe20000410000 */
[----:B------:R-:W-:Y:S01]  /*16da0*/  MUFU.EX2 R166, R166 ;  /* 0x000000a600a67308 */ /* 0x000fe20000000800 */
[C---:B------:R-:W-:Y:S04]  /*16db0*/  HMMA.16816.F32 R8, R36.reuse, R20, R8 ;  /* 0x000000142408723c */ /* 0x040fe80000001808 */
[C---:B------:R-:W-:Y:S02]  /*16dc0*/  FMUL.FTZ R126, R40.reuse, R126 ;  /* 0x0000007e287e7220 */ /* 0x040fe40000410000 */
[----:B------:R-:W-:Y:S02]  /*16dd0*/  FMUL.FTZ R127, R40, R127 ;  /* 0x0000007f287f7220 */ /* 0x000fe40000410000 */
[-C--:B------:R-:W-:Y:S01]  /*16de0*/  HMMA.16816.F32 R12, R36, R22.reuse, R12 ;  /* 0x00000016240c723c */ /* 0x080fe2000000180c */
[----:B------:R-:W-:Y:S03]  /*16df0*/  MUFU.EX2 R167, R167 ;  /* 0x000000a700a77308 */ /* 0x000fe60000000800 */
[C---:B------:R-:W-:Y:S02]  /*16e00*/  FMUL.FTZ R20, R43.reuse, R144 ;  /* 0x000000902b147220 */ /* 0x040fe40000410000 */
[----:B------:R-:W-:Y:S02]  /*16e10*/  FMUL.FTZ R21, R43, R145 ;  /* 0x000000912b157220 */ /* 0x000fe40000410000 */
[C---:B------:R-:W-:Y:S03]  /*16e20*/  HMMA.16816.F32 R16, R48.reuse, R22, R16 ;  /* 0x000000163010723c */ /* 0x040fe60000001810 */
[----:B------:R-:W-:Y:S01]  /*16e30*/  MUFU.EX2 R187, R187 ;  /* 0x000000bb00bb7308 */ /* 0x000fe20000000800 */
[--C-:B------:R-:W-:Y:S02]  /*16e40*/  FFMA.FTZ R183, R183, c[0x0][0x2d0], -R165.reuse ;  /* 0x0000b400b7b77a23 */ /* 0x100fe400000108a5 */
[--C-:B------:R-:W-:Y:S02]  /*16e50*/  FFMA.FTZ R181, R181, c[0x0][0x2d0], -R165.reuse ;  /* 0x0000b400b5b57a23 */ /* 0x100fe400000108a5 */
[C---:B------:R-:W-:Y:S04]  /*16e60*/  FMUL.FTZ R22, R42.reuse, R146 ;  /* 0x000000922a167220 */ /* 0x040fe80000410000 */
[----:B------:R-:W-:Y:S01]  /*16e70*/  FMUL.FTZ R23, R42, R147 ;  /* 0x000000932a177220 */ /* 0x000fe20000410000 */
[----:B------:R-:W-:Y:S01]  /*16e80*/  MUFU.EX2 R184, R184 ;  /* 0x000000b800b87308 */ /* 0x000fe20000000800 */
[--C-:B------:R-:W-:Y:S02]  /*16e90*/  FFMA.FTZ R179, R179, c[0x0][0x2d0], -R165.reuse ;  /* 0x0000b400b3b37a23 */ /* 0x100fe400000108a5 */
[--C-:B------:R-:W-:Y:S02]  /*16ea0*/  FFMA.FTZ R199, R199, c[0x0][0x2d0], -R170.reuse ;  /* 0x0000b400c7c77a23 */ /* 0x100fe400000108aa */
[--C-:B------:R-:W-:Y:S01]  /*16eb0*/  FFMA.FTZ R201, R201, c[0x0][0x2d0], -R170.reuse ;  /* 0x0000b400c9c97a23 */ /* 0x100fe200000108aa */
        /* <DEDUP_REMOVED lines=8> */
[--C-:B------:R-:W-:Y:S02]  /*16f40*/  FFMA.FTZ R32, R28, c[0x0][0x2d0], -R170.reuse ;  /* 0x0000b4001c207a23 */ /* 0x100fe400000108aa */
[C---:B------:R-:W-:Y:S03]  /*16f50*/  FMUL.FTZ R28, R41.reuse, R136 ;  /* 0x00000088291c7220 */ /* 0x040fe60000410000 */
[----:B------:R-:W-:Y:S02]  /*16f60*/  FMUL.FTZ R33, R41, R133 ;  /* 0x0000008529217220 */ /* 0x000fe40000410000 */
[----:B------:R-:W-:Y:S02]  /*16f70*/  FFMA.FTZ R133, R193, c[0x0][0x2d0], -R165 ;  /* 0x0000b400c1857a23 */ /* 0x000fe400000108a5 */
[-C--:B------:R-:W-:Y:S01]  /*16f80*/  HMMA.16816.F32 R28, R36, R34.reuse, R28 ;  /* 0x00000022241c723c */ /* 0x080fe2000000181c */
[----:B------:R2:W3:Y:S02]  /*16f90*/  MUFU.EX2 R136, R32 ;  /* 0x0000002000887308 */ /* 0x0004e40000000800 */
[----:B------:R-:W-:Y:S02]  /*16fa0*/  FFMA.FTZ R193, R65, c[0x0][0x2d0], -R173 ;  /* 0x0000b40041c17a23 */ /* 0x000fe400000108ad */
[----:B------:R-:W-:Y:S02]  /*16fb0*/  FFMA.FTZ R244, R244, c[0x0][0x2d0], -R165 ;  /* 0x0000b400f4f47a23 */ /* 0x000fe400000108a5 */
[--C-:B------:R-:W-:Y:S01]  /*16fc0*/  FFMA.FTZ R251, R251, c[0x0][0x2d0], -R173.reuse ;  /* 0x0000b400fbfb7a23 */ /* 0x100fe200000108ad */
[C---:B------:R-:W-:Y:S03]  /*16fd0*/  HMMA.16816.F32 R100, R48.reuse, R34, R100 ;  /* 0x000000223064723c */ /* 0x040fe60000001864 */
[----:B------:R-:W-:Y:S01]  /*16fe0*/  MUFU.EX2 R133, R133 ;  /* 0x0000008500857308 */ /* 0x000fe20000000800 */
[--C-:B------:R-:W-:Y:S02]  /*16ff0*/  FFMA.FTZ R250, R250, c[0x0][0x2d0], -R173.reuse ;  /* 0x0000b400fafa7a23 */ /* 0x100fe400000108ad */
[----:B------:R-:W-:Y:S02]  /*17000*/  FFMA.FTZ R208, R208, c[0x0][0x2d0], -R173 ;  /* 0x0000b400d0d07a23 */ /* 0x000fe400000108ad */
[-C--:B------:R-:W-:Y:S04]  /*17010*/  HMMA.16816.F32 R104, R48, R52.reuse, R104 ;  /* 0x000000343068723c */ /* 0x080fe80000001868 */
[----:B------:R-:W-:Y:S01]  /*17020*/  FMUL.FTZ R34, R40, R134 ;  /* 0x0000008628227220 */ /* 0x000fe20000410000 */
[----:B------:R-:W-:Y:S01]  /*17030*/  MUFU.EX2 R186, R186 ;  /* 0x000000ba00ba7308 */ /* 0x000fe20000000800 */
[--C-:B------:R-:W-:Y:S02]  /*17040*/  FFMA.FTZ R134, R66, c[0x0][0x2d0], -R165.reuse ;  /* 0x0000b40042867a23 */ /* 0x100fe400000108a5 */
[C---:B------:R-:W-:Y:S04]  /*17050*/  HMMA.16816.F32 R108, R36.reuse, R52, R108 ;  /* 0x00000034246c723c */ /* 0x040fe8000000186c */
[----:B--2---:R-:W-:Y:S02]  /*17060*/  FMUL.FTZ R32, R41, R132 ;  /* 0x0000008429207220 */ /* 0x004fe40000410000 */
[----:B------:R-:W-:Y:S01]  /*17070*/  FMUL.FTZ R35, R40, R135 ;  /* 0x0000008728237220 */ /* 0x000fe20000410000 */
[----:B------:R-:W2:Y:S01]  /*17080*/  MUFU.EX2 R134, R134 ;  /* 0x0000008600867308 */ /* 0x000ea20000000800 */
[----:B------:R-:W-:Y:S02]  /*17090*/  FFMA.FTZ R135, R61, c[0x0][0x2d0], -R165 ;  /* 0x0000b4003d877a23 */ /* 0x000fe400000108a5 */
[----:B------:R-:W-:Y:S02]  /*170a0*/  LDSM.16.MT88.4 R60, [R220+0x900] ;  /* 0x00090000dc3c783b */ /* 0x000fe40000004200 */
[----:B------:R-:W-:Y:S01]  /*170b0*/  FFMA.FTZ R206, R206, c[0x0][0x2d0], -R173 ;  /* 0x0000b400cece7a23 */ /* 0x000fe200000108ad */
[-C--:B------:R-:W-:Y:S03]  /*170c0*/  HMMA.16816.F32 R32, R36, R54.reuse, R32 ;  /* 0x000000362420723c */ /* 0x080fe60000001820 */
[--C-:B------:R-:W-:Y:S01]  /*170d0*/  FFMA.FTZ R249, R249, c[0x0][0x2d0], -R170.reuse ;  /* 0x0000b400f9f97a23 */ /* 0x100fe200000108aa */
[----:B------:R-:W-:Y:S01]  /*170e0*/  MUFU.EX2 R135, R135 ;  /* 0x0000008700877308 */ /* 0x000fe20000000800 */
[--C-:B------:R-:W-:Y:S02]  /*170f0*/  FFMA.FTZ R246, R246, c[0x0][0x2d0], -R170.reuse ;  /* 0x0000b400f6f67a23 */ /* 0x100fe400000108aa */
[--C-:B------:R-:W-:Y:S01]  /*17100*/  FFMA.FTZ R243, R243, c[0x0][0x2d0], -R170.reuse ;  /* 0x0000b400f3f37a23 */ /* 0x100fe200000108aa */
[C---:B------:R-:W-:Y:S01]  /*17110*/  HMMA.16816.F32 R112, R48.reuse, R54, R112 ;  /* 0x000000363070723c */ /* 0x040fe20000001870 */
[----:B------:R-:W4:Y:S03]  /*17120*/  LDSM.16.MT88.4 R52, [R225+0x900] ;  /* 0x00090000e134783b */ /* 0x000f260000004200 */
[----:B------:R-:W-:Y:S02]  /*17130*/  FFMA.FTZ R210, R210, c[0x0][0x2d0], -R170 ;  /* 0x0000b400d2d27a23 */ /* 0x000fe400000108aa */
[----:B------:R5:W-:Y:S01]  /*17140*/  MUFU.EX2 R132, R192 ;  /* 0x000000c000847308 */ /* 0x000be20000000800 */
[--C-:B------:R-:W-:Y:S01]  /*17150*/  FFMA.FTZ R248, R248, c[0x0][0x2d0], -R165.reuse ;  /* 0x0000b400f8f87a23 */ /* 0x100fe200000108a5 */
[-C--:B-1----:R-:W-:Y:S04]  /*17160*/  HMMA.16816.F32 R116, R48, R56.reuse, R116 ;  /* 0x000000383074723c */ /* 0x082fe80000001874 */
[--C-:B------:R-:W-:Y:S02]  /*17170*/  FFMA.FTZ R245, R245, c[0x0][0x2d0], -R165.reuse ;  /* 0x0000b400f5f57a23 */ /* 0x100fe400000108a5 */
[--C-:B------:R-:W-:Y:S02]  /*17180*/  FFMA.FTZ R242, R242, c[0x0][0x2d0], -R165.reuse ;  /* 0x0000b400f2f27a23 */ /* 0x100fe400000108a5 */
[C---:B------:R-:W-:Y:S01]  /*17190*/  HMMA.16816.F32 R120, R36.reuse, R56, R120 ;  /* 0x000000382478723c */ /* 0x040fe20000001878 */
[----:B------:R-:W-:Y:S03]  /*171a0*/  MUFU.EX2 R83, R83 ;  /* 0x0000005300537308 */ /* 0x000fe60000000800 */
[----:B------:R-:W-:Y:S02]  /*171b0*/  FFMA.FTZ R209, R209, c[0x0][0x2d0], -R165 ;  /* 0x0000b400d1d17a23 */ /* 0x000fe400000108a5 */
[--C-:B------:R-:W-:Y:S01]  /*171c0*/  FFMA.FTZ R190, R190, c[0x0][0x2d0], -R173.reuse ;  /* 0x0000b400bebe7a23 */ /* 0x100fe200000108ad */
[----:B---3--:R-:W-:Y:S01]  /*171d0*/  F2FP.PACK_AB R56, R137, R136 ;  /* 0x000000888938723e */ /* 0x008fe200000000ff */
[-C--:B------:R-:W-:Y:S03]  /*171e0*/  HMMA.16816.F32 R124, R36, R58.reuse, R124 ;  /* 0x0000003a247c723c */ /* 0x080fe6000000187c */
[----:B------:R-:W1:Y:S01]  /*171f0*/  MUFU.EX2 R85, R85 ;  /* 0x0000005500557308 */ /* 0x000e620000000800 */
[----:B--2---:R-:W-:Y:S01]  /*17200*/  F2FP.PACK_AB R57, R134, R133 ;  /* 0x000000858639723e */ /* 0x004fe200000000ff */
[--C-:B------:R-:W-:Y:S02]  /*17210*/  FFMA.FTZ R188, R188, c[0x0][0x2d0], -R173.reuse ;  /* 0x0000b400bcbc7a23 */ /* 0x100fe400000108ad */
[C---:B------:R-:W-:Y:S02]  /*17220*/  FMUL.FTZ R36, R43.reuse, R128 ;  /* 0x000000802b247220 */ /* 0x040fe40000410000 */
[----:B------:R-:W-:Y:S03]  /*17230*/  FMUL.FTZ R37, R43, R129 ;  /* 0x000000812b257220 */ /* 0x000fe60000410000 */
[C---:B------:R-:W-:Y:S01]  /*17240*/  FMUL.FTZ R38, R42.reuse, R130 ;  /* 0x000000822a267220 */ /* 0x040fe20000410000 */
[----:B------:R-:W-:Y:S01]  /*17250*/  MUFU.EX2 R95, R95 ;  /* 0x0000005f005f7308 */ /* 0x000fe20000000800 */
[----:B------:R-:W-:Y:S02]  /*17260*/  FMUL.FTZ R39, R42, R131 ;  /* 0x000000832a277220 */ /* 0x000fe40000410000 */
[--C-:B-----5:R-:W-:Y:S02]  /*17270*/  FFMA.FTZ R192, R64, c[0x0][0x2d0], -R173.reuse ;  /* 0x0000b40040c07a23 */ /* 0x120fe400000108ad */
[----:B------:R-:W2:Y:S01]  /*17280*/  LDSM.16.MT88.4 R64, [R219+0x900] ;  /* 0x00090000db40783b */ /* 0x000ea20000004200 */
[--C-:B------:R-:W-:Y:S02]  /*17290*/  FFMA.FTZ R178, R178, c[0x0][0x2d0], -R173.reuse ;  /* 0x0000b400b2b27a23 */ /* 0x100fe400000108ad */
[----:B------:R-:W-:Y:S02]  /*172a0*/  HMMA.16816.F32 R36, R48, R58, R36 ;  /* 0x0000003a3024723c */ /* 0x000fe40000001824 */
[----:B------:R-:W3:Y:S02]  /*172b0*/  MUFU.EX2 R164, R164 ;  /* 0x000000a400a47308 */ /* 0x000ee40000000800 */
[--C-:B------:R-:W-:Y:S02]  /*172c0*/  FFMA.FTZ R177, R177, c[0x0][0x2d0], -R173.reuse ;  /* 0x0000b400b1b17a23 */ /* 0x100fe400000108ad */
[--C-:B------:R-:W-:Y:S01]  /*172d0*/  FFMA.FTZ R171, R171, c[0x0][0x2d0], -R173.reuse ;  /* 0x0000b400abab7a23 */ /* 0x100fe200000108ad */
[----:B------:R-:W-:Y:S01]  /*172e0*/  F2FP.PACK_AB R48, R84, R77 ;  /* 0x0000004d5430723e */ /* 0x000fe200000000ff */
[--C-:B------:R-:W-:Y:S01]  /*172f0*/  FFMA.FTZ R169, R169, c[0x0][0x2d0], -R173.reuse ;  /* 0x0000b400a9a97a23 */ /* 0x100fe200000108ad */
[----:B-1----:R-:W-:Y:S03]  /*17300*/  F2FP.PACK_AB R49, R85, R83 ;  /* 0x000000535531723e */ /* 0x002fe600000000ff */
[----:B------:R-:W-:Y:S01]  /*17310*/  F2FP.PACK_AB R50, R87, R86 ;  /* 0x000000565732723e */ /* 0x000fe200000000ff */
[----:B------:R-:W-:Y:S01]  /*17320*/  MUFU.EX2 R183, R183 ;  /* 0x000000b700b77308 */ /* 0x000fe20000000800 */
[----:B------:R-:W-:Y:S01]  /*17330*/  F2FP.PACK_AB R58, R166, R138 ;  /* 0x0000008aa63a723e */ /* 0x000fe200000000ff */
[--C-:B------:R-:W-:Y:S01]  /*17340*/  FFMA.FTZ R97, R98, c[0x0][0x2d0], -R173.reuse ;  /* 0x0000b40062617a23 */ /* 0x100fe200000108ad */
[----:B------:R-:W-:Y:S01]  /*17350*/  F2FP.PACK_AB R59, R167, R135 ;  /* 0x00000087a73b723e */ /* 0x000fe200000000ff */
[----:B------:R-:W-:Y:S02]  /*17360*/  FFMA.FTZ R173, R99, c[0x0][0x2d0], -R173 ;  /* 0x0000b40063ad7a23 */ /* 0x000fe400000108ad */
[----:B------:R-:W-:Y:S02]  /*17370*/  FFMA.FTZ R78, R41, R239, R78 ;  /* 0x000000ef294e7223 */ /* 0x000fe4000001004e */
[----:B------:R-:W-:Y:S02]  /*17380*/  FFMA.FTZ R74, R43, R241, R74 ;  /* 0x000000f12b4a7223 */ /* 0x000fe4000001004a */
[----:B------:R-:W-:Y:S01]  /*17390*/  MUFU.EX2 R181, R181 ;  /* 0x000000b500b57308 */ /* 0x000fe20000000800 */
[----:B------:R-:W-:Y:S01]  /*173a0*/  FADD.FTZ R78, R71, R78 ;  /* 0x0000004e474e7221 */ /* 0x000fe20000010000 */
[----:B---3--:R-:W-:Y:S01]  /*173b0*/  F2FP.PACK_AB R51, R164, R95 ;  /* 0x0000005fa433723e */ /* 0x008fe200000000ff */
[----:B------:R-:W-:Y:S02]  /*173c0*/  FADD.FTZ R74, R68, R74 ;  /* 0x0000004a444a7221 */ /* 0x000fe40000010000 */
[----:B------:R-:W-:Y:S02]  /*173d0*/  FADD.FTZ R78, R70, R78 ;  /* 0x0000004e464e7221 */ /* 0x000fe40000010000 */
[----:B------:R-:W-:Y:S02]  /*173e0*/  FADD.FTZ R74, R47, R74 ;  /* 0x0000004a2f4a7221 */ /* 0x000fe40000010000 */
[-C--:B----4-:R-:W-:Y:S01]  /*173f0*/  HMMA.16816.F32 R4, R48, R52.reuse, R4 ;  /* 0x000000343004723c */ /* 0x090fe20000001804 */
[----:B------:R-:W-:Y:S02]  /*17400*/  MUFU.EX2 R179, R179 ;  /* 0x000000b300b37308 */ /* 0x000fe40000000800 */
[----:B------:R-:W-:Y:S02]  /*17410*/  FADD.FTZ R78, R76, R78 ;  /* 0x0000004e4c4e7221 */ /* 0x000fe40000010000 */
[----:B------:R-:W-:Y:S02]  /*17420*/  FADD.FTZ R74, R46, R74 ;  /* 0x0000004a2e4a7221 */ /* 0x000fe40000010000 */
[----:B------:R-:W-:Y:S01]  /*17430*/  FFMA.FTZ R82, R40, R238, R82 ;  /* 0x000000ee28527223 */ /* 0x000fe20000010052 */
[C---:B------:R-:W-:Y:S03]  /*17440*/  HMMA.16816.F32 R8, R56.reuse, R52, R8 ;  /* 0x000000343808723c */ /* 0x040fe60000001808 */
[----:B------:R-:W-:Y:S01]  /*17450*/  MUFU.EX2 R193, R193 ;  /* 0x000000c100c17308 */ /* 0x000fe20000000800 */
[----:B------:R-:W-:Y:S02]  /*17460*/  FADD.FTZ R78, R136, R78 ;  /* 0x0000004e884e7221 */ /* 0x000fe40000010000 */
[----:B------:R-:W-:Y:S02]  /*17470*/  FADD.FTZ R74, R77, R74 ;  /* 0x0000004a4d4a7221 */ /* 0x000fe40000010000 */
[-C--:B------:R-:W-:Y:S04]  /*17480*/  HMMA.16816.F32 R12, R56, R54.reuse, R12 ;  /* 0x00000036380c723c */ /* 0x080fe8000000180c */
[----:B------:R-:W-:Y:S01]  /*17490*/  FADD.FTZ R82, R81, R82 ;  /* 0x0000005251527221 */ /* 0x000fe20000010000 */
[----:B------:R-:W-:Y:S01]  /*174a0*/  MUFU.EX2 R192, R192 ;  /* 0x000000c000c07308 */ /* 0x000fe20000000800 */
[----:B------:R-:W-:Y:S02]  /*174b0*/  FADD.FTZ R78, R137, R78 ;  /* 0x0000004e894e7221 */ /* 0x000fe40000010000 */
[C---:B------:R-:W-:Y:S01]  /*174c0*/  HMMA.16816.F32 R16, R48.reuse, R54, R16 ;  /* 0x000000363010723c */ /* 0x040fe20000001810 */
[----:B------:R-:W1:Y:S03]  /*174d0*/  LDSM.16.MT88.4 R52, [R218+0x900] ;  /* 0x00090000da34783b */ /* 0x000e660000004200 */
[----:B------:R-:W-:Y:S02]  /*174e0*/  FFMA.FTZ R73, R42, R240, R73 ;  /* 0x000000f02a497223 */ /* 0x000fe40000010049 */
[----:B------:R-:W-:Y:S01]  /*174f0*/  FADD.FTZ R74, R84, R74 ;  /* 0x0000004a544a7221 */ /* 0x000fe20000010000 */
[----:B------:R-:W-:Y:S01]  /*17500*/  MUFU.EX2 R196, R196 ;  /* 0x000000c400c47308 */ /* 0x000fe20000000800 */
[-C--:B------:R-:W-:Y:S04]  /*17510*/  HMMA.16816.F32 R20, R48, R60.reuse, R20 ;  /* 0x0000003c3014723c */ /* 0x080fe80000001814 */
[----:B------:R-:W-:Y:S02]  /*17520*/  FADD.FTZ R82, R80, R82 ;  /* 0x0000005250527221 */ /* 0x000fe40000010000 */
[----:B------:R-:W-:Y:S02]  /*17530*/  FADD.FTZ R78, R138, R78 ;  /* 0x0000004e8a4e7221 */ /* 0x000fe40000010000 */
[C---:B------:R-:W-:Y:S01]  /*17540*/  HMMA.16816.F32 R24, R56.reuse, R60, R24 ;  /* 0x0000003c3818723c */ /* 0x040fe20000001818 */
[----:B------:R-:W-:Y:S03]  /*17550*/  MUFU.EX2 R197, R197 ;  /* 0x000000c500c57308 */ /* 0x000fe60000000800 */
[----:B------:R-:W-:Y:S02]  /*17560*/  FADD.FTZ R73, R75, R73 ;  /* 0x000000494b497221 */ /* 0x000fe40000010000 */
[----:B------:R-:W-:Y:S02]  /*17570*/  FADD.FTZ R74, R86, R74 ;  /* 0x0000004a564a7221 */ /* 0x000fe40000010000 */
[-C--:B------:R-:W-:Y:S03]  /*17580*/  HMMA.16816.F32 R28, R56, R62.reuse, R28 ;  /* 0x0000003e381c723c */ /* 0x080fe6000000181c */
[----:B------:R-:W3:Y:S01]  /*17590*/  MUFU.EX2 R198, R198 ;  /* 0x000000c600c67308 */ /* 0x000ee20000000800 */
[----:B------:R-:W-:Y:S02]  /*175a0*/  FADD.FTZ R82, R79, R82 ;  /* 0x000000524f527221 */ /* 0x000fe40000010000 */
[----:B------:R-:W-:Y:S02]  /*175b0*/  FADD.FTZ R73, R69, R73 ;  /* 0x0000004945497221 */ /* 0x000fe40000010000 */
[C---:B------:R-:W-:Y:S01]  /*175c0*/  HMMA.16816.F32 R100, R48.reuse, R62, R100 ;  /* 0x0000003e3064723c */ /* 0x040fe20000001864 */
[----:B------:R-:W4:Y:S03]  /*175d0*/  LDSM.16.MT88.4 R60, [R225+0x1100] ;  /* 0x00110000e13c783b */ /* 0x000f260000004200 */
        /* <DEDUP_REMOVED lines=11> */
[----:B------:R-:W-:Y:S03]  /*17690*/  MUFU.EX2 R202, R202 ;  /* 0x000000ca00ca7308 */ /* 0x000fe60000000800 */
[----:B------:R-:W-:Y:S02]  /*176a0*/  FADD.FTZ R73, R85, R73 ;  /* 0x0000004955497221 */ /* 0x000fe40000010000 */
[----:B------:R-:W-:Y:S01]  /*176b0*/  FADD.FTZ R133, R167, R133 ;  /* 0x00000085a7857221 */ /* 0x000fe20000010000 */
[----:B------:R-:W-:Y:S01]  /*176c0*/  MOV R167, R3 ;  /* 0x0000000300a77202 */ /* 0x000fe20000000f00 */
[C---:B------:R-:W-:Y:S01]  /*176d0*/  HMMA.16816.F32 R112, R48.reuse, R66, R112 ;  /* 0x000000423070723c */ /* 0x040fe20000001870 */
[----:B------:R-:W-:Y:S02]  /*176e0*/  LDSM.16.MT88.4 R64, [R219+0x1100] ;  /* 0x00110000db40783b */ /* 0x000fe40000004200 */
[----:B------:R-:W2:Y:S01]  /*176f0*/  MUFU.EX2 R205, R205 ;  /* 0x000000cd00cd7308 */ /* 0x000ea20000000800 */
[----:B------:R-:W-:Y:S02]  /*17700*/  FADD.FTZ R73, R95, R73 ;  /* 0x000000495f497221 */ /* 0x000fe40000010000 */
[----:B------:R-:W-:Y:S01]  /*17710*/  FADD.FTZ R78, R166, R78 ;  /* 0x0000004ea64e7221 */ /* 0x000fe20000010000 */
[----:B------:R-:W-:Y:S01]  /*17720*/  MOV R166, R2 ;  /* 0x0000000200a67202 */ /* 0x000fe20000000f00 */
[-C--:B-1----:R-:W-:Y:S04]  /*17730*/  HMMA.16816.F32 R116, R48, R52.reuse, R116 ;  /* 0x000000343074723c */ /* 0x082fe80000001874 */
[----:B------:R-:W-:Y:S01]  /*17740*/  FADD.FTZ R73, R164, R73 ;  /* 0x00000049a4497221 */ /* 0x000fe20000010000 */
[----:B------:R-:W1:Y:S01]  /*17750*/  MUFU.EX2 R207, R207 ;  /* 0x000000cf00cf7308 */ /* 0x000e620000000800 */
[----:B---3--:R-:W-:Y:S01]  /*17760*/  FADD.FTZ R78, R198, R78 ;  /* 0x0000004ec64e7221 */ /* 0x008fe20000010000 */
[----:B------:R-:W-:Y:S01]  /*17770*/  MOV R164, R44 ;  /* 0x0000002c00a47202 */ /* 0x000fe20000000f00 */
[C---:B------:R-:W-:Y:S04]  /*17780*/  HMMA.16816.F32 R120, R56.reuse, R52, R120 ;  /* 0x000000343878723c */ /* 0x040fe80000001878 */
[C---:B-----5:R-:W-:Y:S03]  /*17790*/  FADD.FTZ R78, R199.reuse, R78 ;  /* 0x0000004ec74e7221 */ /* 0x060fe60000010000 */
[----:B------:R-:W-:Y:S01]  /*177a0*/  MUFU.EX2 R211, R211 ;  /* 0x000000d300d37308 */ /* 0x000fe20000000800 */
[-C--:B------:R-:W-:Y:S01]  /*177b0*/  HMMA.16816.F32 R124, R56, R54.reuse, R124 ;  /* 0x00000036387c723c */ /* 0x080fe2000000187c */
[----:B------:R-:W3:Y:S03]  /*177c0*/  LDSM.16.MT88.4 R56, [R220+0x1100] ;  /* 0x00110000dc38783b */ /* 0x000ee60000004200 */
[----:B------:R-:W-:Y:S01]  /*177d0*/  F2FP.PACK_AB R52, R199, R198 ;  /* 0x000000c6c734723e */ /* 0x000fe200000000ff */
[----:B--2---:R-:W-:Y:S02]  /*177e0*/  FADD.FTZ R133, R205, R133 ;  /* 0x00000085cd857221 */ /* 0x004fe40000010000 */
[----:B------:R-:W-:Y:S01]  /*177f0*/  FADD.FTZ R78, R201, R78 ;  /* 0x0000004ec94e7221 */ /* 0x000fe20000010000 */
[----:B------:R-:W-:Y:S01]  /*17800*/  HMMA.16816.F32 R36, R48, R54, R36 ;  /* 0x000000363024723c */ /* 0x000fe20000001824 */
[----:B------:R-:W2:Y:S03]  /*17810*/  MUFU.EX2 R244, R244 ;  /* 0x000000f400f47308 */ /* 0x000ea60000000800 */
[----:B------:R-:W-:Y:S01]  /*17820*/  FADD.FTZ R78, R202, R78 ;  /* 0x0000004eca4e7221 */ /* 0x000fe20000010000 */
[C---:B-1----:R-:W-:Y:S01]  /*17830*/  F2FP.PACK_AB R53, R207.reuse, R205 ;  /* 0x000000cdcf35723e */ /* 0x042fe200000000ff */
[----:B------:R-:W-:Y:S01]  /*17840*/  FADD.FTZ R133, R207, R133 ;  /* 0x00000085cf857221 */ /* 0x000fe20000010000 */
[C---:B------:R-:W-:Y:S01]  /*17850*/  F2FP.PACK_AB R48, R189.reuse, R132 ;  /* 0x00000084bd30723e */ /* 0x040fe200000000ff */
[----:B------:R-:W-:Y:S01]  /*17860*/  FADD.FTZ R132, R132, R74 ;  /* 0x0000004a84847221 */ /* 0x000fe20000010000 */
[----:B------:R-:W-:Y:S02]  /*17870*/  F2FP.PACK_AB R49, R192, R193 ;  /* 0x000000c1c031723e */ /* 0x000fe400000000ff */
[----:B------:R-:W1:Y:S01]  /*17880*/  MUFU.EX2 R251, R251 ;  /* 0x000000fb00fb7308 */ /* 0x000e620000000800 */
[----:B------:R-:W-:Y:S01]  /*17890*/  F2FP.PACK_AB R50, R194, R195 ;  /* 0x000000c3c232723e */ /* 0x000fe200000000ff */
[----:B------:R-:W-:Y:S01]  /*178a0*/  FADD.FTZ R132, R189, R132 ;  /* 0x00000084bd847221 */ /* 0x000fe20000010000 */
[----:B------:R-:W-:Y:S01]  /*178b0*/  F2FP.PACK_AB R51, R197, R196 ;  /* 0x000000c4c533723e */ /* 0x000fe200000000ff */
[----:B------:R-:W-:Y:S01]  /*178c0*/  FADD.FTZ R193, R193, R73 ;  /* 0x00000049c1c17221 */ /* 0x000fe20000010000 */
[----:B------:R-:W-:Y:S01]  /*178d0*/  F2FP.PACK_AB R54, R202, R201 ;  /* 0x000000c9ca36723e */ /* 0x000fe200000000ff */
[----:B------:R-:W-:Y:S02]  /*178e0*/  FADD.FTZ R132, R195, R132 ;  /* 0x00000084c3847221 */ /* 0x000fe40000010000 */
[----:B------:R-:W-:Y:S02]  /*178f0*/  FADD.FTZ R193, R192, R193 ;  /* 0x000000c1c0c17221 */ /* 0x000fe40000010000 */
[-C--:B----4-:R-:W-:Y:S01]  /*17900*/  HMMA.16816.F32 R4, R48, R60.reuse, R4 ;  /* 0x0000003c3004723c */ /* 0x090fe20000001804 */
[----:B------:R-:W4:Y:S02]  /*17910*/  MUFU.EX2 R250, R250 ;  /* 0x000000fa00fa7308 */ /* 0x000f240000000800 */
[----:B------:R-:W-:Y:S01]  /*17920*/  FADD.FTZ R132, R194, R132 ;  /* 0x00000084c2847221 */ /* 0x000fe20000010000 */
[----:B--2---:R-:W-:Y:S01]  /*17930*/  F2FP.PACK_AB R55, R244, R211 ;  /* 0x000000d3f437723e */ /* 0x004fe200000000ff */
[----:B------:R-:W-:Y:S02]  /*17940*/  FADD.FTZ R211, R211, R133 ;  /* 0x00000085d3d37221 */ /* 0x000fe40000010000 */
[----:B------:R-:W-:Y:S02]  /*17950*/  FADD.FTZ R132, R204, R132 ;  /* 0x00000084cc847221 */ /* 0x000fe40000010000 */
[----:B------:R-:W-:Y:S02]  /*17960*/  FADD.FTZ R193, R196, R193 ;  /* 0x000000c1c4c17221 */ /* 0x000fe40000010000 */
[C---:B------:R-:W-:Y:S01]  /*17970*/  HMMA.16816.F32 R8, R52.reuse, R60, R8 ;  /* 0x0000003c3408723c */ /* 0x040fe20000001808 */
[----:B------:R-:W-:Y:S03]  /*17980*/  MUFU.EX2 R200, R200 ;  /* 0x000000c800c87308 */ /* 0x000fe60000000800 */
[----:B------:R-:W-:Y:S02]  /*17990*/  FADD.FTZ R193, R197, R193 ;  /* 0x000000c1c5c17221 */ /* 0x000fe40000010000 */
[----:B------:R-:W-:Y:S02]  /*179a0*/  FADD.FTZ R211, R244, R211 ;  /* 0x000000d3f4d37221 */ /* 0x000fe40000010000 */
[-C--:B------:R-:W-:Y:S03]  /*179b0*/  HMMA.16816.F32 R12, R52, R62.reuse, R12 ;  /* 0x0000003e340c723c */ /* 0x080fe6000000180c */
[----:B------:R-:W2:Y:S01]  /*179c0*/  MUFU.EX2 R208, R208 ;  /* 0x000000d000d07308 */ /* 0x000ea20000000800 */
[----:B-1----:R-:W-:Y:S04]  /*179d0*/  FADD.FTZ R193, R251, R193 ;  /* 0x000000c1fbc17221 */ /* 0x002fe80000010000 */
[C---:B------:R-:W-:Y:S01]  /*179e0*/  HMMA.16816.F32 R16, R48.reuse, R62, R16 ;  /* 0x0000003e3010723c */ /* 0x040fe20000001810 */
[----:B------:R-:W1:Y:S03]  /*179f0*/  LDSM.16.MT88.4 R60, [R218+0x1100] ;  /* 0x00110000da3c783b */ /* 0x000e660000004200 */
[----:B----4-:R-:W-:Y:S01]  /*17a00*/  FADD.FTZ R193, R250, R193 ;  /* 0x000000c1fac17221 */ /* 0x010fe20000010000 */
[----:B------:R-:W4:Y:S03]  /*17a10*/  MUFU.EX2 R206, R206 ;  /* 0x000000ce00ce7308 */ /* 0x000f260000000800 */
[-C--:B---3--:R-:W-:Y:S07]  /*17a20*/  HMMA.16816.F32 R20, R48, R56.reuse, R20 ;  /* 0x000000383014723c */ /* 0x088fee0000001814 */
[----:B------:R-:W3:Y:S01]  /*17a30*/  MUFU.EX2 R249, R249 ;  /* 0x000000f900f97308 */ /* 0x000ee20000000800 */
[C---:B------:R-:W-:Y:S04]  /*17a40*/  HMMA.16816.F32 R24, R52.reuse, R56, R24 ;  /* 0x000000383418723c */ /* 0x040fe80000001818 */
[----:B--2---:R-:W-:Y:S04]  /*17a50*/  FADD.FTZ R193, R208, R193 ;  /* 0x000000c1d0c17221 */ /* 0x004fe80000010000 */
[-C--:B------:R-:W-:Y:S01]  /*17a60*/  HMMA.16816.F32 R28, R52, R58.reuse, R28 ;  /* 0x0000003a341c723c */ /* 0x080fe2000000181c */
[----:B------:R-:W2:Y:S03]  /*17a70*/  MUFU.EX2 R246, R246 ;  /* 0x000000f600f67308 */ /* 0x000ea60000000800 */
[----:B----4-:R-:W-:Y:S04]  /*17a80*/  FADD.FTZ R193, R206, R193 ;  /* 0x000000c1cec17221 */ /* 0x010fe80000010000 */
[C---:B------:R-:W-:Y:S01]  /*17a90*/  HMMA.16816.F32 R100, R48.reuse, R58, R100 ;  /* 0x0000003a3064723c */ /* 0x040fe20000001864 */
[----:B------:R-:W4:Y:S02]  /*17aa0*/  LDSM.16.MT88.4 R56, [R225+0x1900] ;  /* 0x00190000e138783b */ /* 0x000f240000004200 */
[----:B------:R-:W5:Y:S01]  /*17ab0*/  MUFU.EX2 R243, R243 ;  /* 0x000000f300f37308 */ /* 0x000f620000000800 */
[----:B---3--:R-:W-:Y:S04]  /*17ac0*/  FADD.FTZ R78, R249, R78 ;  /* 0x0000004ef94e7221 */ /* 0x008fe80000010000 */
[-C--:B------:R-:W-:Y:S05]  /*17ad0*/  HMMA.16816.F32 R104, R48, R64.reuse, R104 ;  /* 0x000000403068723c */ /* 0x080fea0000001868 */
[----:B------:R-:W3:Y:S03]  /*17ae0*/  MUFU.EX2 R210, R210 ;  /* 0x000000d200d27308 */ /* 0x000ee60000000800 */
[C---:B------:R-:W-:Y:S04]  /*17af0*/  HMMA.16816.F32 R108, R52.reuse, R64, R108 ;  /* 0x00000040346c723c */ /* 0x040fe8000000186c */
[----:B--2---:R-:W-:Y:S03]  /*17b00*/  FADD.FTZ R78, R246, R78 ;  /* 0x0000004ef64e7221 */ /* 0x004fe60000010000 */
[----:B------:R-:W2:Y:S01]  /*17b10*/  MUFU.EX2 R248, R248 ;  /* 0x000000f800f87308 */ /* 0x000ea20000000800 */
[-C--:B------:R-:W-:Y:S04]  /*17b20*/  HMMA.16816.F32 R32, R52, R66.reuse, R32 ;  /* 0x000000423420723c */ /* 0x080fe80000001820 */
[----:B-----5:R-:W-:Y:S04]  /*17b30*/  FADD.FTZ R78, R243, R78 ;  /* 0x0000004ef34e7221 */ /* 0x020fe80000010000 */
[C---:B------:R-:W-:Y:S01]  /*17b40*/  HMMA.16816.F32 R112, R48.reuse, R66, R112 ;  /* 0x000000423070723c */ /* 0x040fe20000001870 */
[----:B------:R-:W-:Y:S01]  /*17b50*/  LDSM.16.MT88.4 R64, [R219+0x1900] ;  /* 0x00190000db40783b */ /* 0x000fe20000004200 */
[----:B------:R-:W5:Y:S02]  /*17b60*/  MUFU.EX2 R245, R245 ;  /* 0x000000f500f57308 */ /* 0x000f640000000800 */
[----:B---3--:R-:W-:Y:S04]  /*17b70*/  FADD.FTZ R78, R210, R78 ;  /* 0x0000004ed24e7221 */ /* 0x008fe80000010000 */
[-C--:B-1----:R-:W-:Y:S04]  /*17b80*/  HMMA.16816.F32 R116, R48, R60.reuse, R116 ;  /* 0x0000003c3074723c */ /* 0x082fe80000001874 */
[----:B------:R-:W1:Y:S01]  /*17b90*/  MUFU.EX2 R242, R242 ;  /* 0x000000f200f27308 */ /* 0x000e620000000800 */
[----:B------:R-:W-:Y:S02]  /*17ba0*/  FADD.FTZ R78, R187, R78 ;  /* 0x0000004ebb4e7221 */ /* 0x000fe40000010000 */
[----:B--2---:R-:W-:Y:S01]  /*17bb0*/  FADD.FTZ R211, R248, R211 ;  /* 0x000000d3f8d37221 */ /* 0x004fe20000010000 */
[C---:B------:R-:W-:Y:S04]  /*17bc0*/  HMMA.16816.F32 R120, R52.reuse, R60, R120 ;  /* 0x0000003c3478723c */ /* 0x040fe80000001878 */
[----:B------:R-:W-:Y:S02]  /*17bd0*/  FADD.FTZ R78, R184, R78 ;  /* 0x0000004eb84e7221 */ /* 0x000fe40000010000 */
[----:B------:R-:W2:Y:S02]  /*17be0*/  MUFU.EX2 R209, R209 ;  /* 0x000000d100d17308 */ /* 0x000ea40000000800 */
[-C--:B------:R-:W-:Y:S04]  /*17bf0*/  HMMA.16816.F32 R124, R52, R62.reuse, R124 ;  /* 0x0000003e347c723c */ /* 0x080fe8000000187c */
[C---:B-----5:R-:W-:Y:S02]  /*17c00*/  FADD.FTZ R211, R245.reuse, R211 ;  /* 0x000000d3f5d37221 */ /* 0x060fe40000010000 */
[----:B------:R-:W-:Y:S01]  /*17c10*/  FADD.FTZ R78, R182, R78 ;  /* 0x0000004eb64e7221 */ /* 0x000fe20000010000 */
[----:B------:R-:W-:Y:S01]  /*17c20*/  F2FP.PACK_AB R52, R246, R249 ;  /* 0x000000f9f634723e */ /* 0x000fe200000000ff */
[----:B------:R-:W-:Y:S01]  /*17c30*/  HMMA.16816.F32 R36, R48, R62, R36 ;  /* 0x0000003e3024723c */ /* 0x000fe20000001824 */
[----:B------:R-:W3:Y:S01]  /*17c40*/  LDSM.16.MT88.4 R60, [R220+0x1900] ;  /* 0x00190000dc3c783b */ /* 0x000ee20000004200 */
[----:B------:R-:W5:Y:S02]  /*17c50*/  MUFU.EX2 R191, R191 ;  /* 0x000000bf00bf7308 */ /* 0x000f640000000800 */
[----:B------:R-:W-:Y:S01]  /*17c60*/  F2FP.PACK_AB R54, R210, R243 ;  /* 0x000000f3d236723e */ /* 0x000fe200000000ff */
[----:B-1----:R-:W-:Y:S01]  /*17c70*/  FADD.FTZ R211, R242, R211 ;  /* 0x000000d3f2d37221 */ /* 0x002fe20000010000 */
[----:B------:R-:W-:Y:S01]  /*17c80*/  F2FP.PACK_AB R53, R245, R248 ;  /* 0x000000f8f535723e */ /* 0x000fe200000000ff */
[----:B------:R-:W-:Y:S01]  /*17c90*/  FADD.FTZ R78, R180, R78 ;  /* 0x0000004eb44e7221 */ /* 0x000fe20000010000 */
[C---:B------:R-:W-:Y:S01]  /*17ca0*/  F2FP.PACK_AB R48, R247.reuse, R204 ;  /* 0x000000ccf730723e */ /* 0x040fe200000000ff */
[----:B------:R-:W-:Y:S03]  /*17cb0*/  FADD.FTZ R247, R247, R132 ;  /* 0x00000084f7f77221 */ /* 0x000fe60000010000 */
[----:B------:R-:W-:Y:S01]  /*17cc0*/  F2FP.PACK_AB R49, R250, R251 ;  /* 0x000000fbfa31723e */ /* 0x000fe200000000ff */
[----:B------:R-:W1:Y:S01]  /*17cd0*/  MUFU.EX2 R185, R185 ;  /* 0x000000b900b97308 */ /* 0x000e620000000800 */
[----:B------:R-:W-:Y:S01]  /*17ce0*/  F2FP.PACK_AB R50, R200, R203 ;  /* 0x000000cbc832723e */ /* 0x000fe200000000ff */
[----:B------:R-:W-:Y:S01]  /*17cf0*/  FADD.FTZ R247, R203, R247 ;  /* 0x000000f7cbf77221 */ /* 0x000fe20000010000 */
[----:B------:R-:W-:Y:S01]  /*17d00*/  F2FP.PACK_AB R51, R206, R208 ;  /* 0x000000d0ce33723e */ /* 0x000fe200000000ff */
[C---:B--2---:R-:W-:Y:S01]  /*17d10*/  FADD.FTZ R211, R209.reuse, R211 ;  /* 0x000000d3d1d37221 */ /* 0x044fe20000010000 */
[----:B------:R-:W-:Y:S01]  /*17d20*/  F2FP.PACK_AB R55, R209, R242 ;  /* 0x000000f2d137723e */ /* 0x000fe200000000ff */
[----:B------:R-:W-:Y:S02]  /*17d30*/  FADD.FTZ R247, R200, R247 ;  /* 0x000000f7c8f77221 */ /* 0x000fe40000010000 */
[----:B------:R-:W-:Y:S02]  /*17d40*/  FADD.FTZ R211, R186, R211 ;  /* 0x000000d3bad37221 */ /* 0x000fe40000010000 */
[-C--:B----4-:R-:W-:Y:S01]  /*17d50*/  HMMA.16816.F32 R4, R48, R56.reuse, R4 ;  /* 0x000000383004723c */ /* 0x090fe20000001804 */
[----:B------:R-:W2:Y:S02]  /*17d60*/  MUFU.EX2 R190, R190 ;  /* 0x000000be00be7308 */ /* 0x000ea40000000800 */
[----:B-----5:R-:W-:Y:S02]  /*17d70*/  FADD.FTZ R247, R191, R247 ;  /* 0x000000f7bff77221 */ /* 0x020fe40000010000 */
[----:B------:R-:W-:Y:S03]  /*17d80*/  FADD.FTZ R211, R183, R211 ;  /* 0x000000d3b7d37221 */ /* 0x000fe60000010000 */
[C---:B------:R-:W-:Y:S03]  /*17d90*/  HMMA.16816.F32 R8, R52.reuse, R56, R8 ;  /* 0x000000383408723c */ /* 0x040fe60000001808 */
[----:B------:R-:W4:Y:S01]  /*17da0*/  MUFU.EX2 R188, R188 ;  /* 0x000000bc00bc7308 */ /* 0x000f220000000800 */
[----:B------:R-:W-:Y:S02]  /*17db0*/  FADD.FTZ R211, R181, R211 ;  /* 0x000000d3b5d37221 */ /* 0x000fe40000010000 */
[----:B-1----:R-:W-:Y:S02]  /*17dc0*/  FADD.FTZ R247, R185, R247 ;  /* 0x000000f7b9f77221 */ /* 0x002fe40000010000 */
[-C--:B------:R-:W-:Y:S04]  /*17dd0*/  HMMA.16816.F32 R12, R52, R58.reuse, R12 ;  /* 0x0000003a340c723c */ /* 0x080fe8000000180c */
[----:B------:R-:W-:Y:S01]  /*17de0*/  FADD.FTZ R211, R179, R211 ;  /* 0x000000d3b3d37221 */ /* 0x000fe20000010000 */
[----:B------:R-:W1:Y:S03]  /*17df0*/  MUFU.EX2 R176, R176 ;  /* 0x000000b000b07308 */ /* 0x000e660000000800 */
[C---:B------:R-:W-:Y:S01]  /*17e00*/  HMMA.16816.F32 R16, R48.reuse, R58, R16 ;  /* 0x0000003a3010723c */ /* 0x040fe20000001810 */
[----:B------:R-:W5:Y:S03]  /*17e10*/  LDSM.16.MT88.4 R56, [R218+0x1900] ;  /* 0x00190000da38783b */ /* 0x000f660000004200 */
[----:B--2---:R-:W-:Y:S03]  /*17e20*/  FADD.FTZ R193, R190, R193 ;  /* 0x000000c1bec17221 */ /* 0x004fe60000010000 */
[----:B------:R-:W2:Y:S01]  /*17e30*/  MUFU.EX2 R175, R175 ;  /* 0x000000af00af7308 */ /* 0x000ea20000000800 */
[-C--:B---3--:R-:W-:Y:S04]  /*17e40*/  HMMA.16816.F32 R20, R48, R60.reuse, R20 ;  /* 0x0000003c3014723c */ /* 0x088fe80000001814 */
[----:B----4-:R-:W-:Y:S04]  /*17e50*/  FADD.FTZ R193, R188, R193 ;  /* 0x000000c1bcc17221 */ /* 0x010fe80000010000 */
[C---:B------:R-:W-:Y:S01]  /*17e60*/  HMMA.16816.F32 R24, R52.reuse, R60, R24 ;  /* 0x0000003c3418723c */ /* 0x040fe20000001818 */
[----:B------:R-:W3:Y:S03]  /*17e70*/  MUFU.EX2 R178, R178 ;  /* 0x000000b200b27308 */ /* 0x000ee60000000800 */
[----:B-1----:R-:W-:Y:S04]  /*17e80*/  FADD.FTZ R247, R176, R247 ;  /* 0x000000f7b0f77221 */ /* 0x002fe80000010000 */
[-C--:B------:R-:W-:Y:S03]  /*17e90*/  HMMA.16816.F32 R28, R52, R62.reuse, R28 ;  /* 0x0000003e341c723c */ /* 0x080fe6000000181c */
[----:B------:R-:W1:Y:S01]  /*17ea0*/  MUFU.EX2 R177, R177 ;  /* 0x000000b100b17308 */ /* 0x000e620000000800 */
[----:B--2---:R-:W-:Y:S04]  /*17eb0*/  FADD.FTZ R247, R175, R247 ;  /* 0x000000f7aff77221 */ /* 0x004fe80000010000 */
[C---:B------:R-:W-:Y:S01]  /*17ec0*/  HMMA.16816.F32 R100, R48.reuse, R62, R100 ;  /* 0x0000003e3064723c */ /* 0x040fe20000001864 */
[----:B------:R-:W2:Y:S04]  /*17ed0*/  LDSM.16.MT88.4 R60, [R225+0x2100] ;  /* 0x00210000e13c783b */ /* 0x000ea80000004200 */
[----:B------:R-:W4:Y:S03]  /*17ee0*/  MUFU.EX2 R172, R172 ;  /* 0x000000ac00ac7308 */ /* 0x000f260000000800 */
[-C--:B------:R-:W-:Y:S04]  /*17ef0*/  HMMA.16816.F32 R104, R48, R64.reuse, R104 ;  /* 0x000000403068723c */ /* 0x080fe80000001868 */
[----:B---3--:R-:W-:Y:S03]  /*17f00*/  FADD.FTZ R193, R178, R193 ;  /* 0x000000c1b2c17221 */ /* 0x008fe60000010000 */
[----:B------:R-:W3:Y:S01]  /*17f10*/  MUFU.EX2 R168, R168 ;  /* 0x000000a800a87308 */ /* 0x000ee20000000800 */
[C---:B------:R-:W-:Y:S04]  /*17f20*/  HMMA.16816.F32 R108, R52.reuse, R64, R108 ;  /* 0x00000040346c723c */ /* 0x040fe8000000186c */
[----:B-1----:R-:W-:Y:S04]  /*17f30*/  FADD.FTZ R193, R177, R193 ;  /* 0x000000c1b1c17221 */ /* 0x002fe80000010000 */
[-C--:B------:R-:W-:Y:S01]  /*17f40*/  HMMA.16816.F32 R32, R52, R66.reuse, R32 ;  /* 0x000000423420723c */ /* 0x080fe20000001820 */
[----:B------:R-:W1:Y:S03]  /*17f50*/  MUFU.EX2 R171, R171 ;  /* 0x000000ab00ab7308 */ /* 0x000e660000000800 */
[----:B----4-:R-:W-:Y:S04]  /*17f60*/  FADD.FTZ R247, R172, R247 ;  /* 0x000000f7acf77221 */ /* 0x010fe80000010000 */
[C---:B------:R-:W-:Y:S01]  /*17f70*/  HMMA.16816.F32 R112, R48.reuse, R66, R112 ;  /* 0x000000423070723c */ /* 0x040fe20000001870 */
[----:B------:R-:W-:Y:S02]  /*17f80*/  LDSM.16.MT88.4 R64, [R219+0x2100] ;  /* 0x00210000db40783b */ /* 0x000fe40000004200 */
[----:B------:R-:W4:Y:S01]  /*17f90*/  MUFU.EX2 R169, R169 ;  /* 0x000000a900a97308 */ /* 0x000f220000000800 */
[C---:B---3--:R-:W-:Y:S04]  /*17fa0*/  F2FP.PACK_AB R128, R168.reuse, R172 ;  /* 0x000000aca880723e */ /* 0x048fe800000000ff */
[-C--:B-----5:R-:W-:Y:S04]  /*17fb0*/  HMMA.16816.F32 R116, R48, R56.reuse, R116 ;  /* 0x000000383074723c */ /* 0x0a0fe80000001874 */
[----:B------:R-:W-:Y:S01]  /*17fc0*/  FADD.FTZ R247, R168, R247 ;  /* 0x000000f7a8f77221 */ /* 0x000fe20000010000 */
[----:B------:R-:W3:Y:S03]  /*17fd0*/  MUFU.EX2 R96, R96 ;  /* 0x0000006000607308 */ /* 0x000ee60000000800 */
[C---:B------:R-:W-:Y:S04]  /*17fe0*/  HMMA.16816.F32 R120, R52.reuse, R56, R120 ;  /* 0x000000383478723c */ /* 0x040fe80000001878 */
[----:B-1----:R-:W-:Y:S03]  /*17ff0*/  FADD.FTZ R193, R171, R193 ;  /* 0x000000c1abc17221 */ /* 0x002fe60000010000 */
[----:B------:R-:W1:Y:S01]  /*18000*/  MUFU.EX2 R174, R174 ;  /* 0x000000ae00ae7308 */ /* 0x000e620000000800 */
[-C--:B------:R-:W-:Y:S04]  /*18010*/  HMMA.16816.F32 R124, R52, R58.reuse, R124 ;  /* 0x0000003a347c723c */ /* 0x080fe8000000187c */
[C---:B----4-:R-:W-:Y:S01]  /*18020*/  F2FP.PACK_AB R129, R169.reuse, R171 ;  /* 0x000000aba981723e */ /* 0x050fe200000000ff */
[----:B------:R-:W-:Y:S02]  /*18030*/  FADD.FTZ R193, R169, R193 ;  /* 0x000000c1a9c17221 */ /* 0x000fe40000010000 */
[----:B------:R-:W-:Y:S01]  /*18040*/  F2FP.PACK_AB R52, R184, R187 ;  /* 0x000000bbb834723e */ /* 0x000fe200000000ff */
[----:B------:R-:W-:Y:S01]  /*18050*/  HMMA.16816.F32 R36, R48, R58, R36 ;  /* 0x0000003a3024723c */ /* 0x000fe20000001824 */
[----:B------:R-:W4:Y:S01]  /*18060*/  LDSM.16.MT88.4 R56, [R220+0x2100] ;  /* 0x00210000dc38783b */ /* 0x000f220000004200 */
[----:B------:R-:W5:Y:S02]  /*18070*/  MUFU.EX2 R97, R97 ;  /* 0x0000006100617308 */ /* 0x000f640000000800 */
[----:B------:R-:W-:Y:S01]  /*18080*/  F2FP.PACK_AB R54, R180, R182 ;  /* 0x000000b6b436723e */ /* 0x000fe200000000ff */
[----:B---3--:R-:W-:Y:S01]  /*18090*/  FADD.FTZ R247, R96, R247 ;  /* 0x000000f760f77221 */ /* 0x008fe20000010000 */
[----:B------:R-:W-:Y:S02]  /*180a0*/  F2FP.PACK_AB R53, R183, R186 ;  /* 0x000000bab735723e */ /* 0x000fe400000000ff */
[----:B------:R-:W-:Y:S04]  /*180b0*/  F2FP.PACK_AB R48, R185, R191 ;  /* 0x000000bfb930723e */ /* 0x000fe800000000ff */
[----:B------:R-:W-:Y:S01]  /*180c0*/  F2FP.PACK_AB R49, R188, R190 ;  /* 0x000000bebc31723e */ /* 0x000fe200000000ff */
[----:B------:R-:W3:Y:S01]  /*180d0*/  MUFU.EX2 R173, R173 ;  /* 0x000000ad00ad7308 */ /* 0x000ee20000000800 */
[----:B------:R-:W-:Y:S01]  /*180e0*/  F2FP.PACK_AB R50, R175, R176 ;  /* 0x000000b0af32723e */ /* 0x000fe200000000ff */
[C---:B-1----:R-:W-:Y:S01]  /*180f0*/  FADD.FTZ R241, R174.reuse, R247 ;  /* 0x000000f7aef17221 */ /* 0x042fe20000010000 */
[----:B------:R-:W-:Y:S02]  /*18100*/  F2FP.PACK_AB R51, R177, R178 ;  /* 0x000000b2b133723e */ /* 0x000fe400000000ff */
[----:B------:R-:W-:Y:S02]  /*18110*/  F2FP.PACK_AB R55, R179, R181 ;  /* 0x000000b5b337723e */ /* 0x000fe400000000ff */
[----:B------:R-:W-:Y:S03]  /*18120*/  F2FP.PACK_AB R130, R174, R96 ;  /* 0x00000060ae82723e */ /* 0x000fe600000000ff */
[-C--:B--2---:R-:W-:Y:S03]  /*18130*/  HMMA.16816.F32 R4, R48, R60.reuse, R4 ;  /* 0x0000003c3004723c */ /* 0x084fe60000001804 */
[----:B-----5:R-:W-:Y:S05]  /*18140*/  FADD.FTZ R193, R97, R193 ;  /* 0x000000c161c17221 */ /* 0x020fea0000010000 */
[C---:B------:R-:W-:Y:S04]  /*18150*/  HMMA.16816.F32 R8, R52.reuse, R60, R8 ;  /* 0x0000003c3408723c */ /* 0x040fe80000001808 */
[C---:B---3--:R-:W-:Y:S01]  /*18160*/  F2FP.PACK_AB R131, R173.reuse, R97 ;  /* 0x00000061ad83723e */ /* 0x048fe200000000ff */
[----:B------:R-:W-:Y:S03]  /*18170*/  FADD.FTZ R240, R173, R193 ;  /* 0x000000c1adf07221 */ /* 0x000fe60000010000 */
[-C--:B------:R-:W-:Y:S08]  /*18180*/  HMMA.16816.F32 R12, R52, R62.reuse, R12 ;  /* 0x0000003e340c723c */ /* 0x080ff0000000180c */
[C---:B------:R-:W-:Y:S01]  /*18190*/  HMMA.16816.F32 R16, R48.reuse, R62, R16 ;  /* 0x0000003e3010723c */ /* 0x040fe20000001810 */
[----:B------:R-:W1:Y:S07]  /*181a0*/  LDSM.16.MT88.4 R60, [R218+0x2100] ;  /* 0x00210000da3c783b */ /* 0x000e6e0000004200 */
[-C--:B----4-:R-:W-:Y:S08]  /*181b0*/  HMMA.16816.F32 R20, R48, R56.reuse, R20 ;  /* 0x000000383014723c */ /* 0x090ff00000001814 */
        /* <DEDUP_REMOVED lines=12> */
[--C-:B------:R-:W-:Y:S02]  /*18280*/  FFMA.FTZ R59, R90, c[0x0][0x2d0], -R165.reuse ;  /* 0x0000b4005a3b7a23 */ /* 0x100fe400000108a5 */
        /* <DEDUP_REMOVED lines=13> */
[C---:B--2---:R-:W-:Y:S04]  /*18360*/  FADD.FTZ R239, R170.reuse, R78 ;  /* 0x0000004eaaef7221 */ /* 0x044fe80000010000 */
        /* <DEDUP_REMOVED lines=14> */
[----:B------:R-:W-:Y:S01]  /*18450*/  FADD.FTZ R238, R165, R211 ;  /* 0x000000d3a5ee7221 */ /* 0x000fe20000010000 */
[----:B------:R-:W-:Y:S03]  /*18460*/  MOV R165, R0 ;  /* 0x0000000000a57202 */ /* 0x000fe60000000f00 */
        /* <DEDUP_REMOVED lines=17> */
.L_x_299:
[----:B------:R-:W1:Y:S01]  /*18580*/  SHFL.BFLY PT, R4, R241, 0x2, 0x1f ;  /* 0x0c401f00f1047f89 */ /* 0x000e6200000e0000 */
[----:B------:R-:W-:-:S02]  /*18590*/  MOV R10, RZ ;  /* 0x000000ff000a7202 */ /* 0x000fc40000000f00 */
[----:B------:R-:W-:Y:S01]  /*185a0*/  MOV R11, 0xff800000 ;  /* 0xff800000000b7802 */ /* 0x000fe20000000f00 */
[----:B------:R-:W2:Y:S01]  /*185b0*/  SHFL.BFLY PT, R8, R239, 0x2, 0x1f ;  /* 0x0c401f00ef087f89 */ /* 0x000ea200000e0000 */
[----:B------:R-:W-:Y:S02]  /*185c0*/  MOV R12, 0xff800000 ;  /* 0xff800000000c7802 */ /* 0x000fe40000000f00 */
[----:B------:R-:W-:Y:S01]  /*185d0*/  MOV R13, 0xff800000 ;  /* 0xff800000000d7802 */ /* 0x000fe20000000f00 */
[----:B------:R-:W3:Y:S01]  /*185e0*/  SHFL.BFLY PT, R7, R240, 0x2, 0x1f ;  /* 0x0c401f00f0077f89 */ /* 0x000ee200000e0000 */
[----:B------:R-:W-:-:S03]  /*185f0*/  PLOP3.LUT P4, PT, PT, PT, PT, 0x8, 0x0 ;  /* 0x000000000000781c */ /* 0x000fc60003f8e170 */
[----:B------:R-:W4:Y:S01]  /*18600*/  SHFL.BFLY PT, R5, R238, 0x2, 0x1f ;  /* 0x0c401f00ee057f89 */ /* 0x000f2200000e0000 */
[----:B-1----:R-:W-:Y:S02]  /*18610*/  FADD.FTZ R4, R4, R241 ;  /* 0x000000f104047221 */ /* 0x002fe40000010000 */
[----:B--2---:R-:W-:-:S03]  /*18620*/  FADD.FTZ R8, R8, R239 ;  /* 0x000000ef08087221 */ /* 0x004fc60000010000 */
[----:B------:R-:W1:Y:S01]  /*18630*/  SHFL.BFLY PT, R6, R4, 0x1, 0x1f ;  /* 0x0c201f0004067f89 */ /* 0x000e6200000e0000 */
[----:B---3--:R-:W-:Y:S01]  /*18640*/  FADD.FTZ R240, R7, R240 ;  /* 0x000000f007f07221 */ /* 0x008fe20000010000 */
[----:B------:R-:W-:Y:S01]  /*18650*/  MOV R7, RZ ;  /* 0x000000ff00077202 */ /* 0x000fe20000000f00 */
[----:B----4-:R-:W-:-:S03]  /*18660*/  FADD.FTZ R238, R5, R238 ;  /* 0x000000ee05ee7221 */ /* 0x010fc60000010000 */
[----:B------:R-:W2:Y:S04]  /*18670*/  SHFL.BFLY PT, R9, R240, 0x1, 0x1f ;  /* 0x0c201f00f0097f89 */ /* 0x000ea800000e0000 */
[----:B------:R-:W3:Y:S01]  /*18680*/  SHFL.BFLY PT, R5, R238, 0x1, 0x1f ;  /* 0x0c201f00ee057f89 */ /* 0x000ee200000e0000 */
[----:B-1----:R-:W-:-:S03]  /*18690*/  FADD.FTZ R4, R4, R6 ;  /* 0x0000000604047221 */ /* 0x002fc60000010000 */
[----:B------:R-:W1:Y:S02]  /*186a0*/  SHFL.BFLY PT, R6, R8, 0x1, 0x1f ;  /* 0x0c201f0008067f89 */ /* 0x000e6400000e0000 */
[----:B------:R-:W-:Y:S01]  /*186b0*/  FSETP.NE.FTZ.AND P3, PT, R4, RZ, PT ;  /* 0x000000ff0400720b */ /* 0x000fe20003f75000 */
[----:B--2---:R-:W-:Y:S02]  /*186c0*/  FADD.FTZ R9, R240, R9 ;  /* 0x00000009f0097221 */ /* 0x004fe40000010000 */
[----:B---3--:R-:W-:-:S03]  /*186d0*/  FADD.FTZ R5, R5, R238 ;  /* 0x000000ee05057221 */ /* 0x008fc60000010000 */
[----:B------:R-:W-:Y:S02]  /*186e0*/  FSETP.NE.FTZ.AND P2, PT, R9, RZ, PT ;  /* 0x000000ff0900720b */ /* 0x000fe40003f55000 */
[----:B------:R-:W-:-:S05]  /*186f0*/  FSETP.NE.FTZ.AND P0, PT, R5, RZ, PT ;  /* 0x000000ff0500720b */ /* 0x000fca0003f15000 */
[----:B------:R-:W2:Y:S01]  /*18700*/  @P3 MUFU.RCP R7, R4 ;  /* 0x0000000400073308 */ /* 0x000ea20000001000 */
[----:B------:R-:W-:-:S05]  /*18710*/  @P3 MOV R16, 0x3f317218 ;  /* 0x3f31721800103802 */ /* 0x000fca0000000f00 */
[----:B------:R-:W-:Y:S02]  /*18720*/  @P3 FMUL.FTZ R16, R16, c[0x0][0x2d0] ;  /* 0x0000b40010103a20 */ /* 0x000fe40000410000 */
[----:B-1----:R-:W-:Y:S01]  /*18730*/  FADD.FTZ R8, R8, R6 ;  /* 0x0000000608087221 */ /* 0x002fe20000010000 */
[----:B------:R-:W-:Y:S01]  /*18740*/  MOV R6, RZ ;  /* 0x000000ff00067202 */ /* 0x000fe20000000f00 */
[----:B------:R-:W1:Y:S01]  /*18750*/  @P3 MUFU.LG2 R4, R4 ;  /* 0x0000000400043308 */ /* 0x000e620000000c00 */
[----:B------:R-:W-:Y:S02]  /*18760*/  @P2 MOV R15, 0x3f317218 ;  /* 0x3f317218000f2802 */ /* 0x000fe40000000f00 */
[----:B------:R-:W-:Y:S01]  /*18770*/  FSETP.NE.FTZ.AND P1, PT, R8, RZ, PT ;  /* 0x000000ff0800720b */ /* 0x000fe20003f35000 */
[C---:B--2---:R-:W-:Y:S02]  /*18780*/  FMUL.FTZ R160, R7.reuse, R160 ;  /* 0x000000a007a07220 */ /* 0x044fe40000410000 */
[----:B------:R-:W-:-:S02]  /*18790*/  FMUL.FTZ R161, R7, R161 ;  /* 0x000000a107a17220 */ /* 0x000fc40000410000 */
[----:B------:R-:W-:Y:S01]  /*187a0*/  @P2 MUFU.RCP R6, R9 ;  /* 0x0000000900062308 */ /* 0x000fe20000001000 */
[C---:B------:R-:W-:Y:S02]  /*187b0*/  FMUL.FTZ R148, R7.reuse, R148 ;  /* 0x0000009407947220 */ /* 0x040fe40000410000 */
[C---:B------:R-:W-:Y:S02]  /*187c0*/  FMUL.FTZ R149, R7.reuse, R149 ;  /* 0x0000009507957220 */ /* 0x040fe40000410000 */
[C---:B------:R-:W-:Y:S02]  /*187d0*/  FMUL.FTZ R144, R7.reuse, R144 ;  /* 0x0000009007907220 */ /* 0x040fe40000410000 */
[C---:B------:R-:W-:Y:S01]  /*187e0*/  FMUL.FTZ R145, R7.reuse, R145 ;  /* 0x0000009107917220 */ /* 0x040fe20000410000 */
[----:B------:R-:W2:Y:S01]  /*187f0*/  @P2 MUFU.LG2 R9, R9 ;  /* 0x0000000900092308 */ /* 0x000ea20000000c00 */
[C---:B------:R-:W-:Y:S01]  /*18800*/  FMUL.FTZ R100, R7.reuse, R100 ;  /* 0x0000006407647220 */ /* 0x040fe20000410000 */
[----:B------:R-:W-:Y:S01]  /*18810*/  @P1 MOV R14, 0x3f317218 ;  /* 0x3f317218000e1802 */ /* 0x000fe20000000f00 */
[----:B------:R-:W-:-:S02]  /*18820*/  FMUL.FTZ R101, R7, R101 ;  /* 0x0000006507657220 */ /* 0x000fc40000410000 */
[C---:B------:R-:W-:Y:S02]  /*18830*/  FMUL.FTZ R104, R7.reuse, R104 ;  /* 0x0000006807687220 */ /* 0x040fe40000410000 */
[C---:B------:R-:W-:Y:S01]  /*18840*/  FMUL.FTZ R105, R7.reuse, R105 ;  /* 0x0000006907697220 */ /* 0x040fe20000410000 */
[----:B------:R-:W3:Y:S01]  /*18850*/  @P0 MUFU.LG2 R17, R5 ;  /* 0x0000000500110308 */ /* 0x000ee20000000c00 */
[C---:B------:R-:W-:Y:S02]  /*18860*/  FMUL.FTZ R112, R7.reuse, R112 ;  /* 0x0000007007707220 */ /* 0x040fe40000410000 */
[C---:B------:R-:W-:Y:S02]  /*18870*/  FMUL.FTZ R113, R7.reuse, R113 ;  /* 0x0000007107717220 */ /* 0x040fe40000410000 */
[C---:B------:R-:W-:Y:S02]  /*18880*/  FMUL.FTZ R116, R7.reuse, R116 ;  /* 0x0000007407747220 */ /* 0x040fe40000410000 */
[C---:B------:R-:W-:Y:S01]  /*18890*/  FMUL.FTZ R117, R7.reuse, R117 ;  /* 0x0000007507757220 */ /* 0x040fe20000410000 */
[----:B------:R4:W-:Y:S01]  /*188a0*/  @P0 MUFU.RCP R10, R5 ;  /* 0x00000005000a0308 */ /* 0x0009e20000001000 */
[----:B------:R-:W-:-:S02]  /*188b0*/  FMUL.FTZ R128, R7, R128 ;  /* 0x0000008007807220 */ /* 0x000fc40000410000 */
[----:B------:R-:W-:Y:S01]  /*188c0*/  FMUL.FTZ R129, R7, R129 ;  /* 0x0000008107817220 */ /* 0x000fe20000410000 */
[----:B------:R-:W-:Y:S01]  /*188d0*/  MOV R7, RZ ;  /* 0x000000ff00077202 */ /* 0x000fe20000000f00 */
[----:B-1----:R-:W-:Y:S02]  /*188e0*/  @P3 FMUL.FTZ R4, R4, 0.69314718246459960938 ;  /* 0x3f31721804043820 */ /* 0x002fe40000410000 */
[----:B--2---:R-:W-:Y:S02]  /*188f0*/  @P2 FMUL.FTZ R9, R9, 0.69314718246459960938 ;  /* 0x3f31721809092820 */ /* 0x004fe40000410000 */
[----:B------:R-:W-:Y:S01]  /*18900*/  @P2 FMUL.FTZ R15, R15, c[0x0][0x2d0] ;  /* 0x0000b4000f0f2a20 */ /* 0x000fe20000410000 */
[----:B------:R-:W1:Y:S01]  /*18910*/  @P1 MUFU.RCP R7, R8 ;  /* 0x0000000800071308 */ /* 0x000e620000001000 */
[----:B------:R-:W-:Y:S02]  /*18920*/  @P1 FMUL.FTZ R14, R14, c[0x0][0x2d0] ;  /* 0x0000b4000e0e1a20 */ /* 0x000fe40000410000 */
[----:B---3--:R-:W-:-:S02]  /*18930*/  @P0 FMUL.FTZ R17, R17, 0.69314718246459960938 ;  /* 0x3f31721811110820 */ /* 0x008fc40000410000 */
[C---:B------:R-:W-:Y:S01]  /*18940*/  FMUL.FTZ R162, R6.reuse, R162 ;  /* 0x000000a206a27220 */ /* 0x040fe20000410000 */
[----:B----4-:R-:W-:Y:S01]  /*18950*/  MOV R5, 0xff800000 ;  /* 0xff80000000057802 */ /* 0x010fe20000000f00 */
[C---:B------:R-:W-:Y:S01]  /*18960*/  FMUL.FTZ R163, R6.reuse, R163 ;  /* 0x000000a306a37220 */ /* 0x040fe20000410000 */
[----:B------:R-:W2:Y:S01]  /*18970*/  @P1 MUFU.LG2 R8, R8 ;  /* 0x0000000800081308 */ /* 0x000ea20000000c00 */
[C---:B------:R-:W-:Y:S02]  /*18980*/  FMUL.FTZ R150, R6.reuse, R150 ;  /* 0x0000009606967220 */ /* 0x040fe40000410000 */
[C---:B------:R-:W-:Y:S02]  /*18990*/  FMUL.FTZ R151, R6.reuse, R151 ;  /* 0x0000009706977220 */ /* 0x040fe40000410000 */
[C---:B------:R-:W-:Y:S02]  /*189a0*/  FMUL.FTZ R146, R6.reuse, R146 ;  /* 0x0000009206927220 */ /* 0x040fe40000410000 */
[----:B------:R-:W-:-:S02]  /*189b0*/  FMUL.FTZ R147, R6, R147 ;  /* 0x0000009306937220 */ /* 0x000fc40000410000 */
[C---:B-1----:R-:W-:Y:S02]  /*189c0*/  FMUL.FTZ R156, R7.reuse, R156 ;  /* 0x0000009c079c7220 */ /* 0x042fe40000410000 */
        /* <DEDUP_REMOVED lines=14> */
[----:B------:R-:W-:Y:S01]  /*18ab0*/  FMUL.FTZ R125, R7, R125 ;  /* 0x0000007d077d7220 */ /* 0x000fe20000410000 */
[----:B------:R-:W-:Y:S01]  /*18ac0*/  @P0 MOV R7, 0x3f317218 ;  /* 0x3f31721800070802 */ /* 0x000fe20000000f00 */
[----:B--2---:R-:W-:Y:S02]  /*18ad0*/  @P1 FMUL.FTZ R8, R8, 0.69314718246459960938 ;  /* 0x3f31721808081820 */ /* 0x004fe40000410000 */
[----:B------:R-:W-:-:S02]  /*18ae0*/  FMUL.FTZ R102, R6, R102 ;  /* 0x0000006606667220 */ /* 0x000fc40000410000 */
[----:B------:R-:W-:Y:S02]  /*18af0*/  @P0 FMUL.FTZ R7, R7, c[0x0][0x2d0] ;  /* 0x0000b40007070a20 */ /* 0x000fe40000410000 */
        /* <DEDUP_REMOVED lines=25> */
[----:B------:R-:W-:Y:S02]  /*18c90*/  @P3 FFMA.FTZ R5, R16, R3, R4 ;  /* 0x0000000310053223 */ /* 0x000fe40000010004 */
[----:B------:R-:W-:Y:S02]  /*18ca0*/  @P2 FFMA.FTZ R11, R15, R2, R9 ;  /* 0x000000020f0b2223 */ /* 0x000fe40000010009 */
[----:B------:R-:W-:Y:S02]  /*18cb0*/  @P1 FFMA.FTZ R12, R14, R0, R8 ;  /* 0x000000000e0c1223 */ /* 0x000fe40000010008 */
[----:B------:R-:W-:-:S02]  /*18cc0*/  @P0 FFMA.FTZ R13, R7, R44, R17 ;  /* 0x0000002c070d0223 */ /* 0x000fc40000010011 */
.L_x_237:
[----:B------:R-:W-:Y:S01]  /*18cd0*/  USHF.R.S32.HI UR8, URZ, 0x1f, UR11 ;  /* 0x0000001f3f087899 */ /* 0x000fe2000801140b */
[----:B------:R-:W-:Y:S05]  /*18ce0*/  @P4 BRA `(.L_x_318) ;  /* 0x0000146000004947 */ /* 0x000fea0003800000 */
[----:B------:R-:W1:Y:S01]  /*18cf0*/  S2R R0, SR_TID.X ;  /* 0x0000000000007919 */ /* 0x000e620000002100 */
        /* <DEDUP_REMOVED lines=14> */
[----:B------:R-:W-:Y:S02]  /*18de0*/  F2FP.PACK_AB R144, R145, R144 ;  /* 0x000000909190723e */ /* 0x000fe400000000ff */
[----:B------:R-:W-:Y:S01]  /*18df0*/  F2FP.PACK_AB R146, R147, R146 ;  /* 0x000000929392723e */ /* 0x000fe200000000ff */
[----:B------:R-:W-:Y:S01]  /*18e00*/  IMAD.U32 R18, RZ, RZ, UR4 ;  /* 0x00000004ff127e24 */ /* 0x000fe2000f8e00ff */
[----:B------:R-:W-:Y:S01]  /*18e10*/  F2FP.PACK_AB R100, R101, R100 ;  /* 0x000000646564723e */ /* 0x000fe200000000ff */
[----:B------:R-:W-:Y:S01]  /*18e20*/  IMAD.U32 R19, RZ, RZ, UR5 ;  /* 0x00000005ff137e24 */ /* 0x000fe2000f8e00ff */
[----:B------:R-:W-:Y:S01]  /*18e30*/  F2FP.PACK_AB R102, R103, R102 ;  /* 0x000000666766723e */ /* 0x000fe200000000ff */
[----:B------:R-:W-:Y:S01]  /*18e40*/  ULDC.64 UR4, c[0x0][0x508] ;  /* 0x0001420000047ab9 */ /* 0x000fe20000000a00 */
[----:B-1----:R-:W-:-:S02]  /*18e50*/  SHF.R.S32.HI R2, RZ, 0x1f, R0 ;  /* 0x0000001fff027819 */ /* 0x002fc40000011400 */
[----:B------:R-:W-:Y:S02]  /*18e60*/  F2FP.PACK_AB R140, R141, R140 ;  /* 0x0000008c8d8c723e */ /* 0x000fe400000000ff */
[----:B------:R-:W-:Y:S02]  /*18e70*/  LEA.HI R3, R2, R0, RZ, 0x2 ;  /* 0x0000000002037211 */ /* 0x000fe400078f10ff */
[----:B------:R-:W-:Y:S02]  /*18e80*/  F2FP.PACK_AB R142, R143, R142 ;  /* 0x0000008e8f8e723e */ /* 0x000fe400000000ff */
[--C-:B------:R-:W-:Y:S02]  /*18e90*/  SHF.R.S32.HI R7, RZ, 0x2, R3.reuse ;  /* 0x00000002ff077819 */ /* 0x100fe40000011403 */
[----:B------:R-:W-:Y:S02]  /*18ea0*/  SHF.R.S32.HI R4, RZ, 0x1f, R3 ;  /* 0x0000001fff047819 */ /* 0x000fe40000011403 */
[----:B------:R-:W-:-:S02]  /*18eb0*/  LOP3.LUT R3, R3, 0xfffffffc, RZ, 0xc0, !PT ;  /* 0xfffffffc03037812 */ /* 0x000fc400078ec0ff */
[----:B------:R-:W-:Y:S02]  /*18ec0*/  LEA.HI R4, R4, R7, RZ, 0x3 ;  /* 0x0000000704047211 */ /* 0x000fe400078f18ff */
[----:B------:R-:W-:Y:S01]  /*18ed0*/  F2FP.PACK_AB R136, R137, R136 ;  /* 0x000000888988723e */ /* 0x000fe200000000ff */
[----:B------:R-:W-:Y:S01]  /*18ee0*/  IMAD.IADD R3, R0, 0x1, -R3 ;  /* 0x0000000100037824 */ /* 0x000fe200078e0a03 */
[----:B------:R-:W-:Y:S02]  /*18ef0*/  LOP3.LUT R4, R4, 0xfffffff8, RZ, 0xc0, !PT ;  /* 0xfffffff804047812 */ /* 0x000fe400078ec0ff */
[----:B------:R-:W-:Y:S02]  /*18f00*/  F2FP.PACK_AB R138, R139, R138 ;  /* 0x0000008a8b8a723e */ /* 0x000fe400000000ff */
[----:B------:R-:W-:Y:S01]  /*18f10*/  F2FP.PACK_AB R104, R105, R104 ;  /* 0x000000686968723e */ /* 0x000fe200000000ff */
[----:B------:R-:W-:Y:S01]  /*18f20*/  IMAD.IADD R4, R7, 0x1, -R4 ;  /* 0x0000000107047824 */ /* 0x000fe200078e0a04 */
[----:B------:R-:W-:-:S02]  /*18f30*/  LEA.HI R7, R2, R0, RZ, 0x5 ;  /* 0x0000000002077211 */ /* 0x000fc400078f28ff */
[----:B------:R-:W-:Y:S01]  /*18f40*/  F2FP.PACK_AB R106, R107, R106 ;  /* 0x0000006a6b6a723e */ /* 0x000fe200000000ff */
[C---:B------:R-:W-:Y:S01]  /*18f50*/  IMAD.SHL.U32 R8, R4.reuse, 0x40, RZ ;  /* 0x0000004004087824 */ /* 0x040fe200078e00ff */
[----:B------:R-:W-:Y:S02]  /*18f60*/  SHF.R.S32.HI R9, RZ, 0x5, R7 ;  /* 0x00000005ff097819 */ /* 0x000fe40000011407 */
[----:B------:R-:W-:Y:S02]  /*18f70*/  LOP3.LUT R15, R4, 0x1, RZ, 0xc0, !PT ;  /* 0x00000001040f7812 */ /* 0x000fe400078ec0ff */
[----:B------:R-:W-:Y:S01]  /*18f80*/  LOP3.LUT R8, R8, 0x1c0, RZ, 0xc0, !PT ;  /* 0x000001c008087812 */ /* 0x000fe200078ec0ff */
[----:B------:R-:W-:Y:S01]  /*18f90*/  IMAD R14, R9, 0x200, R3 ;  /* 0x00000200090e7824 */ /* 0x000fe200078e0203 */
[----:B------:R-:W-:Y:S01]  /*18fa0*/  ISETP.NE.U32.AND P0, PT, R15, 0x1, PT ;  /* 0x000000010f00780c */ /* 0x000fe20003f05070 */
[----:B------:R-:W-:Y:S01]  /*18fb0*/  IMAD.MOV.U32 R15, RZ, RZ, 0x20 ;  /* 0x00000020ff0f7424 */ /* 0x000fe200078e00ff */
[----:B------:R-:W-:-:S02]  /*18fc0*/  LEA.HI R8, R8, R8, RZ, 0x1d ;  /* 0x0000000808087211 */ /* 0x000fc400078fe8ff */
[----:B------:R-:W-:Y:S02]  /*18fd0*/  R2P PR, R4, 0x6 ;  /* 0x0000000604007804 */ /* 0x000fe40000000000 */
[----:B------:R-:W-:Y:S01]  /*18fe0*/  F2FP.PACK_AB R112, R113, R112 ;  /* 0x000000707170723e */ /* 0x000fe200000000ff */
[----:B------:R-:W-:Y:S01]  /*18ff0*/  IMAD.U32 R8, R14, 0x2, R8 ;  /* 0x000000020e087824 */ /* 0x000fe200078e0008 */
[----:B------:R-:W-:Y:S01]  /*19000*/  F2FP.PACK_AB R114, R115, R114 ;  /* 0x000000727372723e */ /* 0x000fe200000000ff */
[----:B------:R-:W-:Y:S01]  /*19010*/  IMAD.MOV.U32 R14, RZ, RZ, -0x10 ;  /* 0xfffffff0ff0e7424 */ /* 0x000fe200078e00ff */
[----:B------:R-:W-:Y:S01]  /*19020*/  SEL R15, R15, 0xffffffe0, !P1 ;  /* 0xffffffe00f0f7807 */ /* 0x000fe20004800000 */
[----:B------:R-:W-:Y:S01]  /*19030*/  IMAD.SHL.U32 R8, R8, 0x2, RZ ;  /* 0x0000000208087824 */ /* 0x000fe200078e00ff */
[----:B------:R-:W-:Y:S01]  /*19040*/  BAR.SYNC.DEFER_BLOCKING 0x1, 0x80 ;  /* 0x0042000000007b1d */ /* 0x000fe20000010000 */
[----:B------:R-:W-:Y:S02]  /*19050*/  F2FP.PACK_AB R108, R109, R108 ;  /* 0x0000006c6d6c723e */ /* 0x000fe400000000ff */
[----:B------:R-:W-:-:S02]  /*19060*/  SEL R14, R14, 0x10, !P0 ;  /* 0x000000100e0e7807 */ /* 0x000fc40004000000 */
[C---:B------:R-:W-:Y:S02]  /*19070*/  IADD3 R17, R8.reuse, 0x80, RZ ;  /* 0x0000008008117810 */ /* 0x040fe40007ffe0ff */
[C---:B------:R-:W-:Y:S01]  /*19080*/  IADD3 R16, R8.reuse, 0xc0, RZ ;  /* 0x000000c008107810 */ /* 0x040fe20007ffe0ff */
[C---:B------:R-:W-:Y:S01]  /*19090*/  IMAD.IADD R4, R8.reuse, 0x1, R14 ;  /* 0x0000000108047824 */ /* 0x040fe200078e020e */
[----:B------:R-:W-:Y:S01]  /*190a0*/  @P2 IADD3 R16, R17, -0x40, RZ ;  /* 0xffffffc011102810 */ /* 0x000fe20007ffe0ff */
[----:B------:R-:W-:Y:S01]  /*190b0*/  IMAD.IADD R17, R8, 0x1, R15 ;  /* 0x0000000108117824 */ /* 0x000fe200078e020f */
[----:B------:R-:W-:Y:S02]  /*190c0*/  F2FP.PACK_AB R110, R111, R110 ;  /* 0x0000006e6f6e723e */ /* 0x000fe400000000ff */
[----:B------:R-:W-:Y:S02]  /*190d0*/  F2FP.PACK_AB R132, R133, R132 ;  /* 0x000000848584723e */ /* 0x000fe400000000ff */
[----:B------:R-:W-:-:S02]  /*190e0*/  F2FP.PACK_AB R134, R135, R134 ;  /* 0x000000868786723e */ /* 0x000fc400000000ff */
[----:B------:R-:W-:Y:S02]  /*190f0*/  F2FP.PACK_AB R116, R117, R116 ;  /* 0x000000747574723e */ /* 0x000fe400000000ff */
[----:B------:R-:W-:Y:S02]  /*19100*/  F2FP.PACK_AB R118, R119, R118 ;  /* 0x000000767776723e */ /* 0x000fe400000000ff */
[----:B------:R-:W-:Y:S02]  /*19110*/  F2FP.PACK_AB R128, R129, R128 ;  /* 0x000000808180723e */ /* 0x000fe400000000ff */
        /* <DEDUP_REMOVED lines=8> */
[----:B------:R-:W-:-:S03]  /*191a0*/  PLOP3.LUT P1, PT, PT, PT, UP1, 0x80, 0x0 ;  /* 0x000000000000781c */ /* 0x000fc60003f2f018 */
[----:B------:R-:W-:Y:S04]  /*191b0*/  STS [R4+0x480], R150 ;  /* 0x0004809604007388 */ /* 0x000fe80000000800 */
[----:B------:R-:W-:Y:S04]  /*191c0*/  STS [R8+0x2080], R156 ;  /* 0x0020809c08007388 */ /* 0x000fe80000000800 */
[----:B------:R1:W-:Y:S04]  /*191d0*/  STS [R8+0x2480], R158 ;  /* 0x0024809e08007388 */ /* 0x0003e80000000800 */
[----:B------:R-:W-:Y:S04]  /*191e0*/  STS [R4+0x2080], R152 ;  /* 0x0020809804007388 */ /* 0x000fe80000000800 */
[----:B------:R2:W-:Y:S04]  /*191f0*/  STS [R4+0x2480], R154 ;  /* 0x0024809a04007388 */ /* 0x0005e80000000800 */
[----:B------:R-:W-:Y:S04]  /*19200*/  STS [R17+0x80], R144 ;  /* 0x0000809011007388 */ /* 0x000fe80000000800 */
[----:B------:R-:W-:Y:S01]  /*19210*/  STS [R17+0x480], R146 ;  /* 0x0004809211007388 */ /* 0x000fe20000000800 */
[----:B-1----:R-:W-:-:S05]  /*19220*/  IMAD.IADD R8, R15, 0x1, R4 ;  /* 0x000000010f087824 */ /* 0x002fca00078e0204 */
[----:B------:R-:W-:Y:S01]  /*19230*/  STS [R8+0x80], R100 ;  /* 0x0000806408007388 */ /* 0x000fe20000000800 */
[----:B--2---:R-:W-:-:S03]  /*19240*/  IADD3 R4, R15, 0x400, R16 ;  /* 0x000004000f047810 */ /* 0x004fc60007ffe010 */
[----:B------:R-:W-:Y:S02]  /*19250*/  STS [R8+0x480], R102 ;  /* 0x0004806608007388 */ /* 0x000fe40000000800 */
[C---:B------:R-:W-:Y:S02]  /*19260*/  IMAD.IADD R4, R14.reuse, 0x1, R4 ;  /* 0x000000010e047824 */ /* 0x040fe400078e0204 */
[----:B------:R-:W-:Y:S01]  /*19270*/  STS [R17+0x2080], R140 ;  /* 0x0020808c11007388 */ /* 0x000fe20000000800 */
[----:B------:R-:W-:-:S03]  /*19280*/  IMAD.IADD R14, R14, 0x1, R16 ;  /* 0x000000010e0e7824 */ /* 0x000fc600078e0210 */
[----:B------:R-:W-:Y:S04]  /*19290*/  STS [R17+0x2480], R142 ;  /* 0x0024808e11007388 */ /* 0x000fe80000000800 */
[----:B------:R-:W-:Y:S04]  /*192a0*/  STS [R8+0x2080], R136 ;  /* 0x0020808808007388 */ /* 0x000fe80000000800 */
[----:B------:R-:W-:Y:S04]  /*192b0*/  STS [R8+0x2480], R138 ;  /* 0x0024808a08007388 */ /* 0x000fe80000000800 */
[----:B------:R-:W-:Y:S04]  /*192c0*/  STS [R16], R104 ;  /* 0x0000006810007388 */ /* 0x000fe80000000800 */
[----:B------:R-:W-:Y:S04]  /*192d0*/  STS [R16+0x400], R106 ;  /* 0x0004006a10007388 */ /* 0x000fe80000000800 */
[----:B------:R-:W-:Y:S04]  /*192e0*/  STS [R14], R112 ;  /* 0x000000700e007388 */ /* 0x000fe80000000800 */
[----:B------:R-:W-:Y:S04]  /*192f0*/  STS [R14+0x400], R114 ;  /* 0x000400720e007388 */ /* 0x000fe80000000800 */
[----:B------:R-:W-:Y:S04]  /*19300*/  STS [R16+0x2000], R108 ;  /* 0x0020006c10007388 */ /* 0x000fe80000000800 */
[----:B------:R1:W-:Y:S04]  /*19310*/  STS [R16+0x2400], R110 ;  /* 0x0024006e10007388 */ /* 0x0003e80000000800 */
[----:B------:R-:W-:Y:S04]  /*19320*/  STS [R14+0x2000], R132 ;  /* 0x002000840e007388 */ /* 0x000fe80000000800 */
[----:B------:R-:W-:Y:S01]  /*19330*/  STS [R14+0x2400], R134 ;  /* 0x002400860e007388 */ /* 0x000fe20000000800 */
[----:B-1----:R-:W-:-:S02]  /*19340*/  IMAD.IADD R16, R15, 0x1, R16 ;  /* 0x000000010f107824 */ /* 0x002fc400078e0210 */
[----:B------:R-:W-:-:S03]  /*19350*/  IMAD.IADD R15, R15, 0x1, R14 ;  /* 0x000000010f0f7824 */ /* 0x000fc600078e020e */
        /* <DEDUP_REMOVED lines=9> */
[----:B------:R-:W-:-:S04]  /*193f0*/  UISETP.NE.U32.AND UP0, UPT, URZ, UR4, UPT ;  /* 0x000000043f00728c */ /* 0x000fc8000bf05070 */
[----:B------:R-:W-:Y:S01]  /*19400*/  UISETP.NE.AND.EX UP0, UPT, URZ, UR5, UPT, UP0 ;  /* 0x000000053f00728c */ /* 0x000fe2000bf05300 */
[----:B-1----:R-:W3:Y:S02]  /*19410*/  @P1 LDG.E R6, [R18.64] ;  /* 0x0000003412061981 */ /* 0x002ee4000c1e1900 */
[----:B------:R-:W-:-:S03]  /*19420*/  ULDC.64 UR4, c[0x0][0x508] ;  /* 0x0001420000047ab9 */ /* 0x000fc60000000a00 */
[----:B------:R-:W-:-:S05]  /*19430*/  PLOP3.LUT P0, PT, PT, PT, UP0, 0x80, 0x0 ;  /* 0x000000000000781c */ /* 0x000fca0003f0f008 */
[----:B------:R-:W-:Y:S01]  /*19440*/  @UP0 UIMAD.WIDE UR4, UR16, UR6, UR4 ;  /* 0x00000006100402a5 */ /* 0x000fe2000f8e0204 */
[----:B--2---:R-:W-:-:S05]  /*19450*/  IMAD.MOV.U32 R4, RZ, RZ, c[0x0][0x388] ;  /* 0x0000e200ff047624 */ /* 0x004fca00078e00ff */
[----:B------:R-:W-:Y:S02]  /*19460*/  IMAD.U32 R14, RZ, RZ, UR4 ;  /* 0x00000004ff0e7e24 */ /* 0x000fe4000f8e00ff */
[----:B------:R-:W-:-:S05]  /*19470*/  IMAD.U32 R15, RZ, RZ, UR5 ;  /* 0x00000005ff0f7e24 */ /* 0x000fca000f8e00ff */
        /* <DEDUP_REMOVED lines=9> */
[----:B-----5:R1:W2:Y:S04]  /*19510*/  LDG.E R4, [R18.64] ;  /* 0x0000003412047981 */ /* 0x0202a8000c1e1900 */
[----:B-1----:R-:W2:Y:S02]  /*19520*/  LDG.E R18, [R18.64+0x4] ;  /* 0x0000043412127981 */ /* 0x002ea4000c1e1900 */
[----:B--2---:R-:W-:Y:S02]  /*19530*/  IADD3 R4, -R4, R18, RZ ;  /* 0x0000001204047210 */ /* 0x004fe40007ffe1ff */
.L_x_319:
[----:B-1----:R-:W-:Y:S01]  /*19540*/  LEA.HI R6, R3, R3, RZ, 0x1 ;  /* 0x0000000303067211 */ /* 0x002fe200078f08ff */
[----:B------:R-:W-:Y:S01]  /*19550*/  IMAD.MOV.U32 R10, RZ, RZ, c[0x0][0x4e8] ;  /* 0x00013a00ff0a7624 */ /* 0x000fe200078e00ff */
[----:B------:R-:W-:Y:S01]  /*19560*/  LOP3.LUT R15, R7, 0xffffffe0, RZ, 0xc0, !PT ;  /* 0xffffffe0070f7812 */ /* 0x000fe200078ec0ff */
[----:B------:R-:W-:Y:S01]  /*19570*/  ULDC.64 UR4, c[0x0][0x490] ;  /* 0x0001240000047ab9 */ /* 0x000fe20000000a00 */
[C---:B------:R-:W-:Y:S01]  /*19580*/  LOP3.LUT R8, R6.reuse, 0x1ffffffe, RZ, 0xc0, !PT ;  /* 0x1ffffffe06087812 */ /* 0x040fe200078ec0ff */
[----:B------:R-:W-:Y:S01]  /*19590*/  IMAD.SHL.U32 R6, R6, 0x20, RZ ;  /* 0x0000002006067824 */ /* 0x000fe200078e00ff */
[----:B------:R-:W-:Y:S01]  /*195a0*/  ISETP.NE.AND P0, PT, R10, 0x1, PT ;  /* 0x000000010a00780c */ /* 0x000fe20003f05270 */
[----:B------:R-:W-:Y:S01]  /*195b0*/  IMAD.IADD R15, R0, 0x1, -R15 ;  /* 0x00000001000f7824 */ /* 0x000fe200078e0a0f */
[----:B------:R-:W-:Y:S01]  /*195c0*/  SHF.R.S32.HI R10, RZ, 0x1f, R9 ;  /* 0x0000001fff0a7819 */ /* 0x000fe20000011409 */
[----:B------:R-:W-:Y:S01]  /*195d0*/  IMAD.IADD R3, R3, 0x1, -R8 ;  /* 0x0000000103037824 */ /* 0x000fe200078e0a08 */
[----:B------:R-:W-:Y:S01]  /*195e0*/  LOP3.LUT R6, R6, 0xffffffc0, RZ, 0xc0, !PT ;  /* 0xffffffc006067812 */ /* 0x000fe200078ec0ff */
[----:B------:R-:W-:Y:S01]  /*195f0*/  UIMAD UR12, UR8, UR4, URZ ;  /* 0x00000004080c72a4 */ /* 0x000fe2000f8e023f */
[----:B------:R-:W-:Y:S01]  /*19600*/  LEA.HI R10, R10, R9, RZ, 0x2 ;  /* 0x000000090a0a7211 */ /* 0x000fe200078f10ff */
[----:B------:R-:W-:Y:S01]  /*19610*/  UMOV UR18, UR6 ;  /* 0x0000000600127c82 */ /* 0x000fe20008000000 */
[----:B------:R-:W-:Y:S01]  /*19620*/  SHF.R.S32.HI R7, RZ, 0x1f, R15 ;  /* 0x0000001fff077819 */ /* 0x000fe2000001140f */
[----:B------:R-:W-:Y:S01]  /*19630*/  IMAD R3, R3, 0x8, R6 ;  /* 0x0000000803037824 */ /* 0x000fe200078e0206 */
[----:B------:R-:W-:Y:S01]  /*19640*/  LOP3.LUT R10, R10, 0xffffffc, RZ, 0xc0, !PT ;  /* 0x0ffffffc0a0a7812 */ /* 0x000fe200078ec0ff */
[----:B------:R-:W1:Y:S01]  /*19650*/  S2R R6, SR_CTAID.X ;  /* 0x0000000000067919 */ /* 0x000e620000002500 */
[----:B------:R-:W-:Y:S01]  /*19660*/  LEA.HI R7, R7, R15, RZ, 0x2 ;  /* 0x0000000f07077211 */ /* 0x000fe200078f10ff */
[----:B------:R-:W-:Y:S01]  /*19670*/  UMOV UR19, UR7 ;  /* 0x0000000700137c82 */ /* 0x000fe20008000000 */
[----:B------:R-:W-:Y:S01]  /*19680*/  LOP3.LUT P1, RZ, R15, 0x3, RZ, 0xc0, !PT ;  /* 0x000000030fff7812 */ /* 0x000fe2000782c0ff */
[----:B------:R-:W-:Y:S01]  /*19690*/  IMAD.IADD R10, R9, 0x1, -R10 ;  /* 0x00000001090a7824 */ /* 0x000fe200078e0a0a */
[----:B------:R-:W-:Y:S01]  /*196a0*/  SHF.R.S32.HI R8, RZ, 0x2, R7 ;  /* 0x00000002ff087819 */ /* 0x000fe20000011407 */
[----:B------:R-:W-:Y:S01]  /*196b0*/  UIMAD.WIDE.U32 UR18, UR11, UR4, UR18 ;  /* 0x000000040b1272a5 */ /* 0x000fe2000f8e0012 */
[-C--:B------:R-:W-:Y:S01]  /*196c0*/  LEA.HI R7, R2, R0.reuse, RZ, 0x3 ;  /* 0x0000000002077211 */ /* 0x080fe200078f18ff */
[----:B------:R-:W-:Y:S01]  /*196d0*/  UIMAD UR12, UR11, UR5, UR12 ;  /* 0x000000050b0c72a4 */ /* 0x000fe2000f8e020c */
[----:B-----5:R-:W-:Y:S01]  /*196e0*/  IMAD R4, R4, c[0x0][0x4e8], RZ ;  /* 0x00013a0004047a24 */ /* 0x020fe200078e02ff */
[----:B------:R-:W-:Y:S01]  /*196f0*/  USHF.R.S32.HI UR9, URZ, 0x1f, UR16 ;  /* 0x0000001f3f097899 */ /* 0x000fe20008011410 */
[----:B------:R-:W-:Y:S01]  /*19700*/  IMAD R10, R10, 0x10, R8 ;  /* 0x000000100a0a7824 */ /* 0x000fe200078e0208 */
[----:B------:R-:W-:Y:S01]  /*19710*/  LOP3.LUT R14, R7, 0xfffffff8, RZ, 0xc0, !PT ;  /* 0xfffffff8070e7812 */ /* 0x000fe200078ec0ff */
[----:B------:R-:W-:Y:S01]  /*19720*/  ULDC.64 UR4, c[0x0][0x3a0] ;  /* 0x0000e80000047ab9 */ /* 0x000fe20000000a00 */
[----:B------:R-:W-:Y:S01]  /*19730*/  SHF.R.S32.HI R7, RZ, 0x3, R7 ;  /* 0x00000003ff077819 */ /* 0x000fe20000011407 */
[----:B------:R-:W-:Y:S01]  /*19740*/  IMAD.IADD R3, R10, 0x1, R3 ;  /* 0x000000010a037824 */ /* 0x000fe200078e0203 */
[----:B------:R-:W-:Y:S01]  /*19750*/  LEA.HI R8, R2, R0, RZ, 0x6 ;  /* 0x0000000002087211 */ /* 0x000fe200078f30ff */
[----:B------:R-:W-:Y:S01]  /*19760*/  IMAD.IADD R14, R0, 0x1, -R14 ;  /* 0x00000001000e7824 */ /* 0x000fe200078e0a0e */
[----:B------:R-:W-:Y:S01]  /*19770*/  UIMAD UR14, UR7, UR4, URZ ;  /* 0x00000004070e72a4 */ /* 0x000fe2000f8e023f */
[----:B------:R-:W-:Y:S01]  /*19780*/  IMAD.SHL.U32 R2, R7, 0x40, RZ ;  /* 0x0000004007027824 */ /* 0x000fe200078e00ff */
[----:B------:R-:W-:Y:S01]  /*19790*/  USEL UR9, UR9, URZ, !UP1 ;  /* 0x0000003f09097287 */ /* 0x000fe2000c800000 */
[----:B------:R-:W-:Y:S01]  /*197a0*/  IMAD R9, R14, 0x10, R7 ;  /* 0x000000100e097824 */ /* 0x000fe200078e0207 */
[----:B------:R-:W-:Y:S01]  /*197b0*/  UIMAD.WIDE.U32 UR20, UR6, UR4, URZ ;  /* 0x00000004061472a5 */ /* 0x000fe2000f8e003f */
[----:B------:R-:W-:Y:S01]  /*197c0*/  IMAD.SHL.U32 R8, R8, 0x8, RZ ;  /* 0x0000000808087824 */ /* 0x000fe200078e00ff */
[----:B------:R-:W-:Y:S01]  /*197d0*/  UIMAD UR14, UR6, UR5, UR14 ;  /* 0x00000005060e72a4 */ /* 0x000fe2000f8e020e */
[C---:B-1----:R-:W-:Y:S01]  /*197e0*/  IMAD R3, R6.reuse, 0x80, R3 ;  /* 0x0000008006037824 */ /* 0x042fe200078e0203 */
[----:B------:R-:W-:Y:S01]  /*197f0*/  USEL UR10, UR16, URZ, !UP1 ;  /* 0x0000003f100a7287 */ /* 0x000fe2000c800000 */
[----:B------:R-:W-:Y:S01]  /*19800*/  IMAD R9, R6, 0x80, R9 ;  /* 0x0000008006097824 */ /* 0x000fe200078e0209 */
[----:B------:R-:W-:Y:S01]  /*19810*/  ULDC.64 UR6, c[0x0][0x498] ;  /* 0x0001260000067ab9 */ /* 0x000fe20000000a00 */
[----:B------:R-:W-:Y:S01]  /*19820*/  @P0 IMAD.HI.U32 R0, R3, c[0x0][0x4ec], RZ ;  /* 0x00013b0003000a27 */ /* 0x000fe200078e00ff */
[----:B------:R-:W-:Y:S01]  /*19830*/  UIMAD UR15, UR9, UR6, URZ ;  /* 0x00000006090f72a4 */ /* 0x000fe2000f8e023f */
[----:B------:R-:W-:Y:S01]  /*19840*/  LOP3.LUT R2, R2, 0x1c0, RZ, 0xc0, !PT ;  /* 0x000001c002027812 */ /* 0x000fe200078ec0ff */
[----:B------:R-:W-:Y:S01]  /*19850*/  UIADD3 UR19, UR19, UR12, URZ ;  /* 0x0000000c13137290 */ /* 0x000fe2000fffe03f */
[----:B------:R-:W-:Y:S01]  /*19860*/  IMAD.MOV.U32 R18, RZ, RZ, R3 ;  /* 0x000000ffff127224 */ /* 0x000fe200078e0003 */
[----:B------:R-:W-:Y:S01]  /*19870*/  @P0 SHF.R.U32.HI R18, RZ, c[0x0][0x4f0], R0 ;  /* 0x00013c00ff120a19 */ /* 0x000fe20000011600 */
[----:B------:R-:W-:Y:S01]  /*19880*/  ULDC.64 UR4, c[0x0][0x3e8] ;  /* 0x0000fa0000047ab9 */ /* 0x000fe20000000a00 */
[----:B------:R-:W-:Y:S01]  /*19890*/  @P0 IMAD.HI.U32 R0, R9, c[0x0][0x4ec], RZ ;  /* 0x00013b0009000a27 */ /* 0x000fe200078e00ff */
[----:B------:R-:W-:Y:S01]  /*198a0*/  UIMAD UR7, UR10, UR7, UR15 ;  /* 0x000000070a0772a4 */ /* 0x000fe2000f8e020f */
[--C-:B------:R-:W-:Y:S01]  /*198b0*/  SHF.R.S32.HI R16, RZ, 0x1f, R18.reuse ;  /* 0x0000001fff107819 */ /* 0x100fe20000011412 */
[----:B------:R-:W-:Y:S01]  /*198c0*/  UIMAD UR13, UR8, UR4, URZ ;  /* 0x00000004080d72a4 */ /* 0x000fe2000f8e023f */
[----:B------:R-:W-:Y:S01]  /*198d0*/  IMAD.MOV R15, RZ, RZ, -R18 ;  /* 0x000000ffff0f7224 */ /* 0x000fe200078e0a12 */
[----:B------:R-:W-:Y:S01]  /*198e0*/  UIADD3 UR15, UR21, UR14, URZ ;  /* 0x0000000e150f7290 */ /* 0x000fe2000fffe03f */
[----:B------:R-:W-:Y:S01]  /*198f0*/  IMAD.MOV.U32 R26, RZ, RZ, R9 ;  /* 0x000000ffff1a7224 */ /* 0x000fe200078e0009 */
[----:B------:R-:W-:Y:S01]  /*19900*/  UIMAD.WIDE.U32 UR18, UR10, UR6, UR18 ;  /* 0x000000060a1272a5 */ /* 0x000fe2000f8e0012 */
[----:B------:R-:W-:Y:S01]  /*19910*/  IMAD R15, R15, c[0x0][0x4e8], R3 ;  /* 0x00013a000f0f7a24 */ /* 0x000fe200078e0203 */
[----:B------:R-:W-:Y:S01]  /*19920*/  UMOV UR14, UR20 ;  /* 0x00000014000e7c82 */ /* 0x000fe20008000000 */
[----:B------:R-:W-:Y:S01]  /*19930*/  @P0 SHF.R.U32.HI R26, RZ, c[0x0][0x4f0], R0 ;  /* 0x00013c00ff1a0a19 */ /* 0x000fe20000011600 */
[----:B------:R-:W-:Y:S01]  /*19940*/  UIMAD UR13, UR11, UR5, UR13 ;  /* 0x000000050b0d72a4 */ /* 0x000fe2000f8e020d */
[----:B------:R-:W-:Y:S01]  /*19950*/  IMAD.SHL.U32 R0, R14, 0x8, RZ ;  /* 0x000000080e007824 */ /* 0x000fe200078e00ff */
[----:B------:R-:W-:Y:S01]  /*19960*/  UIMAD.WIDE.U32 UR14, UR11, UR4, UR14 ;  /* 0x000000040b0e72a5 */ /* 0x000fe2000f8e000e */
[----:B------:R-:W-:Y:S01]  /*19970*/  IMAD.U32 R14, RZ, RZ, UR7 ;  /* 0x00000007ff0e7e24 */ /* 0x000fe2000f8e00ff */
[----:B------:R-:W-:Y:S01]  /*19980*/  IADD3 R18, P0, R18, UR18, RZ ;  /* 0x0000001212127c10 */ /* 0x000fe2000ff1e0ff */
[----:B------:R-:W-:Y:S01]  /*19990*/  ULDC.64 UR4, c[0x0][0x3f0] ;  /* 0x0000fc0000047ab9 */ /* 0x000fe20000000a00 */
[----:B------:R-:W-:Y:S01]  /*199a0*/  SHF.R.S32.HI R3, RZ, 0x1f, R15 ;  /* 0x0000001fff037819 */ /* 0x000fe2000001140f */
[----:B------:R-:W-:Y:S01]  /*199b0*/  UIMAD UR9, UR9, UR4, URZ ;  /* 0x00000004090972a4 */ /* 0x000fe2000f8e023f */
[----:B------:R-:W-:Y:S01]  /*199c0*/  IADD3.X R19, R16, UR19, R14, P0, !PT ;  /* 0x0000001310137c10 */ /* 0x000fe200087fe40e */
[----:B------:R-:W-:Y:S01]  /*199d0*/  UIADD3 UR15, UR15, UR13, URZ ;  /* 0x0000000d0f0f7290 */ /* 0x000fe2000fffe03f */
[----:B------:R-:W-:Y:S01]  /*199e0*/  SHF.R.S32.HI R14, RZ, 0x1f, R26 ;  /* 0x0000001fff0e7819 */ /* 0x000fe2000001141a */
[----:B------:R-:W-:Y:S01]  /*199f0*/  IMAD R3, R3, c[0x0][0x488], RZ ;  /* 0x0001220003037a24 */ /* 0x000fe200078e02ff */
[----:B------:R-:W-:Y:S01]  /*19a00*/  UIMAD UR5, UR10, UR5, UR9 ;  /* 0x000000050a0572a4 */ /* 0x000fe2000f8e0209 */
[----:B------:R-:W-:Y:S01]  /*19a10*/  IMAD.WIDE.U32 R18, R15, c[0x0][0x488], R18 ;  /* 0x000122000f127a25 */ /* 0x000fe200078e0012 */
[----:B------:R-:W-:Y:S01]  /*19a20*/  UIMAD.WIDE.U32 UR14, UR10, UR4, UR14 ;  /* 0x000000040a0e72a5 */ /* 0x000fe2000f8e000e */
[----:B------:R-:W-:-:S02]  /*19a30*/  LOP3.LUT R17, R2, 0x38, R0, 0xf8, !PT ;  /* 0x0000003802117812 */ /* 0x000fc400078ef800 */
[----:B------:R-:W-:Y:S01]  /*19a40*/  IMAD R3, R15, c[0x0][0x48c], R3 ;  /* 0x000123000f037a24 */ /* 0x000fe200078e0203 */
[----:B------:R-:W-:Y:S01]  /*19a50*/  UIADD3 UR5, UR15, UR5, URZ ;  /* 0x000000050f057290 */ /* 0x000fe2000fffe03f */
[----:B------:R-:W-:Y:S01]  /*19a60*/  LEA R16, P0, R18, c[0x0][0x450], 0x2 ;  /* 0x0001140012107a11 */ /* 0x000fe200078010ff */
[----:B------:R-:W-:Y:S01]  /*19a70*/  IMAD.U32 R21, RZ, RZ, UR15 ;  /* 0x0000000fff157e24 */ /* 0x000fe2000f8e00ff */
[----:B------:R-:W-:Y:S01]  /*19a80*/  SHF.R.U32.HI R2, RZ, 0x3, R2 ;  /* 0x00000003ff027819 */ /* 0x000fe20000011602 */
[----:B------:R-:W-:Y:S01]  /*19a90*/  IMAD.IADD R3, R19, 0x1, R3 ;  /* 0x0000000113037824 */ /* 0x000fe200078e0203 */
[----:B------:R-:W-:Y:S01]  /*19aa0*/  ISETP.GE.AND P6, PT, R0, c[0x0][0x3c8], PT ;  /* 0x0000f20000007a0c */ /* 0x000fe20003fc6270 */
[----:B------:R-:W-:Y:S01]  /*19ab0*/  IMAD R14, R14, c[0x0][0x3e0], RZ ;  /* 0x0000f8000e0e7a24 */ /* 0x000fe200078e02ff */
[----:B------:R-:W-:Y:S01]  /*19ac0*/  LOP3.LUT R2, R17, R2, RZ, 0x3c, !PT ;  /* 0x0000000211027212 */ /* 0x000fe200078e3cff */
[----:B------:R-:W-:Y:S01]  /*19ad0*/  IMAD.U32 R20, RZ, RZ, UR14 ;  /* 0x0000000eff147e24 */ /* 0x000fe2000f8e00ff */
[----:B------:R-:W-:Y:S01]  /*19ae0*/  LEA.HI.X R3, R18, c[0x0][0x454], R3, 0x2, P0 ;  /* 0x0001150012037a11 */ /* 0x000fe200000f1403 */
[----:B------:R-:W-:Y:S01]  /*19af0*/  IMAD.U32 R21, RZ, RZ, UR5 ;  /* 0x00000005ff157e24 */ /* 0x000fe2000f8e00ff */
[----:B------:R-:W-:Y:S01]  /*19b00*/  SHFL.IDX PT, R18, R16, 0x1, 0x1c1f ;  /* 0x003c1f0010127f89 */ /* 0x000fe200000e0000 */
[----:B------:R-:W-:Y:S01]  /*19b10*/  IMAD.MOV R22, RZ, RZ, -R26 ;  /* 0x000000ffff167224 */ /* 0x000fe200078e0a1a */
[----:B------:R-:W-:Y:S01]  /*19b20*/  LOP3.LUT R8, R2, 0x7ffffe00, R8, 0xf8, !PT ;  /* 0x7ffffe0002087812 */ /* 0x000fe200078ef808 */
[C---:B------:R-:W-:Y:S01]  /*19b30*/  IMAD R14, R26.reuse, c[0x0][0x3e4], R14 ;  /* 0x0000f9001a0e7a24 */ /* 0x040fe200078e020e */
[----:B------:R-:W-:Y:S01]  /*19b40*/  SHFL.IDX PT, R19, R3, 0x1, 0x1c1f ;  /* 0x003c1f0003137f89 */ /* 0x000fe200000e0000 */
[----:B------:R-:W-:-:S03]  /*19b50*/  IMAD.WIDE.U32 R26, R26, c[0x0][0x3e0], R20 ;  /* 0x0000f8001a1a7a25 */ /* 0x000fc600078e0014 */
[----:B------:R-:W-:Y:S01]  /*19b60*/  SHFL.IDX PT, R20, R16, RZ, 0x1c1f ;  /* 0x001c1fff10147589 */ /* 0x000fe200000e0000 */
[----:B------:R-:W-:Y:S02]  /*19b70*/  IMAD R22, R22, c[0x0][0x4e8], R9 ;  /* 0x00013a0016167a24 */ /* 0x000fe400078e0209 */
[----:B------:R-:W-:Y:S01]  /*19b80*/  IMAD.IADD R27, R27, 0x1, R14 ;  /* 0x000000011b1b7824 */ /* 0x000fe200078e020e */
[----:B------:R-:W1:Y:S01]  /*19b90*/  SHFL.IDX PT, R21, R3, RZ, 0x1c1f ;  /* 0x001c1fff03157589 */ /* 0x000e6200000e0000 */
[----:B------:R-:W-:Y:S01]  /*19ba0*/  IMAD R10, R6, 0x80, R10 ;  /* 0x00000080060a7824 */ /* 0x000fe200078e020a */
[----:B------:R-:W-:Y:S01]  /*19bb0*/  SHF.R.S32.HI R9, RZ, 0x1f, R22 ;  /* 0x0000001fff097819 */ /* 0x000fe20000011416 */
[----:B------:R-:W-:Y:S01]  /*19bc0*/  IMAD.SHL.U32 R8, R8, 0x2, RZ ;  /* 0x0000000208087824 */ /* 0x000fe200078e00ff */
[----:B------:R-:W-:Y:S01]  /*19bd0*/  SHFL.IDX PT, R14, R16, 0x2, 0x1c1f ;  /* 0x005c1f00100e7f89 */ /* 0x000fe200000e0000 */
[----:B------:R-:W-:Y:S01]  /*19be0*/  IMAD R6, R6, 0x80, R7 ;  /* 0x0000008006067824 */ /* 0x000fe200078e0207 */
[C---:B------:R-:W-:Y:S01]  /*19bf0*/  IADD3 R24, R10.reuse, 0x8, RZ ;  /* 0x000000080a187810 */ /* 0x040fe20007ffe0ff */
[----:B------:R-:W-:Y:S01]  /*19c00*/  IMAD R9, R9, c[0x0][0x3d8], RZ ;  /* 0x0000f60009097a24 */ /* 0x000fe200078e02ff */
[----:B------:R-:W2:Y:S01]  /*19c10*/  SHFL.IDX PT, R15, R3, 0x2, 0x1c1f ;  /* 0x005c1f00030f7f89 */ /* 0x000ea200000e0000 */
[----:B------:R-:W-:-:S02]  /*19c20*/  ISETP.GE.OR P4, PT, R10, R4, P1 ;  /* 0x000000040a00720c */ /* 0x000fc40000f86670 */
[----:B------:R-:W-:Y:S01]  /*19c30*/  IMAD R9, R22, c[0x0][0x3dc], R9 ;  /* 0x0000f70016097a24 */ /* 0x000fe200078e0209 */
[----:B------:R-:W-:Y:S01]  /*19c40*/  SHFL.IDX PT, R16, R16, 0x3, 0x1c1f ;  /* 0x007c1f0010107f89 */ /* 0x000fe200000e0000 */
[----:B------:R-:W-:Y:S01]  /*19c50*/  ISETP.GE.OR P3, PT, R24, R4, P1 ;  /* 0x000000041800720c */ /* 0x000fe20000f66670 */
[----:B------:R-:W-:Y:S01]  /*19c60*/  IMAD.WIDE.U32 R22, R22, c[0x0][0x3d8], R26 ;  /* 0x0000f60016167a25 */ /* 0x000fe200078e001a */
[----:B------:R-:W-:Y:S01]  /*19c70*/  IADD3 R45, R6, 0x60, RZ ;  /* 0x00000060062d7810 */ /* 0x000fe20007ffe0ff */
[----:B------:R3:W4:Y:S02]  /*19c80*/  SHFL.IDX PT, R17, R3, 0x3, 0x1c1f ;  /* 0x007c1f0003117f89 */ /* 0x00072400000e0000 */
[----:B------:R-:W-:-:S04]  /*19c90*/  IMAD.IADD R9, R23, 0x1, R9 ;  /* 0x0000000117097824 */ /* 0x000fc800078e0209 */
[----:B-1----:R1:W-:Y:S04]  /*19ca0*/  @!P4 ST.E [R20.64], R5 ;  /* 0x000000051400c985 */ /* 0x0023e8000c101934 */
[----:B------:R-:W-:Y:S01]  /*19cb0*/  @!P3 ST.E [R18.64], R11 ;  /* 0x0000000b1200b985 */ /* 0x000fe2000c101934 */
[-C--:B------:R-:W-:Y:S02]  /*19cc0*/  ISETP.GE.OR P3, PT, R6, R4.reuse, P6 ;  /* 0x000000040600720c */ /* 0x080fe40003766670 */
[C---:B---3--:R-:W-:Y:S02]  /*19cd0*/  IADD3 R3, R10.reuse, 0x40, RZ ;  /* 0x000000400a037810 */ /* 0x048fe40007ffe0ff */
[----:B------:R-:W-:Y:S02]  /*19ce0*/  IADD3 R10, R10, 0x48, RZ ;  /* 0x000000480a0a7810 */ /* 0x000fe40007ffe0ff */
[----:B------:R-:W-:-:S02]  /*19cf0*/  ISETP.GE.OR P2, PT, R3, R4, P1 ;  /* 0x000000040300720c */ /* 0x000fc40000f46670 */
[----:B------:R-:W-:Y:S02]  /*19d00*/  ISETP.GE.OR P1, PT, R10, R4, P1 ;  /* 0x000000040a00720c */ /* 0x000fe40000f26670 */
[----:B------:R-:W-:-:S04]  /*19d10*/  LEA R3, P0, R22, c[0x0][0x380], 0x1 ;  /* 0x0000e00016037a11 */ /* 0x000fc800078008ff */
[----:B------:R-:W-:Y:S01]  /*19d20*/  LEA.HI.X R2, R22, c[0x0][0x384], R9, 0x1, P0 ;  /* 0x0000e10016027a11 */ /* 0x000fe200000f0c09 */
[----:B------:R-:W3:Y:S01]  /*19d30*/  SHFL.IDX PT, R48, R3, RZ, 0x181f ;  /* 0x00181fff03307589 */ /* 0x000ee200000e0000 */
[----:B-1----:R-:W-:-:S03]  /*19d40*/  IADD3 R5, R6, 0x10, RZ ;  /* 0x0000001006057810 */ /* 0x002fc60007ffe0ff */
[----:B------:R-:W1:Y:S04]  /*19d50*/  SHFL.IDX PT, R46, R3, 0x1, 0x181f ;  /* 0x00381f00032e7f89 */ /* 0x000e6800000e0000 */
[----:B--2---:R2:W-:Y:S01]  /*19d60*/  @!P2 ST.E [R14.64], R12 ;  /* 0x0000000c0e00a985 */ /* 0x0045e2000c101934 */
[-C--:B------:R-:W-:Y:S02]  /*19d70*/  ISETP.GE.OR P2, PT, R5, R4.reuse, P6 ;  /* 0x000000040500720c */ /* 0x080fe40003746670 */
[----:B------:R-:W-:Y:S01]  /*19d80*/  IADD3 R5, R6, 0x20, RZ ;  /* 0x0000002006057810 */ /* 0x000fe20007ffe0ff */
[----:B------:R-:W2:Y:S04]  /*19d90*/  SHFL.IDX PT, R14, R2, RZ, 0x181f ;  /* 0x00181fff020e7589 */ /* 0x000ea800000e0000 */
[----:B------:R-:W2:Y:S04]  /*19da0*/  SHFL.IDX PT, R12, R2, 0x1, 0x181f ;  /* 0x00381f00020c7f89 */ /* 0x000ea800000e0000 */
[----:B----4-:R4:W-:Y:S01]  /*19db0*/  @!P1 ST.E [R16.64], R13 ;  /* 0x0000000d10009985 */ /* 0x0109e2000c101934 */
[----:B------:R-:W-:-:S02]  /*19dc0*/  ISETP.GE.OR P1, PT, R5, R4, P6 ;  /* 0x000000040500720c */ /* 0x000fc40003726670 */
[----:B------:R-:W-:Y:S01]  /*19dd0*/  SHF.R.S32.HI R5, RZ, 0x1f, R0 ;  /* 0x0000001fff057819 */ /* 0x000fe20000011400 */
[----:B------:R-:W-:Y:S01]  /*19de0*/  LDS.128 R36, [R8+0x80] ;  /* 0x0000800008247984 */ /* 0x000fe20000000c00 */
[----:B---3--:R-:W-:-:S03]  /*19df0*/  @!P3 LEA R48, P5, R0, R48, 0x1 ;  /* 0x000000300030b211 */ /* 0x008fc600078a08ff */
[----:B------:R-:W3:Y:S01]  /*19e00*/  SHFL.IDX PT, R7, R3, 0x2, 0x181f ;  /* 0x00581f0003077f89 */ /* 0x000ee200000e0000 */
[----:B-1----:R-:W-:-:S03]  /*19e10*/  @!P2 LEA R46, P4, R0, R46, 0x1 ;  /* 0x0000002e002ea211 */ /* 0x002fc600078808ff */
[----:B------:R-:W1:Y:S01]  /*19e20*/  SHFL.IDX PT, R11, R2, 0x2, 0x181f ;  /* 0x00581f00020b7f89 */ /* 0x000e6200000e0000 */
[----:B--2---:R-:W-:-:S03]  /*19e30*/  IADD3 R15, R6, 0x30, RZ ;  /* 0x00000030060f7810 */ /* 0x004fc60007ffe0ff */
[----:B------:R-:W2:Y:S01]  /*19e40*/  SHFL.IDX PT, R10, R3, 0x3, 0x181f ;  /* 0x00781f00030a7f89 */ /* 0x000ea200000e0000 */
[C-C-:B------:R-:W-:Y:S02]  /*19e50*/  @!P3 LEA.HI.X R49, R0.reuse, R14, R5.reuse, 0x1, P5 ;  /* 0x0000000e0031b211 */ /* 0x140fe400028f0c05 */
[----:B------:R-:W-:Y:S01]  /*19e60*/  ISETP.GE.OR P0, PT, R15, R4, P6 ;  /* 0x000000040f00720c */ /* 0x000fe20003706670 */
[----:B------:R-:W-:Y:S01]  /*19e70*/  LDS.128 R32, [R8+0x880] ;  /* 0x0008800008207984 */ /* 0x000fe20000000c00 */
[----:B------:R-:W-:-:S03]  /*19e80*/  @!P2 LEA.HI.X R47, R0, R12, R5, 0x1, P4 ;  /* 0x0000000c002fa211 */ /* 0x000fc600020f0c05 */
[----:B------:R-:W-:Y:S01]  /*19e90*/  LDS.128 R28, [R8+0x1080] ;  /* 0x00108000081c7984 */ /* 0x000fe20000000c00 */
[----:B----4-:R-:W-:-:S03]  /*19ea0*/  IADD3 R13, R6, 0x40, RZ ;  /* 0x00000040060d7810 */ /* 0x010fc60007ffe0ff */
[----:B------:R-:W-:Y:S01]  /*19eb0*/  LDS.128 R24, [R8+0x1880] ;  /* 0x0018800008187984 */ /* 0x000fe20000000c00 */
[----:B------:R-:W-:-:S03]  /*19ec0*/  ISETP.GE.OR P5, PT, R13, R4, P6 ;  /* 0x000000040d00720c */ /* 0x000fc600037a6670 */
[----:B------:R-:W4:Y:S01]  /*19ed0*/  SHFL.IDX PT, R9, R2, 0x3, 0x181f ;  /* 0x00781f0002097f89 */ /* 0x000f2200000e0000 */
[----:B---3--:R-:W-:-:S03]  /*19ee0*/  @!P1 LEA R50, P4, R0, R7, 0x1 ;  /* 0x0000000700329211 */ /* 0x008fc600078808ff */
[----:B------:R-:W-:Y:S01]  /*19ef0*/  LDS.128 R20, [R8+0x2080] ;  /* 0x0020800008147984 */ /* 0x000fe20000000c00 */
[----:B-1----:R-:W-:-:S03]  /*19f00*/  @!P1 LEA.HI.X R51, R0, R11, R5, 0x1, P4 ;  /* 0x0000000b00339211 */ /* 0x002fc600020f0c05 */
[----:B------:R-:W-:Y:S01]  /*19f10*/  LDS.128 R16, [R8+0x2880] ;  /* 0x0028800008107984 */ /* 0x000fe20000000c00 */
[----:B--2---:R-:W-:Y:S02]  /*19f20*/  @!P0 LEA R52, P4, R0, R10, 0x1 ;  /* 0x0000000a00348211 */ /* 0x004fe400078808ff */
[C---:B------:R-:W-:Y:S01]  /*19f30*/  IADD3 R10, R6.reuse, 0x50, RZ ;  /* 0x00000050060a7810 */ /* 0x040fe20007ffe0ff */
[----:B------:R-:W-:Y:S01]  /*19f40*/  LDS.128 R12, [R8+0x3080] ;  /* 0x00308000080c7984 */ /* 0x000fe20000000c00 */
[----:B------:R-:W-:-:S03]  /*19f50*/  IADD3 R6, R6, 0x70, RZ ;  /* 0x0000007006067810 */ /* 0x000fc60007ffe0ff */
[----:B------:R-:W1:Y:S04]  /*19f60*/  SHFL.IDX PT, R43, R3, 0x4, 0x181f ;  /* 0x00981f00032b7f89 */ /* 0x000e6800000e0000 */
[----:B------:R-:W2:Y:S04]  /*19f70*/  SHFL.IDX PT, R41, R3, 0x5, 0x181f ;  /* 0x00b81f0003297f89 */ /* 0x000ea800000e0000 */
[----:B------:R-:W3:Y:S01]  /*19f80*/  SHFL.IDX PT, R7, R3, 0x6, 0x181f ;  /* 0x00d81f0003077f89 */ /* 0x000ee200000e0000 */
[----:B----4-:R-:W-:Y:S02]  /*19f90*/  @!P0 LEA.HI.X R53, R0, R9, R5, 0x1, P4 ;  /* 0x0000000900358211 */ /* 0x010fe400020f0c05 */
[-C--:B------:R-:W-:Y:S01]  /*19fa0*/  ISETP.GE.OR P4, PT, R10, R4.reuse, P6 ;  /* 0x000000040a00720c */ /* 0x080fe20003786670 */
[----:B------:R-:W4:Y:S04]  /*19fb0*/  SHFL.IDX PT, R44, R2, 0x4, 0x181f ;  /* 0x00981f00022c7f89 */ /* 0x000f2800000e0000 */
[----:B------:R-:W1:Y:S04]  /*19fc0*/  SHFL.IDX PT, R42, R2, 0x5, 0x181f ;  /* 0x00b81f00022a7f89 */ /* 0x000e6800000e0000 */
[----:B------:R-:W1:Y:S04]  /*19fd0*/  SHFL.IDX PT, R40, R2, 0x6, 0x181f ;  /* 0x00d81f0002287f89 */ /* 0x000e6800000e0000 */
[----:B------:R-:W1:Y:S04]  /*19fe0*/  LDS.128 R8, [R8+0x3880] ;  /* 0x0038800008087984 */ /* 0x000e680000000c00 */
[----:B------:R-:W-:Y:S01]  /*19ff0*/  @!P3 ST.E.128 [R48.64], R36 ;  /* 0x000000243000b985 */ /* 0x000fe2000c101d34 */
[----:B------:R-:W-:-:S02]  /*1a000*/  ISETP.GE.OR P3, PT, R45, R4, P6 ;  /* 0x000000042d00720c */ /* 0x000fc40003766670 */
[----:B------:R-:W-:Y:S01]  /*1a010*/  ISETP.GE.OR P6, PT, R6, R4, P6 ;  /* 0x000000040600720c */ /* 0x000fe200037c6670 */
[----:B------:R-:W-:Y:S04]  /*1a020*/  @!P2 ST.E.128 [R46.64], R32 ;  /* 0x000000202e00a985 */ /* 0x000fe8000c101d34 */
[----:B------:R1:W-:Y:S04]  /*1a030*/  @!P1 ST.E.128 [R50.64], R28 ;  /* 0x0000001c32009985 */ /* 0x0003e8000c101d34 */
[----:B------:R2:W-:Y:S04]  /*1a040*/  @!P0 ST.E.128 [R52.64], R24 ;  /* 0x0000001834008985 */ /* 0x0005e8000c101d34 */
[----:B------:R-:W1:Y:S04]  /*1a050*/  SHFL.IDX PT, R3, R3, 0x7, 0x181f ;  /* 0x00f81f0003037f89 */ /* 0x000e6800000e0000 */
[----:B------:R-:W2:Y:S01]  /*1a060*/  SHFL.IDX PT, R2, R2, 0x7, 0x181f ;  /* 0x00f81f0002027f89 */ /* 0x000ea200000e0000 */
[----:B-1----:R-:W-:-:S02]  /*1a070*/  @!P5 LEA R28, P2, R0, R43, 0x1 ;  /* 0x0000002b001cd211 */ /* 0x002fc400078408ff */
[C---:B--2---:R-:W-:Y:S02]  /*1a080*/  @!P4 LEA R24, P1, R0.reuse, R41, 0x1 ;  /* 0x000000290018c211 */ /* 0x044fe400078208ff */
[C---:B---3--:R-:W-:Y:S02]  /*1a090*/  @!P3 LEA R26, P0, R0.reuse, R7, 0x1 ;  /* 0x00000007001ab211 */ /* 0x048fe400078008ff */
[C-C-:B----4-:R-:W-:Y:S02]  /*1a0a0*/  @!P5 LEA.HI.X R29, R0.reuse, R44, R5.reuse, 0x1, P2 ;  /* 0x0000002c001dd211 */ /* 0x150fe400010f0c05 */
[C-C-:B------:R-:W-:Y:S02]  /*1a0b0*/  @!P4 LEA.HI.X R25, R0.reuse, R42, R5.reuse, 0x1, P1 ;  /* 0x0000002a0019c211 */ /* 0x140fe400008f0c05 */
        /* <DEDUP_REMOVED lines=9> */
.L_x_318:
        /* <DEDUP_REMOVED lines=31> */
.L_x_320:
[----:B-1----:R-:W1:Y:S01]  /*1a340*/  S2R R5, SR_TID.X ;  /* 0x0000000000057919 */ /* 0x002e620000002100 */
[----:B------:R-:W-:Y:S01]  /*1a350*/  USHF.R.S32.HI UR6, URZ, 0x1f, UR16 ;  /* 0x0000001f3f067899 */ /* 0x000fe20008011410 */
[----:B------:R-:W-:Y:S01]  /*1a360*/  BSSY B0, `(.L_x_321) ;  /* 0x0000029000007945 */ /* 0x000fe20003800000 */
[----:B------:R-:W-:-:S02]  /*1a370*/  USEL UR16, UR16, URZ, !UP1 ;  /* 0x0000003f10107287 */ /* 0x000fc4000c800000 */
[----:B------:R-:W-:Y:S01]  /*1a380*/  USEL UR6, UR6, URZ, !UP1 ;  /* 0x0000003f06067287 */ /* 0x000fe2000c800000 */
[----:B-1----:R-:W-:-:S13]  /*1a390*/  ISETP.GT.AND P0, PT, R5, 0x7f, PT ;  /* 0x0000007f0500780c */ /* 0x002fda0003f04270 */
[----:B------:R-:W-:Y:S05]  /*1a3a0*/  @P0 BRA `(.L_x_322) ;  /* 0x0000024000000947 */ /* 0x000fea0003800000 */
[----:B------:R-:W1:Y:S01]  /*1a3b0*/  S2R R0, SR_CTAID.X ;  /* 0x0000000000007919 */ /* 0x000e620000002500 */
[----:B-----5:R-:W-:Y:S01]  /*1a3c0*/  IMAD R3, R2, c[0x0][0x4e8], RZ ;  /* 0x00013a0002037a24 */ /* 0x020fe200078e02ff */
[----:B-1----:R-:W-:-:S04]  /*1a3d0*/  LEA R0, R0, R5, 0x7 ;  /* 0x0000000500007211 */ /* 0x002fc800078e38ff */
[----:B------:R-:W-:-:S13]  /*1a3e0*/  ISETP.GE.AND P0, PT, R0, R3, PT ;  /* 0x000000030000720c */ /* 0x000fda0003f06270 */
[----:B------:R-:W-:Y:S05]  /*1a3f0*/  @P0 BRA `(.L_x_322) ;  /* 0x000001f000000947 */ /* 0x000fea0003800000 */
[----:B------:R-:W-:Y:S01]  /*1a400*/  IMAD.MOV.U32 R3, RZ, RZ, c[0x0][0x4e8] ;  /* 0x00013a00ff037624 */ /* 0x000fe200078e00ff */
[----:B------:R-:W-:Y:S01]  /*1a410*/  ULDC.64 UR4, c[0x0][0x490] ;  /* 0x0001240000047ab9 */ /* 0x000fe20000000a00 */
[----:B------:R-:W-:Y:S01]  /*1a420*/  IMAD.MOV.U32 R8, RZ, RZ, R0 ;  /* 0x000000ffff087224 */ /* 0x000fe200078e0000 */
[----:B------:R-:W-:Y:S02]  /*1a430*/  UIMAD UR7, UR8, UR4, URZ ;  /* 0x00000004080772a4 */ /* 0x000fe4000f8e023f */
[----:B------:R-:W-:Y:S01]  /*1a440*/  ISETP.NE.AND P0, PT, R3, 0x1, PT ;  /* 0x000000010300780c */ /* 0x000fe20003f05270 */
[----:B------:R-:W-:Y:S02]  /*1a450*/  UMOV UR14, UR12 ;  /* 0x0000000c000e7c82 */ /* 0x000fe40008000000 */
        /* <DEDUP_REMOVED lines=10> */
[C---:B------:R-:W-:Y:S02]  /*1a500*/  IADD3 R6, -R8.reuse, RZ, RZ ;  /* 0x000000ff08067210 */ /* 0x040fe40007ffe1ff */
[----:B------:R-:W-:Y:S02]  /*1a510*/  SHF.R.S32.HI R3, RZ, 0x1f, R8 ;  /* 0x0000001fff037819 */ /* 0x000fe40000011408 */
[----:B------:R-:W-:Y:S01]  /*1a520*/  IADD3 R8, P0, R8, UR14, RZ ;  /* 0x0000000e08087c10 */ /* 0x000fe2000ff1e0ff */
[----:B------:R-:W-:Y:S02]  /*1a530*/  IMAD R6, R6, c[0x0][0x4e8], R0 ;  /* 0x00013a0006067a24 */ /* 0x000fe400078e0200 */
[----:B------:R-:W-:-:S03]  /*1a540*/  IMAD.U32 R0, RZ, RZ, UR5 ;  /* 0x00000005ff007e24 */ /* 0x000fc6000f8e00ff */
        /* <DEDUP_REMOVED lines=10> */
.L_x_322:
[----:B------:R-:W-:Y:S05]  /*1a5f0*/  BSYNC B0 ;  /* 0x0000000000007941 */ /* 0x000fea0003800000 */
.L_x_321:
[----:B-1----:R-:W1:Y:S01]  /*1a600*/  S2R R0, SR_CTAID.X ;  /* 0x0000000000007919 */ /* 0x002e620000002500 */
[----:B------:R-:W-:Y:S01]  /*1a610*/  SHF.R.S32.HI R4, RZ, 0x1f, R5 ;  /* 0x0000001fff047819 */ /* 0x000fe20000011405 */
        /* <DEDUP_REMOVED lines=14> */
[C---:B------:R-:W-:Y:S01]  /*1a700*/  IMAD R6, R5.reuse, 0x10, R4 ;  /* 0x0000001005067824 */ /* 0x040fe200078e0204 */
[----:B------:R-:W-:Y:S01]  /*1a710*/  UIMAD.WIDE.U32 UR14, UR11, UR4, UR14 ;  /* 0x000000040b0e72a5 */ /* 0x000fe2000f8e000e */
[----:B------:R-:W-:Y:S01]  /*1a720*/  IMAD.SHL.U32 R5, R5, 0x8, RZ ;  /* 0x0000000805057824 */ /* 0x000fe200078e00ff */
[----:B------:R-:W-:Y:S01]  /*1a730*/  UIMAD UR7, UR11, UR5, UR7 ;  /* 0x000000050b0772a4 */ /* 0x000fe2000f8e0207 */
[C---:B-1----:R-:W-:Y:S02]  /*1a740*/  IMAD R6, R0.reuse, 0x80, R6 ;  /* 0x0000008000067824 */ /* 0x042fe400078e0206 */
[----:B------:R-:W-:Y:S01]  /*1a750*/  ULDC.64 UR4, c[0x0][0x3f0] ;  /* 0x0000fc0000047ab9 */ /* 0x000fe20000000a00 */
[----:B------:R-:W-:Y:S01]  /*1a760*/  IMAD R4, R0, 0x80, R4 ;  /* 0x0000008000047824 */ /* 0x000fe200078e0204 */
[----:B------:R-:W-:Y:S01]  /*1a770*/  UIMAD UR9, UR6, UR4, URZ ;  /* 0x00000004060972a4 */ /* 0x000fe2000f8e023f */
[----:B------:R-:W-:Y:S01]  /*1a780*/  @P0 IMAD.HI.U32 R3, R6, c[0x0][0x4ec], RZ ;  /* 0x00013b0006030a27 */ /* 0x000fe200078e00ff */
[----:B------:R-:W-:-:S02]  /*1a790*/  UIADD3 UR15, UR7, UR15, URZ ;  /* 0x0000000f070f7290 */ /* 0x000fc4000fffe03f */
[----:B------:R-:W-:Y:S01]  /*1a7a0*/  UIMAD UR5, UR16, UR5, UR9 ;  /* 0x00000005100572a4 */ /* 0x000fe2000f8e0209 */
[----:B------:R-:W-:Y:S01]  /*1a7b0*/  IMAD.MOV.U32 R8, RZ, RZ, R6 ;  /* 0x000000ffff087224 */ /* 0x000fe200078e0006 */
[----:B------:R-:W-:Y:S01]  /*1a7c0*/  @P0 SHF.R.U32.HI R8, RZ, c[0x0][0x4f0], R3 ;  /* 0x00013c00ff080a19 */ /* 0x000fe20000011603 */
[----:B------:R-:W-:Y:S01]  /*1a7d0*/  UIMAD.WIDE.U32 UR14, UR16, UR4, UR14 ;  /* 0x00000004100e72a5 */ /* 0x000fe2000f8e000e */
[----:B------:R-:W-:Y:S02]  /*1a7e0*/  IADD3 R0, R4, 0x10, RZ ;  /* 0x0000001004007810 */ /* 0x000fe40007ffe0ff */
[--C-:B------:R-:W-:Y:S01]  /*1a7f0*/  SHF.R.S32.HI R3, RZ, 0x1f, R8.reuse ;  /* 0x0000001fff037819 */ /* 0x100fe20000011408 */
[----:B------:R-:W-:Y:S01]  /*1a800*/  IMAD.MOV R7, RZ, RZ, -R8 ;  /* 0x000000ffff077224 */ /* 0x000fe200078e0a08 */
[----:B------:R-:W-:Y:S01]  /*1a810*/  UIADD3 UR5, UR15, UR5, URZ ;  /* 0x000000050f057290 */ /* 0x000fe2000fffe03f */
[----:B------:R-:W-:Y:S02]  /*1a820*/  IMAD.U32 R11, RZ, RZ, UR15 ;  /* 0x0000000fff0b7e24 */ /* 0x000fe4000f8e00ff */
[----:B------:R-:W-:-:S02]  /*1a830*/  IMAD R7, R7, c[0x0][0x4e8], R6 ;  /* 0x00013a0007077a24 */ /* 0x000fc400078e0206 */
[----:B------:R-:W-:Y:S02]  /*1a840*/  IMAD R3, R3, c[0x0][0x3e0], RZ ;  /* 0x0000f80003037a24 */ /* 0x000fe400078e02ff */
[----:B------:R-:W-:Y:S01]  /*1a850*/  IMAD.U32 R10, RZ, RZ, UR14 ;  /* 0x0000000eff0a7e24 */ /* 0x000fe2000f8e00ff */
[----:B------:R-:W-:Y:S01]  /*1a860*/  SHF.R.S32.HI R6, RZ, 0x1f, R7 ;  /* 0x0000001fff067819 */ /* 0x000fe20000011407 */
[----:B------:R-:W-:Y:S02]  /*1a870*/  IMAD.U32 R11, RZ, RZ, UR5 ;  /* 0x00000005ff0b7e24 */ /* 0x000fe4000f8e00ff */
[C---:B------:R-:W-:Y:S02]  /*1a880*/  IMAD R3, R8.reuse, c[0x0][0x3e4], R3 ;  /* 0x0000f90008037a24 */ /* 0x040fe400078e0203 */
[----:B------:R-:W-:Y:S01]  /*1a890*/  IMAD.WIDE.U32 R8, R8, c[0x0][0x3e0], R10 ;  /* 0x0000f80008087a25 */ /* 0x000fe200078e000a */
[----:B------:R-:W-:-:S03]  /*1a8a0*/  IADD3 R10, R4, 0x20, RZ ;  /* 0x00000020040a7810 */ /* 0x000fc60007ffe0ff */
[----:B------:R-:W-:Y:S02]  /*1a8b0*/  IMAD R6, R6, c[0x0][0x3d8], RZ ;  /* 0x0000f60006067a24 */ /* 0x000fe400078e02ff */
[----:B------:R-:W-:Y:S01]  /*1a8c0*/  IMAD.IADD R9, R9, 0x1, R3 ;  /* 0x0000000109097824 */ /* 0x000fe200078e0203 */
[----:B------:R-:W-:Y:S01]  /*1a8d0*/  SHF.R.S32.HI R3, RZ, 0x1f, R5 ;  /* 0x0000001fff037819 */ /* 0x000fe20000011405 */
[C---:B------:R-:W-:Y:S02]  /*1a8e0*/  IMAD R6, R7.reuse, c[0x0][0x3dc], R6 ;  /* 0x0000f70007067a24 */ /* 0x040fe400078e0206 */
[----:B------:R-:W-:-:S04]  /*1a8f0*/  IMAD.WIDE.U32 R8, R7, c[0x0][0x3d8], R8 ;  /* 0x0000f60007087a25 */ /* 0x000fc800078e0008 */
[----:B------:R-:W-:Y:S01]  /*1a900*/  IMAD.IADD R6, R9, 0x1, R6 ;  /* 0x0000000109067824 */ /* 0x000fe200078e0206 */
[----:B------:R-:W-:-:S04]  /*1a910*/  LEA R7, P0, R8, c[0x0][0x380], 0x1 ;  /* 0x0000e00008077a11 */ /* 0x000fc800078008ff */
[----:B------:R-:W-:Y:S01]  /*1a920*/  LEA.HI.X R6, R8, c[0x0][0x384], R6, 0x1, P0 ;  /* 0x0000e10008067a11 */ /* 0x000fe200000f0c06 */
[----:B------:R-:W1:Y:S01]  /*1a930*/  SHFL.IDX PT, R12, R7, RZ, 0x181f ;  /* 0x00181fff070c7589 */ /* 0x000e6200000e0000 */
[----:B------:R-:W-:Y:S02]  /*1a940*/  ISETP.GE.AND P0, PT, R5, c[0x0][0x3c8], PT ;  /* 0x0000f20005007a0c */ /* 0x000fe40003f06270 */
[C---:B------:R-:W-:Y:S01]  /*1a950*/  IADD3 R8, R4.reuse, 0x30, RZ ;  /* 0x0000003004087810 */ /* 0x040fe20007ffe0ff */
[----:B------:R-:W2:Y:S01]  /*1a960*/  SHFL.IDX PT, R11, R6, RZ, 0x181f ;  /* 0x00181fff060b7589 */ /* 0x000ea200000e0000 */
[-C--:B------:R-:W-:Y:S02]  /*1a970*/  ISETP.GE.OR P2, PT, R4, R2.reuse, P0 ;  /* 0x000000020400720c */ /* 0x080fe40000746670 */
[-C--:B------:R-:W-:Y:S01]  /*1a980*/  ISETP.GE.OR P4, PT, R0, R2.reuse, P0 ;  /* 0x000000020000720c */ /* 0x080fe20000786670 */
[----:B------:R-:W3:Y:S01]  /*1a990*/  SHFL.IDX PT, R18, R7, 0x1, 0x181f ;  /* 0x00381f0007127f89 */ /* 0x000ee200000e0000 */
[----:B------:R-:W-:-:S02]  /*1a9a0*/  ISETP.GE.OR P3, PT, R10, R2, P0 ;  /* 0x000000020a00720c */ /* 0x000fc40000766670 */
[----:B------:R-:W-:Y:S01]  /*1a9b0*/  IADD3 R0, R4, 0x40, RZ ;  /* 0x0000004004007810 */ /* 0x000fe20007ffe0ff */
[----:B------:R-:W4:Y:S03]  /*1a9c0*/  SHFL.IDX PT, R9, R6, 0x1, 0x181f ;  /* 0x00381f0006097f89 */ /* 0x000f2600000e0000 */
[----:B------:R-:W-:Y:S01]  /*1a9d0*/  ISETP.GE.OR P6, PT, R0, R2, P0 ;  /* 0x000000020000720c */ /* 0x000fe200007c6670 */
[----:B------:R-:W4:Y:S01]  /*1a9e0*/  SHFL.IDX PT, R16, R7, 0x2, 0x181f ;  /* 0x00581f0007107f89 */ /* 0x000f2200000e0000 */
[----:B------:R-:W-:-:S03]  /*1a9f0*/  IADD3 R0, R4, 0x50, RZ ;  /* 0x0000005004007810 */ /* 0x000fc60007ffe0ff */
[----:B------:R-:W4:Y:S01]  /*1aa00*/  SHFL.IDX PT, R17, R6, 0x2, 0x181f ;  /* 0x00581f0006117f89 */ /* 0x000f2200000e0000 */
[----:B------:R-:W-:Y:S02]  /*1aa10*/  ISETP.GE.OR P5, PT, R0, R2, P0 ;  /* 0x000000020000720c */ /* 0x000fe400007a6670 */
[C---:B------:R-:W-:Y:S01]  /*1aa20*/  IADD3 R0, R4.reuse, 0x60, RZ ;  /* 0x0000006004007810 */ /* 0x040fe20007ffe0ff */
[----:B------:R-:W4:Y:S01]  /*1aa30*/  SHFL.IDX PT, R14, R7, 0x3, 0x181f ;  /* 0x00781f00070e7f89 */ /* 0x000f2200000e0000 */
[C---:B-1----:R-:W-:Y:S02]  /*1aa40*/  @!P2 LEA R12, P1, R5.reuse, R12, 0x1 ;  /* 0x0000000c050ca211 */ /* 0x042fe400078208ff */
[----:B------:R-:W-:Y:S01]  /*1aa50*/  IADD3 R4, R4, 0x70, RZ ;  /* 0x0000007004047810 */ /* 0x000fe20007ffe0ff */
[----:B------:R-:W1:Y:S01]  /*1aa60*/  SHFL.IDX PT, R15, R6, 0x3, 0x181f ;  /* 0x00781f00060f7f89 */ /* 0x000e6200000e0000 */
[C---:B--2---:R-:W-:Y:S02]  /*1aa70*/  @!P2 LEA.HI.X R13, R5.reuse, R11, R3, 0x1, P1 ;  /* 0x0000000b050da211 */ /* 0x044fe400008f0c03 */
[----:B------:R-:W-:Y:S01]  /*1aa80*/  ISETP.GE.OR P1, PT, R8, R2, P0 ;  /* 0x000000020800720c */ /* 0x000fe20000726670 */
[----:B------:R-:W2:Y:S04]  /*1aa90*/  SHFL.IDX PT, R10, R7, 0x5, 0x181f ;  /* 0x00b81f00070a7f89 */ /* 0x000ea800000e0000 */
[----:B------:R-:W-:Y:S01]  /*1aaa0*/  @!P2 ST.E.128 [R12.64], RZ ;  /* 0x000000ff0c00a985 */ /* 0x000fe2000c101d34 */
[----:B---3--:R-:W-:-:S03]  /*1aab0*/  @!P4 LEA R18, P2, R5, R18, 0x1 ;  /* 0x000000120512c211 */ /* 0x008fc600078408ff */
[----:B------:R-:W3:Y:S01]  /*1aac0*/  SHFL.IDX PT, R12, R7, 0x4, 0x181f ;  /* 0x00981f00070c7f89 */ /* 0x000ee200000e0000 */
[C-C-:B----4-:R-:W-:Y:S02]  /*1aad0*/  @!P4 LEA.HI.X R19, R5.reuse, R9, R3.reuse, 0x1, P2 ;  /* 0x000000090513c211 */ /* 0x150fe400010f0c03 */
[C---:B------:R-:W-:Y:S01]  /*1aae0*/  @!P3 LEA R16, P2, R5.reuse, R16, 0x1 ;  /* 0x000000100510b211 */ /* 0x040fe200078408ff */
[----:B------:R-:W-:Y:S03]  /*1aaf0*/  SHFL.IDX PT, R8, R7, 0x6, 0x181f ;  /* 0x00d81f0007087f89 */ /* 0x000fe600000e0000 */
[C---:B------:R-:W-:Y:S01]  /*1ab00*/  @!P3 LEA.HI.X R17, R5.reuse, R17, R3, 0x1, P2 ;  /* 0x000000110511b211 */ /* 0x040fe200010f0c03 */
[----:B------:R-:W4:Y:S01]  /*1ab10*/  SHFL.IDX PT, R13, R6, 0x4, 0x181f ;  /* 0x00981f00060d7f89 */ /* 0x000f2200000e0000 */
[----:B------:R-:W-:-:S03]  /*1ab20*/  @!P1 LEA R14, P2, R5, R14, 0x1 ;  /* 0x0000000e050e9211 */ /* 0x000fc600078408ff */
[----:B------:R-:W4:Y:S01]  /*1ab30*/  SHFL.IDX PT, R11, R6, 0x5, 0x181f ;  /* 0x00b81f00060b7f89 */ /* 0x000f2200000e0000 */
[----:B-1----:R-:W-:-:S03]  /*1ab40*/  @!P1 LEA.HI.X R15, R5, R15, R3, 0x1, P2 ;  /* 0x0000000f050f9211 */ /* 0x002fc600010f0c03 */
[----:B------:R-:W1:Y:S01]  /*1ab50*/  SHFL.IDX PT, R9, R6, 0x6, 0x181f ;  /* 0x00d81f0006097f89 */ /* 0x000e6200000e0000 */
[----:B--2---:R-:W-:-:S03]  /*1ab60*/  @!P5 LEA R10, P2, R5, R10, 0x1 ;  /* 0x0000000a050ad211 */ /* 0x004fc600078408ff */
[----:B------:R2:W-:Y:S01]  /*1ab70*/  @!P4 ST.E.128 [R18.64], RZ ;  /* 0x000000ff1200c985 */ /* 0x0005e2000c101d34 */
[-C--:B------:R-:W-:Y:S02]  /*1ab80*/  ISETP.GE.OR P4, PT, R0, R2.reuse, P0 ;  /* 0x000000020000720c */ /* 0x080fe40000786670 */
[----:B------:R-:W-:Y:S01]  /*1ab90*/  ISETP.GE.OR P0, PT, R4, R2, P0 ;  /* 0x000000020400720c */ /* 0x000fe20000706670 */
[----:B------:R2:W-:Y:S01]  /*1aba0*/  @!P3 ST.E.128 [R16.64], RZ ;  /* 0x000000ff1000b985 */ /* 0x0005e2000c101d34 */
[----:B---3--:R-:W-:-:S03]  /*1abb0*/  @!P6 LEA R12, P3, R5, R12, 0x1 ;  /* 0x0000000c050ce211 */ /* 0x008fc600078608ff */
[----:B------:R2:W-:Y:S01]  /*1abc0*/  @!P1 ST.E.128 [R14.64], RZ ;  /* 0x000000ff0e009985 */ /* 0x0005e2000c101d34 */
[----:B----4-:R-:W-:-:S03]  /*1abd0*/  @!P6 LEA.HI.X R13, R5, R13, R3, 0x1, P3 ;  /* 0x0000000d050de211 */ /* 0x010fc600018f0c03 */
[----:B------:R-:W3:Y:S02]  /*1abe0*/  SHFL.IDX PT, R7, R7, 0x7, 0x181f ;  /* 0x00f81f0007077f89 */ /* 0x000ee400000e0000 */
[C---:B------:R-:W-:Y:S02]  /*1abf0*/  @!P4 LEA R8, P1, R5.reuse, R8, 0x1 ;  /* 0x000000080508c211 */ /* 0x040fe400078208ff */
[C-C-:B------:R-:W-:Y:S01]  /*1ac00*/  @!P5 LEA.HI.X R11, R5.reuse, R11, R3.reuse, 0x1, P2 ;  /* 0x0000000b050bd211 */ /* 0x140fe200010f0c03 */
[----:B------:R2:W-:Y:S01]  /*1ac10*/  @!P6 ST.E.128 [R12.64], RZ ;  /* 0x000000ff0c00e985 */ /* 0x0005e2000c101d34 */
[----:B-1----:R-:W-:-:S03]  /*1ac20*/  @!P4 LEA.HI.X R9, R5, R9, R3, 0x1, P1 ;  /* 0x000000090509c211 */ /* 0x002fc600008f0c03 */
[----:B------:R2:W-:Y:S04]  /*1ac30*/  @!P5 ST.E.128 [R10.64], RZ ;  /* 0x000000ff0a00d985 */ /* 0x0005e8000c101d34 */
[----:B------:R-:W1:Y:S04]  /*1ac40*/  SHFL.IDX PT, R6, R6, 0x7, 0x181f ;  /* 0x00f81f0006067f89 */ /* 0x000e6800000e0000 */
[----:B------:R2:W-:Y:S01]  /*1ac50*/  @!P4 ST.E.128 [R8.64], RZ ;  /* 0x000000ff0800c985 */ /* 0x0005e2000c101d34 */
[----:B------:R-:W-:Y:S05]  /*1ac60*/  @P0 EXIT ;  /* 0x000000000000094d */ /* 0x000fea0003800000 */
[----:B---3--:R-:W-:-:S04]  /*1ac70*/  LEA R2, P0, R5, R7, 0x1 ;  /* 0x0000000705027211 */ /* 0x008fc800078008ff */
[----:B-1----:R-:W-:-:S05]  /*1ac80*/  LEA.HI.X R3, R5, R6, R3, 0x1, P0 ;  /* 0x0000000605037211 */ /* 0x002fca00000f0c03 */
[----:B------:R-:W-:Y:S01]  /*1ac90*/  ST.E.128 [R2.64], RZ ;  /* 0x000000ff02007985 */ /* 0x000fe2000c101d34 */
[----:B------:R-:W-:Y:S05]  /*1aca0*/  EXIT ;  /* 0x000000000000794d */ /* 0x000fea0003800000 */
.L_x_323:
        /* <DEDUP_REMOVED lines=13> */
.L_x_802:


//--------------------- .text._ZN7cutlass13device_kernelIN5flash19enable_sm80_to_sm89INS1_16FlashAttnFwdSm80INS1_25CollectiveMainloopFwdSm80ILi4ELi1ELb0EN4cute5tupleIJNS5_1CILi128EEENS7_ILi96EEENS7_ILi64EEEEEELi64ENS_6half_tEfNS_4arch4Sm80ELb0ELb1ELb0ELb1ELb1ELb1ELb1ELb0EEENS1_21CollectiveEpilogueFwdINS6_IJS8_SA_S9_EEENS6_IJNS7_ILi1EEESI_SI_EEESC_SE_Li128ELb1ELb1ELb0ELb0EEENS1_19SingleTileSchedulerILb1ELb0ELb1ELi128EEEEEEEEEvNT_6ParamsE --------------------------
	.section	.text._ZN7cutlass13device_kernelIN5flash19enable_sm80_to_sm89INS1_16FlashAttnFwdSm80INS1_25CollectiveMainloopFwdSm80ILi4ELi1ELb0EN4cute5tupleIJNS5_1CILi128EEENS7_ILi96EEENS7_ILi64EEEEEELi64ENS_6half_tEfNS_4arch4Sm80ELb0ELb1ELb0ELb1ELb1ELb1ELb1ELb0EEENS1_21CollectiveEpilogueFwdINS6_IJS8_SA_S9_EEENS6_IJNS7_ILi1EEESI_SI_EEESC_SE_Li128ELb1ELb1ELb0ELb0EEENS1_19SingleTileSchedulerILb1ELb0ELb1ELi128EEEEEEEEEvNT_6ParamsE,"ax",@progbits
	.sectioninfo	@"SHI_REGISTERS=255"
	.align	128
.text._ZN7cutlass13device_kernelIN5flash19enable_sm80_to_sm89INS1_16FlashAttnFwdSm80INS1_25CollectiveMainloopFwdSm80ILi4ELi1ELb0EN4cute5tupleIJNS5_1CILi128EEENS7_ILi96EEENS7_ILi64EEEEEELi64ENS_6half_tEfNS_4arch4Sm80ELb0ELb1ELb0ELb1ELb1ELb1ELb1ELb0EEENS1_21CollectiveEpilogueFwdINS6_IJS8_SA_S9_EEENS6_IJNS7_ILi1EEESI_SI_EEESC_SE_Li128ELb1ELb1ELb0ELb0EEENS1_19SingleTileSchedulerILb1ELb0ELb1ELi128EEEEEEEEEvNT_6ParamsE:
        .type           _ZN7cutlass13device_kernelIN5flash19enable_sm80_to_sm89INS1_16FlashAttnFwdSm80INS1_25CollectiveMainloopFwdSm80ILi4ELi1ELb0EN4cute5tupleIJNS5_1CILi128EEENS7_ILi96EEENS7_ILi64EEEEEELi64ENS_6half_tEfNS_4arch4Sm80ELb0ELb1ELb0ELb1ELb1ELb1ELb1ELb0EEENS1_21CollectiveEpilogueFwdINS6_IJS8_SA_S9_EEENS6_IJNS7_ILi1EEESI_SI_EEESC_SE_Li128ELb1ELb1ELb0ELb0EEENS1_19SingleTileSchedulerILb1ELb0ELb1ELi128EEEEEEEEEvNT_6ParamsE,@function
        .size           _ZN7cutlass13device_kernelIN5flash19enable_sm80_to_sm89INS1_16FlashAttnFwdSm80INS1_25CollectiveMainloopFwdSm80ILi4ELi1ELb0EN4cute5tupleIJNS5_1CILi128EEENS7_ILi96EEENS7_ILi64EEEEEELi64ENS_6half_tEfNS_4arch4Sm80ELb0ELb1ELb0ELb1ELb1ELb1ELb1ELb0EEENS1_21CollectiveEpilogueFwdINS6_IJS8_SA_S9_EEENS6_IJNS7_ILi1EEESI_SI_EEESC_SE_Li128ELb1ELb1ELb0ELb0EEENS1_19SingleTileSchedulerILb1ELb0ELb1ELi128EEEEEEEEEvNT_6ParamsE,(.L_x_803 - _ZN7cutlass13device_kernelIN5flash19enable_sm80_to_sm89INS1_16FlashAttnFwdSm80INS1_25CollectiveMainloopFwdSm80ILi4ELi1ELb0EN4cute5tupleIJNS5_1CILi128EEENS7_ILi96EEENS7_ILi64EEEEEELi64ENS_6half_tEfNS_4arch4Sm80ELb0ELb1ELb0ELb1ELb1ELb1ELb1ELb0EEENS1_21CollectiveEpilogueFwdINS6_IJS8_SA_S9_EEENS6_IJNS7_ILi1EEESI_SI_EEESC_SE_Li128ELb1ELb1ELb0ELb0EEENS1_19SingleTileSchedulerILb1ELb0ELb1ELi128EEEEEEEEEvNT_6ParamsE)
        .other          _ZN7cutlass13device_kernelIN5flash19enable_sm80_to_sm89INS1_16FlashAttnFwdSm80INS1_25CollectiveMainloopFwdSm80ILi4ELi1ELb0EN4cute5tupleIJNS5_1CILi128EEENS7_ILi96EEENS7_ILi64EEEEEELi64ENS_6half_tEfNS_4arch4Sm80ELb0ELb1ELb0ELb1ELb1ELb1ELb1ELb0EEENS1_21CollectiveEpilogueFwdINS6_IJS8_SA_S9_EEENS6_IJNS7_ILi1EEESI_SI_EEESC_SE_Li128ELb1ELb1ELb0ELb0EEENS1_19SingleTileSchedulerILb1ELb0ELb1ELi128EEEEEEEEEvNT_6ParamsE,@"STO_CUDA_ENTRY STV_DEFAULT"
_ZN7cutlass13device_kernelIN5flash19enable_sm80_to_sm89INS1_16FlashAttnFwdSm80INS1_25CollectiveMainloopFwdSm80ILi4ELi1ELb0EN4cute5tupleIJNS5_1CILi128EEENS7_ILi96EEENS7_ILi64EEEEEELi64ENS_6half_tEfNS_4arch4Sm80ELb0ELb1ELb0ELb1ELb1ELb1ELb1ELb0EEENS1_21CollectiveEpilogueFwdINS6_IJS8_SA_S9_EEENS6_IJNS7_ILi1EEESI_SI_EEESC_SE_Li128ELb1ELb1ELb0ELb0EEENS1_19SingleTileSchedulerILb1ELb0ELb1ELi128EEEEEEEEEvNT_6ParamsE:
[----:B------:R-:W-:Y:S02]  /*0000*/  MOV R1, c[0x0][0x28] ;  /* 0x00000a0000017a02 */ /* 0x000fe40000000f00 */
[----:B------:R-:W1:Y:S01]  /*0010*/  S2R R204, SR_TID.X ;  /* 0x0000000000cc7919 */ /* 0x000e620000002100 */
[----:B------:R-:W-:Y:S01]  /*0020*/  IMAD.MOV.U32 R11, RZ, RZ, 0x4 ;  /* 0x00000004ff0b7424 */ /* 0x000fe200078e00ff */
[----:B------:R-:W2:Y:S01]  /*0030*/  S2UR UR17, SR_CTAID.X ;  /* 0x00000000001179c3 */ /* 0x000ea20000002500 */
[----:B------:R-:W-:Y:S01]  /*0040*/  ULDC.64 UR14, c[0x0][0x118] ;  /* 0x00004600000e7ab9 */ /* 0x000fe20000000a00 */
[----:B------:R-:W3:Y:S01]  /*0050*/  S2R R4, SR_CTAID.Z ;  /* 0x0000000000047919 */ /* 0x000ee20000002700 */
[----:B------:R-:W-:-:S05]  /*0060*/  IADD3 R1, R1, -0x40, RZ ;  /* 0xffffffc001017810 */ /* 0x000fca0007ffe0ff */
[----:B------:R-:W4:Y:S01]  /*0070*/  S2UR UR11, SR_CTAID.Z ;  /* 0x00000000000b79c3 */ /* 0x000f220000002700 */
[----:B-1----:R-:W-:Y:S01]  /*0080*/  SHF.R.U32.HI R0, RZ, 0x5, R204 ;  /* 0x00000005ff007819 */ /* 0x002fe200000116cc */
[----:B---3--:R-:W-:-:S05]  /*0090*/  IMAD.WIDE R2, R4, R11, c[0x0][0x568] ;  /* 0x00015a0004027625 */ /* 0x008fca00078e020b */
[----:B------:R-:W1:Y:S02]  /*00a0*/  SHFL.IDX PT, R0, R0, RZ, 0x1f ;  /* 0x00001fff00007589 */ /* 0x000e6400000e0000 */
[----:B-1----:R-:W-:-:S13]  /*00b0*/  ISETP.NE.AND P0, PT, R0, RZ, PT ;  /* 0x000000ff0000720c */ /* 0x002fda0003f05270 */
[----:B--2-4-:R-:W-:Y:S05]  /*00c0*/  @!P0 BRA `(.L_x_324) ;  /* 0x0000017000008947 */ /* 0x014fea0003800000 */
[----:B------:R-:W-:-:S04]  /*00d0*/  ISETP.NE.U32.AND P0, PT, RZ, c[0x0][0x568], PT ;  /* 0x00015a00ff007a0c */ /* 0x000fc80003f05070 */
[----:B------:R-:W-:-:S13]  /*00e0*/  ISETP.NE.AND.EX P0, PT, RZ, c[0x0][0x56c], PT, P0 ;  /* 0x00015b00ff007a0c */ /* 0x000fda0003f05300 */
[----:B------:R-:W-:Y:S05]  /*00f0*/  @!P0 BRA `(.L_x_325) ;  /* 0x0000003000008947 */ /* 0x000fea0003800000 */
[----:B------:R-:W2:Y:S02]  /*0100*/  LDG.E R0, [R2.64] ;  /* 0x0000000e02007981 */ /* 0x000ea4000c1e1900 */
[----:B--2---:R1:W2:Y:S02]  /*0110*/  R2UR UR5, R0 ;  /* 0x00000000000573c2 */ /* 0x0042a400000e0000 */
[----:B-12---:R-:W-:Y:S05]  /*0120*/  BRA `(.L_x_326) ;  /* 0x000000b000007947 */ /* 0x006fea0003800000 */
.L_x_325:
[----:B------:R-:W-:-:S04]  /*0130*/  ISETP.NE.U32.AND P0, PT, RZ, c[0x0][0x560], PT ;  /* 0x00015800ff007a0c */ /* 0x000fc80003f05070 */
[----:B------:R-:W-:-:S13]  /*0140*/  ISETP.NE.AND.EX P0, PT, RZ, c[0x0][0x564], PT, P0 ;  /* 0x00015900ff007a0c */ /* 0x000fda0003f05300 */
[----:B------:R-:W-:Y:S05]  /*0150*/  @!P0 BRA `(.L_x_327) ;  /* 0x0000007000008947 */ /* 0x000fea0003800000 */
[----:B------:R-:W-:-:S05]  /*0160*/  IMAD.WIDE R2, R4, R11, c[0x0][0x560] ;  /* 0x0001580004027625 */ /* 0x000fca00078e020b */
[----:B------:R-:W2:Y:S04]  /*0170*/  LDG.E R4, [R2.64] ;  /* 0x0000000e02047981 */ /* 0x000ea8000c1e1900 */
[----:B------:R-:W3:Y:S01]  /*0180*/  LDG.E R0, [R2.64+0x4] ;  /* 0x0000040e02007981 */ /* 0x000ee2000c1e1900 */
[----:B--2---:R-:W1:Y:S08]  /*0190*/  R2UR UR4, R4 ;  /* 0x00000000040473c2 */ /* 0x004e7000000e0000 */
[----:B---3--:R-:W1:Y:S02]  /*01a0*/  R2UR UR5, R0 ;  /* 0x00000000000573c2 */ /* 0x008e6400000e0000 */
[----:B-1----:R-:W-:Y:S01]  /*01b0*/  UIADD3 UR5, -UR4, UR5, URZ ;  /* 0x0000000504057290 */ /* 0x002fe2000fffe13f */
[----:B------:R-:W-:Y:S05]  /*01c0*/  BRA `(.L_x_326) ;  /* 0x0000001000007947 */ /* 0x000fea0003800000 */
.L_x_327:
[----:B------:R-:W-:Y:S02]  /*01d0*/  ULDC UR5, c[0x0][0x54c] ;  /* 0x0001530000057ab9 */ /* 0x000fe40000000800 */
.L_x_326:
[----:B------:R-:W-:Y:S02]  /*01e0*/  ULDC UR4, c[0x0][0x548] ;  /* 0x0001520000047ab9 */ /* 0x000fe40000000800 */
[----:B------:R-:W-:-:S02]  /*01f0*/  USHF.L.U32 UR17, UR17, 0x7, URZ ;  /* 0x0000000711117899 */ /* 0x000fc4000800063f */
[----:B------:R-:W-:-:S04]  /*0200*/  UIMAD UR4, UR5, UR4, URZ ;  /* 0x00000004050472a4 */ /* 0x000fc8000f8e023f */
[----:B------:R-:W-:-:S04]  /*0210*/  UISETP.GE.AND UP0, UPT, UR17, UR4, UPT ;  /* 0x000000041100728c */ /* 0x000fc8000bf06270 */
[----:B------:R-:W-:Y:S01]  /*0220*/  USEL UR11, UR11, 0xffffffff, !UP0 ;  /* 0xffffffff0b0b7887 */ /* 0x000fe2000c000000 */
[----:B------:R-:W-:Y:S05]  /*0230*/  BRA `(.L_x_328) ;  /* 0x0000016000007947 */ /* 0x000fea0003800000 */
.L_x_324:
[----:B------:R-:W-:-:S04]  /*0240*/  ISETP.NE.U32.AND P0, PT, RZ, c[0x0][0x568], PT ;  /* 0x00015a00ff007a0c */ /* 0x000fc80003f05070 */
[----:B------:R-:W-:-:S13]  /*0250*/  ISETP.NE.AND.EX P0, PT, RZ, c[0x0][0x56c], PT, P0 ;  /* 0x00015b00ff007a0c */ /* 0x000fda0003f05300 */
[----:B------:R-:W-:Y:S05]  /*0260*/  @!P0 BRA `(.L_x_329) ;  /* 0x0000003000008947 */ /* 0x000fea0003800000 */
[----:B------:R-:W2:Y:S02]  /*0270*/  LDG.E R0, [R2.64] ;  /* 0x0000000e02007981 */ /* 0x000ea4000c1e1900 */
[----:B--2---:R1:W2:Y:S02]  /*0280*/  R2UR UR5, R0 ;  /* 0x00000000000573c2 */ /* 0x0042a400000e0000 */
[----:B-12---:R-:W-:Y:S05]  /*0290*/  BRA `(.L_x_330) ;  /* 0x000000b000007947 */ /* 0x006fea0003800000 */
.L_x_329:
        /* <DEDUP_REMOVED lines=10> */
.L_x_331:
[----:B------:R-:W-:Y:S02]  /*0340*/  ULDC UR5, c[0x0][0x54c] ;  /* 0x0001530000057ab9 */ /* 0x000fe40000000800 */
.L_x_330:
[----:B------:R-:W-:Y:S02]  /*0350*/  ULDC UR4, c[0x0][0x548] ;  /* 0x0001520000047ab9 */ /* 0x000fe40000000800 */
[----:B------:R-:W-:-:S02]  /*0360*/  USHF.L.U32 UR17, UR17, 0x7, URZ ;  /* 0x0000000711117899 */ /* 0x000fc4000800063f */
[----:B------:R-:W-:-:S04]  /*0370*/  UIMAD UR4, UR5, UR4, URZ ;  /* 0x00000004050472a4 */ /* 0x000fc8000f8e023f */
[----:B------:R-:W-:-:S04]  /*0380*/  UISETP.GE.AND UP0, UPT, UR17, UR4, UPT ;  /* 0x000000041100728c */ /* 0x000fc8000bf06270 */
[----:B------:R-:W-:-:S06]  /*0390*/  USEL UR11, UR11, 0xffffffff, !UP0 ;  /* 0xffffffff0b0b7887 */ /* 0x000fcc000c000000 */
.L_x_328:
[----:B------:R-:W-:-:S13]  /*03a0*/  ISETP.LE.AND P0, PT, RZ, UR11, PT ;  /* 0x0000000bff007c0c */ /* 0x000fda000bf03270 */
[----:B------:R-:W-:Y:S05]  /*03b0*/  @!P0 EXIT ;  /* 0x000000000000894d */ /* 0x000fea0003800000 */
[----:B------:R-:W-:Y:S01]  /*03c0*/  ISETP.NE.U32.AND P0, PT, RZ, c[0x0][0x370], PT ;  /* 0x0000dc00ff007a0c */ /* 0x000fe20003f05070 */
[----:B------:R-:W-:Y:S01]  /*03d0*/  ULDC.64 UR4, c[0x0][0x358] ;  /* 0x0000d60000047ab9 */ /* 0x000fe20000000a00 */
[----:B------:R-:W-:Y:S01]  /*03e0*/  ISETP.NE.U32.AND P1, PT, RZ, c[0x0][0x360], PT ;  /* 0x0000d800ff007a0c */ /* 0x000fe20003f25070 */
[----:B------:R-:W-:Y:S01]  /*03f0*/  IMAD.U32 R2, RZ, RZ, UR11 ;  /* 0x0000000bff027e24 */ /* 0x000fe2000f8e00ff */
[----:B------:R-:W-:Y:S01]  /*0400*/  ISETP.NE.AND.EX P3, PT, RZ, c[0x0][0x374], PT, P0 ;  /* 0x0000dd00ff007a0c */ /* 0x000fe20003f65300 */
[----:B------:R-:W-:Y:S01]  /*0410*/  IMAD.U32 R0, RZ, RZ, UR11 ;  /* 0x0000000bff007e24 */ /* 0x000fe2000f8e00ff */
[----:B------:R-:W-:Y:S01]  /*0420*/  ISETP.NE.AND.EX P1, PT, RZ, c[0x0][0x364], PT, P1 ;  /* 0x0000d900ff007a0c */ /* 0x000fe20003f25310 */
[----:B------:R-:W-:Y:S01]  /*0430*/  UISETP.NE.U32.AND UP2, UPT, URZ, UR4, UPT ;  /* 0x000000043f00728c */ /* 0x000fe2000bf45070 */
[----:B------:R-:W-:Y:S02]  /*0440*/  ISETP.NE.U32.AND P2, PT, RZ, c[0x0][0x348], PT ;  /* 0x0000d200ff007a0c */ /* 0x000fe40003f45070 */
[----:B------:R-:W-:Y:S01]  /*0450*/  MOV R4, UR11 ;  /* 0x0000000b00047c02 */ /* 0x000fe20008000f00 */
[----:B------:R-:W-:Y:S01]  /*0460*/  UISETP.NE.AND.EX UP2, UPT, URZ, UR5, UPT, UP2 ;  /* 0x000000053f00728c */ /* 0x000fe2000bf45320 */
[----:B------:R-:W-:-:S02]  /*0470*/  ISETP.NE.AND.EX P2, PT, RZ, c[0x0][0x34c], PT, P2 ;  /* 0x0000d300ff007a0c */ /* 0x000fc40003f45320 */
[----:B------:R-:W-:Y:S01]  /*0480*/  ISETP.NE.U32.AND P4, PT, RZ, c[0x0][0x350], PT ;  /* 0x0000d400ff007a0c */ /* 0x000fe20003f85070 */
[----:B------:R-:W-:-:S04]  /*0490*/  IMAD.WIDE R4, R11, R4, c[0x0][0x348] ;  /* 0x0000d2000b047625 */ /* 0x000fc800078e0204 */
[----:B------:R-:W-:Y:S01]  /*04a0*/  @P3 IMAD.WIDE R6, R11, R2, c[0x0][0x370] ;  /* 0x0000dc000b063625 */ /* 0x000fe200078e0202 */
[----:B------:R-:W-:-:S03]  /*04b0*/  ISETP.NE.AND.EX P4, PT, RZ, c[0x0][0x354], PT, P4 ;  /* 0x0000d500ff007a0c */ /* 0x000fc60003f85340 */
[----:B------:R-:W-:Y:S01]  /*04c0*/  @P1 IMAD.WIDE R2, R11, R0, c[0x0][0x360] ;  /* 0x0000d8000b021625 */ /* 0x000fe200078e0200 */
[----:B------:R-:W-:Y:S01]  /*04d0*/  PLOP3.LUT P0, PT, PT, PT, UP2, 0x80, 0x0 ;  /* 0x000000000000781c */ /* 0x000fe20003f0f028 */
[----:B------:R1:W2:Y:S04]  /*04e0*/  @P3 LDG.E R9, [R6.64] ;  /* 0x0000000e06093981 */ /* 0x0002a8000c1e1900 */
[----:B------:R3:W4:Y:S01]  /*04f0*/  @P1 LDG.E R0, [R2.64] ;  /* 0x0000000e02001981 */ /* 0x000722000c1e1900 */
[----:B------:R-:W-:Y:S01]  /*0500*/  IMAD.MOV.U32 R28, RZ, RZ, RZ ;  /* 0x000000ffff1c7224 */ /* 0x000fe200078e00ff */
[----:B------:R-:W-:Y:S02]  /*0510*/  MOV R10, RZ ;  /* 0x000000ff000a7202 */ /* 0x000fe40000000f00 */
[----:B------:R-:W4:Y:S01]  /*0520*/  @P2 LDG.E R8, [R4.64] ;  /* 0x0000000e04082981 */ /* 0x000f22000c1e1900 */
[----:B-1----:R-:W-:Y:S01]  /*0530*/  MOV R6, UR11 ;  /* 0x0000000b00067c02 */ /* 0x002fe20008000f00 */
[----:B---3--:R-:W-:-:S04]  /*0540*/  IMAD.U32 R2, RZ, RZ, UR11 ;  /* 0x0000000bff027e24 */ /* 0x008fc8000f8e00ff */
[----:B------:R-:W-:-:S04]  /*0550*/  IMAD.WIDE R6, R11, R6, c[0x0][0x358] ;  /* 0x0000d6000b067625 */ /* 0x000fc800078e0206 */
[----:B------:R-:W-:Y:S01]  /*0560*/  IMAD.WIDE R2, R11, R2, c[0x0][0x350] ;  /* 0x0000d4000b027625 */ /* 0x000fe200078e0202 */
[----:B------:R1:W5:Y:S04]  /*0570*/  @P0 LDG.E R10, [R6.64] ;  /* 0x0000000e060a0981 */ /* 0x000368000c1e1900 */
[----:B------:R1:W5:Y:S01]  /*0580*/  @P4 LDG.E R28, [R2.64] ;  /* 0x0000000e021c4981 */ /* 0x000362000c1e1900 */
[----:B------:R-:W3:Y:S01]  /*0590*/  S2UR UR8, SR_CTAID.Y ;  /* 0x00000000000879c3 */ /* 0x000ee20000002600 */
[----:B------:R-:W-:Y:S02]  /*05a0*/  UMOV UR9, URZ ;  /* 0x0000003f00097c82 */ /* 0x000fe40008000000 */
[----:B------:R-:W-:Y:S02]  /*05b0*/  ULDC UR10, c[0x0][0x168] ;  /* 0x00005a00000a7ab9 */ /* 0x000fe40000000800 */
[----:B------:R-:W-:-:S02]  /*05c0*/  UMOV UR23, URZ ;  /* 0x0000003f00177c82 */ /* 0x000fc40008000000 */
[----:B------:R-:W-:Y:S02]  /*05d0*/  ULDC UR4, c[0x0][0x2ac] ;  /* 0x0000ab0000047ab9 */ /* 0x000fe40000000800 */
[----:B------:R-:W-:Y:S02]  /*05e0*/  ULDC UR31, c[0x0][0x1d0] ;  /* 0x00007400001f7ab9 */ /* 0x000fe40000000800 */
[----:B------:R-:W-:-:S03]  /*05f0*/  UIMAD UR31, UR4, UR31, URZ ;  /* 0x0000001f041f72a4 */ /* 0x000fc6000f8e023f */
[----:B------:R-:W-:Y:S02]  /*0600*/  ULDC UR4, c[0x0][0x228] ;  /* 0x00008a0000047ab9 */ /* 0x000fe40000000800 */
[----:B---3--:R-:W-:Y:S01]  /*0610*/  USHF.R.S32.HI UR22, URZ, 0x1f, UR8 ;  /* 0x0000001f3f167899 */ /* 0x008fe20008011408 */
[----:B--2---:R1:W2:Y:S08]  /*0620*/  @P3 R2UR UR9, R9 ;  /* 0x00000000090933c2 */ /* 0x0042b000000e0000 */
[----:B----4-:R1:W3:Y:S08]  /*0630*/  @P1 R2UR UR10, R0 ;  /* 0x00000000000a13c2 */ /* 0x0102f000000e0000 */
[----:B------:R1:W4:Y:S01]  /*0640*/  @P2 R2UR UR23, R8 ;  /* 0x00000000081723c2 */ /* 0x00032200000e0000 */
[----:B------:R-:W-:Y:S05]  /*0650*/  @P1 BRA `(.L_x_332) ;  /* 0x0000006000001947 */ /* 0x000fea0003800000 */
[----:B------:R-:W-:Y:S05]  /*0660*/  @!P2 BRA `(.L_x_332) ;  /* 0x000000500000a947 */ /* 0x000fea0003800000 */
[----:B-1--4-:R1:W4:Y:S04]  /*0670*/  LDG.E R0, [R4.64] ;  /* 0x0000000e04007981 */ /* 0x012328000c1e1900 */
[----:B-1-3--:R-:W3:Y:S01]  /*0680*/  LDG.E R4, [R4.64+0x4] ;  /* 0x0000040e04047981 */ /* 0x00aee2000c1e1900 */
[----:B----4-:R-:W1:Y:S08]  /*0690*/  R2UR UR10, R0 ;  /* 0x00000000000a73c2 */ /* 0x010e7000000e0000 */
[----:B---3--:R-:W1:Y:S02]  /*06a0*/  R2UR UR5, R4 ;  /* 0x00000000040573c2 */ /* 0x008e6400000e0000 */
[----:B-1----:R-:W-:-:S06]  /*06b0*/  UIADD3 UR10, -UR10, UR5, URZ ;  /* 0x000000050a0a7290 */ /* 0x002fcc000fffe13f */
.L_x_332:
[----:B------:R-:W-:-:S04]  /*06c0*/  ISETP.NE.U32.AND P1, PT, RZ, c[0x0][0x368], PT ;  /* 0x0000da00ff007a0c */ /* 0x000fc80003f25070 */
[----:B------:R-:W-:-:S13]  /*06d0*/  ISETP.NE.AND.EX P1, PT, RZ, c[0x0][0x36c], PT, P1 ;  /* 0x0000db00ff007a0c */ /* 0x000fda0003f25310 */
[----:B------:R-:W-:Y:S05]  /*06e0*/  @!P1 BRA `(.L_x_333) ;  /* 0x0000005000009947 */ /* 0x000fea0003800000 */
[----:B-1----:R-:W-:-:S05]  /*06f0*/  MOV R0, UR11 ;  /* 0x0000000b00007c02 */ /* 0x002fca0008000f00 */
[----:B------:R-:W-:-:S05]  /*0700*/  IMAD.WIDE R2, R11, R0, c[0x0][0x368] ;  /* 0x0000da000b027625 */ /* 0x000fca00078e0200 */
[----:B----4-:R-:W4:Y:S02]  /*0710*/  LDG.E R0, [R2.64] ;  /* 0x0000000e02007981 */ /* 0x010f24000c1e1900 */
[----:B----4-:R1:W4:Y:S02]  /*0720*/  R2UR UR31, R0 ;  /* 0x00000000001f73c2 */ /* 0x01032400000e0000 */
[----:B-1--4-:R-:W-:Y:S05]  /*0730*/  BRA `(.L_x_334) ;  /* 0x0000006000007947 */ /* 0x012fea0003800000 */
.L_x_333:
[----:B------:R-:W-:Y:S05]  /*0740*/  @!P4 BRA `(.L_x_334) ;  /* 0x000000500000c947 */ /* 0x000fea0003800000 */
[----:B-1--4-:R1:W4:Y:S04]  /*0750*/  LDG.E R0, [R2.64] ;  /* 0x0000000e02007981 */ /* 0x012328000c1e1900 */
[----:B-1-3--:R-:W3:Y:S01]  /*0760*/  LDG.E R2, [R2.64+0x4] ;  /* 0x0000040e02027981 */ /* 0x00aee2000c1e1900 */
[----:B----4-:R-:W1:Y:S08]  /*0770*/  R2UR UR31, R0 ;  /* 0x00000000001f73c2 */ /* 0x010e7000000e0000 */
[----:B---3--:R-:W1:Y:S02]  /*0780*/  R2UR UR5, R2 ;  /* 0x00000000020573c2 */ /* 0x008e6400000e0000 */
[----:B-1----:R-:W-:-:S06]  /*0790*/  UIADD3 UR31, -UR31, UR5, URZ ;  /* 0x000000051f1f7290 */ /* 0x002fcc000fffe13f */
.L_x_334:
[----:B----4-:R1:W4:Y:S01]  /*07a0*/  @P0 LDG.E R4, [R6.64] ;  /* 0x0000000e06040981 */ /* 0x010322000c1e1900 */
[----:B------:R-:W-:Y:S01]  /*07b0*/  ISETP.NE.U32.AND P1, PT, RZ, c[0x0][0x378], PT ;  /* 0x0000de00ff007a0c */ /* 0x000fe20003f25070 */
[----:B-1----:R-:W-:Y:S01]  /*07c0*/  IMAD.U32 R0, RZ, RZ, UR11 ;  /* 0x0000000bff007e24 */ /* 0x002fe2000f8e00ff */
[----:B------:R-:W-:Y:S01]  /*07d0*/  MOV R131, UR31 ;  /* 0x0000001f00837c02 */ /* 0x000fe20008000f00 */
[----:B------:R-:W-:-:S02]  /*07e0*/  ULDC UR5, c[0x0][0x2c4] ;  /* 0x0000b10000057ab9 */ /* 0x000fc40000000800 */
[----:B------:R-:W-:Y:S01]  /*07f0*/  ULDC.64 UR18, c[0x0][0x2c8] ;  /* 0x0000b20000127ab9 */ /* 0x000fe20000000a00 */
[----:B---3--:R-:W3:Y:S01]  /*0800*/  @P0 LDG.E R6, [R6.64+0x4] ;  /* 0x0000040e06060981 */ /* 0x008ee2000c1e1900 */
[----:B------:R-:W-:-:S13]  /*0810*/  ISETP.NE.AND.EX P1, PT, RZ, c[0x0][0x37c], PT, P1 ;  /* 0x0000df00ff007a0c */ /* 0x000fda0003f25310 */
[----:B------:R-:W-:-:S05]  /*0820*/  @P1 IMAD.WIDE R2, R11, R0, c[0x0][0x378] ;  /* 0x0000de000b021625 */ /* 0x000fca00078e0200 */
[----:B------:R1:W5:Y:S01]  /*0830*/  @P1 LDG.E R131, [R2.64] ;  /* 0x0000000e02831981 */ /* 0x000362000c1e1900 */
[----:B------:R-:W-:Y:S02]  /*0840*/  UISETP.NE.AND UP0, UPT, UR5, 0x1, UPT ;  /* 0x000000010500788c */ /* 0x000fe4000bf05270 */
[----:B--2---:R-:W-:Y:S02]  /*0850*/  UIADD3 UR5, -UR9, UR31, URZ ;  /* 0x0000001f09057290 */ /* 0x004fe4000fffe13f */
[----:B------:R-:W-:Y:S02]  /*0860*/  UIADD3 UR16, UR17, 0x7f, URZ ;  /* 0x0000007f11107890 */ /* 0x000fe4000fffe03f */
[----:B------:R-:W-:-:S05]  /*0870*/  UP2UR UR13, UPR, URZ, 0x1 ;  /* 0x000000013f0d7883 */ /* 0x000fca0008000000 */
[----:B------:R-:W-:-:S04]  /*0880*/  @UP0 UIADD3 UR20, UR17, 0x7f, URZ ;  /* 0x0000007f11140890 */ /* 0x000fc8000fffe03f */
[----:B------:R-:W-:-:S04]  /*0890*/  UIMAD.WIDE.U32 UR20, UR20, UR18, URZ ;  /* 0x00000012141472a5 */ /* 0x000fc8000f8e003f */
[----:B------:R-:W-:-:S03]  /*08a0*/  @UP0 USHF.R.U32.HI UR16, URZ, UR19, UR21 ;  /* 0x000000133f100299 */ /* 0x000fc60008011615 */
[----:B------:R-:W-:Y:S02]  /*08b0*/  ULDC.64 UR18, c[0x0][0x328] ;  /* 0x0000ca0000127ab9 */ /* 0x000fe40000000a00 */
[----:B------:R-:W-:-:S04]  /*08c0*/  UISETP.GE.AND UP0, UPT, UR19, 0x1, UPT ;  /* 0x000000011300788c */ /* 0x000fc8000bf06270 */
[----:B------:R-:W-:Y:S01]  /*08d0*/  UP2UR UR12, UPR, URZ, 0x1 ;  /* 0x000000013f0c7883 */ /* 0x000fe20008000000 */
[----:B----4-:R-:W2:Y:S08]  /*08e0*/  @P0 R2UR UR6, R4 ;  /* 0x00000000040603c2 */ /* 0x010eb000000e0000 */
[----:B---3--:R-:W2:Y:S01]  /*08f0*/  @P0 R2UR UR7, R6 ;  /* 0x00000000060703c2 */ /* 0x008ea200000e0000 */
[----:B------:R-:W-:Y:S01]  /*0900*/  PLOP3.LUT P0, PT, PT, PT, UP0, 0x40, 0x0 ;  /* 0x000000000000781c */ /* 0x000fe20003f0e808 */
[----:B--2---:R-:W-:-:S04]  /*0910*/  @UP2 UIADD3 UR4, -UR6, UR7, URZ ;  /* 0x0000000706042290 */ /* 0x004fc8000fffe13f */
[----:B------:R-:W-:-:S04]  /*0920*/  UIADD3 UR7, UR5, UR4, URZ ;  /* 0x0000000405077290 */ /* 0x000fc8000fffe03f */
[----:B------:R-:W-:-:S04]  /*0930*/  UIADD3 UR26, UR7, 0x1, -UR10 ;  /* 0x00000001071a7890 */ /* 0x000fc8000fffe80a */
[----:B------:R-:W-:-:S04]  /*0940*/  UIADD3 UR16, UR26, UR16, URZ ;  /* 0x000000101a107290 */ /* 0x000fc8000fffe03f */
[----:B------:R-:W-:-:S06]  /*0950*/  UIADD3 UR18, UR16, UR18, URZ ;  /* 0x0000001210127290 */ /* 0x000fcc000fffe03f */
[----:B------:R-:W-:Y:S01]  /*0960*/  IMAD.U32 R0, RZ, RZ, UR18 ;  /* 0x00000012ff007e24 */ /* 0x000fe2000f8e00ff */
[----:B------:R-:W-:Y:S05]  /*0970*/  @P0 BRA `(.L_x_335) ;  /* 0x0000011000000947 */ /* 0x000fea0003800000 */
[----:B-1----:R-:W-:Y:S01]  /*0980*/  ISETP.LT.AND P0, PT, RZ, UR16, PT ;  /* 0x00000010ff007c0c */ /* 0x002fe2000bf01270 */
[----:B------:R-:W-:-:S12]  /*0990*/  UIADD3 UR6, UR16, -0x1, URZ ;  /* 0xffffffff10067890 */ /* 0x000fd8000fffe03f */
[----:B------:R-:W-:Y:S05]  /*09a0*/  @P0 BRA `(.L_x_336) ;  /* 0x0000007000000947 */ /* 0x000fea0003800000 */
[----:B------:R-:W-:Y:S02]  /*09b0*/  UISETP.NE.AND UP0, UPT, UR19, 0x1, UPT ;  /* 0x000000011300788c */ /* 0x000fe4000bf05270 */
[----:B------:R-:W-:Y:S02]  /*09c0*/  UIADD3 UR6, -UR16, URZ, URZ ;  /* 0x0000003f10067290 */ /* 0x000fe4000fffe13f */
[----:B------:R-:W-:Y:S02]  /*09d0*/  ULDC.64 UR20, c[0x0][0x330] ;  /* 0x0000cc0000147ab9 */ /* 0x000fe40000000a00 */
[----:B------:R-:W-:-:S05]  /*09e0*/  UIMAD.WIDE.U32 UR24, UR6, UR20, URZ ;  /* 0x00000014061872a5 */ /* 0x000fca000f8e003f */
[----:B------:R-:W-:-:S04]  /*09f0*/  @UP0 USHF.R.U32.HI UR6, URZ, UR21, UR25 ;  /* 0x000000153f060299 */ /* 0x000fc80008011619 */
[----:B------:R-:W-:Y:S01]  /*0a00*/  ULOP3.LUT UR6, URZ, UR6, URZ, 0x33, !UPT ;  /* 0x000000063f067292 */ /* 0x000fe2000f8e333f */
[----:B------:R-:W-:Y:S05]  /*0a10*/  BRA `(.L_x_337) ;  /* 0x0000004000007947 */ /* 0x000fea0003800000 */
.L_x_336:
[----:B------:R-:W-:Y:S02]  /*0a20*/  UISETP.NE.AND UP0, UPT, UR19, 0x1, UPT ;  /* 0x000000011300788c */ /* 0x000fe4000bf05270 */
[----:B------:R-:W-:Y:S02]  /*0a30*/  ULDC.64 UR20, c[0x0][0x330] ;  /* 0x0000cc0000147ab9 */ /* 0x000fe40000000a00 */
[----:B------:R-:W-:-:S07]  /*0a40*/  UIMAD.WIDE.U32 UR24, UR6, UR20, URZ ;  /* 0x00000014061872a5 */ /* 0x000fce000f8e003f */
[----:B------:R-:W-:Y:S02]  /*0a50*/  @UP0 USHF.R.U32.HI UR6, URZ, UR21, UR25 ;  /* 0x000000153f060299 */ /* 0x000fe40008011619 */
.L_x_337:
[----:B------:R-:W-:Y:S02]  /*0a60*/  ULDC UR16, c[0x0][0x32c] ;  /* 0x0000cb0000107ab9 */ /* 0x000fe40000000800 */
[----:B------:R-:W-:-:S06]  /*0a70*/  UIMAD UR16, UR6, UR19, UR16 ;  /* 0x00000013061072a4 */ /* 0x000fcc000f8e0210 */
[----:B------:R-:W-:Y:S02]  /*0a80*/  IMNMX R0, R0, UR16, PT ;  /* 0x0000001000007c17 */ /* 0x000fe4000b800200 */
.L_x_335:
[----:B-1----:R-:W-:Y:S02]  /*0a90*/  UISETP.NE.AND UP0, UPT, UR13, URZ, UPT ;  /* 0x0000003f0d00728c */ /* 0x002fe4000bf05270 */
[----:B------:R-:W-:Y:S02]  /*0aa0*/  ULDC.64 UR20, c[0x0][0x2c8] ;  /* 0x0000b20000147ab9 */ /* 0x000fe40000000a00 */
[----:B------:R-:W-:Y:S02]  /*0ab0*/  UIMAD.WIDE.U32 UR24, UR17, UR20, URZ ;  /* 0x00000014111872a5 */ /* 0x000fe4000f8e003f */
[----:B------:R-:W-:Y:S02]  /*0ac0*/  UMOV UR18, UR17 ;  /* 0x0000001100127c82 */ /* 0x000fe40008000000 */
[----:B------:R-:W-:Y:S02]  /*0ad0*/  UIADD3 UR28, UR7, 0x5f, URZ ;  /* 0x0000005f071c7890 */ /* 0x000fe4000fffe03f */
[----:B------:R-:W-:-:S02]  /*0ae0*/  UIADD3 UR16, UR7, -UR10, URZ ;  /* 0x8000000a07107290 */ /* 0x000fc4000fffe03f */
[----:B------:R-:W-:Y:S02]  /*0af0*/  @UP0 USHF.R.U32.HI UR18, URZ, UR21, UR25 ;  /* 0x000000153f120299 */ /* 0x000fe40008011619 */
[----:B------:R-:W-:Y:S02]  /*0b00*/  UISETP.GE.AND UP0, UPT, UR19, 0x1, UPT ;  /* 0x000000011300788c */ /* 0x000fe4000bf06270 */
[----:B------:R-:W-:Y:S02]  /*0b10*/  UIMAD.WIDE UR28, UR28, 0x2aaaaaab, URZ ;  /* 0x2aaaaaab1c1c78a5 */ /* 0x000fe4000f8e023f */
[----:B------:R-:W-:Y:S02]  /*0b20*/  UIADD3 UR20, UR16, UR18, URZ ;  /* 0x0000001210147290 */ /* 0x000fe4000fffe03f */
[----:B------:R-:W-:Y:S01]  /*0b30*/  PLOP3.LUT P0, PT, PT, PT, UP0, 0x40, 0x0 ;  /* 0x000000000000781c */ /* 0x000fe20003f0e808 */
[----:B------:R-:W-:Y:S02]  /*0b40*/  ULDC UR6, c[0x0][0x324] ;  /* 0x0000c90000067ab9 */ /* 0x000fe40000000800 */
[----:B------:R-:W-:-:S02]  /*0b50*/  UMOV UR21, UR29 ;  /* 0x0000001d00157c82 */ /* 0x000fc40008000000 */
[----:B------:R-:W-:Y:S02]  /*0b60*/  USHF.R.U32.HI UR25, URZ, 0x1f, UR21 ;  /* 0x0000001f3f197899 */ /* 0x000fe40008011615 */
[----:B------:R-:W-:Y:S02]  /*0b70*/  UIADD3 UR6, UR20, -UR6, URZ ;  /* 0x8000000614067290 */ /* 0x000fe4000fffe03f */
[----:B------:R-:W-:-:S04]  /*0b80*/  ULEA.HI.SX32 UR25, UR21, UR25, 0x1c ;  /* 0x0000001915197291 */ /* 0x000fc8000f8fe23f */
[----:B------:R-:W-:Y:S05]  /*0b90*/  @P0 BRA `(.L_x_338) ;  /* 0x0000014000000947 */ /* 0x000fea0003800000 */
        /* <DEDUP_REMOVED lines=11> */
.L_x_339:
[----:B------:R-:W-:-:S03]  /*0c50*/  UISETP.NE.AND UP0, UPT, UR19, 0x1, UPT ;  /* 0x000000011300788c */ /* 0x000fc6000bf05270 */
[----:B------:R-:W-:Y:S02]  /*0c60*/  ULDC.64 UR18, c[0x0][0x330] ;  /* 0x0000cc0000127ab9 */ /* 0x000fe40000000a00 */
[----:B------:R-:W-:-:S07]  /*0c70*/  UIMAD.WIDE.U32 UR28, UR20, UR18, URZ ;  /* 0x00000012141c72a5 */ /* 0x000fce000f8e003f */
[----:B------:R-:W-:Y:S02]  /*0c80*/  @UP0 UMOV UR21, UR29 ;  /* 0x0000001d00150c82 */ /* 0x000fe40008000000 */
[----:B------:R-:W-:Y:S02]  /*0c90*/  @UP0 USHF.R.U32.HI UR20, URZ, UR19, UR21 ;  /* 0x000000133f140299 */ /* 0x000fe40008011615 */
.L_x_340:
[----:B------:R-:W-:Y:S02]  /*0ca0*/  ULDC UR18, c[0x0][0x32c] ;  /* 0x0000cb0000127ab9 */ /* 0x000fe40000000800 */
[----:B------:R-:W-:-:S04]  /*0cb0*/  UIMAD UR18, UR20, UR18, URZ ;  /* 0x00000012141272a4 */ /* 0x000fc8000f8e023f */
[----:B------:R-:W-:-:S04]  /*0cc0*/  UISETP.LT.AND UP0, UPT, UR6, UR18, UPT ;  /* 0x000000120600728c */ /* 0x000fc8000bf01270 */
[----:B------:R-:W-:-:S03]  /*0cd0*/  USEL UR6, UR6, UR18, !UP0 ;  /* 0x0000001206067287 */ /* 0x000fc6000c000000 */
.L_x_338:
[----:B------:R-:W-:Y:S01]  /*0ce0*/  IADD3 R0, R0, 0x5f, RZ ;  /* 0x0000005f00007810 */ /* 0x000fe20007ffe0ff */
[----:B------:R-:W-:-:S04]  /*0cf0*/  UIMAD.WIDE UR20, UR6, 0x2aaaaaab, URZ ;  /* 0x2aaaaaab061478a5 */ /* 0x000fc8000f8e023f */
[----:B------:R-:W-:-:S03]  /*0d00*/  IMAD.HI R0, R0, 0x2aaaaaab, RZ ;  /* 0x2aaaaaab00007827 */ /* 0x000fc600078e02ff */
[----:B------:R-:W-:Y:S01]  /*0d10*/  UMOV UR19, UR21 ;  /* 0x0000001500137c82 */ /* 0x000fe20008000000 */
[----:B------:R-:W1:Y:S01]  /*0d20*/  R2UR UR18, R0 ;  /* 0x00000000001273c2 */ /* 0x000e6200000e0000 */
[----:B------:R-:W-:-:S04]  /*0d30*/  USHF.R.U32.HI UR6, URZ, 0x1f, UR19 ;  /* 0x0000001f3f067899 */ /* 0x000fc80008011613 */
[----:B------:R-:W-:-:S04]  /*0d40*/  ULEA.HI.SX32 UR6, UR19, UR6, 0x1c ;  /* 0x0000000613067291 */ /* 0x000fc8000f8fe23f */
[----:B------:R-:W-:-:S04]  /*0d50*/  UISETP.LT.AND UP1, UPT, URZ, UR6, UPT ;  /* 0x000000063f00728c */ /* 0x000fc8000bf21270 */
[----:B------:R-:W-:-:S04]  /*0d60*/  USEL UR6, URZ, UR6, !UP1 ;  /* 0x000000063f067287 */ /* 0x000fc8000c800000 */
[----:B------:R-:W-:-:S04]  /*0d70*/  UIMAD UR6, UR6, 0x60, -UR5 ;  /* 0x00000060060678a4 */ /* 0x000fc8000f8e0a05 */
[----:B------:R-:W-:Y:S02]  /*0d80*/  UISETP.LT.AND UP1, UPT, URZ, UR6, UPT ;  /* 0x000000063f00728c */ /* 0x000fe4000bf21270 */
[----:B-1----:R-:W-:Y:S02]  /*0d90*/  USHF.R.U32.HI UR20, URZ, 0x1f, UR18 ;  /* 0x0000001f3f147899 */ /* 0x002fe40008011612 */
[----:B------:R-:W-:Y:S02]  /*0da0*/  USEL UR6, URZ, UR6, !UP1 ;  /* 0x000000063f067287 */ /* 0x000fe4000c800000 */
[----:B------:R-:W-:Y:S02]  /*0db0*/  ULEA.HI.SX32 UR20, UR18, UR20, 0x1c ;  /* 0x0000001412147291 */ /* 0x000fe4000f8fe23f */
[----:B------:R-:W-:Y:S02]  /*0dc0*/  UIMAD.WIDE.U32 UR28, UR6, -0x55555555, URZ ;  /* 0xaaaaaaab061c78a5 */ /* 0x000fe4000f8e003f */
[----:B------:R-:W-:-:S02]  /*0dd0*/  UISETP.LT.AND UP0, UPT, UR20, UR25, UPT ;  /* 0x000000191400728c */ /* 0x000fc4000bf01270 */
[----:B------:R-:W-:Y:S02]  /*0de0*/  USHF.R.U32.HI UR24, URZ, 0x6, UR29 ;  /* 0x000000063f187899 */ /* 0x000fe4000801161d */
[----:B------:R-:W-:-:S04]  /*0df0*/  USEL UR20, UR20, UR25, UP0 ;  /* 0x0000001914147287 */ /* 0x000fc80008000000 */
[----:B------:R-:W-:-:S03]  /*0e00*/  UIMAD UR20, UR20, 0x60, -UR5 ;  /* 0x00000060141478a4 */ /* 0x000fc6000f8e0a05 */
[----:B------:R-:W-:Y:S02]  /*0e10*/  UMOV UR5, UR24 ;  /* 0x0000001800057c82 */ /* 0x000fe40008000000 */
[----:B------:R-:W-:-:S04]  /*0e20*/  UISETP.LT.AND UP0, UPT, UR20, UR4, UPT ;  /* 0x000000041400728c */ /* 0x000fc8000bf01270 */
[----:B------:R-:W-:-:S04]  /*0e30*/  USEL UR20, UR20, UR4, UP0 ;  /* 0x0000000414147287 */ /* 0x000fc80008000000 */
[----:B------:R-:W-:-:S11]  /*0e40*/  UISETP.GT.AND UP0, UPT, UR20, UR6, UPT ;  /* 0x000000061400728c */ /* 0x000fd6000bf04270 */
[----:B------:R-:W-:-:S04]  /*0e50*/  @UP0 UIADD3 UR20, UR20, 0x5f, URZ ;  /* 0x0000005f14140890 */ /* 0x000fc8000fffe03f */
[----:B------:R-:W-:-:S04]  /*0e60*/  UIMAD.WIDE UR18, UR20, 0x2aaaaaab, URZ ;  /* 0x2aaaaaab141278a5 */ /* 0x000fc8000f8e023f */
[----:B------:R-:W-:-:S04]  /*0e70*/  @UP0 USHF.R.U32.HI UR6, URZ, 0x1f, UR19 ;  /* 0x0000001f3f060899 */ /* 0x000fc80008011613 */
[----:B------:R-:W-:-:S04]  /*0e80*/  @UP0 ULEA.HI.SX32 UR5, UR19, UR6, 0x1c ;  /* 0x0000000613050291 */ /* 0x000fc8000f8fe23f */
[----:B------:R-:W-:-:S06]  /*0e90*/  UISETP.GT.AND UP0, UPT, UR5, UR24, UPT ;  /* 0x000000180500728c */ /* 0x000fcc000bf04270 */
[----:B------:R-:W-:-:S13]  /*0ea0*/  PLOP3.LUT P0, PT, PT, PT, UP0, 0x80, 0x0 ;  /* 0x000000000000781c */ /* 0x000fda0003f0f008 */
[----:B------:R-:W-:Y:S05]  /*0eb0*/  @!P0 BRA `(.L_x_341) ;  /* 0x0000615000008947 */ /* 0x000fea0003800000 */
[----:B------:R-:W-:Y:S01]  /*0ec0*/  ISETP.NE.U32.AND P0, PT, RZ, c[0x0][0x340], PT ;  /* 0x0000d000ff007a0c */ /* 0x000fe20003f05070 */
[----:B------:R-:W-:Y:S01]  /*0ed0*/  IMAD.U32 R0, RZ, RZ, UR11 ;  /* 0x0000000bff007e24 */ /* 0x000fe2000f8e00ff */
[----:B------:R-:W-:Y:S01]  /*0ee0*/  SHF.R.S32.HI R29, RZ, 0x1f, R204 ;  /* 0x0000001fff1d7819 */ /* 0x000fe200000114cc */
[----:B------:R-:W-:Y:S01]  /*0ef0*/  IMAD.MOV.U32 R134, RZ, RZ, 0x60 ;  /* 0x00000060ff867424 */ /* 0x000fe200078e00ff */
[----:B------:R-:W-:Y:S01]  /*0f00*/  ISETP.NE.AND.EX P5, PT, RZ, c[0x0][0x344], PT, P0 ;  /* 0x0000d100ff007a0c */ /* 0x000fe20003fa5300 */
[----:B------:R-:W-:-:S12]  /*0f10*/  ULDC.64 UR18, c[0x0][0x240] ;  /* 0x0000900000127ab9 */ /* 0x000fd80000000a00 */
[----:B------:R-:W-:-:S05]  /*0f20*/  @P5 IMAD.WIDE R2, R11, R0, c[0x0][0x340] ;  /* 0x0000d0000b025625 */ /* 0x000fca00078e0200 */
[----:B------:R1:W2:Y:S01]  /*0f30*/  @P5 LDG.E R27, [R2.64] ;  /* 0x0000000e021b5981 */ /* 0x0002a2000c1e1900 */
[CC--:B------:R-:W-:Y:S01]  /*0f40*/  LEA.HI R0, R29.reuse, R204.reuse, RZ, 0x3 ;  /* 0x000000cc1d007211 */ /* 0x0c0fe200078f18ff */
[----:B------:R-:W-:Y:S01]  /*0f50*/  IMAD.WIDE.U32 R142, R134, c[0x0][0x238], RZ ;  /* 0x00008e00868e7a25 */ /* 0x000fe200078e00ff */
[----:B------:R-:W-:Y:S01]  /*0f60*/  UIMAD UR18, UR22, UR18, URZ ;  /* 0x00000012161272a4 */ /* 0x000fe2000f8e023f */
[C---:B------:R-:W-:Y:S01]  /*0f70*/  LEA.HI R9, R29.reuse, R204, RZ, 0x6 ;  /* 0x000000cc1d097211 */ /* 0x040fe200078f30ff */
[----:B------:R-:W-:Y:S01]  /*0f80*/  UIADD3 UR6, UR5, -0x1, URZ ;  /* 0xffffffff05067890 */ /* 0x000fe2000fffe03f */
[----:B------:R-:W-:Y:S01]  /*0f90*/  SHF.R.S32.HI R6, RZ, 0x3, R0 ;  /* 0x00000003ff067819 */ /* 0x000fe20000011400 */
[----:B------:R-:W3:Y:S01]  /*0fa0*/  R2UR UR33, R143 ;  /* 0x000000008f2173c2 */ /* 0x000ee200000e0000 */
[----:B------:R-:W-:Y:S01]  /*0fb0*/  LOP3.LUT R0, R0, 0x1ffffff8, RZ, 0xc0, !PT ;  /* 0x1ffffff800007812 */ /* 0x000fe200078ec0ff */
[----:B------:R-:W-:Y:S01]  /*0fc0*/  USHF.R.S32.HI UR30, URZ, 0x1f, UR11 ;  /* 0x0000001f3f1e7899 */ /* 0x000fe2000801140b */
[C---:B-----5:R-:W-:Y:S01]  /*0fd0*/  IADD3 R110, P0, R6.reuse, R10, RZ ;  /* 0x0000000a066e7210 */ /* 0x060fe20007f1e0ff */
[----:B------:R-:W-:Y:S01]  /*0fe0*/  UIMAD UR27, UR8, UR19, UR18 ;  /* 0x00000013081b72a4 */ /* 0x000fe2000f8e0212 */
[----:B------:R-:W-:Y:S01]  /*0ff0*/  IADD3 R109, -R6, UR4, RZ ;  /* 0x00000004066d7c10 */ /* 0x000fe2000fffe1ff */
[----:B------:R-:W-:Y:S01]  /*1000*/  IMAD.IADD R0, R204, 0x1, -R0 ;  /* 0x00000001cc007824 */ /* 0x000fe200078e0a00 */
[----:B------:R-:W-:Y:S01]  /*1010*/  USEL UR29, UR11, URZ, !UP2 ;  /* 0x0000003f0b1d7287 */ /* 0x000fe2000d000000 */
[----:B------:R-:W-:Y:S01]  /*1020*/  IMAD.U32 R8, RZ, RZ, UR6 ;  /* 0x00000006ff087e24 */ /* 0x000fe2000f8e00ff */
[----:B------:R-:W-:Y:S01]  /*1030*/  UMOV UR21, 0x60 ;  /* 0x0000006000157882 */ /* 0x000fe20000000000 */
[----:B------:R-:W-:Y:S01]  /*1040*/  IMAD.SHL.U32 R4, R0, 0x8, RZ ;  /* 0x0000000800047824 */ /* 0x000fe200078e00ff */
[----:B------:R-:W-:Y:S01]  /*1050*/  ULDC UR20, c[0x0][0x23c] ;  /* 0x00008f0000147ab9 */ /* 0x000fe20000000800 */
[----:B------:R-:W-:Y:S01]  /*1060*/  IMAD R8, R8, -0x60, R109 ;  /* 0xffffffa008087824 */ /* 0x000fe200078e026d */
[----:B------:R-:W-:Y:S01]  /*1070*/  USEL UR28, UR30, URZ, !UP2 ;  /* 0x0000003f1e1c7287 */ /* 0x000fe2000d000000 */
[----:B------:R-:W-:Y:S01]  /*1080*/  IMAD.U32 R84, RZ, RZ, UR29 ;  /* 0x0000001dff547e24 */ /* 0x000fe2000f8e00ff */
[----:B------:R-:W-:Y:S01]  /*1090*/  SHF.R.S32.HI R5, RZ, 0x1f, R4 ;  /* 0x0000001fff057819 */ /* 0x000fe20000011404 */
[----:B------:R-:W-:Y:S01]  /*10a0*/  UIMAD UR20, UR21, UR20, URZ ;  /* 0x00000014151472a4 */ /* 0x000fe2000f8e023f */
[----:B------:R-:W-:Y:S01]  /*10b0*/  ISETP.GE.AND P4, PT, R8, 0x11, PT ;  /* 0x000000110800780c */ /* 0x000fe20003f86270 */
[----:B------:R-:W-:Y:S01]  /*10c0*/  ULDC.64 UR18, c[0x0][0x248] ;  /* 0x0000920000127ab9 */ /* 0x000fe20000000a00 */
[----:B-1----:R-:W-:Y:S01]  /*10d0*/  SHF.R.S32.HI R2, RZ, 0x1f, R10 ;  /* 0x0000001fff027819 */ /* 0x002fe2000001140a */
[----:B------:R-:W-:Y:S01]  /*10e0*/  UIMAD UR18, UR28, UR18, URZ ;  /* 0x000000121c1272a4 */ /* 0x000fe2000f8e023f */
[----:B------:R-:W-:Y:S01]  /*10f0*/  IMAD R7, R134, c[0x0][0x294], RZ ;  /* 0x0000a50086077a24 */ /* 0x000fe200078e02ff */
[----:B------:R-:W-:Y:S01]  /*1100*/  ISETP.GE.AND P1, PT, R8, 0x1, PT ;  /* 0x000000010800780c */ /* 0x000fe20003f26270 */
[----:B------:R-:W-:Y:S01]  /*1110*/  IMAD.MOV.U32 R133, RZ, RZ, c[0x0][0x238] ;  /* 0x00008e00ff857624 */ /* 0x000fe200078e00ff */
[----:B------:R-:W-:Y:S01]  /*1120*/  LEA.HI.X.SX32 R111, R6, R2, 0x1, P0 ;  /* 0x00000002066f7211 */ /* 0x000fe200000f0eff */
[----:B------:R-:W-:Y:S01]  /*1130*/  IMAD.WIDE.U32 R2, R110, c[0x0][0x238], R4 ;  /* 0x00008e006e027a25 */ /* 0x000fe200078e0004 */
[----:B------:R-:W-:Y:S01]  /*1140*/  UIMAD UR19, UR29, UR19, UR18 ;  /* 0x000000131d1372a4 */ /* 0x000fe2000f8e0212 */
[----:B------:R1:W4:Y:S01]  /*1150*/  R2UR UR5, R7 ;  /* 0x00000000070573c2 */ /* 0x00032200000e0000 */
[----:B------:R-:W-:Y:S01]  /*1160*/  LEA.HI R26, R29, R204, RZ, 0x2 ;  /* 0x000000cc1d1a7211 */ /* 0x000fe200078f10ff */
[----:B------:R-:W-:Y:S01]  /*1170*/  IMAD R0, R111, c[0x0][0x238], RZ ;  /* 0x00008e006f007a24 */ /* 0x000fe200078e02ff */
[----:B------:R-:W-:Y:S01]  /*1180*/  ISETP.GE.AND P6, PT, R4, c[0x0][0x1d4], PT ;  /* 0x0000750004007a0c */ /* 0x000fe20003fc6270 */
[----:B------:R-:W-:Y:S01]  /*1190*/  IMAD.MOV.U32 R132, RZ, RZ, c[0x0][0x23c] ;  /* 0x00008f00ff847624 */ /* 0x000fe200078e00ff */
[----:B------:R-:W-:Y:S01]  /*11a0*/  SHF.R.S32.HI R35, RZ, 0x2, R26 ;  /* 0x00000002ff237819 */ /* 0x000fe2000001141a */
[----:B------:R-:W-:Y:S01]  /*11b0*/  IMAD R0, R110, c[0x0][0x23c], R0 ;  /* 0x00008f006e007a24 */ /* 0x000fe200078e0200 */
[C---:B------:R-:W-:Y:S01]  /*11c0*/  ISETP.GE.AND P3, PT, R8.reuse, 0x21, PT ;  /* 0x000000210800780c */ /* 0x040fe20003f66270 */
[----:B------:R-:W-:Y:S01]  /*11d0*/  IMAD.U32 R12, RZ, RZ, UR8 ;  /* 0x00000008ff0c7e24 */ /* 0x000fe2000f8e00ff */
[----:B------:R-:W-:Y:S01]  /*11e0*/  ISETP.GE.AND P2, PT, R8, 0x41, PT ;  /* 0x000000410800780c */ /* 0x000fe20003f46270 */
[----:B------:R-:W-:Y:S01]  /*11f0*/  IMAD.IADD R3, R3, 0x1, R0 ;  /* 0x0000000103037824 */ /* 0x000fe200078e0200 */
[C---:B------:R-:W-:Y:S01]  /*1200*/  IADD3 R138, R35.reuse, 0x20, RZ ;  /* 0x00000020238a7810 */ /* 0x040fe20007ffe0ff */
[----:B------:R-:W-:Y:S01]  /*1210*/  IMAD.U32 R0, RZ, RZ, UR8 ;  /* 0x00000008ff007e24 */ /* 0x000fe2000f8e00ff */
[----:B------:R-:W-:Y:S01]  /*1220*/  IADD3 R137, R35, 0x40, RZ ;  /* 0x0000004023897810 */ /* 0x000fe20007ffe0ff */
[----:B------:R-:W-:Y:S01]  /*1230*/  IMAD.WIDE.U32 R12, R12, c[0x0][0x260], R4 ;  /* 0x000098000c0c7a25 */ /* 0x000fe200078e0004 */
[----:B------:R-:W-:Y:S01]  /*1240*/  UMOV UR36, 0x6 ;  /* 0x0000000600247882 */ /* 0x000fe20000000000 */
[----:B------:R2:W4:Y:S01]  /*1250*/  R2UR UR32, R142 ;  /* 0x000000008e2073c2 */ /* 0x00052200000e0000 */
[----:B------:R-:W-:Y:S01]  /*1260*/  UMOV UR38, 0x5 ;  /* 0x0000000500267882 */ /* 0x000fe20000000000 */
[----:B------:R-:W-:Y:S01]  /*1270*/  IMAD.WIDE.U32 R2, R0, c[0x0][0x240], R2 ;  /* 0x0000900000027a25 */ /* 0x000fe200078e0002 */
[----:B------:R-:W-:Y:S01]  /*1280*/  ULDC UR34, c[0x0][0x284] ;  /* 0x0000a10000227ab9 */ /* 0x000fe20000000800 */
[----:B------:R-:W-:-:S02]  /*1290*/  P2R R130, PR, RZ, 0x40 ;  /* 0x00000040ff827803 */ /* 0x000fc40000000000 */
[----:B------:R-:W-:Y:S01]  /*12a0*/  IMAD.SHL.U32 R0, R6, 0x40, RZ ;  /* 0x0000004006007824 */ /* 0x000fe200078e00ff */
[----:B------:R-:W-:Y:S01]  /*12b0*/  IADD3 R3, R3, UR27, RZ ;  /* 0x0000001b03037c10 */ /* 0x000fe2000fffe0ff */
[----:B---3--:R-:W-:Y:S01]  /*12c0*/  UIADD3 UR27, UR33, UR20, URZ ;  /* 0x00000014211b7290 */ /* 0x008fe2000fffe03f */
[----:B------:R-:W-:Y:S01]  /*12d0*/  IMAD.MOV.U32 R14, RZ, RZ, R12 ;  /* 0x000000ffff0e7224 */ /* 0x000fe200078e000c */
[----:B------:R-:W-:Y:S01]  /*12e0*/  USHF.R.S32.HI UR20, URZ, 0x1f, UR6 ;  /* 0x0000001f3f147899 */ /* 0x000fe20008011406 */
[----:B------:R-:W-:Y:S01]  /*12f0*/  LOP3.LUT R0, R0, 0x1c0, RZ, 0xc0, !PT ;  /* 0x000001c000007812 */ /* 0x000fe200078ec0ff */
[----:B------:R-:W-:Y:S01]  /*1300*/  UIMAD UR18, UR27, UR6, URZ ;  /* 0x000000061b1272a4 */ /* 0x000fe2000f8e023f */
[----:B------:R-:W-:Y:S01]  /*1310*/  IMAD.WIDE.U32 R116, R84, c[0x0][0x248], R2 ;  /* 0x0000920054747a25 */ /* 0x000fe200078e0002 */
[----:B------:R-:W-:Y:S02]  /*1320*/  IADD3 R127, R28, UR31, RZ ;  /* 0x0000001f1c7f7c10 */ /* 0x000fe4000fffe0ff */
[----:B-1----:R-:W-:Y:S01]  /*1330*/  LOP3.LUT R7, R0, 0x38, R4, 0xf8, !PT ;  /* 0x0000003800077812 */ /* 0x002fe200078ef804 */
[----:B------:R-:W-:Y:S01]  /*1340*/  IMAD.MOV.U32 R112, RZ, RZ, R116 ;  /* 0x000000ffff707224 */ /* 0x000fe200078e0074 */
[----:B------:R-:W-:Y:S01]  /*1350*/  IADD3 R113, R117, UR19, RZ ;  /* 0x0000001375717c10 */ /* 0x000fe2000fffe0ff */
[----:B------:R-:W-:Y:S01]  /*1360*/  IMAD.U32 R2, RZ, RZ, UR18 ;  /* 0x00000012ff027e24 */ /* 0x000fe2000f8e00ff */
[----:B------:R-:W-:Y:S01]  /*1370*/  SHF.R.U32.HI R6, RZ, 0x3, R0 ;  /* 0x00000003ff067819 */ /* 0x000fe20000011600 */
[----:B------:R-:W-:Y:S01]  /*1380*/  ULDC.64 UR18, c[0x0][0x260] ;  /* 0x0000980000127ab9 */ /* 0x000fe20000000a00 */
[----:B------:R-:W-:Y:S01]  /*1390*/  IMAD R139, R134, c[0x0][0x284], RZ ;  /* 0x0000a100868b7a24 */ /* 0x000fe200078e02ff */
[----:B------:R-:W-:Y:S01]  /*13a0*/  UIMAD UR18, UR22, UR18, URZ ;  /* 0x00000012161272a4 */ /* 0x000fe2000f8e023f */
[C---:B------:R-:W-:Y:S01]  /*13b0*/  IMAD R2, R142.reuse, UR20, R2 ;  /* 0x000000148e027c24 */ /* 0x040fe2000f8e0202 */
[----:B------:R-:W-:Y:S01]  /*13c0*/  LOP3.LUT R6, R7, R6, RZ, 0x3c, !PT ;  /* 0x0000000607067212 */ /* 0x000fe200078e3cff */
[----:B------:R-:W-:Y:S01]  /*13d0*/  IMAD.WIDE.U32 R10, R142, UR6, R112 ;  /* 0x000000068e0a7c25 */ /* 0x000fe2000f8e0070 */
[----:B------:R-:W-:-:S02]  /*13e0*/  UIMAD UR18, UR8, UR19, UR18 ;  /* 0x00000013081272a4 */ /* 0x000fc4000f8e0212 */
[----:B------:R-:W-:Y:S01]  /*13f0*/  ULDC UR20, c[0x0][0x294] ;  /* 0x0000a50000147ab9 */ /* 0x000fe20000000800 */
[----:B------:R-:W-:Y:S01]  /*1400*/  IMAD.IADD R3, R11, 0x1, R2 ;  /* 0x000000010b037824 */ /* 0x000fe200078e0202 */
[----:B------:R-:W-:Y:S01]  /*1410*/  @P4 LEA R0, P0, R133, R10, 0x4 ;  /* 0x0000000a85004211 */ /* 0x000fe200078020ff */
[----:B------:R-:W-:Y:S01]  /*1420*/  IMAD.SHL.U32 R2, R9, 0x8, RZ ;  /* 0x0000000809027824 */ /* 0x000fe200078e00ff */
[----:B------:R-:W-:Y:S01]  /*1430*/  IADD3 R15, R13, UR18, RZ ;  /* 0x000000120d0f7c10 */ /* 0x000fe2000fffe0ff */
[C---:B------:R-:W-:Y:S01]  /*1440*/  IMAD.WIDE.U32 R12, R133.reuse, 0x20, RZ ;  /* 0x00000020850c7825 */ /* 0x040fe200078e00ff */
[----:B------:R-:W-:Y:S01]  /*1450*/  @P4 LEA.HI.X R7, R133, R3, R132, 0x4, P0 ;  /* 0x0000000385074211 */ /* 0x000fe200000f2484 */
[----:B------:R-:W-:Y:S01]  /*1460*/  ULDC.64 UR18, c[0x0][0x280] ;  /* 0x0000a00000127ab9 */ /* 0x000fe20000000a00 */
[----:B------:R-:W-:Y:S01]  /*1470*/  @P4 LEA R16, P0, R0, c[0x0][0x220], 0x1 ;  /* 0x0000880000104a11 */ /* 0x000fe200078008ff */
[----:B----4-:R-:W-:Y:S01]  /*1480*/  USHF.L.U64.HI UR32, UR18, UR36, UR19 ;  /* 0x0000002412207299 */ /* 0x010fe20008010213 */
[----:B------:R-:W-:Y:S01]  /*1490*/  LOP3.LUT R6, R6, 0xfffffe00, R2, 0xf8, !PT ;  /* 0xfffffe0006067812 */ /* 0x000fe200078ef802 */
[----:B------:R-:W-:Y:S01]  /*14a0*/  USHF.L.U64.HI UR34, UR18, UR38, UR34 ;  /* 0x0000002612227299 */ /* 0x000fe20008010222 */
[----:B------:R-:W-:Y:S01]  /*14b0*/  @P4 LEA.HI.X R17, R0, c[0x0][0x224], R7, 0x1, P0 ;  /* 0x0000890000114a11 */ /* 0x000fe200000f0c07 */
[----:B------:R-:W-:Y:S01]  /*14c0*/  USHF.L.U32 UR33, UR18, 0x6, URZ ;  /* 0x0000000612217899 */ /* 0x000fe2000800063f */
[----:B------:R-:W-:Y:S01]  /*14d0*/  LOP3.LUT R0, R26, 0xfffffffc, RZ, 0xc0, !PT ;  /* 0xfffffffc1a007812 */ /* 0x000fe200078ec0ff */
[----:B------:R-:W-:Y:S01]  /*14e0*/  IMAD.SHL.U32 R78, R6, 0x2, RZ ;  /* 0x00000002064e7824 */ /* 0x000fe200078e00ff */
[----:B------:R-:W-:Y:S01]  /*14f0*/  @P1 LEA R4, P0, R10, c[0x0][0x220], 0x1 ;  /* 0x000088000a041a11 */ /* 0x000fe200078008ff */
[----:B------:R-:W-:Y:S01]  /*1500*/  USHF.L.U32 UR35, UR18, 0x5, URZ ;  /* 0x0000000512237899 */ /* 0x000fe2000800063f */
[----:B------:R-:W-:Y:S01]  /*1510*/  SHF.R.S32.HI R2, RZ, 0x1f, R35 ;  /* 0x0000001fff027819 */ /* 0x000fe20000011423 */
[----:B------:R-:W-:Y:S01]  /*1520*/  IMAD.IADD R0, R204, 0x1, -R0 ;  /* 0x00000001cc007824 */ /* 0x000fe200078e0a00 */
[----:B------:R-:W-:Y:S01]  /*1530*/  @P1 LEA.HI.X R5, R10, c[0x0][0x224], R3, 0x1, P0 ;  /* 0x000089000a051a11 */ /* 0x000fe200000f0c03 */
[----:B------:R-:W-:Y:S01]  /*1540*/  ULDC.64 UR18, c[0x0][0x290] ;  /* 0x0000a40000127ab9 */ /* 0x000fe20000000a00 */
[----:B------:R-:W-:Y:S01]  /*1550*/  ISETP.GT.AND P0, PT, R8, 0x50, PT ;  /* 0x000000500800780c */ /* 0x000fe20003f04270 */
[C---:B------:R-:W-:Y:S01]  /*1560*/  IMAD.SHL.U32 R32, R0.reuse, 0x4, RZ ;  /* 0x0000000400207824 */ /* 0x040fe200078e00ff */
[----:B------:R-:W-:Y:S01]  /*1570*/  USHF.L.U64.HI UR36, UR18, UR36, UR19 ;  /* 0x0000002412247299 */ /* 0x000fe20008010213 */
[----:B------:R-:W-:Y:S01]  /*1580*/  @!PT LDS RZ, [RZ] ;  /* 0x00000000fffff984 */ /* 0x000fe20000000800 */
[----:B------:R-:W-:Y:S01]  /*1590*/  @!PT LDS RZ, [RZ] ;  /* 0x00000000fffff984 */ /* 0x000fe20000000800 */
[----:B------:R-:W-:Y:S01]  /*15a0*/  @!PT LDS RZ, [RZ] ;  /* 0x00000000fffff984 */ /* 0x000fe20000000800 */
[----:B------:R1:W-:Y:S01]  /*15b0*/  @P1 LDGSTS.E.BYPASS.LTC128B.128 [R78+0x3100], [R4.64], !P6 ;  /* 0x03100000044e1fae */ /* 0x0003e2000f101d4e */
[----:B------:R-:W-:Y:S01]  /*15c0*/  IMAD.SHL.U32 R20, R0, 0x8, RZ ;  /* 0x0000000800147824 */ /* 0x000fe200078e00ff */
[----:B------:R-:W-:Y:S01]  /*15d0*/  ISETP.GE.AND P1, PT, R8, 0x31, PT ;  /* 0x000000310800780c */ /* 0x000fe20003f26270 */
[----:B------:R-:W-:Y:S01]  /*15e0*/  USHF.L.U64.HI UR38, UR18, UR38, UR20 ;  /* 0x0000002612267299 */ /* 0x000fe20008010214 */
[----:B------:R-:W-:Y:S01]  /*15f0*/  SHF.R.S32.HI R33, RZ, 0x1f, R32 ;  /* 0x0000001fff217819 */ /* 0x000fe20000011420 */
[----:B------:R3:W-:Y:S01]  /*1600*/  @P4 LDGSTS.E.BYPASS.LTC128B.128 [R78+0x3900], [R16.64], !P6 ;  /* 0x03900000104e4fae */ /* 0x0007e2000f101d4e */
[----:B------:R-:W-:Y:S01]  /*1610*/  SHF.R.S32.HI R21, RZ, 0x1f, R20 ;  /* 0x0000001fff157819 */ /* 0x000fe20000011414 */
[----:B------:R-:W-:Y:S01]  /*1620*/  USHF.L.U32 UR37, UR18, 0x6, URZ ;  /* 0x0000000612257899 */ /* 0x000fe2000800063f */
[----:B------:R-:W-:Y:S01]  /*1630*/  IADD3 R83, R20, 0x20, RZ ;  /* 0x0000002014537810 */ /* 0x000fe20007ffe0ff */
[----:B------:R-:W-:Y:S01]  /*1640*/  IMAD.WIDE.U32 R6, R35, c[0x0][0x280], R32 ;  /* 0x0000a00023067a25 */ /* 0x000fe200078e0020 */
[----:B------:R-:W-:Y:S01]  /*1650*/  USHF.L.U32 UR39, UR18, 0x5, URZ ;  /* 0x0000000512277899 */ /* 0x000fe2000800063f */
[----:B------:R-:W-:Y:S01]  /*1660*/  IADD3 R34, R32, 0x10, RZ ;  /* 0x0000001020227810 */ /* 0x000fe20007ffe0ff */
[----:B------:R-:W-:Y:S01]  /*1670*/  UIMAD.WIDE.U32 UR40, UR18, 0x60, URZ ;  /* 0x00000060122878a5 */ /* 0x000fe2000f8e003f */
[----:B------:R-:W-:Y:S01]  /*1680*/  IMAD.MOV.U32 R24, RZ, RZ, R6 ;  /* 0x000000ffff187224 */ /* 0x000fe200078e0006 */
[----:B------:R-:W-:Y:S01]  /*1690*/  ULDC.64 UR20, c[0x0][0x268] ;  /* 0x00009a0000147ab9 */ /* 0x000fe20000000a00 */
[----:B------:R-:W-:Y:S01]  /*16a0*/  @P1 IMAD R8, R132, 0x30, RZ ;  /* 0x0000003084081824 */ /* 0x000fe200078e02ff */
[----:B------:R-:W-:Y:S01]  /*16b0*/  ULDC.64 UR18, c[0x0][0x1e8] ;  /* 0x00007a0000127ab9 */ /* 0x000fe20000000a00 */
[----:B------:R-:W-:Y:S01]  /*16c0*/  IMAD.MOV.U32 R145, RZ, RZ, c[0x0][0x2b8] ;  /* 0x0000ae00ff917624 */ /* 0x000fe200078e00ff */
[----:B------:R-:W-:Y:S01]  /*16d0*/  UIMAD UR43, UR22, UR18, URZ ;  /* 0x00000012162b72a4 */ /* 0x000fe2000f8e023f */
[----:B------:R-:W-:Y:S01]  /*16e0*/  IMAD.MOV.U32 R144, RZ, RZ, c[0x0][0x27c] ;  /* 0x00009f00ff907624 */ /* 0x000fe200078e00ff */
[----:B------:R-:W-:Y:S01]  /*16f0*/  UIMAD.WIDE.U32 UR44, UR8, UR18, URZ ;  /* 0x00000012082c72a5 */ /* 0x000fe2000f8e003f */
[----:B------:R-:W-:Y:S01]  /*1700*/  IMAD.MOV.U32 R136, RZ, RZ, c[0x0][0x27c] ;  /* 0x00009f00ff887624 */ /* 0x000fe200078e00ff */
[----:B------:R-:W-:Y:S01]  /*1710*/  UIMAD UR43, UR8, UR19, UR43 ;  /* 0x00000013082b72a4 */ /* 0x000fe2000f8e022b */
[----:B------:R-:W-:Y:S01]  /*1720*/  IMAD.WIDE.U32 R134, R134, c[0x0][0x280], RZ ;  /* 0x0000a00086867a25 */ /* 0x000fe200078e00ff */
[----:B------:R-:W-:-:S02]  /*1730*/  UIMAD UR20, UR28, UR20, URZ ;  /* 0x000000141c1472a4 */ /* 0x000fc4000f8e023f */
[----:B------:R-:W-:Y:S01]  /*1740*/  ULDC.64 UR18, c[0x0][0x210] ;  /* 0x0000840000127ab9 */ /* 0x000fe20000000a00 */
[C---:B-1----:R-:W-:Y:S01]  /*1750*/  IMAD R4, R2.reuse, c[0x0][0x280], RZ ;  /* 0x0000a00002047a24 */ /* 0x042fe200078e02ff */
[----:B------:R-:W-:Y:S01]  /*1760*/  UIMAD UR42, UR22, UR18, URZ ;  /* 0x00000012162a72a4 */ /* 0x000fe2000f8e023f */
[----:B------:R-:W-:Y:S01]  /*1770*/  IMAD R2, R2, c[0x0][0x290], RZ ;  /* 0x0000a40002027a24 */ /* 0x000fe200078e02ff */
[----:B------:R-:W-:Y:S01]  /*1780*/  UIMAD UR20, UR29, UR21, UR20 ;  /* 0x000000151d1472a4 */ /* 0x000fe2000f8e0214 */
[C---:B------:R-:W-:Y:S01]  /*1790*/  IMAD R9, R35.reuse, c[0x0][0x284], R4 ;  /* 0x0000a10023097a24 */ /* 0x040fe200078e0204 */
[----:B------:R-:W-:Y:S01]  /*17a0*/  UIMAD.WIDE.U32 UR46, UR8, UR18, URZ ;  /* 0x00000012082e72a5 */ /* 0x000fe2000f8e003f */
[----:B------:R-:W-:Y:S01]  /*17b0*/  IMAD R11, R35, c[0x0][0x294], R2 ;  /* 0x0000a500230b7a24 */ /* 0x000fe200078e0202 */
[----:B------:R-:W-:Y:S01]  /*17c0*/  @P3 IADD3 R2, P4, R10, R12, RZ ;  /* 0x0000000c0a023210 */ /* 0x000fe20007f9e0ff */
[----:B------:R-:W-:Y:S01]  /*17d0*/  IMAD.IADD R25, R7, 0x1, R9 ;  /* 0x0000000107197824 */ /* 0x000fe200078e0209 */
[----:B------:R-:W-:Y:S01]  /*17e0*/  UIMAD UR19, UR8, UR19, UR42 ;  /* 0x00000013081372a4 */ /* 0x000fe2000f8e022a */
[----:B------:R-:W-:Y:S01]  /*17f0*/  IMAD.WIDE.U32 R4, R35, c[0x0][0x290], R32 ;  /* 0x0000a40023047a25 */ /* 0x000fe200078e0020 */
[----:B------:R-:W-:-:S02]  /*1800*/  UIADD3 UR43, UR45, UR43, URZ ;  /* 0x0000002b2d2b7290 */ /* 0x000fc4000fffe03f */
[----:B------:R-:W-:Y:S01]  /*1810*/  UIADD3 UR19, UR47, UR19, URZ ;  /* 0x000000132f137290 */ /* 0x000fe2000fffe03f */
[----:B------:R-:W-:Y:S01]  /*1820*/  IMAD.WIDE.U32 R6, R35, c[0x0][0x280], R20 ;  /* 0x0000a00023067a25 */ /* 0x000fe200078e0014 */
[----:B------:R-:W-:-:S03]  /*1830*/  UIADD3 UR18, UR41, UR5, URZ ;  /* 0x0000000529127290 */ /* 0x000fc6000fffe03f */
[----:B------:R-:W-:Y:S02]  /*1840*/  IMAD.IADD R23, R5, 0x1, R11 ;  /* 0x0000000105177824 */ /* 0x000fe400078e020b */
[----:B------:R-:W-:Y:S02]  /*1850*/  IMAD.MOV.U32 R22, RZ, RZ, R4 ;  /* 0x000000ffff167224 */ /* 0x000fe400078e0004 */
[----:B------:R-:W-:Y:S02]  /*1860*/  IMAD.IADD R19, R9, 0x1, R7 ;  /* 0x0000000109137824 */ /* 0x000fe400078e0207 */
[----:B------:R-:W-:-:S04]  /*1870*/  IMAD.WIDE.U32 R4, R35, c[0x0][0x290], R20 ;  /* 0x0000a40023047a25 */ /* 0x000fc800078e0014 */
[----:B------:R-:W-:Y:S02]  /*1880*/  IMAD.SHL.U32 R7, R132, 0x20, RZ ;  /* 0x0000002084077824 */ /* 0x000fe400078e00ff */
[----:B---3--:R-:W-:Y:S02]  /*1890*/  IMAD.IADD R17, R11, 0x1, R5 ;  /* 0x000000010b117824 */ /* 0x008fe400078e0205 */
[----:B------:R-:W-:Y:S01]  /*18a0*/  IMAD.MOV.U32 R18, RZ, RZ, R6 ;  /* 0x000000ffff127224 */ /* 0x000fe200078e0006 */
[----:B------:R-:W-:Y:S01]  /*18b0*/  @P3 IADD3.X R5, R3, R13, R7, P4, !PT ;  /* 0x0000000d03053210 */ /* 0x000fe200027fe407 */
[----:B------:R-:W-:Y:S01]  /*18c0*/  IMAD.MOV.U32 R16, RZ, RZ, R4 ;  /* 0x000000ffff107224 */ /* 0x000fe200078e0004 */
[----:B------:R-:W-:Y:S01]  /*18d0*/  @P3 LEA R6, P4, R2, c[0x0][0x220], 0x1 ;  /* 0x0000880002063a11 */ /* 0x000fe200078808ff */
[----:B------:R-:W-:Y:S02]  /*18e0*/  @P0 IMAD R11, R132, 0x50, RZ ;  /* 0x00000050840b0824 */ /* 0x000fe400078e02ff */
[----:B------:R-:W-:Y:S01]  /*18f0*/  IMAD.WIDE.U32 R96, R131, c[0x0][0x280], R24 ;  /* 0x0000a00083607a25 */ /* 0x000fe200078e0018 */
[----:B------:R-:W-:-:S02]  /*1900*/  @P3 LEA.HI.X R7, R2, c[0x0][0x224], R5, 0x1, P4 ;  /* 0x0000890002073a11 */ /* 0x000fc400020f0c05 */
[----:B------:R-:W-:Y:S01]  /*1910*/  ISETP.GE.AND P4, PT, R20, c[0x0][0x27c], PT ;  /* 0x00009f0014007a0c */ /* 0x000fe20003f86270 */
[----:B------:R-:W-:Y:S02]  /*1920*/  @P1 IMAD.MOV.U32 R2, RZ, RZ, R10 ;  /* 0x000000ffff021224 */ /* 0x000fe400078e000a */
[----:B------:R1:W-:Y:S01]  /*1930*/  @P3 LDGSTS.E.BYPASS.LTC128B.128 [R78+0x4100], [R6.64], !P6 ;  /* 0x04100000064e3fae */ /* 0x0003e2000f101d4e */
[----:B------:R-:W-:Y:S01]  /*1940*/  IMAD.WIDE.U32 R94, R131, c[0x0][0x290], R22 ;  /* 0x0000a400835e7a25 */ /* 0x000fe200078e0016 */
[----:B------:R-:W-:-:S03]  /*1950*/  P2R R129, PR, RZ, 0x10 ;  /* 0x00000010ff817803 */ /* 0x000fc60000000000 */
[----:B------:R-:W-:Y:S01]  /*1960*/  @P1 IMAD.WIDE.U32 R4, R133, 0x30, R2 ;  /* 0x0000003085041825 */ /* 0x000fe200078e0002 */
[----:B------:R-:W-:-:S03]  /*1970*/  SEL R2, RZ, c[0x0][0x27c], !P4 ;  /* 0x00009f00ff027a07 */ /* 0x000fc60006000000 */
[----:B------:R-:W-:Y:S01]  /*1980*/  @P1 IMAD.IADD R8, R5, 0x1, R8 ;  /* 0x0000000105081824 */ /* 0x000fe200078e0208 */
[----:B------:R-:W-:Y:S01]  /*1990*/  @P1 LEA R12, P3, R4, c[0x0][0x220], 0x1 ;  /* 0x00008800040c1a11 */ /* 0x000fe200078608ff */
[----:B------:R-:W-:-:S03]  /*19a0*/  IMAD.WIDE.U32 R92, R131, c[0x0][0x280], R18 ;  /* 0x0000a000835c7a25 */ /* 0x000fc600078e0012 */
[----:B------:R-:W-:Y:S01]  /*19b0*/  @P1 LEA.HI.X R13, R4, c[0x0][0x224], R8, 0x1, P3 ;  /* 0x00008900040d1a11 */ /* 0x000fe200018f0c08 */
[----:B------:R-:W-:Y:S01]  /*19c0*/  IMAD.IADD R4, R20, 0x1, R2 ;  /* 0x0000000114047824 */ /* 0x000fe200078e0202 */
[----:B------:R-:W-:Y:S01]  /*19d0*/  @P2 LEA R5, P3, R133, R10, 0x6 ;  /* 0x0000000a85052211 */ /* 0x000fe200078630ff */
[----:B------:R-:W-:Y:S02]  /*19e0*/  @P0 IMAD.MOV.U32 R2, RZ, RZ, R10 ;  /* 0x000000ffff020224 */ /* 0x000fe400078e000a */
[----:B------:R3:W-:Y:S01]  /*19f0*/  @P1 LDGSTS.E.BYPASS.LTC128B.128 [R78+0x4900], [R12.64], !P6 ;  /* 0x049000000c4e1fae */ /* 0x0007e2000f101d4e */
[----:B------:R-:W-:Y:S01]  /*1a00*/  ISETP.GE.AND P1, PT, R83, c[0x0][0x1d4], PT ;  /* 0x0000750053007a0c */ /* 0x000fe20003f26270 */
[----:B------:R-:W-:-:S03]  /*1a10*/  IMAD.WIDE.U32 R90, R131, c[0x0][0x290], R16 ;  /* 0x0000a400835a7a25 */ /* 0x000fc600078e0010 */
[----:B------:R-:W-:Y:S01]  /*1a20*/  P2R R106, PR, RZ, 0x2 ;  /* 0x00000002ff6a7803 */ /* 0x000fe20000000000 */
[----:B------:R-:W-:Y:S01]  /*1a30*/  IMAD.WIDE.U32 R84, R84, c[0x0][0x268], R14 ;  /* 0x00009a0054547a25 */ /* 0x000fe200078e000e */
[----:B------:R-:W-:Y:S02]  /*1a40*/  ISETP.NE.AND P1, PT, R145, 0x1, PT ;  /* 0x000000019100780c */ /* 0x000fe40003f25270 */
[C---:B-1----:R-:W-:Y:S01]  /*1a50*/  @P2 LEA.HI.X R6, R133.reuse, R3, R132, 0x6, P3 ;  /* 0x0000000385062211 */ /* 0x042fe200018f3484 */
[----:B------:R-:W-:Y:S01]  /*1a60*/  @P0 IMAD.WIDE.U32 R2, R133, 0x50, R2 ;  /* 0x0000005085020825 */ /* 0x000fe200078e0002 */
[----:B------:R-:W-:Y:S02]  /*1a70*/  @P2 LEA R8, P3, R5, c[0x0][0x220], 0x1 ;  /* 0x0000880005082a11 */ /* 0x000fe400078608ff */
[----:B------:R-:W-:Y:S01]  /*1a80*/  SHF.R.S32.HI R7, RZ, 0x1f, R4 ;  /* 0x0000001fff077819 */ /* 0x000fe20000011404 */
[----:B------:R-:W-:Y:S01]  /*1a90*/  @P0 IMAD.IADD R3, R3, 0x1, R11 ;  /* 0x0000000103030824 */ /* 0x000fe200078e020b */
[----:B------:R-:W-:Y:S01]  /*1aa0*/  @P2 LEA.HI.X R9, R5, c[0x0][0x224], R6, 0x1, P3 ;  /* 0x0000890005092a11 */ /* 0x000fe200018f0c06 */
[----:B------:R-:W-:Y:S01]  /*1ab0*/  IMAD.U32 R5, RZ, RZ, UR30 ;  /* 0x0000001eff057e24 */ /* 0x000fe2000f8e00ff */
[C---:B------:R-:W-:Y:S01]  /*1ac0*/  @P0 LEA R6, P3, R2.reuse, c[0x0][0x220], 0x1 ;  /* 0x0000880002060a11 */ /* 0x040fe200078608ff */
[----:B------:R-:W-:Y:S01]  /*1ad0*/  IMAD.SHL.U32 R11, R137, 0x40, RZ ;  /* 0x00000040890b7824 */ /* 0x000fe200078e00ff */
[----:B------:R-:W-:Y:S01]  /*1ae0*/  LEA.HI R4, R7, R4, RZ, 0x3 ;  /* 0x0000000407047211 */ /* 0x000fe200078f18ff */
[----:B------:R1:W-:Y:S01]  /*1af0*/  @P2 LDGSTS.E.BYPASS.LTC128B.128 [R78+0x5100], [R8.64], !P6 ;  /* 0x05100000084e2fae */ /* 0x0003e2000f101d4e */
[----:B------:R-:W-:Y:S01]  /*1b00*/  @P0 LEA.HI.X R7, R2, c[0x0][0x224], R3, 0x1, P3 ;  /* 0x0000890002070a11 */ /* 0x000fe200018f0c03 */
[----:B------:R-:W-:Y:S01]  /*1b10*/  IMAD.SHL.U32 R136, R136, 0x2, RZ ;  /* 0x0000000288887824 */ /* 0x000fe200078e00ff */
[----:B------:R-:W-:Y:S01]  /*1b20*/  LOP3.LUT R107, R11, 0x1c0, RZ, 0xc0, !PT ;  /* 0x000001c00b6b7812 */ /* 0x000fe200078ec0ff */
[----:B------:R-:W-:Y:S01]  /*1b30*/  IMAD.IADD R139, R135, 0x1, R139 ;  /* 0x00000001878b7824 */ /* 0x000fe200078e028b */
[----:B------:R-:W-:Y:S01]  /*1b40*/  LOP3.LUT R88, R4, 0xfffffff8, RZ, 0xc0, !PT ;  /* 0xfffffff804587812 */ /* 0x000fe200078ec0ff */
[----:B------:R4:W-:Y:S01]  /*1b50*/  @P0 LDGSTS.E.BYPASS.LTC128B.128 [R78+0x5900], [R6.64], !P6 ;  /* 0x05900000064e0fae */ /* 0x0009e2000f101d4e */
[----:B------:R-:W-:Y:S01]  /*1b60*/  ISETP.GE.AND P0, PT, R20, c[0x0][0x1d4], PT ;  /* 0x0000750014007a0c */ /* 0x000fe20003f06270 */
[----:B------:R-:W-:Y:S01]  /*1b70*/  IMAD R0, R0, 0x20, R35 ;  /* 0x0000002000007824 */ /* 0x000fe200078e0223 */
[----:B------:R-:W-:Y:S01]  /*1b80*/  SHF.R.U32.HI R140, RZ, 0x3, R107 ;  /* 0x00000003ff8c7819 */ /* 0x000fe2000001166b */
[----:B------:R-:W0:Y:S01]  /*1b90*/  LDGDEPBAR ;  /* 0x00000000000079af */ /* 0x000e220000000000 */
[----:B------:R-:W-:-:S02]  /*1ba0*/  P2R R89, PR, RZ, 0x1 ;  /* 0x00000001ff597803 */ /* 0x000fc40000000000 */
[C---:B------:R-:W-:Y:S01]  /*1bb0*/  SHF.L.U64.HI R132, R133.reuse, 0x5, R132 ;  /* 0x0000000585847819 */ /* 0x040fe20000010284 */
[----:B------:R-:W-:Y:S01]  /*1bc0*/  IMAD.SHL.U32 R133, R133, 0x20, RZ ;  /* 0x0000002085857824 */ /* 0x000fe200078e00ff */
[----:B------:R-:W-:Y:S02]  /*1bd0*/  SHF.R.S32.HI R105, RZ, 0x3, R4 ;  /* 0x00000003ff697819 */ /* 0x000fe40000011404 */
[----:B------:R-:W-:Y:S02]  /*1be0*/  SHF.R.S32.HI R100, RZ, 0x1f, R88 ;  /* 0x0000001fff647819 */ /* 0x000fe40000011458 */
[----:B------:R-:W-:Y:S01]  /*1bf0*/  IADD3 R87, R85, UR20, RZ ;  /* 0x0000001455577c10 */ /* 0x000fe2000fffe0ff */
[----:B------:R-:W-:Y:S01]  /*1c00*/  ULDC.U8 UR20, c[0x0][0x298] ;  /* 0x0000a60000147ab9 */ /* 0x000fe20000000000 */
[----:B-1----:R-:W-:Y:S01]  /*1c10*/  IMAD.U32 R8, RZ, RZ, UR11 ;  /* 0x0000000bff087e24 */ /* 0x002fe2000f8e00ff */
[----:B----4-:R-:W-:Y:S02]  /*1c20*/  LEA.HI R6, R29, R204, RZ, 0x5 ;  /* 0x000000cc1d067211 */ /* 0x010fe400078f28ff */
[----:B------:R-:W-:-:S03]  /*1c30*/  SHF.R.S32.HI R7, RZ, 0x1f, R26 ;  /* 0x0000001fff077819 */ /* 0x000fc6000001141a */
[----:B------:R-:W-:-:S05]  /*1c40*/  IMAD.SHL.U32 R6, R6, 0x10, RZ ;  /* 0x0000001006067824 */ /* 0x000fca00078e00ff */
[----:B------:R-:W-:Y:S01]  /*1c50*/  LOP3.LUT R120, R6, 0xfffffe00, RZ, 0xc0, !PT ;  /* 0xfffffe0006787812 */ /* 0x000fe200078ec0ff */
[----:B------:R-:W-:-:S05]  /*1c60*/  IMAD.SHL.U32 R6, R138, 0x40, RZ ;  /* 0x000000408a067824 */ /* 0x000fca00078e00ff */
[----:B------:R-:W-:-:S04]  /*1c70*/  LOP3.LUT R108, R6, 0x1c0, RZ, 0xc0, !PT ;  /* 0x000001c0066c7812 */ /* 0x000fc800078ec0ff */
[----:B------:R-:W-:Y:S02]  /*1c80*/  SHF.R.U32.HI R141, RZ, 0x3, R108 ;  /* 0x00000003ff8d7819 */ /* 0x000fe4000001166c */
[----:B--2---:R-:W-:Y:S01]  /*1c90*/  @P5 SHF.R.S32.HI R3, RZ, 0x1f, R27 ;  /* 0x0000001fff035819 */ /* 0x004fe2000001141b */
[----:B------:R-:W-:Y:S01]  /*1ca0*/  @!P5 IMAD.MOV.U32 R3, RZ, RZ, R5 ;  /* 0x000000ffff03d224 */ /* 0x000fe200078e0005 */
[----:B------:R-:W-:Y:S01]  /*1cb0*/  SHF.R.S32.HI R5, RZ, 0x1f, R131 ;  /* 0x0000001fff057819 */ /* 0x000fe20000011483 */
[----:B------:R-:W-:Y:S02]  /*1cc0*/  @P5 IMAD.MOV.U32 R2, RZ, RZ, R27 ;  /* 0x000000ffff025224 */ /* 0x000fe400078e001b */
[----:B------:R-:W-:Y:S02]  /*1cd0*/  @!P5 IMAD.MOV.U32 R2, RZ, RZ, R8 ;  /* 0x000000ffff02d224 */ /* 0x000fe400078e0008 */
[C---:B------:R-:W-:Y:S02]  /*1ce0*/  IMAD R8, R5.reuse, c[0x0][0x280], RZ ;  /* 0x0000a00005087a24 */ /* 0x040fe400078e02ff */
[----:B------:R-:W-:-:S02]  /*1cf0*/  IMAD R5, R5, c[0x0][0x290], RZ ;  /* 0x0000a40005057a24 */ /* 0x000fc400078e02ff */
[C---:B------:R-:W-:Y:S01]  /*1d00*/  IMAD R10, R131.reuse, c[0x0][0x284], R8 ;  /* 0x0000a100830a7a24 */ /* 0x040fe200078e0208 */
[----:B------:R-:W-:Y:S01]  /*1d10*/  SHF.R.S32.HI R8, RZ, 0x1f, R137 ;  /* 0x0000001fff087819 */ /* 0x000fe20000011489 */
[----:B------:R-:W-:Y:S01]  /*1d20*/  IMAD R9, R131, c[0x0][0x294], R5 ;  /* 0x0000a50083097a24 */ /* 0x000fe200078e0205 */
[----:B------:R-:W-:Y:S01]  /*1d30*/  LEA.HI R5, R7, R35, RZ, 0x3 ;  /* 0x0000002307057211 */ /* 0x000fe200078f18ff */
[----:B------:R-:W-:Y:S01]  /*1d40*/  IMAD R3, R3, c[0x0][0x2b0], RZ ;  /* 0x0000ac0003037a24 */ /* 0x000fe200078e02ff */
[----:B------:R-:W-:Y:S01]  /*1d50*/  LEA.HI R6, R8, R137, RZ, 0x3 ;  /* 0x0000008908067211 */ /* 0x000fe200078f18ff */
[C---:B------:R-:W-:Y:S01]  /*1d60*/  IMAD.WIDE.U32 R114, R2.reuse, c[0x0][0x2b0], RZ ;  /* 0x0000ac0002727a25 */ /* 0x040fe200078e00ff */
[----:B------:R-:W-:Y:S02]  /*1d70*/  LOP3.LUT R5, R5, 0xfffffff8, RZ, 0xc0, !PT ;  /* 0xfffffff805057812 */ /* 0x000fe400078ec0ff */
[----:B------:R-:W-:Y:S01]  /*1d80*/  SHF.R.S32.HI R7, RZ, 0x1f, R138 ;  /* 0x0000001fff077819 */ /* 0x000fe2000001148a */
[----:B------:R-:W-:-:S02]  /*1d90*/  IMAD R3, R2, c[0x0][0x2b4], R3 ;  /* 0x0000ad0002037a24 */ /* 0x000fc400078e0203 */
[----:B------:R-:W-:Y:S01]  /*1da0*/  IMAD.IADD R5, R35, 0x1, -R5 ;  /* 0x0000000123057824 */ /* 0x000fe200078e0a05 */
[----:B------:R-:W-:Y:S01]  /*1db0*/  LEA.HI R7, R7, R138, RZ, 0x3 ;  /* 0x0000008a07077211 */ /* 0x000fe200078f18ff */
[----:B------:R-:W-:Y:S02]  /*1dc0*/  IMAD.SHL.U32 R6, R6, 0x40, RZ ;  /* 0x0000004006067824 */ /* 0x000fe400078e00ff */
[C---:B------:R-:W-:Y:S01]  /*1dd0*/  IMAD.SHL.U32 R8, R5.reuse, 0x40, RZ ;  /* 0x0000004005087824 */ /* 0x040fe200078e00ff */
[----:B------:R-:W-:Y:S01]  /*1de0*/  LOP3.LUT P0, RZ, R5, 0x4, RZ, 0xc0, !PT ;  /* 0x0000000405ff7812 */ /* 0x000fe2000780c0ff */
[----:B------:R-:W-:Y:S01]  /*1df0*/  IMAD.IADD R126, R115, 0x1, R3 ;  /* 0x00000001737e7824 */ /* 0x000fe200078e0203 */
[----:B------:R-:W-:Y:S01]  /*1e00*/  SHF.R.S32.HI R5, RZ, 0x1f, R83 ;  /* 0x0000001fff057819 */ /* 0x000fe20000011453 */
[----:B------:R-:W-:Y:S01]  /*1e10*/  IMAD.SHL.U32 R7, R7, 0x40, RZ ;  /* 0x0000004007077824 */ /* 0x000fe200078e00ff */
[----:B------:R-:W-:Y:S01]  /*1e20*/  LOP3.LUT R118, R8, 0x1c0, RZ, 0xc0, !PT ;  /* 0x000001c008767812 */ /* 0x000fe200078ec0ff */
[----:B------:R-:W-:Y:S01]  /*1e30*/  IMAD.IADD R104, R97, 0x1, R10 ;  /* 0x0000000161687824 */ /* 0x000fe200078e020a */
[----:B------:R-:W-:Y:S01]  /*1e40*/  LEA.HI R5, R5, R83, RZ, 0x3 ;  /* 0x0000005305057211 */ /* 0x000fe200078f18ff */
[----:B------:R-:W-:Y:S01]  /*1e50*/  IMAD.IADD R102, R10, 0x1, R93 ;  /* 0x000000010a667824 */ /* 0x000fe200078e025d */
[----:B------:R-:W-:Y:S01]  /*1e60*/  SHF.R.U32.HI R119, RZ, 0x3, R118 ;  /* 0x00000003ff777819 */ /* 0x000fe20000011676 */
[----:B------:R-:W-:Y:S01]  /*1e70*/  IMAD.IADD R103, R95, 0x1, R9 ;  /* 0x000000015f677824 */ /* 0x000fe200078e0209 */
[----:B------:R-:W-:Y:S01]  /*1e80*/  LOP3.LUT R2, R118, 0x18, R20, 0xf8, !PT ;  /* 0x0000001876027812 */ /* 0x000fe200078ef814 */
[----:B------:R-:W-:Y:S01]  /*1e90*/  IMAD.IADD R101, R9, 0x1, R91 ;  /* 0x0000000109657824 */ /* 0x000fe200078e025b */
[----:B------:R-:W-:-:S02]  /*1ea0*/  LOP3.LUT R121, R6, 0xfffffe00, RZ, 0xc0, !PT ;  /* 0xfffffe0006797812 */ /* 0x000fc400078ec0ff */
[----:B------:R-:W-:Y:S02]  /*1eb0*/  LOP3.LUT R2, R2, R119, RZ, 0x3c, !PT ;  /* 0x0000007702027212 */ /* 0x000fe400078e3cff */
[----:B------:R-:W-:Y:S02]  /*1ec0*/  LOP3.LUT R6, R118, 0x38, R4, 0xf8, !PT ;  /* 0x0000003876067812 */ /* 0x000fe400078ef804 */
[----:B------:R-:W-:Y:S01]  /*1ed0*/  LOP3.LUT R73, R5, 0xfffffff8, RZ, 0xc0, !PT ;  /* 0xfffffff805497812 */ /* 0x000fe200078ec0ff */
[----:B------:R-:W-:Y:S01]  /*1ee0*/  IMAD.IADD R3, R2, 0x1, R120 ;  /* 0x0000000102037824 */ /* 0x000fe200078e0278 */
[----:B------:R-:W-:Y:S02]  /*1ef0*/  LOP3.LUT R122, R7, 0xfffffe00, RZ, 0xc0, !PT ;  /* 0xfffffe00077a7812 */ /* 0x000fe400078ec0ff */
[----:B------:R-:W-:Y:S02]  /*1f00*/  LOP3.LUT R5, R108, 0x38, R4, 0xf8, !PT ;  /* 0x000000386c057812 */ /* 0x000fe400078ef804 */
[----:B------:R-:W-:-:S02]  /*1f10*/  LEA R79, R3, 0x100, 0x1 ;  /* 0x00000100034f7811 */ /* 0x000fc400078e08ff */
[----:B------:R-:W-:Y:S02]  /*1f20*/  LOP3.LUT R2, R107, 0x38, R4, 0xf8, !PT ;  /* 0x000000386b027812 */ /* 0x000fe400078ef804 */
[----:B------:R-:W-:Y:S02]  /*1f30*/  LOP3.LUT R3, R6, R119, RZ, 0x3c, !PT ;  /* 0x0000007706037212 */ /* 0x000fe400078e3cff */
[----:B------:R-:W-:Y:S02]  /*1f40*/  LOP3.LUT R5, R122, R5, R141, 0xf6, !PT ;  /* 0x000000057a057212 */ /* 0x000fe400078ef68d */
[----:B------:R-:W-:Y:S01]  /*1f50*/  LOP3.LUT R2, R121, R2, R140, 0xf6, !PT ;  /* 0x0000000279027212 */ /* 0x000fe200078ef68c */
[----:B------:R-:W-:Y:S01]  /*1f60*/  IMAD.IADD R3, R3, 0x1, R120 ;  /* 0x0000000103037824 */ /* 0x000fe200078e0278 */
[----:B------:R-:W-:Y:S01]  /*1f70*/  IADD3 R80, R79, 0x40, RZ ;  /* 0x000000404f507810 */ /* 0x000fe20007ffe0ff */
[----:B------:R-:W-:Y:S01]  /*1f80*/  IMAD.SHL.U32 R125, R5, 0x2, RZ ;  /* 0x00000002057d7824 */ /* 0x000fe200078e00ff */
[----:B------:R-:W-:Y:S01]  /*1f90*/  @P0 IADD3 R80, R79, -0x40, RZ ;  /* 0xffffffc04f500810 */ /* 0x000fe20007ffe0ff */
[----:B------:R-:W-:Y:S01]  /*1fa0*/  IMAD.SHL.U32 R124, R2, 0x2, RZ ;  /* 0x00000002027c7824 */ /* 0x000fe200078e00ff */
[----:B------:R-:W-:Y:S01]  /*1fb0*/  SHF.R.S32.HI R81, RZ, 0x1f, R73 ;  /* 0x0000001fff517819 */ /* 0x000fe20000011449 */
[----:B------:R-:W-:Y:S01]  /*1fc0*/  IMAD.SHL.U32 R123, R3, 0x2, RZ ;  /* 0x00000002037b7824 */ /* 0x000fe200078e00ff */
[----:B------:R-:W-:Y:S01]  /*1fd0*/  BAR.SYNC.DEFER_BLOCKING 0x0 ;  /* 0x0000000000007b1d */ /* 0x000fe20000010000 */
[----:B---3--:R-:W-:-:S05]  /*1fe0*/  ISETP.GE.AND P0, PT, R144, 0x1, PT ;  /* 0x000000019000780c */ /* 0x008fca0003f06270 */
.L_x_376:
        /* <DEDUP_REMOVED lines=9> */
[----:B------:R-:W-:Y:S01]  /*2080*/  IMAD.MOV.U32 R5, RZ, RZ, R4 ;  /* 0x000000ffff057224 */ /* 0x000fe200078e0004 */
[----:B------:R-:W-:Y:S05]  /*2090*/  ISETP.GT.OR P0, PT, R0, 0x5f, P0 ;  /* 0x0000005f0000780c */ /* 0x000fea0000704670 */
[----:B------:R-:W-:Y:S05]  /*20a0*/  @P1 IMAD.HI.U32 R2, R4, c[0x0][0x2bc], RZ ;  /* 0x0000af0004021a27 */ /* 0x000fea00078e00ff */
[----:B------:R-:W-:Y:S04]  /*20b0*/  @P1 SHF.R.U32.HI R5, RZ, c[0x0][0x2c0], R2 ;  /* 0x0000b000ff051a19 */ /* 0x000fe80000011602 */
[C---:B------:R-:W-:Y:S04]  /*20c0*/  @!P0 IADD3 R3, P1, R5.reuse, R114, RZ ;  /* 0x0000007205038210 */ /* 0x040fe80007f3e0ff */
[----:B------:R-:W-:Y:S02]  /*20d0*/  @!P0 LEA.HI.X.SX32 R6, R5, R126, 0x1, P1 ;  /* 0x0000007e05068211 */ /* 0x000fe400008f0eff */
[C---:B------:R-:W-:Y:S04]  /*20e0*/  @!P0 LEA R2, P1, R3.reuse, c[0x0][0x2a0], 0x2 ;  /* 0x0000a80003028a11 */ /* 0x040fe800078210ff */
[----:B------:R-:W-:Y:S05]  /*20f0*/  @!P0 LEA.HI.X R3, R3, c[0x0][0x2a4], R6, 0x2, P1 ;  /* 0x0000a90003038a11 */ /* 0x000fea00008f1406 */
[----:B------:R1:W2:Y:S04]  /*2100*/  @!P0 LDG.E R82, [R2.64] ;  /* 0x0000000e02528981 */ /* 0x0002a8000c1e1900 */
[----:B------:R-:W-:Y:S01]  /*2110*/  BAR.SYNC.DEFER_BLOCKING 0x0 ;  /* 0x0000000000007b1d */ /* 0x000fe20000010000 */
[----:B-1----:R-:W-:Y:S04]  /*2120*/  IMAD.MOV R2, RZ, RZ, -R5 ;  /* 0x000000ffff027224 */ /* 0x002fe800078e0a05 */
[----:B------:R-:W-:Y:S04]  /*2130*/  IMAD R86, R2, c[0x0][0x2b8], R4 ;  /* 0x0000ae0002567a24 */ /* 0x000fe800078e0204 */
[----:B------:R-:W-:Y:S01]  /*2140*/  IMAD.WIDE.U32 R2, R86, c[0x0][0x1e0], RZ ;  /* 0x0000780056027a25 */ /* 0x000fe200078e00ff */
[----:B------:R-:W-:Y:S05]  /*2150*/  SHF.R.S32.HI R98, RZ, 0x1f, R86 ;  /* 0x0000001fff627819 */ /* 0x000fea0000011456 */
[----:B------:R-:W-:Y:S04]  /*2160*/  IMAD R4, R98, c[0x0][0x1e0], RZ ;  /* 0x0000780062047a24 */ /* 0x000fe800078e02ff */
[----:B------:R-:W-:Y:S04]  /*2170*/  IMAD R4, R86, c[0x0][0x1e4], R4 ;  /* 0x0000790056047a24 */ /* 0x000fe800078e0204 */
        /* <DEDUP_REMOVED lines=9> */
[----:B------:R-:W-:-:S05]  /*2210*/  @!P2 BRA `(.L_x_343) ;  /* 0x00003b400000a947 */ /* 0x000fca0003800000 */
[----:B------:R-:W-:Y:S01]  /*2220*/  USHF.R.S32.HI UR28, URZ, 0x1f, UR6 ;  /* 0x0000001f3f1c7899 */ /* 0x000fe20008011406 */
[----:B------:R-:W-:Y:S01]  /*2230*/  ISETP.NE.AND P0, PT, RZ, UR20, PT ;  /* 0x00000014ff007c0c */ /* 0x000fe2000bf05270 */
[----:B------:R-:W-:Y:S01]  /*2240*/  UIMAD UR21, UR18, UR6, URZ ;  /* 0x00000006121572a4 */ /* 0x000fe2000f8e023f */
[----:B------:R-:W-:Y:S01]  /*2250*/  IMAD R2, R139, UR6, RZ ;  /* 0x000000068b027c24 */ /* 0x000fe2000f8e02ff */
[----:B------:R-:W-:Y:S01]  /*2260*/  UIMAD UR5, UR6, -0x60, UR4 ;  /* 0xffffffa0060578a4 */ /* 0x000fe2000f8e0204 */
[C---:B------:R-:W-:Y:S01]  /*2270*/  IMAD.WIDE.U32 R60, R134.reuse, UR6, RZ ;  /* 0x00000006863c7c25 */ /* 0x040fe2000f8e00ff */
[----:B------:R-:W-:Y:S02]  /*2280*/  UIMAD.WIDE.U32 UR30, UR40, UR6, URZ ;  /* 0x00000006281e72a5 */ /* 0x000fe4000f8e003f */
[----:B------:R-:W-:Y:S01]  /*2290*/  UIMAD UR21, UR28, UR40, UR21 ;  /* 0x000000281c1572a4 */ /* 0x000fe2000f8e0215 */
[----:B------:R-:W-:Y:S01]  /*22a0*/  IMAD R2, R134, UR28, R2 ;  /* 0x0000001c86027c24 */ /* 0x000fe2000f8e0202 */
[----:B------:R-:W-:Y:S02]  /*22b0*/  UISETP.LT.AND UP0, UPT, UR5, 0x60, UPT ;  /* 0x000000600500788c */ /* 0x000fe4000bf01270 */
[----:B------:R-:W-:Y:S02]  /*22c0*/  UIADD3 UR21, UR31, UR21, URZ ;  /* 0x000000151f157290 */ /* 0x000fe4000fffe03f */
[----:B------:R-:W-:Y:S01]  /*22d0*/  USEL UR28, UR5, 0x60, UP0 ;  /* 0x00000060051c7887 */ /* 0x000fe20008000000 */
        /* <DEDUP_REMOVED lines=15> */
[----:B------:R-:W-:Y:S04]  /*23d0*/  IADD3 R3, P0, R94, UR30, RZ ;  /* 0x0000001e5e037c10 */ /* 0x000fe8000ff1e0ff */
[----:B------:R-:W-:Y:S02]  /*23e0*/  IADD3.X R5, R103, UR21, RZ, P0, !PT ;  /* 0x0000001567057c10 */ /* 0x000fe400087fe4ff */
        /* <DEDUP_REMOVED lines=13> */
.L_x_346:
[----:B------:R-:W-:Y:S05]  /*24c0*/  BSYNC B0 ;  /* 0x0000000000007941 */ /* 0x000fea0003800000 */
.L_x_345:
        /* <DEDUP_REMOVED lines=19> */
[----:B------:R-:W-:Y:S01]  /*2600*/  IADD3 R4, P1, P0, R96, UR35, R60 ;  /* 0x0000002360047c10 */ /* 0x000fe2000f83e03c */
[----:B------:R-:W-:Y:S01]  /*2610*/  IMAD.U32 R5, RZ, RZ, UR39 ;  /* 0x00000027ff057e24 */ /* 0x000fe2000f8e00ff */
[----:B------:R-:W-:Y:S01]  /*2620*/  CS2R R42, SRZ ;  /* 0x00000000002a7805 */ /* 0x000fe2000001ff00 */
[----:B------:R-:W-:Y:S01]  /*2630*/  IMAD.U32 R8, RZ, RZ, UR38 ;  /* 0x00000026ff087e24 */ /* 0x000fe2000f8e00ff */
[----:B------:R-:W-:Y:S01]  /*2640*/  IADD3.X R7, R104, UR34, R37, P1, P0 ;  /* 0x0000002268077c10 */ /* 0x000fe20008fe0425 */
[----:B------:R-:W-:Y:S01]  /*2650*/  CS2R R14, SRZ ;  /* 0x00000000000e7805 */ /* 0x000fe2000001ff00 */
[----:B------:R-:W-:Y:S01]  /*2660*/  IADD3 R5, P1, P0, R94, UR30, R5 ;  /* 0x0000001e5e057c10 */ /* 0x000fe2000f83e005 */
[----:B------:R-:W-:Y:S01]  /*2670*/  CS2R R44, SRZ ;  /* 0x00000000002c7805 */ /* 0x000fe2000001ff00 */
[----:B------:R-:W-:Y:S02]  /*2680*/  CS2R R16, SRZ ;  /* 0x0000000000107805 */ /* 0x000fe4000001ff00 */
[----:B------:R-:W-:Y:S02]  /*2690*/  IADD3.X R8, R103, UR21, R8, P1, P0 ;  /* 0x0000001567087c10 */ /* 0x000fe40008fe0408 */
        /* <DEDUP_REMOVED lines=12> */
.L_x_348:
[----:B------:R-:W-:Y:S05]  /*2760*/  BSYNC B0 ;  /* 0x0000000000007941 */ /* 0x000fea0003800000 */
.L_x_347:
        /* <DEDUP_REMOVED lines=24> */
[----:B------:R-:W-:Y:S01]  /*28f0*/  IMAD.U32 R5, RZ, RZ, UR31 ;  /* 0x0000001fff057e24 */ /* 0x000fe2000f8e00ff */
[----:B------:R-:W-:Y:S01]  /*2900*/  IADD3 R5, P1, P0, R94, UR37, R4 ;  /* 0x000000255e057c10 */ /* 0x000fe2000f83e004 */
[----:B------:R-:W-:Y:S03]  /*2910*/  CS2R R24, SRZ ;  /* 0x0000000000187805 */ /* 0x000fe6000001ff00 */
        /* <DEDUP_REMOVED lines=13> */
.L_x_350:
[----:B------:R-:W-:Y:S05]  /*29f0*/  BSYNC B0 ;  /* 0x0000000000007941 */ /* 0x000fea0003800000 */
.L_x_349:
        /* <DEDUP_REMOVED lines=74> */
.L_x_354:
[----:B------:R-:W-:Y:S05]  /*2ea0*/  BSYNC B0 ;  /* 0x0000000000007941 */ /* 0x000fea0003800000 */
.L_x_353:
        /* <DEDUP_REMOVED lines=57> */
.L_x_352:
[----:B------:R-:W-:Y:S05]  /*3240*/  BSYNC B1 ;  /* 0x0000000000017941 */ /* 0x000fea0003800000 */
.L_x_351:
[----:B--2---:R2:W4:Y:S01]  /*3250*/  SHFL.IDX PT, R38, R76, 0x1, 0x1c1f ;  /* 0x003c1f004c267f89 */ /* 0x00452200000e0000 */
[----:B------:R-:W-:Y:S03]  /*3260*/  BSSY B1, `(.L_x_355) ;  /* 0x0000077000017945 */ /* 0x000fe60003800000 */
[----:B------:R2:W1:Y:S01]  /*3270*/  SHFL.IDX PT, R37, R77, 0x1, 0x1c1f ;  /* 0x003c1f004d257f89 */ /* 0x00046200000e0000 */
[----:B------:R-:W-:-:S05]  /*3280*/  @P4 BRA `(.L_x_356) ;  /* 0x0000074000004947 */ /* 0x000fca0003800000 */
[----:B------:R-:W-:Y:S01]  /*3290*/  ISETP.NE.AND P0, PT, R89, RZ, PT ;  /* 0x000000ff5900720c */ /* 0x000fe20003f05270 */
[----:B------:R-:W-:Y:S01]  /*32a0*/  @!UPT UIADD3 URZ, URZ, URZ, URZ ;  /* 0x0000003f3f3ff290 */ /* 0x000fe2000fffe03f */
[----:B------:R-:W-:Y:S11]  /*32b0*/  BSSY B0, `(.L_x_357) ;  /* 0x0000038000007945 */ /* 0x000ff60003800000 */
[----:B------:R-:W-:-:S05]  /*32c0*/  @P0 BRA `(.L_x_358) ;  /* 0x0000036000000947 */ /* 0x000fca0003800000 */
[C---:B-1----:R-:W-:Y:S01]  /*32d0*/  LEA R30, P0, R20.reuse, R37, 0x1 ;  /* 0x00000025141e7211 */ /* 0x042fe200078008ff */
[----:B------:R-:W1:Y:S03]  /*32e0*/  LDS.128 R8, [R79+0x4000] ;  /* 0x004000004f087984 */ /* 0x000e660000000c00 */
        /* <DEDUP_REMOVED lines=39> */
[----:B------:R-:W-:Y:S01]  /*3560*/  @!P0 FMUL.FTZ R4, R7, R4 ;  /* 0x0000000407048220 */ /* 0x000fe20000410000 */
        /* <DEDUP_REMOVED lines=12> */
.L_x_358:
[----:B------:R-:W-:Y:S05]  /*3630*/  BSYNC B0 ;  /* 0x0000000000007941 */ /* 0x000fea0003800000 */
.L_x_357:
[----:B------:R-:W-:Y:S11]  /*3640*/  ISETP.NE.AND P0, PT, R106, RZ, PT ;  /* 0x000000ff6a00720c */ /* 0x000ff60003f05270 */
[----:B------:R-:W-:Y:S02]  /*3650*/  @!UPT UIADD3 URZ, URZ, URZ, URZ ;  /* 0x0000003f3f3ff290 */ /* 0x000fe4000fffe03f */
        /* <DEDUP_REMOVED lines=55> */
.L_x_356:
[----:B------:R-:W-:Y:S05]  /*39d0*/  BSYNC B1 ;  /* 0x0000000000017941 */ /* 0x000fea0003800000 */
.L_x_355:
[----:B-1----:R1:W2:Y:S04]  /*39e0*/  SHFL.IDX PT, R31, R76, 0x2, 0x1c1f ;  /* 0x005c1f004c1f7f89 */ /* 0x0022a800000e0000 */
[----:B------:R1:W4:Y:S01]  /*39f0*/  SHFL.IDX PT, R30, R77, 0x2, 0x1c1f ;  /* 0x005c1f004d1e7f89 */ /* 0x00032200000e0000 */
[----:B------:R-:W-:-:S05]  /*3a00*/  @P2 BRA `(.L_x_359) ;  /* 0x000026e000002947 */ /* 0x000fca0003800000 */
[----:B------:R-:W-:Y:S01]  /*3a10*/  ISETP.NE.AND P0, PT, R89, RZ, PT ;  /* 0x000000ff5900720c */ /* 0x000fe20003f05270 */
[----:B------:R-:W-:Y:S01]  /*3a20*/  @!UPT UIADD3 URZ, URZ, URZ, URZ ;  /* 0x0000003f3f3ff290 */ /* 0x000fe2000fffe03f */
[----:B------:R-:W-:Y:S11]  /*3a30*/  BSSY B0, `(.L_x_360) ;  /* 0x0000038000007945 */ /* 0x000ff60003800000 */
[----:B------:R-:W-:-:S05]  /*3a40*/  @P0 BRA `(.L_x_361) ;  /* 0x0000036000000947 */ /* 0x000fca0003800000 */
[C---:B----4-:R-:W-:Y:S01]  /*3a50*/  LEA R26, P0, R20.reuse, R30, 0x1 ;  /* 0x0000001e141a7211 */ /* 0x050fe200078008ff */
[----:B------:R-:W4:Y:S03]  /*3a60*/  LDS.128 R8, [R79+0x5000] ;  /* 0x005000004f087984 */ /* 0x000f260000000c00 */
[----:B--2---:R-:W-:Y:S02]  /*3a70*/  LEA.HI.X R27, R20, R31, R21, 0x1, P0 ;  /* 0x0000001f141b7211 */ /* 0x004fe400000f0c15 */
        /* <DEDUP_REMOVED lines=13> */
[----:B----4-:R-:W-:Y:S02]  /*3b50*/  @!P0 MOV R3, R8 ;  /* 0x0000000800038202 */ /* 0x010fe40000000f00 */
        /* <DEDUP_REMOVED lines=37> */
.L_x_361:
[----:B------:R-:W-:Y:S05]  /*3db0*/  BSYNC B0 ;  /* 0x0000000000007941 */ /* 0x000fea0003800000 */
.L_x_360:
[----:B------:R-:W-:Y:S11]  /*3dc0*/  ISETP.NE.AND P0, PT, R106, RZ, PT ;  /* 0x000000ff6a00720c */ /* 0x000ff60003f05270 */
[----:B------:R-:W-:Y:S02]  /*3dd0*/  @!UPT UIADD3 URZ, URZ, URZ, URZ ;  /* 0x0000003f3f3ff290 */ /* 0x000fe4000fffe03f */
[----:B------:R-:W-:-:S05]  /*3de0*/  @P0 BRA `(.L_x_359) ;  /* 0x0000230000000947 */ /* 0x000fca0003800000 */
[C---:B----4-:R-:W-:Y:S01]  /*3df0*/  LEA R22, P0, R73.reuse, R30, 0x1 ;  /* 0x0000001e49167211 */ /* 0x050fe200078008ff */
[----:B--2---:R-:W2:Y:S03]  /*3e00*/  LDS.128 R8, [R80+0x5000] ;  /* 0x0050000050087984 */ /* 0x004ea60000000c00 */
        /* <DEDUP_REMOVED lines=53> */
.L_x_344:
[----:B------:R-:W-:Y:S01]  /*4160*/  ISETP.GE.AND P0, PT, R138, UR28, PT ;  /* 0x0000001c8a007c0c */ /* 0x000fe2000bf06270 */
[----:B------:R-:W-:Y:S01]  /*4170*/  CS2R R26, SRZ ;  /* 0x00000000001a7805 */ /* 0x000fe2000001ff00 */
[----:B------:R-:W-:Y:S01]  /*4180*/  ISETP.NE.AND P5, PT, R89, RZ, PT ;  /* 0x000000ff5900720c */ /* 0x000fe20003fa5270 */
[----:B------:R-:W-:Y:S01]  /*4190*/  CS2R R24, SRZ ;  /* 0x0000000000187805 */ /* 0x000fe2000001ff00 */
[----:B------:R-:W-:Y:S01]  /*41a0*/  ISETP.GE.OR P2, PT, R20, c[0x0][0x27c], P0 ;  /* 0x00009f0014007a0c */ /* 0x000fe20000746670 */
[----:B------:R-:W-:Y:S01]  /*41b0*/  IMAD.U32 R7, RZ, RZ, UR39 ;  /* 0x00000027ff077e24 */ /* 0x000fe2000f8e00ff */
[----:B------:R-:W-:Y:S01]  /*41c0*/  ISETP.NE.AND P4, PT, R129, RZ, PT ;  /* 0x000000ff8100720c */ /* 0x000fe20003f85270 */
[----:B------:R-:W-:Y:S01]  /*41d0*/  IMAD.U32 R8, RZ, RZ, UR38 ;  /* 0x00000026ff087e24 */ /* 0x000fe2000f8e00ff */
        /* <DEDUP_REMOVED lines=9> */
[----:B------:R-:W-:Y:S01]  /*4270*/  @!P2 IADD3 R7, P1, P0, R90, UR30, R7 ;  /* 0x0000001e5a07ac10 */ /* 0x000fe2000f83e007 */
[----:B------:R-:W-:Y:S01]  /*4280*/  IMAD.U32 R2, RZ, RZ, UR30 ;  /* 0x0000001eff027e24 */ /* 0x000fe2000f8e00ff */
[----:B------:R1:W2:Y:S01]  /*4290*/  SHFL.IDX PT, R65, R76, RZ, 0x1c1f ;  /* 0x001c1fff4c417589 */ /* 0x0002a200000e0000 */
[----:B------:R-:W-:Y:S01]  /*42a0*/  IMAD.U32 R3, RZ, RZ, UR31 ;  /* 0x0000001fff037e24 */ /* 0x000fe2000f8e00ff */
[----:B------:R-:W-:Y:S01]  /*42b0*/  @!P2 IADD3.X R8, R101, UR21, R8, P1, P0 ;  /* 0x000000156508ac10 */ /* 0x000fe20008fe0408 */
[----:B------:R-:W-:Y:S01]  /*42c0*/  IMAD.U32 R3, RZ, RZ, UR21 ;  /* 0x00000015ff037e24 */ /* 0x000fe2000f8e00ff */
[----:B------:R-:W-:Y:S01]  /*42d0*/  ISETP.GE.AND P0, PT, R137, UR28, PT ;  /* 0x0000001c89007c0c */ /* 0x000fe2000bf06270 */
[----:B------:R-:W-:Y:S03]  /*42e0*/  BSSY B0, `(.L_x_362) ;  /* 0x00000b8000007945 */ /* 0x000fe60003800000 */
[----:B------:R-:W-:Y:S01]  /*42f0*/  ISETP.GE.OR P1, PT, R20, c[0x0][0x27c], P0 ;  /* 0x00009f0014007a0c */ /* 0x000fe20000726670 */
[----:B------:R1:W3:Y:S11]  /*4300*/  SHFL.IDX PT, R64, R77, RZ, 0x1c1f ;  /* 0x001c1fff4d407589 */ /* 0x0002f600000e0000 */
[----:B------:R-:W-:Y:S01]  /*4310*/  @!UPT UIADD3 URZ, URZ, URZ, URZ ;  /* 0x0000003f3f3ff290 */ /* 0x000fe2000fffe03f */
[----:B------:R-:W-:Y:S04]  /*4320*/  @!P1 IADD3 R10, P3, P0, R90, UR37, R2 ;  /* 0x000000255a0a9c10 */ /* 0x000fe8000f87e002 */
[----:B------:R-:W-:Y:S02]  /*4330*/  @!P1 IADD3.X R11, R101, UR36, R3, P3, P0 ;  /* 0x00000024650b9c10 */ /* 0x000fe40009fe0403 */
[--C-:B------:R-:W-:Y:S04]  /*4340*/  @!P2 IADD3 R2, P3, P0, R92, UR35, R60.reuse ;  /* 0x000000235c02ac10 */ /* 0x100fe8000f87e03c */
[--C-:B------:R-:W-:Y:S02]  /*4350*/  @!P2 IADD3.X R3, R102, UR34, R37.reuse, P3, P0 ;  /* 0x000000226603ac10 */ /* 0x100fe40009fe0425 */
[----:B------:R-:W-:Y:S04]  /*4360*/  @!P1 IADD3 R6, P3, P0, R92, UR33, R60 ;  /* 0x000000215c069c10 */ /* 0x000fe8000f87e03c */
[----:B------:R-:W-:Y:S02]  /*4370*/  @!P1 IADD3.X R9, R102, UR32, R37, P3, P0 ;  /* 0x0000002066099c10 */ /* 0x000fe40009fe0425 */
        /* <DEDUP_REMOVED lines=10> */
[----:B------:R-:W-:Y:S01]  /*4420*/  ISETP.GE.AND P0, PT, R35, UR28, PT ;  /* 0x0000001c23007c0c */ /* 0x000fe2000bf06270 */
[----:B------:R4:W3:Y:S03]  /*4430*/  @!P1 LDG.E.128 R56, [R8.64] ;  /* 0x0000000e08389981 */ /* 0x0008e6000c1e1d00 */
[----:B------:R-:W-:Y:S05]  /*4440*/  ISETP.GE.OR P0, PT, R20, c[0x0][0x27c], P0 ;  /* 0x00009f0014007a0c */ /* 0x000fea0000706670 */
[----:B------:R4:W3:Y:S08]  /*4450*/  @!P1 LDG.E.128 R28, [R6.64] ;  /* 0x0000000e061c9981 */ /* 0x0008f0000c1e1d00 */
[----:B-1----:R-:W-:Y:S05]  /*4460*/  @!P0 IADD3 R2, P1, R92, R60, RZ ;  /* 0x0000003c5c028210 */ /* 0x002fea0007f3e0ff */
[----:B------:R-:W-:Y:S01]  /*4470*/  @!P0 IMAD.X R3, R102, 0x1, R37, P1 ;  /* 0x0000000166038824 */ /* 0x000fe200008e0625 */
[C---:B----4-:R-:W-:Y:S04]  /*4480*/  @!P0 LEA R8, P1, R2.reuse, c[0x0][0x270], 0x1 ;  /* 0x00009c0002088a11 */ /* 0x050fe800078208ff */
[----:B------:R-:W-:Y:S02]  /*4490*/  @!P0 LEA.HI.X R9, R2, c[0x0][0x274], R3, 0x1, P1 ;  /* 0x00009d0002098a11 */ /* 0x000fe400008f0c03 */
[----:B------:R-:W-:Y:S01]  /*44a0*/  @!P0 IADD3 R3, P1, R90, UR30, RZ ;  /* 0x0000001e5a038c10 */ /* 0x000fe2000ff3e0ff */
[----:B------:R-:W-:Y:S02]  /*44b0*/  CS2R R6, SRZ ;  /* 0x0000000000067805 */ /* 0x000fe4000001ff00 */
[----:B------:R2:W5:Y:S01]  /*44c0*/  @!P0 LDG.E.128 R40, [R8.64] ;  /* 0x0000000e08288981 */ /* 0x000562000c1e1d00 */
[----:B------:R-:W-:Y:S02]  /*44d0*/  @!P0 IADD3.X R4, R101, UR21, RZ, P1, !PT ;  /* 0x0000001565048c10 */ /* 0x000fe40008ffe4ff */
[C---:B------:R-:W-:Y:S04]  /*44e0*/  @!P0 LEA R2, P1, R3.reuse, c[0x0][0x288], 0x1 ;  /* 0x0000a20003028a11 */ /* 0x040fe800078208ff */
[----:B------:R-:W-:Y:S02]  /*44f0*/  @!P0 LEA.HI.X R3, R3, c[0x0][0x28c], R4, 0x1, P1 ;  /* 0x0000a30003038a11 */ /* 0x000fe400008f0c04 */
[----:B------:R-:W-:Y:S01]  /*4500*/  CS2R R4, SRZ ;  /* 0x0000000000047805 */ /* 0x000fe2000001ff00 */
[----:B------:R-:W-:Y:S05]  /*4510*/  ISETP.GE.AND P1, PT, R20, c[0x0][0x27c], PT ;  /* 0x00009f0014007a0c */ /* 0x000fea0003f26270 */
        /* <DEDUP_REMOVED lines=49> */
[----:B------:R-:W-:Y:S01]  /*4830*/  LEA R70, P0, R88, R64, 0x1 ;  /* 0x0000004058467211 */ /* 0x000fe200078008ff */
[----:B------:R-:W-:Y:S01]  /*4840*/  @!P1 HADD2.F32 R38, -RZ, R38.H0_H0 ;  /* 0x20000026ff269230 */ /* 0x000fe20000004100 */
[----:B------:R-:W-:Y:S01]  /*4850*/  MOV R13, R7 ;  /* 0x00000007000d7202 */ /* 0x000fe20000000f00 */
[----:B------:R-:W-:Y:S01]  /*4860*/  IMAD.SHL.U32 R48, R48, 0x2, RZ ;  /* 0x0000000230307824 */ /* 0x000fe200078e00ff */
[----:B------:R-:W-:Y:S02]  /*4870*/  @!P1 SHF.R.U32.HI R14, RZ, 0x10, R7 ;  /* 0x00000010ff0e9819 */ /* 0x000fe40000011607 */
[----:B------:R-:W-:Y:S02]  /*4880*/  @!P1 SHF.R.U32.HI R40, RZ, 0x10, R41 ;  /* 0x00000010ff289819 */ /* 0x000fe40000011629 */
[----:B------:R-:W-:Y:S01]  /*4890*/  LEA.HI.X R71, R88, R65, R100, 0x1, P0 ;  /* 0x0000004158477211 */ /* 0x000fe200000f0c64 */
[----:B------:R-:W1:Y:S01]  /*48a0*/  LDS.128 R48, [R48+0x3100] ;  /* 0x0031000030307984 */ /* 0x000e620000000c00 */
[----:B------:R-:W-:Y:S01]  /*48b0*/  ISETP.GE.AND P0, PT, R66, c[0x0][0x1d4], PT ;  /* 0x0000750042007a0c */ /* 0x000fe20003f06270 */
[----:B------:R-:W-:Y:S01]  /*48c0*/  @!P1 HADD2.F32 R40, -RZ, R40.H0_H0 ;  /* 0x20000028ff289230 */ /* 0x000fe20000004100 */
[--C-:B------:R-:W-:Y:S02]  /*48d0*/  @!P1 SHF.R.U32.HI R47, RZ, 0x10, R43.reuse ;  /* 0x00000010ff2f9819 */ /* 0x100fe4000001162b */
[----:B------:R-:W-:Y:S01]  /*48e0*/  @!P1 SHF.R.U64 R45, R42, 0x10, R43 ;  /* 0x000000102a2d9819 */ /* 0x000fe2000000122b */
[----:B------:R-:W-:Y:S01]  /*48f0*/  @!P1 HADD2.F32 R42, -RZ, R44.H0_H0 ;  /* 0x2000002cff2a9230 */ /* 0x000fe20000004100 */
[----:B------:R-:W-:Y:S03]  /*4900*/  MOV R46, R43 ;  /* 0x0000002b002e7202 */ /* 0x000fe60000000f00 */
[----:B------:R-:W-:Y:S04]  /*4910*/  @!P1 HADD2.F32 R44, -RZ, R45.H0_H0 ;  /* 0x2000002dff2c9230 */ /* 0x000fe80000004100 */
        /* <DEDUP_REMOVED lines=18> */
[----:B------:R-:W-:Y:S01]  /*4a40*/  @!P1 HADD2.F32 R37, -RZ, R7.H0_H0 ;  /* 0x20000007ff259230 */ /* 0x000fe20000004100 */
[----:B------:R-:W-:Y:S01]  /*4a50*/  @!P1 IMAD.MOV.U32 R9, RZ, RZ, R50 ;  /* 0x000000ffff099224 */ /* 0x000fe200078e0032 */
[----:B------:R-:W-:Y:S02]  /*4a60*/  @!P1 HADD2.F32 R4, -RZ, R10.H0_H0 ;  /* 0x2000000aff049230 */ /* 0x000fe40000004100 */
[----:B------:R-:W-:Y:S01]  /*4a70*/  @!P1 HADD2.F32 R38, -RZ, R39.H0_H0 ;  /* 0x20000027ff269230 */ /* 0x000fe20000004100 */
[----:B------:R-:W-:Y:S01]  /*4a80*/  @!P1 F2FP.PACK_AB R2, R3, R2 ;  /* 0x000000020302923e */ /* 0x000fe200000000ff */
[----:B------:R-:W-:Y:S02]  /*4a90*/  @!P1 HADD2.F32 R39, -RZ, R7.H1_H1 ;  /* 0x30000007ff279230 */ /* 0x000fe40000004100 */
[--C-:B------:R-:W-:Y:S01]  /*4aa0*/  @!P1 HADD2.F32 R7, -RZ, R5.reuse.H1_H1 ;  /* 0x30000005ff079230 */ /* 0x100fe20000004100 */
[----:B------:R-:W-:Y:S01]  /*4ab0*/  @!P1 MOV R48, R2 ;  /* 0x0000000200309202 */ /* 0x000fe20000000f00 */
[----:B------:R-:W-:Y:S01]  /*4ac0*/  @!P1 HADD2.F32 R8, -RZ, R5.H0_H0 ;  /* 0x20000005ff089230 */ /* 0x000fe20000004100 */
[----:B------:R-:W-:Y:S01]  /*4ad0*/  @!P1 FMUL.FTZ R5, R37, R4 ;  /* 0x0000000425059220 */ /* 0x000fe20000410000 */
[--C-:B------:R-:W-:Y:S01]  /*4ae0*/  @!P1 HADD2.F32 R41, -RZ, R9.reuse.H0_H0 ;  /* 0x20000009ff299230 */ /* 0x100fe20000004100 */
[----:B------:R-:W-:Y:S01]  /*4af0*/  @!P1 FMUL.FTZ R10, R39, R6 ;  /* 0x00000006270a9220 */ /* 0x000fe20000410000 */
[----:B------:R-:W-:Y:S01]  /*4b00*/  @!P1 HADD2.F32 R43, -RZ, R9.H1_H1 ;  /* 0x30000009ff2b9230 */ /* 0x000fe20000004100 */
[C---:B------:R-:W-:Y:S02]  /*4b10*/  @!P1 FFMA.FTZ R72, R8.reuse, R38, -R5 ;  /* 0x0000002608489223 */ /* 0x040fe40000010805 */
[C---:B------:R-:W-:Y:S01]  /*4b20*/  @!P1 FMUL.FTZ R5, R7.reuse, R6 ;  /* 0x0000000607059220 */ /* 0x040fe20000410000 */
[----:B------:R-:W-:Y:S01]  /*4b30*/  @!P1 HADD2.F32 R6, -RZ, R11.H0_H0 ;  /* 0x2000000bff069230 */ /* 0x000fe20000004100 */
[----:B------:R-:W-:Y:S01]  /*4b40*/  @!P1 FFMA.FTZ R69, R7, R40, -R10 ;  /* 0x0000002807459223 */ /* 0x000fe2000001080a */
[----:B------:R-:W-:Y:S01]  /*4b50*/  @!P1 MOV R7, R18 ;  /* 0x0000001200079202 */ /* 0x000fe20000000f00 */
[----:B------:R-:W-:Y:S01]  /*4b60*/  @!P1 FMUL.FTZ R4, R8, R4 ;  /* 0x0000000408049220 */ /* 0x000fe20000410000 */
[----:B------:R-:W-:Y:S01]  /*4b70*/  @!P1 HADD2.F32 R8, -RZ, R12.H0_H0 ;  /* 0x2000000cff089230 */ /* 0x000fe20000004100 */
[----:B------:R-:W-:Y:S02]  /*4b80*/  @!P1 MOV R11, R51 ;  /* 0x00000033000b9202 */ /* 0x000fe40000000f00 */
[----:B------:R-:W-:Y:S01]  /*4b90*/  @!P1 FFMA.FTZ R4, R37, R38, R4 ;  /* 0x0000002625049223 */ /* 0x000fe20000010004 */
[--C-:B------:R-:W-:Y:S01]  /*4ba0*/  @!P1 HADD2.F32 R9, -RZ, R7.reuse.H1_H1 ;  /* 0x30000007ff099230 */ /* 0x100fe20000004100 */
[----:B------:R-:W-:Y:S01]  /*4bb0*/  @!P1 FMUL.FTZ R12, R43, R8 ;  /* 0x000000082b0c9220 */ /* 0x000fe20000410000 */
[----:B------:R-:W-:Y:S01]  /*4bc0*/  @!P1 HADD2.F32 R10, -RZ, R7.H0_H0 ;  /* 0x20000007ff0a9230 */ /* 0x000fe20000004100 */
[----:B------:R-:W-:Y:S01]  /*4bd0*/  @!P1 FMUL.FTZ R7, R41, R6 ;  /* 0x0000000629079220 */ /* 0x000fe20000410000 */
[----:B------:R-:W-:Y:S01]  /*4be0*/  @!P1 HADD2.F32 R45, -RZ, R11.H1_H1 ;  /* 0x3000000bff2d9230 */ /* 0x000fe20000004100 */
[C---:B------:R-:W-:Y:S02]  /*4bf0*/  @!P1 FFMA.FTZ R67, R9.reuse, R44, -R12 ;  /* 0x0000002c09439223 */ /* 0x040fe4000001080c */
[C---:B------:R-:W-:Y:S02]  /*4c00*/  @!P1 FFMA.FTZ R68, R10.reuse, R42, -R7 ;  /* 0x0000002a0a449223 */ /* 0x040fe40000010807 */
[----:B------:R-:W-:Y:S01]  /*4c10*/  @!P1 FMUL.FTZ R7, R9, R8 ;  /* 0x0000000809079220 */ /* 0x000fe20000410000 */
[----:B------:R-:W-:Y:S01]  /*4c20*/  @!P1 HADD2.F32 R8, -RZ, R13.H0_H0 ;  /* 0x2000000dff089230 */ /* 0x000fe20000004100 */
[----:B------:R-:W-:Y:S01]  /*4c30*/  @!P1 IMAD.MOV.U32 R9, RZ, RZ, R19 ;  /* 0x000000ffff099224 */ /* 0x000fe200078e0013 */
[----:B------:R-:W-:Y:S01]  /*4c40*/  @!P1 HADD2.F32 R13, -RZ, R11.H0_H0 ;  /* 0x2000000bff0d9230 */ /* 0x000fe20000004100 */
[----:B------:R-:W-:Y:S01]  /*4c50*/  @!P1 FMUL.FTZ R6, R10, R6 ;  /* 0x000000060a069220 */ /* 0x000fe20000410000 */
[----:B------:R-:W-:Y:S01]  /*4c60*/  @!P1 HADD2.F32 R10, -RZ, R14.H0_H0 ;  /* 0x2000000eff0a9230 */ /* 0x000fe20000004100 */
[----:B------:R-:W-:Y:S01]  /*4c70*/  @!P1 FFMA.FTZ R5, R39, R40, R5 ;  /* 0x0000002827059223 */ /* 0x000fe20000010005 */
[--C-:B------:R-:W-:Y:S01]  /*4c80*/  @!P1 HADD2.F32 R12, -RZ, R9.reuse.H0_H0 ;  /* 0x20000009ff0c9230 */ /* 0x100fe20000004100 */
[----:B------:R-:W-:Y:S01]  /*4c90*/  @!P1 FFMA.FTZ R6, R41, R42, R6 ;  /* 0x0000002a29069223 */ /* 0x000fe20000010006 */
[----:B------:R-:W-:Y:S01]  /*4ca0*/  @!P1 HADD2.F32 R11, -RZ, R9.H1_H1 ;  /* 0x30000009ff0b9230 */ /* 0x000fe20000004100 */
[----:B------:R-:W-:Y:S01]  /*4cb0*/  @!P1 FMUL.FTZ R9, R13, R8 ;  /* 0x000000080d099220 */ /* 0x000fe20000410000 */
[----:B------:R-:W-:Y:S01]  /*4cc0*/  @!P1 F2FP.PACK_AB R4, R5, R4 ;  /* 0x000000040504923e */ /* 0x000fe200000000ff */
        /* <DEDUP_REMOVED lines=16> */
[----:B------:R-:W-:Y:S01]  /*4dd0*/  @!P1 MOV R17, R11 ;  /* 0x0000000b00119202 */ /* 0x000fe20000000f00 */
[----:B------:R-:W-:Y:S01]  /*4de0*/  @!P1 IMAD.MOV.U32 R49, RZ, RZ, R4 ;  /* 0x000000ffff319224 */ /* 0x000fe200078e0004 */
[----:B------:R-:W-:Y:S02]  /*4df0*/  @!P1 MOV R19, R37 ;  /* 0x0000002500139202 */ /* 0x000fe40000000f00 */
[----:B------:R-:W-:Y:S02]  /*4e00*/  @!P1 F2FP.PACK_AB R6, R7, R6 ;  /* 0x000000060706923e */ /* 0x000fe400000000ff */
[----:B------:R-:W-:Y:S01]  /*4e10*/  @!P1 F2FP.PACK_AB R8, R9, R8 ;  /* 0x000000080908923e */ /* 0x000fe200000000ff */
[----:B------:R1:W-:Y:S01]  /*4e20*/  ST.E.128 [R70.64], R16 ;  /* 0x0000001046007985 */ /* 0x0003e2000c101d0e */
[----:B------:R-:W-:Y:S02]  /*4e30*/  @!P1 MOV R50, R6 ;  /* 0x0000000600329202 */ /* 0x000fe40000000f00 */
[----:B------:R-:W-:Y:S05]  /*4e40*/  @!P1 MOV R51, R8 ;  /* 0x0000000800339202 */ /* 0x000fea0000000f00 */
[----:B------:R1:W-:Y:S02]  /*4e50*/  @!P0 ST.E.128 [R64.64], R48 ;  /* 0x0000003040008985 */ /* 0x0003e4000c101d0e */
.L_x_363:
[----:B------:R-:W-:Y:S05]  /*4e60*/  BSYNC B0 ;  /* 0x0000000000007941 */ /* 0x000fea0003800000 */
.L_x_362:
        /* <DEDUP_REMOVED lines=13> */
[----:B------:R-:W-:Y:S02]  /*4f40*/  @!P1 SHF.R.U64 R3, R24, 0x10, R25 ;  /* 0x0000001018039819 */ /* 0x000fe40000001219 */
[----:B------:R-:W-:Y:S02]  /*4f50*/  LEA.HI.SX32 R6, R6, R105, 0x1c ;  /* 0x0000006906067211 */ /* 0x000fe400078fe2ff */
[----:B------:R-:W-:Y:S01]  /*4f60*/  @!P1 SHF.R.U64 R13, R52, 0x10, R53 ;  /* 0x00000010340d9819 */ /* 0x000fe20000001235 */
[----:B------:R-:W-:Y:S01]  /*4f70*/  @!P1 HADD2.F32 R3, -RZ, R3.H0_H0 ;  /* 0x20000003ff039230 */ /* 0x000fe20000004100 */
[----:B------:R-:W-:Y:S02]  /*4f80*/  SHF.L.U32 R6, R6, 0x3, RZ ;  /* 0x0000000306067819 */ /* 0x000fe400000006ff */
[----:B------:R-:W-:Y:S01]  /*4f90*/  @!P1 SHF.R.U64 R11, R26, 0x10, R27 ;  /* 0x000000101a0b9819 */ /* 0x000fe2000000121b */
[----:B------:R-:W-:Y:S01]  /*4fa0*/  @!P1 HADD2.F32 R13, -RZ, R13.H0_H0 ;  /* 0x2000000dff0d9230 */ /* 0x000fe20000004100 */
[----:B------:R-:W-:Y:S02]  /*4fb0*/  LOP3.LUT R44, R108, 0x38, R6, 0xf8, !PT ;  /* 0x000000386c2c7812 */ /* 0x000fe400078ef806 */
[----:B------:R-:W-:Y:S02]  /*4fc0*/  ISETP.GE.AND P0, PT, R6, c[0x0][0x1d4], PT ;  /* 0x0000750006007a0c */ /* 0x000fe40003f06270 */
[----:B------:R-:W-:Y:S02]  /*4fd0*/  LOP3.LUT R44, R44, R141, RZ, 0x3c, !PT ;  /* 0x0000008d2c2c7212 */ /* 0x000fe400078e3cff */
[----:B------:R-:W-:Y:S01]  /*4fe0*/  @!P1 SHF.R.U32.HI R7, RZ, 0x10, R25 ;  /* 0x00000010ff079819 */ /* 0x000fe20000011619 */
[----:B------:R-:W-:Y:S01]  /*4ff0*/  @!P1 HADD2.F32 R25, -RZ, R61.H1_H1 ;  /* 0x3000003dff199230 */ /* 0x000fe20000004100 */
[----:B------:R-:W-:Y:S02]  /*5000*/  IADD3 R44, R122, R44, RZ ;  /* 0x0000002c7a2c7210 */ /* 0x000fe40007ffe0ff */
[----:B------:R-:W-:Y:S02]  /*5010*/  @!P1 SHF.R.U32.HI R24, RZ, 0x10, R53 ;  /* 0x00000010ff189819 */ /* 0x000fe40000011635 */
[----:B------:R-:W-:Y:S01]  /*5020*/  @!P1 SHF.R.U32.HI R9, RZ, 0x10, R27 ;  /* 0x00000010ff099819 */ /* 0x000fe2000001161b */
        /* <DEDUP_REMOVED lines=90> */
.L_x_365:
[----:B------:R-:W-:Y:S05]  /*55d0*/  BSYNC B0 ;  /* 0x0000000000007941 */ /* 0x000fea0003800000 */
.L_x_364:
[----:B-1----:R1:W2:Y:S01]  /*55e0*/  SHFL.IDX PT, R47, R76, 0x2, 0x1c1f ;  /* 0x005c1f004c2f7f89 */ /* 0x0022a200000e0000 */
[----:B------:R-:W-:Y:S03]  /*55f0*/  ISETP.GE.OR P0, PT, R137, UR28, P5 ;  /* 0x0000001c89007c0c */ /* 0x000fe6000af06670 */
[----:B------:R1:W4:Y:S10]  /*5600*/  SHFL.IDX PT, R46, R77, 0x2, 0x1c1f ;  /* 0x005c1f004d2e7f89 */ /* 0x00033400000e0000 */
[----:B------:R-:W-:-:S05]  /*5610*/  @P0 BRA `(.L_x_359) ;  /* 0x00000ad000000947 */ /* 0x000fca0003800000 */
[----:B------:R-:W-:Y:S01]  /*5620*/  SEL R2, R136, R128, !P4 ;  /* 0x0000008088027207 */ /* 0x000fe20006000000 */
[----:B------:R-:W5:Y:S01]  /*5630*/  LDS.128 R16, [R124+0x3100] ;  /* 0x003100007c107984 */ /* 0x000f620000000c00 */
[C---:B----4-:R-:W-:Y:S01]  /*5640*/  LEA R52, P0, R88.reuse, R46, 0x1 ;  /* 0x0000002e58347211 */ /* 0x050fe200078008ff */
[--C-:B------:R-:W-:Y:S01]  /*5650*/  @!P1 HADD2.F32 R25, -RZ, R62.reuse.H0_H0 ;  /* 0x2000003eff199230 */ /* 0x100fe20000004100 */
[----:B------:R-:W-:Y:S01]  /*5660*/  SHF.R.S32.HI R3, RZ, 0x1f, R2 ;  /* 0x0000001fff037819 */ /* 0x000fe20000011402 */
[----:B------:R-:W-:Y:S01]  /*5670*/  @!P1 HADD2.F32 R15, -RZ, R62.H1_H1 ;  /* 0x3000003eff0f9230 */ /* 0x000fe20000004100 */
[----:B--2---:R-:W-:Y:S01]  /*5680*/  LEA.HI.X R53, R88, R47, R100, 0x1, P0 ;  /* 0x0000002f58357211 */ /* 0x004fe200000f0c64 */
[----:B------:R-:W-:Y:S01]  /*5690*/  @!P1 HADD2.F32 R38, -RZ, R63.H0_H0 ;  /* 0x2000003fff269230 */ /* 0x000fe20000004100 */
[----:B------:R-:W-:Y:S02]  /*56a0*/  LEA.HI R2, R3, R2, RZ, 0x4 ;  /* 0x0000000203027211 */ /* 0x000fe400078f20ff */
[----:B------:R-:W-:Y:S02]  /*56b0*/  @!P1 SHF.R.U32.HI R10, RZ, 0x10, R57 ;  /* 0x00000010ff0a9819 */ /* 0x000fe40000011639 */
[----:B------:R-:W-:Y:S02]  /*56c0*/  LEA.HI.SX32 R2, R2, R105, 0x1c ;  /* 0x0000006902027211 */ /* 0x000fe400078fe2ff */
[--C-:B------:R-:W-:Y:S01]  /*56d0*/  @!P1 SHF.R.U64 R11, R30, 0x10, R31.reuse ;  /* 0x000000101e0b9819 */ /* 0x100fe2000000121f */
[----:B------:R-:W-:Y:S01]  /*56e0*/  @!P1 HADD2.F32 R27, -RZ, R10.H0_H0 ;  /* 0x2000000aff1b9230 */ /* 0x000fe20000004100 */
[----:B------:R-:W-:Y:S01]  /*56f0*/  SHF.L.U32 R45, R2, 0x3, RZ ;  /* 0x00000003022d7819 */ /* 0x000fe200000006ff */
[----:B------:R-:W-:Y:S01]  /*5700*/  @!P1 HADD2.F32 R2, -RZ, R23.H0_H0 ;  /* 0x20000017ff029230 */ /* 0x000fe20000004100 */
[----:B------:R-:W-:Y:S02]  /*5710*/  @!P1 SHF.R.U32.HI R13, RZ, 0x10, R31 ;  /* 0x00000010ff0d9819 */ /* 0x000fe4000001161f */
[----:B------:R-:W-:Y:S02]  /*5720*/  LOP3.LUT R40, R107, 0x38, R45, 0xf8, !PT ;  /* 0x000000386b287812 */ /* 0x000fe400078ef82d */
[--C-:B------:R-:W-:Y:S01]  /*5730*/  @!P1 SHF.R.U32.HI R6, RZ, 0x10, R29.reuse ;  /* 0x00000010ff069819 */ /* 0x100fe2000001161d */
[----:B------:R-:W-:Y:S01]  /*5740*/  @!P1 HADD2.F32 R13, -RZ, R13.H0_H0 ;  /* 0x2000000dff0d9230 */ /* 0x000fe20000004100 */
[----:B------:R-:W-:Y:S02]  /*5750*/  LOP3.LUT R40, R40, R140, RZ, 0x3c, !PT ;  /* 0x0000008c28287212 */ /* 0x000fe400078e3cff */
[----:B------:R-:W-:Y:S01]  /*5760*/  @!P1 SHF.R.U64 R9, R28, 0x10, R29 ;  /* 0x000000101c099819 */ /* 0x000fe2000000121d */
[----:B------:R-:W-:Y:S01]  /*5770*/  @!P1 HADD2.F32 R29, -RZ, R63.H1_H1 ;  /* 0x3000003fff1d9230 */ /* 0x000fe20000004100 */
[----:B------:R-:W-:Y:S02]  /*5780*/  IADD3 R40, R121, R40, RZ ;  /* 0x0000002879287210 */ /* 0x000fe40007ffe0ff */
[----:B------:R-:W-:Y:S02]  /*5790*/  @!P1 SHF.R.U64 R28, R56, 0x10, R57 ;  /* 0x00000010381c9819 */ /* 0x000fe40000001239 */
[--C-:B------:R-:W-:Y:S01]  /*57a0*/  @!P1 SHF.R.U64 R31, R58, 0x10, R59.reuse ;  /* 0x000000103a1f9819 */ /* 0x100fe2000000123b */
[----:B------:R-:W-:Y:S01]  /*57b0*/  IMAD.SHL.U32 R40, R40, 0x2, RZ ;  /* 0x0000000228287824 */ /* 0x000fe200078e00ff */
[----:B------:R-:W-:Y:S02]  /*57c0*/  @!P1 SHF.R.U32.HI R39, RZ, 0x10, R59 ;  /* 0x00000010ff279819 */ /* 0x000fe4000001163b */
[----:B------:R-:W-:Y:S01]  /*57d0*/  ISETP.GE.AND P0, PT, R45, c[0x0][0x1d4], PT ;  /* 0x000075002d007a0c */ /* 0x000fe20003f06270 */
[----:B------:R-:W-:Y:S02]  /*57e0*/  @!P1 HADD2.F32 R31, -RZ, R31.H0_H0 ;  /* 0x2000001fff1f9230 */ /* 0x000fe40000004100 */
[----:B------:R-:W2:Y:S01]  /*57f0*/  LDS.128 R40, [R40+0x3100] ;  /* 0x0031000028287984 */ /* 0x000ea20000000c00 */
[----:B------:R-:W-:Y:S01]  /*5800*/  @!P1 HADD2.F32 R39, -RZ, R39.H0_H0 ;  /* 0x20000027ff279230 */ /* 0x000fe20000004100 */
[----:B---3-5:R-:W-:Y:S05]  /*5810*/  @!P1 IMAD.MOV.U32 R5, RZ, RZ, R17 ;  /* 0x000000ffff059224 */ /* 0x028fea00078e0011 */
[----:B------:R-:W-:Y:S05]  /*5820*/  @!P1 HADD2.F32 R3, -RZ, R5.H0_H0 ;  /* 0x20000005ff039230 */ /* 0x000fea0000004100 */
[C---:B------:R-:W-:Y:S02]  /*5830*/  @!P1 FMUL.FTZ R4, R3.reuse, R2 ;  /* 0x0000000203049220 */ /* 0x040fe40000410000 */
[----:B--2---:R-:W-:Y:S01]  /*5840*/  @!P1 IMAD.MOV.U32 R44, RZ, RZ, R43 ;  /* 0x000000ffff2c9224 */ /* 0x004fe200078e002b */
[----:B------:R-:W-:Y:S01]  /*5850*/  @!P1 MOV R7, R41 ;  /* 0x0000002900079202 */ /* 0x000fe20000000f00 */
[----:B------:R-:W-:Y:S01]  /*5860*/  @!P1 IMAD.MOV.U32 R30, RZ, RZ, R42 ;  /* 0x000000ffff1e9224 */ /* 0x000fe200078e002a */
[----:B------:R-:W-:Y:S02]  /*5870*/  @!P1 MOV R12, R40 ;  /* 0x00000028000c9202 */ /* 0x000fe40000000f00 */
[----:B------:R-:W-:Y:S02]  /*5880*/  @!P1 HADD2.F32 R37, -RZ, R44.H0_H0 ;  /* 0x2000002cff259230 */ /* 0x000fe40000004100 */
[--C-:B------:R-:W-:Y:S02]  /*5890*/  @!P1 HADD2.F32 R24, -RZ, R7.reuse.H0_H0 ;  /* 0x20000007ff189230 */ /* 0x100fe40000004100 */
[----:B------:R-:W-:Y:S02]  /*58a0*/  @!P1 HADD2.F32 R26, -RZ, R7.H1_H1 ;  /* 0x30000007ff1a9230 */ /* 0x000fe40000004100 */
[----:B------:R-:W-:Y:S01]  /*58b0*/  @!P1 HADD2.F32 R14, -RZ, R12.H0_H0 ;  /* 0x2000000cff0e9230 */ /* 0x000fe20000004100 */
        /* <DEDUP_REMOVED lines=11> */
[C---:B------:R-:W-:Y:S01]  /*5970*/  @!P1 FMUL.FTZ R22, R14.reuse, R3 ;  /* 0x000000030e169220 */ /* 0x040fe20000410000 */
[----:B------:R-:W-:Y:S01]  /*5980*/  @!P1 MOV R10, R19 ;  /* 0x00000013000a9202 */ /* 0x000fe20000000f00 */
[----:B------:R-:W-:Y:S02]  /*5990*/  @!P1 HADD2.F32 R6, -RZ, R36.H0_H0 ;  /* 0x20000024ff069230 */ /* 0x000fe40000004100 */
        /* <DEDUP_REMOVED lines=11> */
[----:B------:R-:W-:Y:S01]  /*5a50*/  @!P1 HADD2.F32 R28, -RZ, R30.H0_H0 ;  /* 0x2000001eff1c9230 */ /* 0x000fe20000004100 */
[-C--:B------:R-:W-:Y:S01]  /*5a60*/  @!P1 FFMA.FTZ R51, R7, R23.reuse, -R8 ;  /* 0x0000001707339223 */ /* 0x080fe20000010808 */
[----:B------:R-:W-:Y:S01]  /*5a70*/  @!P1 MOV R7, R18 ;  /* 0x0000001200079202 */ /* 0x000fe20000000f00 */
[C---:B------:R-:W-:Y:S01]  /*5a80*/  @!P1 FMUL.FTZ R8, R9.reuse, R6 ;  /* 0x0000000609089220 */ /* 0x040fe20000410000 */
[----:B------:R-:W-:Y:S01]  /*5a90*/  @!P1 HADD2.F32 R6, -RZ, R36.H1_H1 ;  /* 0x30000024ff069230 */ /* 0x000fe20000004100 */
[----:B------:R-:W-:Y:S01]  /*5aa0*/  @!P1 FFMA.FTZ R50, R9, R38, -R12 ;  /* 0x0000002609329223 */ /* 0x000fe2000001080c */
[----:B------:R-:W-:Y:S01]  /*5ab0*/  @!P1 HADD2.F32 R9, -RZ, R11.H0_H0 ;  /* 0x2000000bff099230 */ /* 0x000fe20000004100 */
[----:B------:R-:W-:Y:S01]  /*5ac0*/  @!P1 FFMA.FTZ R3, R22, R23, R3 ;  /* 0x0000001716039223 */ /* 0x000fe20000010003 */
[----:B------:R-:W-:Y:S01]  /*5ad0*/  @!P1 HADD2.F32 R30, -RZ, R30.H1_H1 ;  /* 0x3000001eff1e9230 */ /* 0x000fe20000004100 */
[----:B------:R-:W-:Y:S01]  /*5ae0*/  @!P1 FFMA.FTZ R4, R24, R25, R4 ;  /* 0x0000001918049223 */ /* 0x000fe20000010004 */
[----:B------:R-:W-:Y:S01]  /*5af0*/  @!P1 HADD2.F32 R36, -RZ, R44.H1_H1 ;  /* 0x3000002cff249230 */ /* 0x000fe20000004100 */
[----:B------:R-:W-:Y:S01]  /*5b00*/  @!P1 FFMA.FTZ R5, R26, R27, R5 ;  /* 0x0000001b1a059223 */ /* 0x000fe20000010005 */
[--C-:B------:R-:W-:Y:S01]  /*5b10*/  @!P1 HADD2.F32 R12, -RZ, R7.reuse.H0_H0 ;  /* 0x20000007ff0c9230 */ /* 0x100fe20000004100 */
[----:B------:R-:W-:Y:S01]  /*5b20*/  @!P1 FMUL.FTZ R48, R30, R9 ;  /* 0x000000091e309220 */ /* 0x000fe20000410000 */
[----:B------:R-:W-:Y:S01]  /*5b30*/  @!P1 F2FP.PACK_AB R2, R3, R2 ;  /* 0x000000020302923e */ /* 0x000fe200000000ff */
[----:B------:R-:W-:Y:S01]  /*5b40*/  @!P1 FMUL.FTZ R44, R36, R13 ;  /* 0x0000000d242c9220 */ /* 0x000fe20000410000 */
[----:B------:R-:W-:Y:S01]  /*5b50*/  @!P1 F2FP.PACK_AB R4, R5, R4 ;  /* 0x000000040504923e */ /* 0x000fe200000000ff */
[----:B------:R-:W-:Y:S01]  /*5b60*/  @!P1 HADD2.F32 R11, -RZ, R7.H1_H1 ;  /* 0x30000007ff0b9230 */ /* 0x000fe20000004100 */
[----:B------:R-:W-:Y:S01]  /*5b70*/  @!P1 FMUL.FTZ R7, R28, R6 ;  /* 0x000000061c079220 */ /* 0x000fe20000410000 */
[----:B------:R-:W-:Y:S01]  /*5b80*/  @!P1 MOV R40, R2 ;  /* 0x0000000200289202 */ /* 0x000fe20000000f00 */
[----:B------:R-:W-:Y:S02]  /*5b90*/  @!P1 FFMA.FTZ R44, R10, R39, -R44 ;  /* 0x000000270a2c9223 */ /* 0x000fe4000001082c */
[----:B------:R-:W-:Y:S02]  /*5ba0*/  @!P1 FFMA.FTZ R49, R12, R29, -R7 ;  /* 0x0000001d0c319223 */ /* 0x000fe40000010807 */
[C---:B------:R-:W-:Y:S02]  /*5bb0*/  @!P1 FFMA.FTZ R48, R11.reuse, R31, -R48 ;  /* 0x0000001f0b309223 */ /* 0x040fe40000010830 */
[----:B------:R-:W-:Y:S01]  /*5bc0*/  @!P1 FMUL.FTZ R7, R11, R9 ;  /* 0x000000090b079220 */ /* 0x000fe20000410000 */
[----:B------:R-:W-:Y:S01]  /*5bd0*/  @!P1 F2FP.PACK_AB R11, R44, R50 ;  /* 0x000000322c0b923e */ /* 0x000fe200000000ff */
[----:B------:R-:W-:Y:S01]  /*5be0*/  @!P1 FMUL.FTZ R9, R10, R13 ;  /* 0x0000000d0a099220 */ /* 0x000fe20000410000 */
[----:B------:R-:W-:Y:S01]  /*5bf0*/  @!P1 F2FP.PACK_AB R10, R48, R49 ;  /* 0x00000031300a923e */ /* 0x000fe200000000ff */
[----:B------:R-:W-:Y:S01]  /*5c00*/  @!P1 FMUL.FTZ R6, R12, R6 ;  /* 0x000000060c069220 */ /* 0x000fe20000410000 */
[----:B------:R-:W-:Y:S01]  /*5c10*/  @!P1 F2FP.PACK_AB R13, R55, R56 ;  /* 0x00000038370d923e */ /* 0x000fe200000000ff */
[----:B------:R-:W-:Y:S01]  /*5c20*/  @!P1 IMAD.MOV.U32 R41, RZ, RZ, R4 ;  /* 0x000000ffff299224 */ /* 0x000fe200078e0004 */
[----:B------:R-:W-:Y:S01]  /*5c30*/  @!P1 F2FP.PACK_AB R12, R51, R54 ;  /* 0x00000036330c923e */ /* 0x000fe200000000ff */
[----:B------:R-:W-:Y:S01]  /*5c40*/  @!P1 IMAD.MOV.U32 R18, RZ, RZ, R10 ;  /* 0x000000ffff129224 */ /* 0x000fe200078e000a */
[----:B------:R-:W-:Y:S01]  /*5c50*/  @!P1 MOV R17, R13 ;  /* 0x0000000d00119202 */ /* 0x000fe20000000f00 */
[----:B------:R-:W-:Y:S01]  /*5c60*/  @!P1 FFMA.FTZ R6, R28, R29, R6 ;  /* 0x0000001d1c069223 */ /* 0x000fe20000010006 */
[----:B------:R-:W-:Y:S01]  /*5c70*/  @!P1 MOV R16, R12 ;  /* 0x0000000c00109202 */ /* 0x000fe20000000f00 */
[----:B------:R-:W-:Y:S01]  /*5c80*/  @!P1 FFMA.FTZ R7, R30, R31, R7 ;  /* 0x0000001f1e079223 */ /* 0x000fe20000010007 */
[----:B------:R-:W-:Y:S01]  /*5c90*/  @!P1 MOV R19, R11 ;  /* 0x0000000b00139202 */ /* 0x000fe20000000f00 */
[----:B------:R-:W-:Y:S02]  /*5ca0*/  @!P1 FFMA.FTZ R8, R37, R38, R8 ;  /* 0x0000002625089223 */ /* 0x000fe40000010008 */
[----:B------:R-:W-:Y:S01]  /*5cb0*/  @!P1 FFMA.FTZ R9, R36, R39, R9 ;  /* 0x0000002724099223 */ /* 0x000fe20000010009 */
[----:B------:R-:W-:Y:S01]  /*5cc0*/  @!P1 F2FP.PACK_AB R6, R7, R6 ;  /* 0x000000060706923e */ /* 0x000fe200000000ff */
[----:B------:R2:W-:Y:S03]  /*5cd0*/  ST.E.128 [R52.64], R16 ;  /* 0x0000001034007985 */ /* 0x0005e6000c101d0e */
[----:B------:R-:W-:Y:S02]  /*5ce0*/  @!P1 F2FP.PACK_AB R8, R9, R8 ;  /* 0x000000080908923e */ /* 0x000fe400000000ff */
[----:B------:R-:W-:Y:S02]  /*5cf0*/  @!P1 MOV R42, R6 ;  /* 0x00000006002a9202 */ /* 0x000fe40000000f00 */
[----:B------:R-:W-:Y:S01]  /*5d00*/  @!P1 MOV R43, R8 ;  /* 0x00000008002b9202 */ /* 0x000fe20000000f00 */
[----:B------:R-:W-:-:S05]  /*5d10*/  @P0 BRA `(.L_x_359) ;  /* 0x000003d000000947 */ /* 0x000fca0003800000 */
[C---:B------:R-:W-:Y:S04]  /*5d20*/  LEA R2, P0, R45.reuse, R46, 0x1 ;  /* 0x0000002e2d027211 */ /* 0x040fe800078008ff */
[----:B------:R-:W-:Y:S05]  /*5d30*/  LEA.HI.X.SX32 R3, R45, R47, 0x1, P0 ;  /* 0x0000002f2d037211 */ /* 0x000fea00000f0eff */
[----:B------:R3:W-:Y:S01]  /*5d40*/  ST.E.128 [R2.64], R40 ;  /* 0x0000002802007985 */ /* 0x0007e2000c101d0e */
[----:B------:R-:W-:-:S05]  /*5d50*/  BRA `(.L_x_359) ;  /* 0x0000039000007947 */ /* 0x000fca0003800000 */
.L_x_343:
        /* <DEDUP_REMOVED lines=22> */
.L_x_367:
[----:B-123--:R-:W-:Y:S05]  /*5ec0*/  BSYNC B0 ;  /* 0x0000000000007941 */ /* 0x00efea0003800000 */
.L_x_366:
        /* <DEDUP_REMOVED lines=17> */
.L_x_369:
[----:B------:R-:W-:Y:S05]  /*5fe0*/  BSYNC B0 ;  /* 0x0000000000007941 */ /* 0x000fea0003800000 */
.L_x_368:
[----:B--2---:R2:W4:Y:S01]  /*5ff0*/  SHFL.IDX PT, R3, R76, 0x2, 0x1c1f ;  /* 0x005c1f004c037f89 */ /* 0x00452200000e0000 */
[----:B------:R-:W-:Y:S03]  /*6000*/  ISETP.GE.AND P0, PT, R12, 0x41, PT ;  /* 0x000000410c00780c */ /* 0x000fe60003f06270 */
        /* <DEDUP_REMOVED lines=14> */
.L_x_359:
[----:B------:R-:W-:Y:S05]  /*60f0*/  BSYNC B2 ;  /* 0x0000000000027941 */ /* 0x000fea0003800000 */
.L_x_342:
[----:B---3--:R-:W-:Y:S01]  /*6100*/  IMAD.U32 R2, RZ, RZ, UR6 ;  /* 0x00000006ff027e24 */ /* 0x008fe2000f8e00ff */
        /* <DEDUP_REMOVED lines=10> */
[----:B------:R-:W-:Y:S07]  /*61b0*/  ISETP.GE.AND P1, PT, R4, 0x41, PT ;  /* 0x000000410400780c */ /* 0x000fee0003f26270 */
[C---:B------:R-:W-:Y:S05]  /*61c0*/  @P4 IADD3 R6, P0, R2.reuse, 0x10, RZ ;  /* 0x0000001002064810 */ /* 0x040fea0007f1e0ff */
[--C-:B------:R-:W-:Y:S01]  /*61d0*/  @P4 IMAD.X R7, RZ, RZ, R3.reuse, P0 ;  /* 0x000000ffff074224 */ /* 0x100fe200000e0603 */
[C---:B--2---:R-:W-:Y:S04]  /*61e0*/  @P3 IADD3 R8, P0, R2.reuse, 0x20, RZ ;  /* 0x0000002002083810 */ /* 0x044fe80007f1e0ff */
        /* <DEDUP_REMOVED lines=9> */
[----:B------:R-:W-:Y:S11]  /*6280*/  ISETP.GE.AND P5, PT, R4, 0x1, PT ;  /* 0x000000010400780c */ /* 0x000ff60003fa6270 */
[----:B------:R-:W-:Y:S02]  /*6290*/  @!UPT UIADD3 URZ, URZ, URZ, URZ ;  /* 0x0000003f3f3ff290 */ /* 0x000fe4000fffe03f */
[----:B------:R-:W-:Y:S02]  /*62a0*/  @P5 IMAD R3, R3, c[0x0][0x258], RZ ;  /* 0x0000960003035a24 */ /* 0x000fe400078e02ff */
[----:B------:R-:W-:Y:S02]  /*62b0*/  @P5 IMAD.MOV.U32 R4, RZ, RZ, R84 ;  /* 0x000000ffff045224 */ /* 0x000fe400078e0054 */
[----:B------:R-:W-:Y:S04]  /*62c0*/  @P5 IMAD.MOV.U32 R5, RZ, RZ, R87 ;  /* 0x000000ffff055224 */ /* 0x000fe800078e0057 */
[C---:B------:R-:W-:Y:S04]  /*62d0*/  @P5 IMAD.WIDE.U32 R4, R2.reuse, c[0x0][0x258], R4 ;  /* 0x0000960002045a25 */ /* 0x040fe800078e0004 */
[----:B------:R-:W-:Y:S01]  /*62e0*/  @P5 IMAD R2, R2, c[0x0][0x25c], R3 ;  /* 0x0000970002025a24 */ /* 0x000fe200078e0203 */
[C---:B------:R-:W-:Y:S02]  /*62f0*/  @P5 LEA R14, P6, R4.reuse, c[0x0][0x250], 0x1 ;  /* 0x00009400040e5a11 */ /* 0x040fe400078c08ff */
[-C--:B------:R-:W-:Y:S02]  /*6300*/  @P4 MOV R3, R87.reuse ;  /* 0x0000005700034202 */ /* 0x080fe40000000f00 */
[----:B------:R-:W-:Y:S04]  /*6310*/  @P5 IADD3 R2, R5, R2, RZ ;  /* 0x0000000205025210 */ /* 0x000fe80007ffe0ff */
[----:B------:R-:W-:Y:S01]  /*6320*/  @P5 LEA.HI.X R15, R4, c[0x0][0x254], R2, 0x1, P6 ;  /* 0x00009500040f5a11 */ /* 0x000fe200030f0c02 */
[----:B------:R-:W-:Y:S02]  /*6330*/  @P4 IMAD R4, R7, c[0x0][0x258], RZ ;  /* 0x0000960007044a24 */ /* 0x000fe400078e02ff */
[----:B------:R-:W-:Y:S02]  /*6340*/  @P4 IMAD.MOV.U32 R2, RZ, RZ, R84 ;  /* 0x000000ffff024224 */ /* 0x000fe400078e0054 */
[C---:B------:R-:W-:Y:S02]  /*6350*/  @P4 IMAD R4, R6.reuse, c[0x0][0x25c], R4 ;  /* 0x0000970006044a24 */ /* 0x040fe400078e0204 */
[----:B------:R-:W-:Y:S04]  /*6360*/  @P4 IMAD.WIDE.U32 R2, R6, c[0x0][0x258], R2 ;  /* 0x0000960006024a25 */ /* 0x000fe800078e0002 */
[----:B------:R-:W-:Y:S01]  /*6370*/  @P4 IMAD.IADD R4, R3, 0x1, R4 ;  /* 0x0000000103044824 */ /* 0x000fe200078e0204 */
[----:B------:R-:W-:Y:S01]  /*6380*/  @P4 LEA R12, P6, R2, c[0x0][0x250], 0x1 ;  /* 0x00009400020c4a11 */ /* 0x000fe200078c08ff */
[----:B------:R-:W-:Y:S02]  /*6390*/  @P3 IMAD.MOV.U32 R3, RZ, RZ, R87 ;  /* 0x000000ffff033224 */ /* 0x000fe400078e0057 */
[----:B------:R-:W-:Y:S01]  /*63a0*/  @P0 IMAD R6, R22, c[0x0][0x258], RZ ;  /* 0x0000960016060a24 */ /* 0x000fe200078e02ff */
[----:B------:R-:W-:Y:S01]  /*63b0*/  @P4 LEA.HI.X R13, R2, c[0x0][0x254], R4, 0x1, P6 ;  /* 0x00009500020d4a11 */ /* 0x000fe200030f0c04 */
[----:B------:R-:W-:Y:S01]  /*63c0*/  @P3 IMAD R4, R10, c[0x0][0x258], RZ ;  /* 0x000096000a043a24 */ /* 0x000fe200078e02ff */
[----:B------:R-:W-:Y:S01]  /*63d0*/  @P3 MOV R2, R84 ;  /* 0x0000005400023202 */ /* 0x000fe20000000f00 */
[----:B------:R-:W-:Y:S02]  /*63e0*/  @P0 IMAD R6, R18, c[0x0][0x25c], R6 ;  /* 0x0000970012060a24 */ /* 0x000fe400078e0206 */
[C---:B------:R-:W-:Y:S02]  /*63f0*/  @P3 IMAD R4, R8.reuse, c[0x0][0x25c], R4 ;  /* 0x0000970008043a24 */ /* 0x040fe400078e0204 */
[----:B------:R-:W-:Y:S05]  /*6400*/  @P3 IMAD.WIDE.U32 R2, R8, c[0x0][0x258], R2 ;  /* 0x0000960008023a25 */ /* 0x000fea00078e0002 */
[C---:B------:R-:W-:Y:S02]  /*6410*/  @P3 LEA R10, P6, R2.reuse, c[0x0][0x250], 0x1 ;  /* 0x00009400020a3a11 */ /* 0x040fe400078c08ff */
[----:B------:R-:W-:Y:S02]  /*6420*/  @P3 IADD3 R4, R3, R4, RZ ;  /* 0x0000000403043210 */ /* 0x000fe40007ffe0ff */
[-C--:B------:R-:W-:Y:S02]  /*6430*/  @P2 MOV R3, R87.reuse ;  /* 0x0000005700032202 */ /* 0x080fe40000000f00 */
[----:B------:R-:W-:Y:S01]  /*6440*/  @P3 LEA.HI.X R11, R2, c[0x0][0x254], R4, 0x1, P6 ;  /* 0x00009500020b3a11 */ /* 0x000fe200030f0c04 */
[----:B------:R-:W-:Y:S02]  /*6450*/  @P2 IMAD R4, R17, c[0x0][0x258], RZ ;  /* 0x0000960011042a24 */ /* 0x000fe400078e02ff */
[----:B------:R-:W-:Y:S02]  /*6460*/  @P2 IMAD.MOV.U32 R2, RZ, RZ, R84 ;  /* 0x000000ffff022224 */ /* 0x000fe400078e0054 */
[C---:B------:R-:W-:Y:S02]  /*6470*/  @P2 IMAD R4, R9.reuse, c[0x0][0x25c], R4 ;  /* 0x0000970009042a24 */ /* 0x040fe400078e0204 */
[----:B------:R-:W-:Y:S04]  /*6480*/  @P2 IMAD.WIDE.U32 R2, R9, c[0x0][0x258], R2 ;  /* 0x0000960009022a25 */ /* 0x000fe800078e0002 */
[----:B------:R-:W-:Y:S01]  /*6490*/  @P2 IMAD.IADD R4, R3, 0x1, R4 ;  /* 0x0000000103042824 */ /* 0x000fe200078e0204 */
[C---:B------:R-:W-:Y:S01]  /*64a0*/  @P2 LEA R8, P6, R2.reuse, c[0x0][0x250], 0x1 ;  /* 0x0000940002082a11 */ /* 0x040fe200078c08ff */
[----:B------:R-:W-:Y:S03]  /*64b0*/  @P1 IMAD.MOV.U32 R3, RZ, RZ, R87 ;  /* 0x000000ffff031224 */ /* 0x000fe600078e0057 */
[----:B------:R-:W-:Y:S01]  /*64c0*/  @P2 LEA.HI.X R9, R2, c[0x0][0x254], R4, 0x1, P6 ;  /* 0x0000950002092a11 */ /* 0x000fe200030f0c04 */
[----:B------:R-:W-:Y:S01]  /*64d0*/  @P1 IMAD R4, R19, c[0x0][0x258], RZ ;  /* 0x0000960013041a24 */ /* 0x000fe200078e02ff */
[----:B------:R-:W-:Y:S03]  /*64e0*/  @P1 MOV R2, R84 ;  /* 0x0000005400021202 */ /* 0x000fe60000000f00 */
[C---:B------:R-:W-:Y:S02]  /*64f0*/  @P1 IMAD R4, R16.reuse, c[0x0][0x25c], R4 ;  /* 0x0000970010041a24 */ /* 0x040fe400078e0204 */
[----:B------:R-:W-:Y:S05]  /*6500*/  @P1 IMAD.WIDE.U32 R2, R16, c[0x0][0x258], R2 ;  /* 0x0000960010021a25 */ /* 0x000fea00078e0002 */
[----:B------:R-:W-:Y:S02]  /*6510*/  @P1 IADD3 R3, R3, R4, RZ ;  /* 0x0000000403031210 */ /* 0x000fe40007ffe0ff */
[C---:B------:R-:W-:Y:S04]  /*6520*/  @P1 LEA R4, P6, R2.reuse, c[0x0][0x250], 0x1 ;  /* 0x0000940002041a11 */ /* 0x040fe800078c08ff */
[----:B------:R-:W-:Y:S01]  /*6530*/  @P1 LEA.HI.X R5, R2, c[0x0][0x254], R3, 0x1, P6 ;  /* 0x0000950002051a11 */ /* 0x000fe200030f0c03 */
[----:B------:R-:W-:Y:S01]  /*6540*/  @P0 IMAD.MOV.U32 R2, RZ, RZ, R84 ;  /* 0x000000ffff020224 */ /* 0x000fe200078e0054 */
[----:B------:R-:W-:Y:S05]  /*6550*/  @P0 MOV R3, R87 ;  /* 0x0000005700030202 */ /* 0x000fea0000000f00 */
[----:B------:R-:W-:Y:S04]  /*6560*/  @P0 IMAD.WIDE.U32 R2, R18, c[0x0][0x258], R2 ;  /* 0x0000960012020a25 */ /* 0x000fe800078e0002 */
[----:B------:R-:W-:Y:S01]  /*6570*/  @P0 IMAD.IADD R3, R3, 0x1, R6 ;  /* 0x0000000103030824 */ /* 0x000fe200078e0206 */
        /* <DEDUP_REMOVED lines=8> */
[----:B------:R2:W-:Y:S08]  /*6600*/  @P5 LDGSTS.E.BYPASS.LTC128B.128 [R78+0x100], [R14.64], !P6 ;  /* 0x001000000e4e5fae */ /* 0x0005f0000f101d4e */
[----:B------:R3:W-:Y:S08]  /*6610*/  @P4 LDGSTS.E.BYPASS.LTC128B.128 [R78+0x900], [R12.64], !P6 ;  /* 0x009000000c4e4fae */ /* 0x0007f0000f101d4e */
[----:B------:R4:W-:Y:S08]  /*6620*/  @P3 LDGSTS.E.BYPASS.LTC128B.128 [R78+0x1100], [R10.64], !P6 ;  /* 0x011000000a4e3fae */ /* 0x0009f0000f101d4e */
[----:B------:R4:W-:Y:S08]  /*6630*/  @P2 LDGSTS.E.BYPASS.LTC128B.128 [R78+0x1900], [R8.64], !P6 ;  /* 0x01900000084e2fae */ /* 0x0009f0000f101d4e */
[----:B------:R5:W-:Y:S01]  /*6640*/  @P1 LDGSTS.E.BYPASS.LTC128B.128 [R78+0x2100], [R4.64], !P6 ;  /* 0x02100000044e1fae */ /* 0x000be2000f101d4e */
[----:B---3--:R-:W-:Y:S07]  /*6650*/  IADD3 R13, -R35, UR5, RZ ;  /* 0x00000005230d7c10 */ /* 0x008fee000fffe1ff */
[----:B------:R4:W-:Y:S08]  /*6660*/  @P0 LDGSTS.E.BYPASS.LTC128B.128 [R78+0x2900], [R6.64], !P6 ;  /* 0x02900000064e0fae */ /* 0x0009f0000f101d4e */
[----:B------:R-:W0:Y:S01]  /*6670*/  LDGDEPBAR ;  /* 0x00000000000079af */ /* 0x000e220000000000 */
[C---:B-----5:R-:W-:Y:S02]  /*6680*/  IMAD R4, R86.reuse, c[0x0][0x20c], R2 ;  /* 0x0000830056047a24 */ /* 0x060fe400078e0202 */
[----:B------:R-:W-:Y:S05]  /*6690*/  IMAD.WIDE.U32 R2, R86, c[0x0][0x208], RZ ;  /* 0x0000820056027a25 */ /* 0x000fea00078e00ff */
[----:B------:R-:W-:Y:S01]  /*66a0*/  IADD3 R3, R3, R4, RZ ;  /* 0x0000000403037210 */ /* 0x000fe20007ffe0ff */
[----:B------:R-:W-:Y:S04]  /*66b0*/  IMAD R4, R99, c[0x0][0x218], RZ ;  /* 0x0000860063047a24 */ /* 0x000fe800078e02ff */
[C---:B------:R-:W-:Y:S01]  /*66c0*/  IMAD.WIDE.U32 R2, R82.reuse, c[0x0][0x218], R2 ;  /* 0x0000860052027a25 */ /* 0x040fe200078e0002 */
[----:B------:R-:W-:Y:S04]  /*66d0*/  DEPBAR.LE SB0, 0x0 ;  /* 0x000080000000791a */ /* 0x000fe80000000000 */
[----:B------:R-:W-:Y:S01]  /*66e0*/  BAR.SYNC.DEFER_BLOCKING 0x0 ;  /* 0x0000000000007b1d */ /* 0x000fe20000010000 */
[----:B------:R-:W-:Y:S01]  /*66f0*/  IMAD R4, R82, c[0x0][0x21c], R4 ;  /* 0x0000870052047a24 */ /* 0x000fe200078e0204 */
[----:B------:R-:W-:Y:S04]  /*6700*/  IADD3 R2, P0, R2, UR46, RZ ;  /* 0x0000002e02027c10 */ /* 0x000fe8000ff1e0ff */
[----:B------:R-:W-:Y:S02]  /*6710*/  IADD3.X R3, R3, UR19, R4, P0, !PT ;  /* 0x0000001303037c10 */ /* 0x000fe400087fe404 */
[C---:B--2---:R-:W-:Y:S04]  /*6720*/  LEA R14, P0, R2.reuse, c[0x0][0x1f8], 0x1 ;  /* 0x00007e00020e7a11 */ /* 0x044fe800078008ff */
[----:B------:R-:W-:Y:S02]  /*6730*/  LEA.HI.X R12, R2, c[0x0][0x1fc], R3, 0x1, P0 ;  /* 0x00007f00020c7a11 */ /* 0x000fe400000f0c03 */
[----:B------:R4:W2:Y:S01]  /*6740*/  SHFL.IDX PT, R2, R14, RZ, 0x1c1f ;  /* 0x001c1fff0e027589 */ /* 0x0008a200000e0000 */
[----:B------:R-:W-:Y:S07]  /*6750*/  ISETP.GE.AND P0, PT, R13, 0x1, PT ;  /* 0x000000010d00780c */ /* 0x000fee0003f06270 */
[----:B------:R4:W3:Y:S06]  /*6760*/  SHFL.IDX PT, R3, R12, RZ, 0x1c1f ;  /* 0x001c1fff0c037589 */ /* 0x0008ec00000e0000 */
[----:B------:R-:W-:-:S05]  /*6770*/  @!P0 BRA `(.L_x_371) ;  /* 0x000000c000008947 */ /* 0x000fca0003800000 */
[C---:B------:R-:W-:Y:S11]  /*6780*/  ISETP.GE.AND P1, PT, R20.reuse, c[0x0][0x1d4], PT ;  /* 0x0000750014007a0c */ /* 0x040ff60003f26270 */
[----:B------:R-:W-:Y:S02]  /*6790*/  @!UPT UIADD3 URZ, URZ, URZ, URZ ;  /* 0x0000003f3f3ff290 */ /* 0x000fe4000fffe03f */
[----:B----4-:R-:W4:Y:S01]  /*67a0*/  @!P1 LDS.128 R8, [R79] ;  /* 0x000000004f089984 */ /* 0x010f220000000c00 */
[CC--:B--2---:R-:W-:Y:S04]  /*67b0*/  @!P1 LEA R4, P0, R20.reuse, R2.reuse, 0x1 ;  /* 0x0000000214049211 */ /* 0x0c4fe800078008ff */
[-C--:B---3--:R-:W-:Y:S02]  /*67c0*/  @!P1 LEA.HI.X R5, R20, R3.reuse, R21, 0x1, P0 ;  /* 0x0000000314059211 */ /* 0x088fe400000f0c15 */
[----:B------:R-:W-:Y:S11]  /*67d0*/  ISETP.GE.AND P0, PT, R83, c[0x0][0x1d4], PT ;  /* 0x0000750053007a0c */ /* 0x000ff60003f06270 */
[----:B------:R-:W-:Y:S02]  /*67e0*/  @!UPT UIADD3 URZ, URZ, URZ, URZ ;  /* 0x0000003f3f3ff290 */ /* 0x000fe4000fffe03f */
[C---:B------:R-:W-:Y:S04]  /*67f0*/  @!P0 LEA R2, P2, R73.reuse, R2, 0x1 ;  /* 0x0000000249028211 */ /* 0x040fe800078408ff */
[----:B------:R-:W-:Y:S01]  /*6800*/  @!P0 LEA.HI.X R3, R73, R3, R81, 0x1, P2 ;  /* 0x0000000349038211 */ /* 0x000fe200010f0c51 */
[----:B----4-:R-:W-:Y:S04]  /*6810*/  @!P1 ST.E.128 [R4.64], R8 ;  /* 0x0000000804009985 */ /* 0x010fe8000c101d0e */
[----:B------:R-:W2:Y:S04]  /*6820*/  @!P0 LDS.128 R4, [R80] ;  /* 0x0000000050048984 */ /* 0x000ea80000000c00 */
[----:B--2---:R2:W-:Y:S02]  /*6830*/  @!P0 ST.E.128 [R2.64], R4 ;  /* 0x0000000402008985 */ /* 0x0045e4000c101d0e */
.L_x_371:
[----:B------:R-:W-:Y:S05]  /*6840*/  BSYNC B0 ;  /* 0x0000000000007941 */ /* 0x000fea0003800000 */
.L_x_370:
[----:B--23--:R2:W3:Y:S01]  /*6850*/  SHFL.IDX PT, R3, R12, 0x1, 0x1c1f ;  /* 0x003c1f000c037f89 */ /* 0x00c4e200000e0000 */
[----:B------:R-:W-:Y:S01]  /*6860*/  ISETP.GE.AND P0, PT, R13, 0x21, PT ;  /* 0x000000210d00780c */ /* 0x000fe20003f06270 */
[----:B------:R-:W-:Y:S02]  /*6870*/  BSSY B0, `(.L_x_372) ;  /* 0x000000f000007945 */ /* 0x000fe40003800000 */
[----:B------:R2:W1:Y:S10]  /*6880*/  SHFL.IDX PT, R2, R14, 0x1, 0x1c1f ;  /* 0x003c1f000e027f89 */ /* 0x00047400000e0000 */
[----:B------:R-:W-:-:S05]  /*6890*/  @!P0 BRA `(.L_x_373) ;  /* 0x000000c000008947 */ /* 0x000fca0003800000 */
[C---:B------:R-:W-:Y:S11]  /*68a0*/  ISETP.GE.AND P1, PT, R20.reuse, c[0x0][0x1d4], PT ;  /* 0x0000750014007a0c */ /* 0x040ff60003f26270 */
[----:B------:R-:W-:Y:S02]  /*68b0*/  @!UPT UIADD3 URZ, URZ, URZ, URZ ;  /* 0x0000003f3f3ff290 */ /* 0x000fe4000fffe03f */
[----:B----4-:R-:W4:Y:S01]  /*68c0*/  @!P1 LDS.128 R8, [R79+0x1000] ;  /* 0x001000004f089984 */ /* 0x010f220000000c00 */
[CC--:B-1----:R-:W-:Y:S04]  /*68d0*/  @!P1 LEA R4, P0, R20.reuse, R2.reuse, 0x1 ;  /* 0x0000000214049211 */ /* 0x0c2fe800078008ff */
[-C--:B---3--:R-:W-:Y:S02]  /*68e0*/  @!P1 LEA.HI.X R5, R20, R3.reuse, R21, 0x1, P0 ;  /* 0x0000000314059211 */ /* 0x088fe400000f0c15 */
[----:B------:R-:W-:Y:S11]  /*68f0*/  ISETP.GE.AND P0, PT, R83, c[0x0][0x1d4], PT ;  /* 0x0000750053007a0c */ /* 0x000ff60003f06270 */
[----:B------:R-:W-:Y:S02]  /*6900*/  @!UPT UIADD3 URZ, URZ, URZ, URZ ;  /* 0x0000003f3f3ff290 */ /* 0x000fe4000fffe03f */
[C---:B------:R-:W-:Y:S04]  /*6910*/  @!P0 LEA R2, P2, R73.reuse, R2, 0x1 ;  /* 0x0000000249028211 */ /* 0x040fe800078408ff */
[----:B------:R-:W-:Y:S01]  /*6920*/  @!P0 LEA.HI.X R3, R73, R3, R81, 0x1, P2 ;  /* 0x0000000349038211 */ /* 0x000fe200010f0c51 */
[----:B----4-:R-:W-:Y:S04]  /*6930*/  @!P1 ST.E.128 [R4.64], R8 ;  /* 0x0000000804009985 */ /* 0x010fe8000c101d0e */
[----:B------:R-:W1:Y:S04]  /*6940*/  @!P0 LDS.128 R4, [R80+0x1000] ;  /* 0x0010000050048984 */ /* 0x000e680000000c00 */
[----:B-1----:R1:W-:Y:S02]  /*6950*/  @!P0 ST.E.128 [R2.64], R4 ;  /* 0x0000000402008985 */ /* 0x0023e4000c101d0e */
.L_x_373:
[----:B------:R-:W-:Y:S05]  /*6960*/  BSYNC B0 ;  /* 0x0000000000007941 */ /* 0x000fea0003800000 */
.L_x_372:
[----:B-1-3--:R1:W3:Y:S01]  /*6970*/  SHFL.IDX PT, R3, R12, 0x2, 0x1c1f ;  /* 0x005c1f000c037f89 */ /* 0x00a2e200000e0000 */
[----:B------:R-:W-:Y:S01]  /*6980*/  ISETP.GE.AND P0, PT, R13, 0x41, PT ;  /* 0x000000410d00780c */ /* 0x000fe20003f06270 */
[----:B------:R-:W-:Y:S02]  /*6990*/  BSSY B0, `(.L_x_374) ;  /* 0x000000f000007945 */ /* 0x000fe40003800000 */
[----:B------:R1:W2:Y:S10]  /*69a0*/  SHFL.IDX PT, R2, R14, 0x2, 0x1c1f ;  /* 0x005c1f000e027f89 */ /* 0x0002b400000e0000 */
[----:B------:R-:W-:-:S05]  /*69b0*/  @!P0 BRA `(.L_x_375) ;  /* 0x000000c000008947 */ /* 0x000fca0003800000 */
[C---:B------:R-:W-:Y:S11]  /*69c0*/  ISETP.GE.AND P1, PT, R20.reuse, c[0x0][0x1d4], PT ;  /* 0x0000750014007a0c */ /* 0x040ff60003f26270 */
[----:B------:R-:W-:Y:S02]  /*69d0*/  @!UPT UIADD3 URZ, URZ, URZ, URZ ;  /* 0x0000003f3f3ff290 */ /* 0x000fe4000fffe03f */
[----:B----4-:R-:W4:Y:S01]  /*69e0*/  @!P1 LDS.128 R8, [R79+0x2000] ;  /* 0x002000004f089984 */ /* 0x010f220000000c00 */
[CC--:B--2---:R-:W-:Y:S04]  /*69f0*/  @!P1 LEA R4, P0, R20.reuse, R2.reuse, 0x1 ;  /* 0x0000000214049211 */ /* 0x0c4fe800078008ff */
[-C--:B---3--:R-:W-:Y:S02]  /*6a00*/  @!P1 LEA.HI.X R5, R20, R3.reuse, R21, 0x1, P0 ;  /* 0x0000000314059211 */ /* 0x088fe400000f0c15 */
[----:B------:R-:W-:Y:S11]  /*6a10*/  ISETP.GE.AND P0, PT, R83, c[0x0][0x1d4], PT ;  /* 0x0000750053007a0c */ /* 0x000ff60003f06270 */
[----:B------:R-:W-:Y:S02]  /*6a20*/  @!UPT UIADD3 URZ, URZ, URZ, URZ ;  /* 0x0000003f3f3ff290 */ /* 0x000fe4000fffe03f */
[C---:B------:R-:W-:Y:S04]  /*6a30*/  @!P0 LEA R2, P2, R73.reuse, R2, 0x1 ;  /* 0x0000000249028211 */ /* 0x040fe800078408ff */
[----:B------:R-:W-:Y:S01]  /*6a40*/  @!P0 LEA.HI.X R3, R73, R3, R81, 0x1, P2 ;  /* 0x0000000349038211 */ /* 0x000fe200010f0c51 */
[----:B----4-:R-:W-:Y:S04]  /*6a50*/  @!P1 ST.E.128 [R4.64], R8 ;  /* 0x0000000804009985 */ /* 0x010fe8000c101d0e */
[----:B------:R-:W2:Y:S04]  /*6a60*/  @!P0 LDS.128 R4, [R80+0x2000] ;  /* 0x0020000050048984 */ /* 0x000ea80000000c00 */
[----:B--2---:R2:W-:Y:S02]  /*6a70*/  @!P0 ST.E.128 [R2.64], R4 ;  /* 0x0000000402008985 */ /* 0x0045e4000c101d0e */
.L_x_375:
[----:B------:R-:W-:Y:S05]  /*6a80*/  BSYNC B0 ;  /* 0x0000000000007941 */ /* 0x000fea0003800000 */
.L_x_374:
[----:B------:R-:W-:Y:S02]  /*6a90*/  UISETP.GT.AND UP0, UPT, UR6, UR24, UPT ;  /* 0x000000180600728c */ /* 0x000fe4000bf04270 */
[----:B------:R-:W-:Y:S04]  /*6aa0*/  UIADD3 UR6, UR6, -0x1, URZ ;  /* 0xffffffff06067890 */ /* 0x000fe8000fffe03f */
[----:B------:R-:W-:Y:S05]  /*6ab0*/  PLOP3.LUT P0, PT, PT, PT, UP0, 0x80, 0x0 ;  /* 0x000000000000781c */ /* 0x000fea0003f0f008 */
[----:B------:R-:W-:Y:S02]  /*6ac0*/  @UP0 UIMAD UR5, UR27, UR6, URZ ;  /* 0x000000061b0502a4 */ /* 0x000fe4000f8e023f */
[----:B------:R-:W-:Y:S04]  /*6ad0*/  @UP0 USHF.R.S32.HI UR21, URZ, 0x1f, UR6 ;  /* 0x0000001f3f150899 */ /* 0x000fe80008011406 */
[----:B--2---:R-:W-:Y:S02]  /*6ae0*/  IMAD.U32 R4, RZ, RZ, UR5 ;  /* 0x00000005ff047e24 */ /* 0x004fe4000f8e00ff */
[----:B------:R-:W-:Y:S02]  /*6af0*/  @P0 IMAD.MOV.U32 R2, RZ, RZ, R116 ;  /* 0x000000ffff020224 */ /* 0x000fe400078e0074 */
[----:B---3--:R-:W-:Y:S01]  /*6b00*/  @P0 IMAD.MOV.U32 R3, RZ, RZ, R113 ;  /* 0x000000ffff030224 */ /* 0x008fe200078e0071 */
[----:B------:R-:W-:Y:S11]  /*6b10*/  PLOP3.LUT P0, PT, PT, PT, UP0, 0x80, 0x0 ;  /* 0x000000000000781c */ /* 0x000ff60003f0f008 */
[----:B------:R-:W-:Y:S02]  /*6b20*/  @!UPT UIADD3 URZ, URZ, URZ, URZ ;  /* 0x0000003f3f3ff290 */ /* 0x000fe4000fffe03f */
[C---:B------:R-:W-:Y:S01]  /*6b30*/  @P0 IMAD.WIDE.U32 R2, R142.reuse, UR6, R2 ;  /* 0x000000068e020c25 */ /* 0x040fe2000f8e0002 */
[----:B------:R-:W-:Y:S11]  /*6b40*/  PLOP3.LUT P0, PT, PT, PT, UP0, 0x80, 0x0 ;  /* 0x000000000000781c */ /* 0x000ff60003f0f008 */
[----:B------:R-:W-:Y:S02]  /*6b50*/  @!UPT UIADD3 URZ, URZ, URZ, URZ ;  /* 0x0000003f3f3ff290 */ /* 0x000fe4000fffe03f */
[----:B------:R-:W-:Y:S01]  /*6b60*/  @P0 IMAD R4, R142, UR21, R4 ;  /* 0x000000158e040c24 */ /* 0x000fe2000f8e0204 */
[----:B------:R-:W-:Y:S11]  /*6b70*/  PLOP3.LUT P0, PT, PT, PT, UP0, 0x80, 0x0 ;  /* 0x000000000000781c */ /* 0x000ff60003f0f008 */
[----:B------:R-:W-:Y:S02]  /*6b80*/  @!UPT UIADD3 URZ, URZ, URZ, URZ ;  /* 0x0000003f3f3ff290 */ /* 0x000fe4000fffe03f */
[----:B------:R-:W-:Y:S01]  /*6b90*/  @P0 IMAD.IADD R4, R3, 0x1, R4 ;  /* 0x0000000103040824 */ /* 0x000fe200078e0204 */
[----:B------:R-:W-:Y:S11]  /*6ba0*/  PLOP3.LUT P0, PT, PT, PT, UP0, 0x80, 0x0 ;  /* 0x000000000000781c */ /* 0x000ff60003f0f008 */
[----:B------:R-:W-:Y:S02]  /*6bb0*/  @!UPT UIADD3 URZ, URZ, URZ, URZ ;  /* 0x0000003f3f3ff290 */ /* 0x000fe4000fffe03f */
[C---:B-1--4-:R-:W-:Y:S02]  /*6bc0*/  @P0 LEA R12, P1, R2.reuse, c[0x0][0x220], 0x1 ;  /* 0x00008800020c0a11 */ /* 0x052fe400078208ff */
[----:B------:R-:W-:Y:S11]  /*6bd0*/  PLOP3.LUT P0, PT, PT, PT, UP0, 0x80, 0x0 ;  /* 0x000000000000781c */ /* 0x000ff60003f0f008 */
[----:B------:R-:W-:Y:S02]  /*6be0*/  @!UPT UIADD3 URZ, URZ, URZ, URZ ;  /* 0x0000003f3f3ff290 */ /* 0x000fe4000fffe03f */
[----:B------:R-:W-:Y:S02]  /*6bf0*/  @P0 LEA.HI.X R2, R2, c[0x0][0x224], R4, 0x1, P1 ;  /* 0x0000890002020a11 */ /* 0x000fe400008f0c04 */
[----:B------:R-:W-:Y:S11]  /*6c00*/  PLOP3.LUT P0, PT, PT, PT, UP0, 0x80, 0x0 ;  /* 0x000000000000781c */ /* 0x000ff60003f0f008 */
[----:B------:R-:W-:Y:S02]  /*6c10*/  @!UPT UIADD3 URZ, URZ, URZ, URZ ;  /* 0x0000003f3f3ff290 */ /* 0x000fe4000fffe03f */
[-C--:B------:R-:W-:Y:S02]  /*6c20*/  @P0 IADD3 R10, P1, R12, R133.reuse, RZ ;  /* 0x000000850c0a0210 */ /* 0x080fe40007f3e0ff */
[----:B------:R-:W-:Y:S11]  /*6c30*/  PLOP3.LUT P0, PT, PT, PT, UP0, 0x80, 0x0 ;  /* 0x000000000000781c */ /* 0x000ff60003f0f008 */
[----:B------:R-:W-:Y:S02]  /*6c40*/  @!UPT UIADD3 URZ, URZ, URZ, URZ ;  /* 0x0000003f3f3ff290 */ /* 0x000fe4000fffe03f */
[--C-:B------:R-:W-:Y:S01]  /*6c50*/  @P0 IMAD.X R11, R2, 0x1, R132.reuse, P1 ;  /* 0x00000001020b0824 */ /* 0x100fe200008e0684 */
        /* <DEDUP_REMOVED lines=20> */
[----:B------:R-:W-:Y:S02]  /*6da0*/  @P0 IADD3 R14, P1, R4, R133, RZ ;  /* 0x00000085040e0210 */ /* 0x000fe40007f3e0ff */
[----:B------:R-:W-:Y:S11]  /*6db0*/  PLOP3.LUT P0, PT, PT, PT, UP0, 0x80, 0x0 ;  /* 0x000000000000781c */ /* 0x000ff60003f0f008 */
[----:B------:R-:W-:Y:S02]  /*6dc0*/  @!UPT UIADD3 URZ, URZ, URZ, URZ ;  /* 0x0000003f3f3ff290 */ /* 0x000fe4000fffe03f */
[----:B------:R-:W-:Y:S01]  /*6dd0*/  @P0 IMAD.X R3, R5, 0x1, R132, P1 ;  /* 0x0000000105030824 */ /* 0x000fe200008e0684 */
[----:B------:R-:W-:Y:S11]  /*6de0*/  PLOP3.LUT P0, PT, PT, PT, UP0, 0x80, 0x0 ;  /* 0x000000000000781c */ /* 0x000ff60003f0f008 */
[----:B------:R-:W-:Y:S02]  /*6df0*/  @!UPT UIADD3 URZ, URZ, URZ, URZ ;  /* 0x0000003f3f3ff290 */ /* 0x000fe4000fffe03f */
[----:B------:R-:W-:Y:S01]  /*6e00*/  @P0 IMAD.MOV.U32 R13, RZ, RZ, R2 ;  /* 0x000000ffff0d0224 */ /* 0x000fe200078e0002 */
[----:B------:R-:W-:Y:S11]  /*6e10*/  PLOP3.LUT P0, PT, PT, PT, UP0, 0x80, 0x0 ;  /* 0x000000000000781c */ /* 0x000ff60003f0f008 */
[----:B------:R-:W-:Y:S02]  /*6e20*/  @!UPT UIADD3 URZ, URZ, URZ, URZ ;  /* 0x0000003f3f3ff290 */ /* 0x000fe4000fffe03f */
[----:B------:R-:W-:Y:S01]  /*6e30*/  @!PT LDS RZ, [RZ] ;  /* 0x00000000fffff984 */ /* 0x000fe20000000800 */
[----:B------:R-:W-:Y:S01]  /*6e40*/  @!PT LDS RZ, [RZ] ;  /* 0x00000000fffff984 */ /* 0x000fe20000000800 */
[----:B------:R-:W-:Y:S01]  /*6e50*/  @!PT LDS RZ, [RZ] ;  /* 0x00000000fffff984 */ /* 0x000fe20000000800 */
[----:B------:R1:W-:Y:S01]  /*6e60*/  @P0 LDGSTS.E.BYPASS.LTC128B.128 [R78+0x3100], [R12.64], !P6 ;  /* 0x031000000c4e0fae */ /* 0x0003e2000f101d4e */
[----:B------:R-:W-:Y:S02]  /*6e70*/  PLOP3.LUT P0, PT, PT, PT, UP0, 0x80, 0x0 ;  /* 0x000000000000781c */ /* 0x000fe40003f0f008 */
[----:B------:R-:W-:Y:S11]  /*6e80*/  PLOP3.LUT P0, PT, PT, PT, UP0, 0x80, 0x0 ;  /* 0x000000000000781c */ /* 0x000ff60003f0f008 */
[----:B------:R-:W-:Y:S02]  /*6e90*/  @!UPT UIADD3 URZ, URZ, URZ, URZ ;  /* 0x0000003f3f3ff290 */ /* 0x000fe4000fffe03f */
        /* <DEDUP_REMOVED lines=13> */
[----:B------:R-:W-:Y:S11]  /*6f70*/  PLOP3.LUT P0, PT, PT, PT, UP0, 0x80, 0x0 ;  /* 0x000000000000781c */ /* 0x000ff60003f0f008 */
[----:B------:R-:W-:Y:S02]  /*6f80*/  @!UPT UIADD3 URZ, URZ, URZ, URZ ;  /* 0x0000003f3f3ff290 */ /* 0x000fe4000fffe03f */
[----:B------:R-:W-:Y:S01]  /*6f90*/  @P0 IMAD.MOV.U32 R2, RZ, RZ, R14 ;  /* 0x000000ffff020224 */ /* 0x000fe200078e000e */
[----:B------:R-:W-:Y:S11]  /*6fa0*/  PLOP3.LUT P0, PT, PT, PT, UP0, 0x80, 0x0 ;  /* 0x000000000000781c */ /* 0x000ff60003f0f008 */
[----:B------:R-:W-:Y:S02]  /*6fb0*/  @!UPT UIADD3 URZ, URZ, URZ, URZ ;  /* 0x0000003f3f3ff290 */ /* 0x000fe4000fffe03f */
[----:B------:R1:W-:Y:S01]  /*6fc0*/  @P0 LDGSTS.E.BYPASS.LTC128B.128 [R78+0x5900], [R2.64], !P6 ;  /* 0x05900000024e0fae */ /* 0x0003e2000f101d4e */
[----:B------:R-:W-:Y:S05]  /*6fd0*/  PLOP3.LUT P0, PT, PT, PT, UP0, 0x80, 0x0 ;  /* 0x000000000000781c */ /* 0x000fea0003f0f008 */
[----:B------:R-:W0:Y:S08]  /*6fe0*/  LDGDEPBAR ;  /* 0x00000000000079af */ /* 0x000e300000000000 */
[----:B------:R-:W-:-:S05]  /*6ff0*/  @P0 BRA `(.L_x_376) ;  /* 0xffffaff000000947 */ /* 0x000fca000383ffff */
[----:B------:R-:W-:Y:S06]  /*7000*/  BAR.SYNC.DEFER_BLOCKING 0x0 ;  /* 0x0000000000007b1d */ /* 0x000fec0000010000 */
.L_x_341:
[----:B------:R-:W-:Y:S02]  /*7010*/  UISETP.NE.AND UP1, UPT, UR13, URZ, UPT ;  /* 0x0000003f0d00728c */ /* 0x000fe4000bf25270 */
[----:B------:R-:W-:-:S02]  /*7020*/  UISETP.NE.AND UP0, UPT, UR12, URZ, UPT ;  /* 0x0000003f0c00728c */ /* 0x000fc4000bf05270 */
[----:B------:R-:W-:Y:S02]  /*7030*/  UIADD3 UR6, UR17, 0x7f, URZ ;  /* 0x0000007f11067890 */ /* 0x000fe4000fffe03f */
[----:B------:R-:W-:Y:S02]  /*7040*/  ULDC.64 UR4, c[0x0][0x2c8] ;  /* 0x0000b20000047ab9 */ /* 0x000fe40000000a00 */
[----:B------:R-:W-:Y:S01]  /*7050*/  UIMAD.WIDE.U32 UR18, UR6, UR4, URZ ;  /* 0x00000004061272a5 */ /* 0x000fe2000f8e003f */
[----:B------:R-:W-:-:S03]  /*7060*/  PLOP3.LUT P0, PT, PT, PT, UP0, 0x40, 0x0 ;  /* 0x000000000000781c */ /* 0x000fc60003f0e808 */
[----:B------:R-:W-:-:S03]  /*7070*/  @UP1 USHF.R.U32.HI UR6, URZ, UR5, UR19 ;  /* 0x000000053f061299 */ /* 0x000fc60008011613 */
[----:B------:R-:W-:Y:S02]  /*7080*/  ULDC UR18, c[0x0][0x328] ;  /* 0x0000ca0000127ab9 */ /* 0x000fe40000000800 */
[----:B------:R-:W-:-:S04]  /*7090*/  UIADD3 UR26, UR26, UR6, URZ ;  /* 0x000000061a1a7290 */ /* 0x000fc8000fffe03f */
[----:B------:R-:W-:Y:S01]  /*70a0*/  UIADD3 UR18, UR26, UR18, URZ ;  /* 0x000000121a127290 */ /* 0x000fe2000fffe03f */
[----:B------:R-:W-:Y:S05]  /*70b0*/  @P0 BRA `(.L_x_377) ;  /* 0x0000013000000947 */ /* 0x000fea0003800000 */
[----:B------:R-:W-:Y:S01]  /*70c0*/  ISETP.LT.AND P0, PT, RZ, UR26, PT ;  /* 0x0000001aff007c0c */ /* 0x000fe2000bf01270 */
[----:B------:R-:W-:Y:S02]  /*70d0*/  UIADD3 UR19, UR26, -0x1, URZ ;  /* 0xffffffff1a137890 */ /* 0x000fe4000fffe03f */
[----:B------:R-:W-:-:S10]  /*70e0*/  ULDC UR6, c[0x0][0x32c] ;  /* 0x0000cb0000067ab9 */ /* 0x000fd40000000800 */
        /* <DEDUP_REMOVED lines=8> */
.L_x_378:
[----:B------:R-:W-:Y:S02]  /*7170*/  UISETP.NE.AND UP0, UPT, UR6, 0x1, UPT ;  /* 0x000000010600788c */ /* 0x000fe4000bf05270 */
[----:B------:R-:W-:Y:S02]  /*7180*/  ULDC.64 UR4, c[0x0][0x330] ;  /* 0x0000cc0000047ab9 */ /* 0x000fe40000000a00 */
[----:B------:R-:W-:-:S07]  /*7190*/  UIMAD.WIDE.U32 UR20, UR19, UR4, URZ ;  /* 0x00000004131472a5 */ /* 0x000fce000f8e003f */
[----:B------:R-:W-:Y:S02]  /*71a0*/  @UP0 USHF.R.U32.HI UR19, URZ, UR5, UR21 ;  /* 0x000000053f130299 */ /* 0x000fe40008011615 */
.L_x_379:
[----:B------:R-:W-:Y:S02]  /*71b0*/  ULDC UR4, c[0x0][0x32c] ;  /* 0x0000cb0000047ab9 */ /* 0x000fe40000000800 */
[----:B------:R-:W-:-:S04]  /*71c0*/  UIMAD UR4, UR19, UR6, UR4 ;  /* 0x00000006130472a4 */ /* 0x000fc8000f8e0204 */
[----:B------:R-:W-:-:S04]  /*71d0*/  UISETP.LT.AND UP0, UPT, UR18, UR4, UPT ;  /* 0x000000041200728c */ /* 0x000fc8000bf01270 */
[----:B------:R-:W-:Y:S02]  /*71e0*/  USEL UR18, UR18, UR4, UP0 ;  /* 0x0000000412127287 */ /* 0x000fe40008000000 */
.L_x_377:
[----:B------:R-:W-:Y:S02]  /*71f0*/  UISETP.NE.AND UP0, UPT, UR13, URZ, UPT ;  /* 0x0000003f0d00728c */ /* 0x000fe4000bf05270 */
[----:B------:R-:W-:Y:S02]  /*7200*/  UIADD3 UR20, UR18, 0x5f, URZ ;  /* 0x0000005f12147890 */ /* 0x000fe4000fffe03f */
[----:B------:R-:W-:Y:S02]  /*7210*/  ULDC.64 UR4, c[0x0][0x2c8] ;  /* 0x0000b20000047ab9 */ /* 0x000fe40000000a00 */
[----:B------:R-:W-:Y:S02]  /*7220*/  UISETP.NE.AND UP1, UPT, UR12, URZ, UPT ;  /* 0x0000003f0c00728c */ /* 0x000fe4000bf25270 */
[----:B------:R-:W-:Y:S02]  /*7230*/  UIMAD.WIDE.U32 UR26, UR17, UR4, URZ ;  /* 0x00000004111a72a5 */ /* 0x000fe4000f8e003f */
[----:B------:R-:W-:-:S02]  /*7240*/  UIMAD.WIDE UR20, UR20, 0x2aaaaaab, URZ ;  /* 0x2aaaaaab141478a5 */ /* 0x000fc4000f8e023f */
[----:B------:R-:W-:Y:S01]  /*7250*/  PLOP3.LUT P0, PT, PT, PT, UP1, 0x40, 0x0 ;  /* 0x000000000000781c */ /* 0x000fe20003f0e818 */
[----:B------:R-:W-:Y:S02]  /*7260*/  UMOV UR4, UR17 ;  /* 0x0000001100047c82 */ /* 0x000fe40008000000 */
[----:B------:R-:W-:Y:S02]  /*7270*/  USHF.R.U32.HI UR18, URZ, 0x1f, UR21 ;  /* 0x0000001f3f127899 */ /* 0x000fe40008011615 */
[----:B------:R-:W-:Y:S02]  /*7280*/  @UP0 UMOV UR19, UR27 ;  /* 0x0000001b00130c82 */ /* 0x000fe40008000000 */
[----:B------:R-:W-:Y:S02]  /*7290*/  @UP0 USHF.R.U32.HI UR4, URZ, UR5, UR19 ;  /* 0x000000053f040299 */ /* 0x000fe40008011613 */
        /* <DEDUP_REMOVED lines=15> */
[----:B------:R-:W-:-:S05]  /*7390*/  UIMAD.WIDE.U32 UR20, UR18, UR4, URZ ;  /* 0x00000004121472a5 */ /* 0x000fca000f8e003f */
[----:B------:R-:W-:-:S04]  /*73a0*/  @UP0 USHF.R.U32.HI UR18, URZ, UR5, UR21 ;  /* 0x000000053f120299 */ /* 0x000fc80008011615 */
[----:B------:R-:W-:Y:S01]  /*73b0*/  ULOP3.LUT UR18, URZ, UR18, URZ, 0x33, !UPT ;  /* 0x000000123f127292 */ /* 0x000fe2000f8e333f */
[----:B------:R-:W-:Y:S05]  /*73c0*/  BRA `(.L_x_382) ;  /* 0x0000005000007947 */ /* 0x000fea0003800000 */
.L_x_381:
[----:B------:R-:W-:Y:S02]  /*73d0*/  ULDC UR4, c[0x0][0x32c] ;  /* 0x0000cb0000047ab9 */ /* 0x000fe40000000800 */
[----:B------:R-:W-:-:S03]  /*73e0*/  UISETP.NE.AND UP0, UPT, UR4, 0x1, UPT ;  /* 0x000000010400788c */ /* 0x000fc6000bf05270 */
[----:B------:R-:W-:Y:S02]  /*73f0*/  ULDC.64 UR4, c[0x0][0x330] ;  /* 0x0000cc0000047ab9 */ /* 0x000fe40000000a00 */
[----:B------:R-:W-:-:S06]  /*7400*/  UIMAD.WIDE.U32 UR20, UR18, UR4, URZ ;  /* 0x00000004121472a5 */ /* 0x000fcc000f8e003f */
[----:B------:R-:W-:Y:S02]  /*7410*/  @UP0 USHF.R.U32.HI UR18, URZ, UR5, UR21 ;  /* 0x000000053f120299 */ /* 0x000fe40008011615 */
.L_x_382:
[----:B------:R-:W-:Y:S02]  /*7420*/  ULDC UR4, c[0x0][0x32c] ;  /* 0x0000cb0000047ab9 */ /* 0x000fe40000000800 */
[----:B------:R-:W-:-:S04]  /*7430*/  UIMAD UR4, UR18, UR4, URZ ;  /* 0x00000004120472a4 */ /* 0x000fc8000f8e023f */
[----:B------:R-:W-:-:S04]  /*7440*/  UISETP.LT.AND UP0, UPT, UR6, UR4, UPT ;  /* 0x000000040600728c */ /* 0x000fc8000bf01270 */
[----:B------:R-:W-:-:S04]  /*7450*/  USEL UR6, UR6, UR4, !UP0 ;  /* 0x0000000406067287 */ /* 0x000fc8000c000000 */
.L_x_380:
[----:B------:R-:W-:Y:S01]  /*7460*/  UIMAD.WIDE UR4, UR6, 0x2aaaaaab, URZ ;  /* 0x2aaaaaab060478a5 */ /* 0x000fe2000f8e023f */
[----:B------:R-:W-:Y:S01]  /*7470*/  PLOP3.LUT P4, PT, PT, PT, PT, 0x80, 0x0 ;  /* 0x000000000000781c */ /* 0x000fe20003f8f070 */
[----:B------:R-:W-:Y:S01]  /*7480*/  CS2R R126, SRZ ;  /* 0x00000000007e7805 */ /* 0x000fe2000001ff00 */
[----:B------:R-:W-:Y:S01]  /*7490*/  CS2R R124, SRZ ;  /* 0x00000000007c7805 */ /* 0x000fe2000001ff00 */
[----:B------:R-:W-:Y:S01]  /*74a0*/  USHF.R.U32.HI UR4, URZ, 0x1f, UR5 ;  /* 0x0000001f3f047899 */ /* 0x000fe20008011605 */
[----:B------:R-:W-:Y:S01]  /*74b0*/  CS2R R170, SRZ ;  /* 0x0000000000aa7805 */ /* 0x000fe2000001ff00 */
[----:B------:R-:W-:Y:S01]  /*74c0*/  CS2R R168, SRZ ;  /* 0x0000000000a87805 */ /* 0x000fe2000001ff00 */
[----:B-1----:R-:W-:Y:S01]  /*74d0*/  CS2R R12, SRZ ;  /* 0x00000000000c7805 */ /* 0x002fe2000001ff00 */
[----:B------:R-:W-:Y:S01]  /*74e0*/  ULEA.HI.SX32 UR4, UR5, UR4, 0x1c ;  /* 0x0000000405047291 */ /* 0x000fe2000f8fe23f */
[----:B------:R-:W-:Y:S01]  /*74f0*/  IMAD.MOV.U32 R122, RZ, RZ, RZ ;  /* 0x000000ffff7a7224 */ /* 0x000fe200078e00ff */
[----:B------:R-:W-:Y:S01]  /*7500*/  MOV R16, RZ ;  /* 0x000000ff00107202 */ /* 0x000fe20000000f00 */
[----:B------:R-:W-:Y:S01]  /*7510*/  IMAD.MOV.U32 R120, RZ, RZ, RZ ;  /* 0x000000ffff787224 */ /* 0x000fe200078e00ff */
[----:B------:R-:W-:Y:S01]  /*7520*/  UISETP.LT.AND UP0, UPT, URZ, UR4, UPT ;  /* 0x000000043f00728c */ /* 0x000fe2000bf01270 */
[----:B------:R-:W-:Y:S01]  /*7530*/  IMAD.MOV.U32 R118, RZ, RZ, RZ ;  /* 0x000000ffff767224 */ /* 0x000fe200078e00ff */
[----:B------:R-:W-:Y:S01]  /*7540*/  CS2R R18, SRZ ;  /* 0x0000000000127805 */ /* 0x000fe2000001ff00 */
[----:B------:R-:W-:Y:S01]  /*7550*/  MOV R116, RZ ;  /* 0x000000ff00747202 */ /* 0x000fe20000000f00 */
[----:B------:R-:W-:Y:S01]  /*7560*/  USEL UR18, URZ, UR4, !UP0 ;  /* 0x000000043f127287 */ /* 0x000fe2000c000000 */
[----:B------:R-:W-:Y:S01]  /*7570*/  CS2R R20, SRZ ;  /* 0x0000000000147805 */ /* 0x000fe2000001ff00 */
[----:B------:R-:W-:Y:S01]  /*7580*/  IMAD.MOV.U32 R166, RZ, RZ, RZ ;  /* 0x000000ffffa67224 */ /* 0x000fe200078e00ff */
[----:B------:R-:W-:Y:S01]  /*7590*/  CS2R R14, SRZ ;  /* 0x00000000000e7805 */ /* 0x000fe2000001ff00 */
[----:B------:R-:W-:Y:S01]  /*75a0*/  UISETP.GT.AND UP0, UPT, UR19, UR18, UPT ;  /* 0x000000121300728c */ /* 0x000fe2000bf04270 */
[----:B------:R-:W-:Y:S01]  /*75b0*/  MOV R164, RZ ;  /* 0x000000ff00a47202 */ /* 0x000fe20000000f00 */
[----:B------:R-:W-:Y:S01]  /*75c0*/  IMAD.MOV.U32 R114, RZ, RZ, RZ ;  /* 0x000000ffff727224 */ /* 0x000fe200078e00ff */
[----:B------:R-:W-:Y:S01]  /*75d0*/  MOV R112, RZ ;  /* 0x000000ff00707202 */ /* 0x000fe20000000f00 */
[----:B------:R-:W-:Y:S01]  /*75e0*/  CS2R R110, SRZ ;  /* 0x00000000006e7805 */ /* 0x000fe2000001ff00 */
[----:B------:R-:W-:Y:S01]  /*75f0*/  CS2R R22, SRZ ;  /* 0x0000000000167805 */ /* 0x000fe2000001ff00 */
[----:B------:R-:W-:Y:S01]  /*7600*/  PLOP3.LUT P0, PT, PT, PT, UP0, 0x80, 0x0 ;  /* 0x000000000000781c */ /* 0x000fe20003f0f008 */
        /* <DEDUP_REMOVED lines=8> */
[----:B------:R-:W-:Y:S01]  /*7690*/  MOV R100, RZ ;  /* 0x000000ff00647202 */ /* 0x000fe20000000f00 */
[----:B------:R-:W-:Y:S01]  /*76a0*/  CS2R R158, SRZ ;  /* 0x00000000009e7805 */ /* 0x000fe2000001ff00 */
[----:B------:R-:W-:Y:S01]  /*76b0*/  IMAD.MOV.U32 R156, RZ, RZ, RZ ;  /* 0x000000ffff9c7224 */ /* 0x000fe200078e00ff */
[----:B------:R-:W-:Y:S01]  /*76c0*/  CS2R R26, SRZ ;  /* 0x00000000001a7805 */ /* 0x000fe2000001ff00 */
[----:B------:R-:W-:Y:S01]  /*76d0*/  MOV R154, RZ ;  /* 0x000000ff009a7202 */ /* 0x000fe20000000f00 */
[----:B-----5:R-:W-:Y:S01]  /*76e0*/  CS2R R28, SRZ ;  /* 0x00000000001c7805 */ /* 0x020fe2000001ff00 */
[----:B------:R-:W-:Y:S01]  /*76f0*/  IMAD.MOV.U32 R152, RZ, RZ, RZ ;  /* 0x000000ffff987224 */ /* 0x000fe200078e00ff */
[----:B------:R-:W-:Y:S01]  /*7700*/  CS2R R146, SRZ ;  /* 0x0000000000927805 */ /* 0x000fe2000001ff00 */
        /* <DEDUP_REMOVED lines=14> */
[----:B------:R-:W-:Y:S02]  /*77f0*/  UISETP.NE.AND.EX UP0, UPT, URZ, UR5, UPT, UP0 ;  /* 0x000000053f00728c */ /* 0x000fe4000bf05300 */
[----:B------:R-:W-:-:S04]  /*7800*/  UISETP.NE.AND UP1, UPT, UR13, URZ, UPT ;  /* 0x0000003f0d00728c */ /* 0x000fc8000bf25270 */
[----:B------:R-:W-:-:S05]  /*7810*/  PLOP3.LUT P3, PT, PT, PT, UP0, 0x80, 0x0 ;  /* 0x000000000000781c */ /* 0x000fca0003f6f008 */
[----:B------:R-:W-:Y:S02]  /*7820*/  @UP0 UMOV UR4, 0x4 ;  /* 0x0000000400040882 */ /* 0x000fe40000000000 */
[----:B------:R-:W-:Y:S01]  /*7830*/  @UP0 UIMAD.WIDE UR4, UR11, UR4, UR20 ;  /* 0x000000040b0402a5 */ /* 0x000fe2000f8e0214 */
[----:B------:R-:W-:Y:S01]  /*7840*/  SHF.R.S32.HI R205, RZ, 0x1f, R204 ;  /* 0x0000001fffcd7819 */ /* 0x000fe200000114cc */
[----:B------:R-:W-:Y:S01]  /*7850*/  USHF.R.S32.HI UR6, URZ, 0x1f, UR23 ;  /* 0x0000001f3f067899 */ /* 0x000fe20008011417 */
[----:B------:R-:W-:Y:S01]  /*7860*/  PLOP3.LUT P1, PT, PT, PT, UP1, 0x80, 0x0 ;  /* 0x000000000000781c */ /* 0x000fe20003f2f018 */
[----:B------:R-:W-:Y:S02]  /*7870*/  ULDC.64 UR20, c[0x0][0x348] ;  /* 0x0000d20000147ab9 */ /* 0x000fe40000000a00 */
[----:B------:R-:W-:Y:S02]  /*7880*/  IMAD.U32 R2, RZ, RZ, UR4 ;  /* 0x00000004ff027e24 */ /* 0x000fe4000f8e00ff */
[----:B------:R-:W-:Y:S01]  /*7890*/  IMAD.U32 R3, RZ, RZ, UR5 ;  /* 0x00000005ff037e24 */ /* 0x000fe2000f8e00ff */
[----:B------:R-:W-:-:S04]  /*78a0*/  ULDC.64 UR4, c[0x0][0x178] ;  /* 0x00005e0000047ab9 */ /* 0x000fc80000000a00 */
[----:B------:R1:W5:Y:S01]  /*78b0*/  @P3 LDG.E R13, [R2.64] ;  /* 0x0000000e020d3981 */ /* 0x000362000c1e1900 */
[----:B------:R-:W-:Y:S01]  /*78c0*/  UIMAD UR6, UR6, UR4, URZ ;  /* 0x00000004060672a4 */ /* 0x000fe2000f8e023f */
[----:B------:R-:W-:Y:S01]  /*78d0*/  PLOP3.LUT P0, PT, PT, PT, UP1, 0x80, 0x0 ;  /* 0x000000000000781c */ /* 0x000fe20003f0f018 */
[----:B------:R-:W-:Y:S01]  /*78e0*/  UIMAD.WIDE.U32 UR24, UR23, UR4, URZ ;  /* 0x00000004171872a5 */ /* 0x000fe2000f8e003f */
[----:B------:R-:W-:Y:S01]  /*78f0*/  LEA.HI R86, R205, R204, RZ, 0x4 ;  /* 0x000000cccd567211 */ /* 0x000fe200078f20ff */
[----:B------:R-:W-:Y:S01]  /*7900*/  UIMAD UR23, UR23, UR5, UR6 ;  /* 0x00000005171772a4 */ /* 0x000fe2000f8e0206 */
[----:B------:R-:W-:Y:S01]  /*7910*/  BSSY B0, `(.L_x_384) ;  /* 0x0000053000007945 */ /* 0x000fe20003800000 */
[----:B------:R-:W-:Y:S02]  /*7920*/  UISETP.NE.U32.AND UP0, UPT, URZ, UR20, UPT ;  /* 0x000000143f00728c */ /* 0x000fe4000bf05070 */
[----:B------:R-:W-:Y:S02]  /*7930*/  ULDC.64 UR4, c[0x0][0x1b8] ;  /* 0x00006e0000047ab9 */ /* 0x000fe40000000a00 */
[----:B------:R-:W-:-:S02]  /*7940*/  UIADD3 UR25, UR25, UR23, URZ ;  /* 0x0000001719197290 */ /* 0x000fc4000fffe03f */
[----:B------:R-:W-:Y:S02]  /*7950*/  UIMAD UR6, UR22, UR4, URZ ;  /* 0x00000004160672a4 */ /* 0x000fe4000f8e023f */
[----:B------:R-:W-:Y:S02]  /*7960*/  UISETP.NE.AND.EX UP0, UPT, URZ, UR21, UPT, UP0 ;  /* 0x000000153f00728c */ /* 0x000fe4000bf05300 */
[----:B------:R-:W-:Y:S02]  /*7970*/  USHF.R.S32.HI UR20, URZ, 0x1f, UR11 ;  /* 0x0000001f3f147899 */ /* 0x000fe4000801140b */
[----:B------:R-:W-:Y:S02]  /*7980*/  UIMAD UR6, UR8, UR5, UR6 ;  /* 0x00000005080672a4 */ /* 0x000fe4000f8e0206 */
[----:B------:R-:W-:Y:S02]  /*7990*/  UIMAD.WIDE.U32 UR24, UR8, UR4, UR24 ;  /* 0x00000004081872a5 */ /* 0x000fe4000f8e0018 */
[----:B------:R-:W-:Y:S01]  /*79a0*/  USEL UR20, UR20, URZ, !UP0 ;  /* 0x0000003f14147287 */ /* 0x000fe2000c000000 */
[----:B-1----:R-:W-:Y:S01]  /*79b0*/  LEA.HI R2, R205, R204, RZ, 0x3 ;  /* 0x000000cccd027211 */ /* 0x002fe200078f18ff */
[----:B------:R-:W-:-:S02]  /*79c0*/  ULDC.64 UR4, c[0x0][0x1c0] ;  /* 0x0000700000047ab9 */ /* 0x000fc40000000a00 */
[----:B------:R-:W-:Y:S01]  /*79d0*/  USEL UR21, UR11, URZ, !UP0 ;  /* 0x0000003f0b157287 */ /* 0x000fe2000c000000 */
[----:B------:R-:W-:Y:S01]  /*79e0*/  LOP3.LUT R0, R2, 0xfffffff8, RZ, 0xc0, !PT ;  /* 0xfffffff802007812 */ /* 0x000fe200078ec0ff */
[----:B------:R-:W-:Y:S01]  /*79f0*/  UIMAD UR20, UR20, UR4, URZ ;  /* 0x00000004141472a4 */ /* 0x000fe2000f8e023f */
[----:B------:R-:W-:Y:S01]  /*7a00*/  SHF.R.S32.HI R77, RZ, 0x3, R2 ;  /* 0x00000003ff4d7819 */ /* 0x000fe20000011402 */
[----:B------:R-:W-:Y:S02]  /*7a10*/  UIADD3 UR25, UR25, UR6, URZ ;  /* 0x0000000619197290 */ /* 0x000fe4000fffe03f */
[----:B------:R-:W-:Y:S01]  /*7a20*/  IMAD.IADD R6, R204, 0x1, -R0 ;  /* 0x00000001cc067824 */ /* 0x000fe200078e0a00 */
[----:B------:R-:W-:Y:S02]  /*7a30*/  UIMAD UR5, UR21, UR5, UR20 ;  /* 0x00000005150572a4 */ /* 0x000fe4000f8e0214 */
[----:B------:R-:W-:Y:S01]  /*7a40*/  UIMAD.WIDE.U32 UR24, UR21, UR4, UR24 ;  /* 0x00000004151872a5 */ /* 0x000fe2000f8e0018 */
[----:B------:R-:W-:-:S02]  /*7a50*/  IMAD R207, R6, 0x10, R77 ;  /* 0x0000001006cf7824 */ /* 0x000fc400078e024d */
[----:B------:R-:W-:Y:S01]  /*7a60*/  IMAD.SHL.U32 R6, R6, 0x8, RZ ;  /* 0x0000000806067824 */ /* 0x000fe200078e00ff */
[----:B------:R-:W-:Y:S02]  /*7a70*/  UIADD3 UR5, UR25, UR5, URZ ;  /* 0x0000000519057290 */ /* 0x000fe4000fffe03f */
[----:B------:R-:W-:Y:S01]  /*7a80*/  IADD3 R4, R207, UR17, RZ ;  /* 0x00000011cf047c10 */ /* 0x000fe2000fffe0ff */
[----:B------:R-:W-:Y:S01]  /*7a90*/  IMAD.U32 R3, RZ, RZ, UR25 ;  /* 0x00000019ff037e24 */ /* 0x000fe2000f8e00ff */
[----:B------:R-:W-:Y:S01]  /*7aa0*/  ULDC UR21, c[0x0][0x2c4] ;  /* 0x0000b10000157ab9 */ /* 0x000fe20000000800 */
[----:B------:R1:W-:Y:S01]  /*7ab0*/  STL [R1+0x14], R207 ;  /* 0x000014cf01007387 */ /* 0x0003e20000100800 */
[----:B------:R-:W-:Y:S01]  /*7ac0*/  IMAD.U32 R3, RZ, RZ, UR5 ;  /* 0x00000005ff037e24 */ /* 0x000fe2000f8e00ff */
[----:B------:R-:W-:Y:S01]  /*7ad0*/  UIMAD UR21, UR10, UR21, URZ ;  /* 0x000000150a1572a4 */ /* 0x000fe2000f8e023f */
[----:B------:R-:W-:Y:S01]  /*7ae0*/  @P1 IMAD.HI.U32 R2, R4, c[0x0][0x2c8], RZ ;  /* 0x0000b20004021a27 */ /* 0x000fe200078e00ff */
[----:B------:R-:W-:-:S03]  /*7af0*/  ISETP.GE.AND P4, PT, R6, c[0x0][0x198], PT ;  /* 0x0000660006007a0c */ /* 0x000fc60003f86270 */
[----:B------:R-:W-:Y:S01]  /*7b00*/  IMAD.MOV.U32 R0, RZ, RZ, R4 ;  /* 0x000000ffff007224 */ /* 0x000fe200078e0004 */
[----:B------:R-:W-:Y:S01]  /*7b10*/  @P0 SHF.R.U32.HI R0, RZ, c[0x0][0x2cc], R2 ;  /* 0x0000b300ff000a19 */ /* 0x000fe20000011602 */
[----:B------:R-:W-:-:S03]  /*7b20*/  IMAD.U32 R2, RZ, RZ, UR24 ;  /* 0x00000018ff027e24 */ /* 0x000fc6000f8e00ff */
[--C-:B------:R-:W-:Y:S01]  /*7b30*/  SHF.R.S32.HI R5, RZ, 0x1f, R0.reuse ;  /* 0x0000001fff057819 */ /* 0x100fe20000011400 */
[----:B------:R-:W-:Y:S02]  /*7b40*/  IMAD.MOV R7, RZ, RZ, -R0 ;  /* 0x000000ffff077224 */ /* 0x000fe400078e0a00 */
[----:B------:R-:W-:-:S04]  /*7b50*/  IMAD.WIDE.U32 R2, R0, c[0x0][0x1b0], R2 ;  /* 0x00006c0000027a25 */ /* 0x000fc800078e0002 */
[----:B------:R-:W-:-:S04]  /*7b60*/  IMAD R5, R5, c[0x0][0x1b0], RZ ;  /* 0x00006c0005057a24 */ /* 0x000fc800078e02ff */
[----:B------:R-:W-:Y:S02]  /*7b70*/  IMAD R5, R0, c[0x0][0x1b4], R5 ;  /* 0x00006d0000057a24 */ /* 0x000fe400078e0205 */
[----:B------:R-:W-:Y:S02]  /*7b80*/  IMAD R0, R7, c[0x0][0x2c4], R4 ;  /* 0x0000b10007007a24 */ /* 0x000fe400078e0204 */
[----:B------:R-:W-:Y:S02]  /*7b90*/  IMAD.IADD R3, R3, 0x1, R5 ;  /* 0x0000000103037824 */ /* 0x000fe400078e0205 */
[----:B------:R-:W-:Y:S01]  /*7ba0*/  IMAD.SHL.U32 R4, R77, 0x40, RZ ;  /* 0x000000404d047824 */ /* 0x000fe200078e00ff */
[----:B------:R-:W-:Y:S01]  /*7bb0*/  SHF.R.S32.HI R5, RZ, 0x1f, R0 ;  /* 0x0000001fff057819 */ /* 0x000fe20000011400 */
[----:B------:R-:W-:-:S03]  /*7bc0*/  IMAD.WIDE.U32 R2, R0, c[0x0][0x1a8], R2 ;  /* 0x00006a0000027a25 */ /* 0x000fc600078e0002 */
[----:B------:R-:W-:Y:S01]  /*7bd0*/  LOP3.LUT R4, R4, 0x1c0, RZ, 0xc0, !PT ;  /* 0x000001c004047812 */ /* 0x000fe200078ec0ff */
[----:B------:R-:W-:Y:S01]  /*7be0*/  IMAD R5, R5, c[0x0][0x1a8], RZ ;  /* 0x00006a0005057a24 */ /* 0x000fe200078e02ff */
[----:B------:R-:W-:-:S03]  /*7bf0*/  LEA R9, P0, R2, c[0x0][0x160], 0x1 ;  /* 0x0000580002097a11 */ /* 0x000fc600078008ff */
[----:B------:R-:W-:Y:S01]  /*7c00*/  IMAD R7, R0, c[0x0][0x1ac], R5 ;  /* 0x00006b0000077a24 */ /* 0x000fe200078e0205 */
[----:B------:R-:W-:Y:S02]  /*7c10*/  LOP3.LUT R0, R86, 0xfffffff0, RZ, 0xc0, !PT ;  /* 0xfffffff056007812 */ /* 0x000fe400078ec0ff */
[----:B------:R-:W-:Y:S01]  /*7c20*/  LOP3.LUT R5, R4, 0x38, R6, 0xf8, !PT ;  /* 0x0000003804057812 */ /* 0x000fe200078ef806 */
[----:B------:R-:W-:Y:S01]  /*7c30*/  IMAD.IADD R3, R3, 0x1, R7 ;  /* 0x0000000103037824 */ /* 0x000fe200078e0207 */
[----:B------:R-:W-:Y:S01]  /*7c40*/  SHF.R.U32.HI R4, RZ, 0x3, R4 ;  /* 0x00000003ff047819 */ /* 0x000fe20000011604 */
[----:B------:R-:W-:Y:S01]  /*7c50*/  IMAD.IADD R0, R204, 0x1, -R0 ;  /* 0x00000001cc007824 */ /* 0x000fe200078e0a00 */
[----:B------:R1:W2:Y:S02]  /*7c60*/  SHFL.IDX PT, R6, R9, RZ, 0x181f ;  /* 0x00181fff09067589 */ /* 0x0002a400000e0000 */
[----:B------:R-:W-:Y:S02]  /*7c70*/  LOP3.LUT R10, R5, R4, RZ, 0x3c, !PT ;  /* 0x00000004050a7212 */ /* 0x000fe400078e3cff */
[----:B------:R-:W-:-:S02]  /*7c80*/  LEA.HI.X R8, R2, c[0x0][0x164], R3, 0x1, P0 ;  /* 0x0000590002087a11 */ /* 0x000fc400000f0c03 */
[----:B------:R-:W-:Y:S02]  /*7c90*/  SHF.R.S32.HI R3, RZ, 0x1f, R0 ;  /* 0x0000001fff037819 */ /* 0x000fe40000011400 */
[----:B------:R-:W-:Y:S01]  /*7ca0*/  LEA.HI R5, R205, R204, RZ, 0x6 ;  /* 0x000000cccd057211 */ /* 0x000fe200078f30ff */
[----:B------:R1:W3:Y:S01]  /*7cb0*/  SHFL.IDX PT, R7, R8, RZ, 0x181f ;  /* 0x00181fff08077589 */ /* 0x0002e200000e0000 */
[----:B------:R-:W-:Y:S02]  /*7cc0*/  LEA.HI R83, R3, R0, RZ, 0x3 ;  /* 0x0000000003537211 */ /* 0x000fe400078f18ff */
[----:B------:R-:W-:Y:S01]  /*7cd0*/  LEA.HI R2, R205, R204, RZ, 0x3 ;  /* 0x000000cccd027211 */ /* 0x000fe200078f18ff */
[----:B------:R-:W-:Y:S01]  /*7ce0*/  IMAD.SHL.U32 R3, R5, 0x8, RZ ;  /* 0x0000000805037824 */ /* 0x000fe200078e00ff */
[----:B------:R-:W-:Y:S02]  /*7cf0*/  IADD3 R5, R77, UR17, RZ ;  /* 0x000000114d057c10 */ /* 0x000fe4000fffe0ff */
[----:B------:R-:W-:-:S02]  /*7d00*/  LOP3.LUT R4, R83, 0xfffffff8, RZ, 0xc0, !PT ;  /* 0xfffffff853047812 */ /* 0x000fc400078ec0ff */
[----:B------:R-:W-:Y:S02]  /*7d10*/  ISETP.GE.AND P0, PT, R5, UR21, PT ;  /* 0x0000001505007c0c */ /* 0x000fe4000bf06270 */
[----:B------:R-:W-:Y:S01]  /*7d20*/  LOP3.LUT R2, R2, 0xfffffff8, RZ, 0xc0, !PT ;  /* 0xfffffff802027812 */ /* 0x000fe200078ec0ff */
[----:B------:R-:W-:Y:S01]  /*7d30*/  IMAD.IADD R82, R0, 0x1, -R4 ;  /* 0x0000000100527824 */ /* 0x000fe200078e0a04 */
[----:B------:R-:W-:Y:S01]  /*7d40*/  LOP3.LUT R58, R10, 0xfffffe00, R3, 0xf8, !PT ;  /* 0xfffffe000a3a7812 */ /* 0x000fe200078ef803 */
[----:B------:R-:W-:Y:S02]  /*7d50*/  IMAD.MOV.U32 R4, RZ, RZ, 0x20 ;  /* 0x00000020ff047424 */ /* 0x000fe400078e00ff */
[----:B------:R-:W-:Y:S01]  /*7d60*/  IMAD.IADD R69, R204, 0x1, -R2 ;  /* 0x00000001cc457824 */ /* 0x000fe200078e0a02 */
[----:B------:R-:W-:Y:S01]  /*7d70*/  R2P PR, R82, 0x6 ;  /* 0x0000000652007804 */ /* 0x000fe20000000000 */
[----:B------:R-:W-:Y:S02]  /*7d80*/  IMAD.MOV.U32 R2, RZ, RZ, 0x10 ;  /* 0x00000010ff027424 */ /* 0x000fe400078e00ff */
[----:B------:R-:W-:-:S02]  /*7d90*/  IMAD.SHL.U32 R70, R69, 0x8, RZ ;  /* 0x0000000845467824 */ /* 0x000fc400078e00ff */
[----:B------:R-:W-:Y:S02]  /*7da0*/  SEL R4, R4, 0xffffffe0, !P2 ;  /* 0xffffffe004047807 */ /* 0x000fe40005000000 */
[----:B------:R-:W-:Y:S02]  /*7db0*/  SEL R2, R2, 0xfffffff0, !P1 ;  /* 0xfffffff002027807 */ /* 0x000fe40004800000 */
[----:B------:R-:W-:Y:S01]  /*7dc0*/  SHF.R.S32.HI R233, RZ, 0x1f, R70 ;  /* 0x0000001fffe97819 */ /* 0x000fe20000011446 */
[----:B------:R-:W-:Y:S01]  /*7dd0*/  @!P3 IMAD.U32 R13, RZ, RZ, UR11 ;  /* 0x0000000bff0dbe24 */ /* 0x000fe2000f8e00ff */
[----:B------:R-:W-:Y:S05]  /*7de0*/  @P0 BRA `(.L_x_385) ;  /* 0x0000005000000947 */ /* 0x000fea0003800000 */
[----:B-123--:R-:W-:Y:S01]  /*7df0*/  LEA R6, P0, R70, R6, 0x1 ;  /* 0x0000000646067211 */ /* 0x00efe200078008ff */
[----:B------:R-:W-:-:S03]  /*7e00*/  IMAD.SHL.U32 R0, R58, 0x2, RZ ;  /* 0x000000023a007824 */ /* 0x000fc600078e00ff */
[----:B------:R-:W-:-:S05]  /*7e10*/  LEA.HI.X R7, R70, R7, R233, 0x1, P0 ;  /* 0x0000000746077211 */ /* 0x000fca00000f0ce9 */
[----:B------:R-:W-:Y:S01]  /*7e20*/  @!PT LDS RZ, [RZ] ;  /* 0x00000000fffff984 */ /* 0x000fe20000000800 */
[----:B------:R1:W-:Y:S04]  /*7e30*/  LDGSTS.E.BYPASS.LTC128B.128 [R0+0x6100], [R6.64], !P4 ;  /* 0x0610000006007fae */ /* 0x0003e8000e101d4e */
.L_x_385:
[----:B-123--:R-:W-:Y:S05]  /*7e40*/  BSYNC B0 ;  /* 0x0000000000007941 */ /* 0x00efea0003800000 */
.L_x_384:
[----:B------:R-:W-:Y:S01]  /*7e50*/  IADD3 R0, R5, 0x10, RZ ;  /* 0x0000001005007810 */ /* 0x000fe20007ffe0ff */
[----:B------:R1:W2:Y:S01]  /*7e60*/  SHFL.IDX PT, R3, R8, 0x1, 0x181f ;  /* 0x00381f0008037f89 */ /* 0x0002a200000e0000 */
[----:B------:R-:W-:Y:S02]  /*7e70*/  BSSY B0, `(.L_x_386) ;  /* 0x0000009000007945 */ /* 0x000fe40003800000 */
[----:B------:R-:W-:Y:S01]  /*7e80*/  ISETP.GE.AND P0, PT, R0, UR21, PT ;  /* 0x0000001500007c0c */ /* 0x000fe2000bf06270 */
[----:B------:R1:W3:-:S12]  /*7e90*/  SHFL.IDX PT, R6, R9, 0x1, 0x181f ;  /* 0x00381f0009067f89 */ /* 0x0002d800000e0000 */
[----:B------:R-:W-:Y:S05]  /*7ea0*/  @P0 BRA `(.L_x_387) ;  /* 0x0000005000000947 */ /* 0x000fea0003800000 */
[----:B---3--:R-:W-:Y:S01]  /*7eb0*/  LEA R6, P0, R70, R6, 0x1 ;  /* 0x0000000646067211 */ /* 0x008fe200078008ff */
[----:B------:R-:W-:-:S03]  /*7ec0*/  IMAD.SHL.U32 R0, R58, 0x2, RZ ;  /* 0x000000023a007824 */ /* 0x000fc600078e00ff */
[----:B--2---:R-:W-:-:S05]  /*7ed0*/  LEA.HI.X R7, R70, R3, R233, 0x1, P0 ;  /* 0x0000000346077211 */ /* 0x004fca00000f0ce9 */
[----:B------:R-:W-:Y:S01]  /*7ee0*/  @!PT LDS RZ, [RZ] ;  /* 0x00000000fffff984 */ /* 0x000fe20000000800 */
[----:B------:R2:W-:Y:S04]  /*7ef0*/  LDGSTS.E.BYPASS.LTC128B.128 [R0+0x6900], [R6.64], !P4 ;  /* 0x0690000006007fae */ /* 0x0005e8000e101d4e */
.L_x_387:
[----:B------:R-:W-:Y:S05]  /*7f00*/  BSYNC B0 ;  /* 0x0000000000007941 */ /* 0x000fea0003800000 */
.L_x_386:
[----:B--2---:R-:W-:Y:S01]  /*7f10*/  IADD3 R0, R5, 0x20, RZ ;  /* 0x0000002005007810 */ /* 0x004fe20007ffe0ff */
[----:B------:R2:W4:Y:S01]  /*7f20*/  SHFL.IDX PT, R3, R8, 0x2, 0x181f ;  /* 0x00581f0008037f89 */ /* 0x00052200000e0000 */
[----:B------:R-:W-:Y:S02]  /*7f30*/  BSSY B0, `(.L_x_388) ;  /* 0x0000009000007945 */ /* 0x000fe40003800000 */
[----:B------:R-:W-:Y:S01]  /*7f40*/  ISETP.GE.AND P0, PT, R0, UR21, PT ;  /* 0x0000001500007c0c */ /* 0x000fe2000bf06270 */
[----:B---3--:R2:W3:-:S12]  /*7f50*/  SHFL.IDX PT, R6, R9, 0x2, 0x181f ;  /* 0x00581f0009067f89 */ /* 0x0084d800000e0000 */
[----:B------:R-:W-:Y:S05]  /*7f60*/  @P0 BRA `(.L_x_389) ;  /* 0x0000005000000947 */ /* 0x000fea0003800000 */
[----:B---3--:R-:W-:Y:S01]  /*7f70*/  LEA R6, P0, R70, R6, 0x1 ;  /* 0x0000000646067211 */ /* 0x008fe200078008ff */
[----:B------:R-:W-:-:S03]  /*7f80*/  IMAD.SHL.U32 R0, R58, 0x2, RZ ;  /* 0x000000023a007824 */ /* 0x000fc600078e00ff */
[----:B----4-:R-:W-:-:S05]  /*7f90*/  LEA.HI.X R7, R70, R3, R233, 0x1, P0 ;  /* 0x0000000346077211 */ /* 0x010fca00000f0ce9 */
[----:B------:R-:W-:Y:S01]  /*7fa0*/  @!PT LDS RZ, [RZ] ;  /* 0x00000000fffff984 */ /* 0x000fe20000000800 */
[----:B------:R3:W-:Y:S04]  /*7fb0*/  LDGSTS.E.BYPASS.LTC128B.128 [R0+0x7100], [R6.64], !P4 ;  /* 0x0710000006007fae */ /* 0x0007e8000e101d4e */
.L_x_389:
[----:B------:R-:W-:Y:S05]  /*7fc0*/  BSYNC B0 ;  /* 0x0000000000007941 */ /* 0x000fea0003800000 */
.L_x_388:
[----:B---3--:R-:W-:Y:S01]  /*7fd0*/  IADD3 R0, R5, 0x30, RZ ;  /* 0x0000003005007810 */ /* 0x008fe20007ffe0ff */
[----:B----4-:R3:W4:Y:S01]  /*7fe0*/  SHFL.IDX PT, R3, R8, 0x3, 0x181f ;  /* 0x00781f0008037f89 */ /* 0x01072200000e0000 */
[----:B------:R-:W-:Y:S02]  /*7ff0*/  BSSY B0, `(.L_x_390) ;  /* 0x0000009000007945 */ /* 0x000fe40003800000 */
[----:B------:R-:W-:Y:S01]  /*8000*/  ISETP.GE.AND P0, PT, R0, UR21, PT ;  /* 0x0000001500007c0c */ /* 0x000fe2000bf06270 */
[----:B------:R3:W1:-:S12]  /*8010*/  SHFL.IDX PT, R6, R9, 0x3, 0x181f ;  /* 0x00781f0009067f89 */ /* 0x00065800000e0000 */
[----:B------:R-:W-:Y:S05]  /*8020*/  @P0 BRA `(.L_x_391) ;  /* 0x0000005000000947 */ /* 0x000fea0003800000 */
[----:B-1----:R-:W-:Y:S01]  /*8030*/  LEA R6, P0, R70, R6, 0x1 ;  /* 0x0000000646067211 */ /* 0x002fe200078008ff */
[----:B------:R-:W-:-:S03]  /*8040*/  IMAD.SHL.U32 R0, R58, 0x2, RZ ;  /* 0x000000023a007824 */ /* 0x000fc600078e00ff */
[----:B----4-:R-:W-:-:S05]  /*8050*/  LEA.HI.X R7, R70, R3, R233, 0x1, P0 ;  /* 0x0000000346077211 */ /* 0x010fca00000f0ce9 */
[----:B------:R-:W-:Y:S01]  /*8060*/  @!PT LDS RZ, [RZ] ;  /* 0x00000000fffff984 */ /* 0x000fe20000000800 */
[----:B------:R1:W-:Y:S04]  /*8070*/  LDGSTS.E.BYPASS.LTC128B.128 [R0+0x7900], [R6.64], !P4 ;  /* 0x0790000006007fae */ /* 0x0003e8000e101d4e */
.L_x_391:
[----:B------:R-:W-:Y:S05]  /*8080*/  BSYNC B0 ;  /* 0x0000000000007941 */ /* 0x000fea0003800000 */
.L_x_390:
[----:B-1----:R-:W-:Y:S01]  /*8090*/  IADD3 R0, R5, 0x40, RZ ;  /* 0x0000004005007810 */ /* 0x002fe20007ffe0ff */
[----:B----4-:R1:W4:Y:S01]  /*80a0*/  SHFL.IDX PT, R3, R8, 0x4, 0x181f ;  /* 0x00981f0008037f89 */ /* 0x01032200000e0000 */
[----:B------:R-:W-:Y:S02]  /*80b0*/  BSSY B0, `(.L_x_392) ;  /* 0x0000009000007945 */ /* 0x000fe40003800000 */
[----:B------:R-:W-:Y:S01]  /*80c0*/  ISETP.GE.AND P0, PT, R0, UR21, PT ;  /* 0x0000001500007c0c */ /* 0x000fe2000bf06270 */
[----:B------:R1:W2:-:S12]  /*80d0*/  SHFL.IDX PT, R6, R9, 0x4, 0x181f ;  /* 0x00981f0009067f89 */ /* 0x00029800000e0000 */
[----:B------:R-:W-:Y:S05]  /*80e0*/  @P0 BRA `(.L_x_393) ;  /* 0x0000005000000947 */ /* 0x000fea0003800000 */
[----:B--2---:R-:W-:Y:S01]  /*80f0*/  LEA R6, P0, R70, R6, 0x1 ;  /* 0x0000000646067211 */ /* 0x004fe200078008ff */
[----:B------:R-:W-:-:S03]  /*8100*/  IMAD.SHL.U32 R0, R58, 0x2, RZ ;  /* 0x000000023a007824 */ /* 0x000fc600078e00ff */
[----:B----4-:R-:W-:-:S05]  /*8110*/  LEA.HI.X R7, R70, R3, R233, 0x1, P0 ;  /* 0x0000000346077211 */ /* 0x010fca00000f0ce9 */
[----:B------:R-:W-:Y:S01]  /*8120*/  @!PT LDS RZ, [RZ] ;  /* 0x00000000fffff984 */ /* 0x000fe20000000800 */
[----:B------:R2:W-:Y:S04]  /*8130*/  LDGSTS.E.BYPASS.LTC128B.128 [R0+0x8100], [R6.64], !P4 ;  /* 0x0810000006007fae */ /* 0x0005e8000e101d4e */
.L_x_393:
[----:B------:R-:W-:Y:S05]  /*8140*/  BSYNC B0 ;  /* 0x0000000000007941 */ /* 0x000fea0003800000 */
.L_x_392:
[----:B--2---:R-:W-:Y:S01]  /*8150*/  IADD3 R0, R5, 0x50, RZ ;  /* 0x0000005005007810 */ /* 0x004fe20007ffe0ff */
        /* <DEDUP_REMOVED lines=10> */
.L_x_395:
[----:B------:R-:W-:Y:S05]  /*8200*/  BSYNC B0 ;  /* 0x0000000000007941 */ /* 0x000fea0003800000 */
.L_x_394:
        /* <DEDUP_REMOVED lines=11> */
.L_x_397:
[----:B------:R-:W-:Y:S05]  /*82c0*/  BSYNC B0 ;  /* 0x0000000000007941 */ /* 0x000fea0003800000 */
.L_x_396:
[----:B-123--:R-:W1:Y:S01]  /*82d0*/  SHFL.IDX PT, R9, R9, 0x7, 0x181f ;  /* 0x00f81f0009097f89 */ /* 0x00ee6200000e0000 */
[----:B------:R-:W-:Y:S01]  /*82e0*/  IMAD.MOV.U32 R210, RZ, RZ, c[0x0][0x2b8] ;  /* 0x0000ae00ffd27624 */ /* 0x000fe200078e00ff */
[----:B------:R-:W-:Y:S01]  /*82f0*/  UMOV UR36, 0x60 ;  /* 0x0000006000247882 */ /* 0x000fe20000000000 */
[----:B------:R-:W-:Y:S01]  /*8300*/  IADD3 R5, R5, 0x70, RZ ;  /* 0x0000007005057810 */ /* 0x000fe20007ffe0ff */
[----:B------:R1:W2:Y:S01]  /*8310*/  SHFL.IDX PT, R11, R8, 0x7, 0x181f ;  /* 0x00f81f00080b7f89 */ /* 0x0002a200000e0000 */
[----:B------:R-:W-:Y:S01]  /*8320*/  UIMAD UR20, UR19, UR36, -0x60 ;  /* 0xffffffa0131474a4 */ /* 0x000fe2000f8e0224 */
[----:B------:R-:W-:Y:S01]  /*8330*/  ISETP.NE.AND P2, PT, R210, 0x1, PT ;  /* 0x00000001d200780c */ /* 0x000fe20003f45270 */
[----:B-----5:R-:W-:Y:S01]  /*8340*/  IMAD.WIDE.U32 R208, R13, c[0x0][0x2b0], RZ ;  /* 0x0000ac000dd07a25 */ /* 0x020fe200078e00ff */
[----:B------:R-:W-:Y:S01]  /*8350*/  ISETP.GE.AND P1, PT, R5, UR21, PT ;  /* 0x0000001505007c0c */ /* 0x000fe2000bf26270 */
[----:B------:R-:W-:Y:S01]  /*8360*/  ULDC.64 UR4, c[0x0][0x1e8] ;  /* 0x00007a0000047ab9 */ /* 0x000fe20000000a00 */
[----:B----4-:R-:W-:Y:S01]  /*8370*/  SHF.R.S32.HI R3, RZ, 0x1f, R13 ;  /* 0x0000001fff037819 */ /* 0x010fe2000001140d */
[----:B------:R-:W-:Y:S01]  /*8380*/  IMAD.MOV.U32 R235, RZ, RZ, RZ ;  /* 0x000000ffffeb7224 */ /* 0x000fe200078e00ff */
[----:B------:R-:W-:Y:S01]  /*8390*/  IADD3 R0, R207, UR20, RZ ;  /* 0x00000014cf007c10 */ /* 0x000fe2000fffe0ff */
[----:B------:R-:W-:Y:S01]  /*83a0*/  UIMAD UR36, UR19, -0x60, UR36 ;  /* 0xffffffa0132478a4 */ /* 0x000fe2000f8e0224 */
[----:B------:R-:W-:Y:S01]  /*83b0*/  ISETP.GE.AND P6, PT, R70, c[0x0][0x1d4], PT ;  /* 0x0000750046007a0c */ /* 0x000fe20003fc6270 */
[----:B------:R-:W-:Y:S01]  /*83c0*/  IMAD R3, R3, c[0x0][0x2b0], RZ ;  /* 0x0000ac0003037a24 */ /* 0x000fe200078e02ff */
[C---:B------:R-:W-:Y:S01]  /*83d0*/  IADD3 R10, R0.reuse, UR9, RZ ;  /* 0x00000009000a7c10 */ /* 0x040fe2000fffe0ff */
[----:B------:R-:W-:Y:S01]  /*83e0*/  STL.64 [R1+0x20], R208 ;  /* 0x000020d001007387 */ /* 0x000fe20000100a00 */
[----:B------:R-:W-:Y:S01]  /*83f0*/  ISETP.GE.AND P0, PT, R0, UR7, PT ;  /* 0x0000000700007c0c */ /* 0x000fe2000bf06270 */
[----:B------:R-:W-:-:S02]  /*8400*/  IMAD R3, R13, c[0x0][0x2b4], R3 ;  /* 0x0000ad000d037a24 */ /* 0x000fc400078e0203 */
[----:B------:R-:W-:Y:S01]  /*8410*/  @P2 IMAD.HI.U32 R5, R10, c[0x0][0x2bc], RZ ;  /* 0x0000af000a052a27 */ /* 0x000fe200078e00ff */
[----:B------:R-:W-:-:S03]  /*8420*/  ISETP.GT.OR P0, PT, R207, 0x5f, P0 ;  /* 0x0000005fcf00780c */ /* 0x000fc60000704670 */
[----:B------:R-:W-:Y:S01]  /*8430*/  IMAD.MOV.U32 R0, RZ, RZ, R10 ;  /* 0x000000ffff007224 */ /* 0x000fe200078e000a */
[----:B------:R-:W-:Y:S01]  /*8440*/  @P2 SHF.R.U32.HI R0, RZ, c[0x0][0x2c0], R5 ;  /* 0x0000b000ff002a19 */ /* 0x000fe20000011605 */
[----:B------:R-:W-:Y:S01]  /*8450*/  @!P1 IMAD.SHL.U32 R5, R58, 0x2, RZ ;  /* 0x000000023a059824 */ /* 0x000fe200078e00ff */
[----:B-1----:R-:W-:Y:S01]  /*8460*/  @!P1 LEA R8, P3, R70, R9, 0x1 ;  /* 0x0000000946089211 */ /* 0x002fe200078608ff */
[----:B------:R-:W-:-:S03]  /*8470*/  IMAD.IADD R206, R209, 0x1, R3 ;  /* 0x00000001d1ce7824 */ /* 0x000fc600078e0203 */
[----:B--2---:R-:W-:Y:S01]  /*8480*/  @!P1 LEA.HI.X R9, R70, R11, R233, 0x1, P3 ;  /* 0x0000000b46099211 */ /* 0x004fe200018f0ce9 */
[----:B------:R-:W-:Y:S01]  /*8490*/  UIMAD UR6, UR22, UR4, URZ ;  /* 0x00000004160672a4 */ /* 0x000fe2000f8e023f */
[----:B------:R-:W-:Y:S01]  /*84a0*/  STL [R1+0x1c], R206 ;  /* 0x00001cce01007387 */ /* 0x000fe20000100800 */
[----:B------:R-:W-:-:S03]  /*84b0*/  @!P0 IADD3 R3, P2, R0, R208, RZ ;  /* 0x000000d000038210 */ /* 0x000fc60007f5e0ff */
[----:B------:R-:W-:Y:S01]  /*84c0*/  @!PT LDS RZ, [RZ] ;  /* 0x00000000fffff984 */ /* 0x000fe20000000800 */
[----:B------:R1:W-:Y:S01]  /*84d0*/  @!P1 LDGSTS.E.BYPASS.LTC128B.128 [R5+0x9900], [R8.64], !P4 ;  /* 0x0990000008059fae */ /* 0x0003e2000e101d4e */
[----:B------:R-:W-:Y:S02]  /*84e0*/  @!P0 LEA.HI.X.SX32 R7, R0, R206, 0x1, P2 ;  /* 0x000000ce00078211 */ /* 0x000fe400010f0eff */
[C---:B------:R-:W-:Y:S01]  /*84f0*/  @!P0 LEA R6, P2, R3.reuse, c[0x0][0x2a0], 0x2 ;  /* 0x0000a80003068a11 */ /* 0x040fe200078410ff */
[----:B------:R-:W0:Y:S03]  /*8500*/  LDGDEPBAR ;  /* 0x00000000000079af */ /* 0x000e260000000000 */
[----:B------:R-:W-:Y:S01]  /*8510*/  @!P0 LEA.HI.X R7, R3, c[0x0][0x2a4], R7, 0x2, P2 ;  /* 0x0000a90003078a11 */ /* 0x000fe200010f1407 */
[----:B------:R-:W-:Y:S06]  /*8520*/  BAR.SYNC.DEFER_BLOCKING 0x0 ;  /* 0x0000000000007b1d */ /* 0x000fec0000010000 */
[----:B------:R2:W3:Y:S01]  /*8530*/  @!P0 LDG.E R235, [R6.64] ;  /* 0x0000000e06eb8981 */ /* 0x0004e2000c1e1900 */
[----:B------:R-:W-:Y:S01]  /*8540*/  IMAD.MOV R0, RZ, RZ, -R0 ;  /* 0x000000ffff007224 */ /* 0x000fe200078e0a00 */
[----:B------:R-:W-:Y:S01]  /*8550*/  UIMAD.WIDE.U32 UR48, UR8, UR4, URZ ;  /* 0x00000004083072a5 */ /* 0x000fe2000f8e003f */
[----:B------:R-:W-:Y:S01]  /*8560*/  LEA.HI R202, R205, R204, RZ, 0x5 ;  /* 0x000000cccdca7211 */ /* 0x000fe200078f28ff */
[----:B------:R-:W-:Y:S01]  /*8570*/  UIMAD UR6, UR8, UR5, UR6 ;  /* 0x00000005080672a4 */ /* 0x000fe2000f8e0206 */
[----:B------:R-:W-:Y:S01]  /*8580*/  IMAD R236, R0, c[0x0][0x2b8], R10 ;  /* 0x0000ae0000ec7a24 */ /* 0x000fe200078e020a */
[----:B------:R-:W-:Y:S01]  /*8590*/  UIADD3 UR23, UR7, UR36, URZ ;  /* 0x0000002407177290 */ /* 0x000fe2000fffe03f */
[----:B------:R-:W-:Y:S01]  /*85a0*/  SHF.R.S32.HI R203, RZ, 0x5, R202 ;  /* 0x00000005ffcb7819 */ /* 0x000fe200000114ca */
[----:B------:R-:W-:-:S02]  /*85b0*/  UIADD3 UR6, UR49, UR6, URZ ;  /* 0x0000000631067290 */ /* 0x000fc4000fffe03f */
[----:B------:R-:W-:Y:S01]  /*85c0*/  SHF.R.S32.HI R84, RZ, 0x1f, R236 ;  /* 0x0000001fff547819 */ /* 0x000fe200000114ec */
[----:B------:R-:W-:Y:S01]  /*85d0*/  ULDC.64 UR4, c[0x0][0x210] ;  /* 0x0000840000047ab9 */ /* 0x000fe20000000a00 */
[----:B------:R-:W-:Y:S01]  /*85e0*/  IADD3 R68, -R77, UR23, RZ ;  /* 0x000000174d447c10 */ /* 0x000fe2000fffe1ff */
[----:B------:R-:W-:Y:S02]  /*85f0*/  UIMAD UR22, UR22, UR4, URZ ;  /* 0x00000004161672a4 */ /* 0x000fe4000f8e023f */
[----:B------:R-:W-:Y:S01]  /*8600*/  IMAD R0, R84, c[0x0][0x1e0], RZ ;  /* 0x0000780054007a24 */ /* 0x000fe200078e02ff */
[C---:B------:R-:W-:Y:S01]  /*8610*/  ISETP.GE.AND P1, PT, R68.reuse, 0x1, PT ;  /* 0x000000014400780c */ /* 0x040fe20003f26270 */
[----:B------:R-:W-:Y:S01]  /*8620*/  UIMAD.WIDE.U32 UR46, UR8, UR4, URZ ;  /* 0x00000004082e72a5 */ /* 0x000fe2000f8e003f */
[----:B------:R-:W-:Y:S01]  /*8630*/  ISETP.GE.AND P3, PT, R68, 0x21, PT ;  /* 0x000000214400780c */ /* 0x000fe20003f66270 */
[----:B------:R-:W-:Y:S01]  /*8640*/  IMAD R0, R236, c[0x0][0x1e4], R0 ;  /* 0x00007900ec007a24 */ /* 0x000fe200078e0200 */
[----:B------:R-:W-:-:S02]  /*8650*/  UIMAD UR5, UR8, UR5, UR22 ;  /* 0x00000005080572a4 */ /* 0x000fc4000f8e0216 */
[----:B------:R-:W-:Y:S02]  /*8660*/  UIADD3 UR22, UR19, -0x1, URZ ;  /* 0xffffffff13167890 */ /* 0x000fe4000fffe03f */
[----:B------:R-:W-:Y:S01]  /*8670*/  UIADD3 UR5, UR47, UR5, URZ ;  /* 0x000000052f057290 */ /* 0x000fe2000fffe03f */
[----:B--2---:R-:W-:-:S04]  /*8680*/  IMAD.WIDE.U32 R6, R236, c[0x0][0x1e0], RZ ;  /* 0x00007800ec067a25 */ /* 0x004fc800078e00ff */
[----:B------:R-:W-:Y:S02]  /*8690*/  IMAD.IADD R7, R7, 0x1, R0 ;  /* 0x0000000107077824 */ /* 0x000fe400078e0200 */
[----:B------:R-:W-:Y:S01]  /*86a0*/  @P1 IMAD.SHL.U32 R10, R58, 0x2, RZ ;  /* 0x000000023a0a1824 */ /* 0x000fe200078e00ff */
[----:B---3--:R-:W-:Y:S01]  /*86b0*/  SHF.R.S32.HI R85, RZ, 0x1f, R235 ;  /* 0x0000001fff557819 */ /* 0x008fe200000114eb */
[----:B------:R-:W-:-:S04]  /*86c0*/  IMAD.WIDE.U32 R6, R235, c[0x0][0x1f0], R6 ;  /* 0x00007c00eb067a25 */ /* 0x000fc800078e0006 */
[----:B------:R-:W-:Y:S01]  /*86d0*/  IMAD R3, R85, c[0x0][0x1f0], RZ ;  /* 0x00007c0055037a24 */ /* 0x000fe200078e02ff */
[----:B------:R-:W-:-:S03]  /*86e0*/  IADD3 R0, P0, R6, UR48, RZ ;  /* 0x0000003006007c10 */ /* 0x000fc6000ff1e0ff */
[----:B------:R-:W-:-:S05]  /*86f0*/  IMAD R3, R235, c[0x0][0x1f4], R3 ;  /* 0x00007d00eb037a24 */ /* 0x000fca00078e0203 */
[----:B------:R-:W-:Y:S02]  /*8700*/  IADD3.X R6, R7, UR6, R3, P0, !PT ;  /* 0x0000000607067c10 */ /* 0x000fe400087fe403 */
[----:B------:R-:W-:-:S04]  /*8710*/  LEA R3, P0, R0, c[0x0][0x1c8], 0x1 ;  /* 0x0000720000037a11 */ /* 0x000fc800078008ff */
[----:B------:R-:W-:Y:S01]  /*8720*/  LEA.HI.X R0, R0, c[0x0][0x1cc], R6, 0x1, P0 ;  /* 0x0000730000007a11 */ /* 0x000fe200000f0c06 */
[----:B-1----:R-:W1:Y:S01]  /*8730*/  SHFL.IDX PT, R8, R3, RZ, 0x181f ;  /* 0x00181fff03087589 */ /* 0x002e6200000e0000 */
[----:B------:R-:W-:-:S03]  /*8740*/  ISETP.GE.AND P0, PT, R68, 0x11, PT ;  /* 0x000000114400780c */ /* 0x000fc60003f06270 */
[----:B------:R-:W2:Y:S04]  /*8750*/  SHFL.IDX PT, R6, R3, 0x1, 0x181f ;  /* 0x00381f0003067f89 */ /* 0x000ea800000e0000 */
[----:B------:R-:W3:Y:S04]  /*8760*/  SHFL.IDX PT, R9, R0, RZ, 0x181f ;  /* 0x00181fff00097589 */ /* 0x000ee800000e0000 */
[----:B------:R-:W4:Y:S02]  /*8770*/  SHFL.IDX PT, R7, R0, 0x1, 0x181f ;  /* 0x00381f0000077f89 */ /* 0x000f2400000e0000 */
[----:B------:R-:W-:-:S02]  /*8780*/  @P0 IMAD.SHL.U32 R5, R58, 0x2, RZ ;  /* 0x000000023a050824 */ /* 0x000fc400078e00ff */
[----:B------:R-:W-:Y:S04]  /*8790*/  SHFL.IDX PT, R11, R3, 0x2, 0x181f ;  /* 0x00581f00030b7f89 */ /* 0x000fe800000e0000 */
[----:B------:R-:W-:Y:S04]  /*87a0*/  SHFL.IDX PT, R13, R0, 0x2, 0x181f ;  /* 0x00581f00000d7f89 */ /* 0x000fe800000e0000 */
[----:B------:R-:W4:Y:S01]  /*87b0*/  SHFL.IDX PT, R14, R3, 0x3, 0x181f ;  /* 0x00781f00030e7f89 */ /* 0x000f2200000e0000 */
[----:B-1----:R-:W-:-:S03]  /*87c0*/  @P1 LEA R8, P4, R70, R8, 0x1 ;  /* 0x0000000846081211 */ /* 0x002fc600078808ff */
[----:B------:R-:W-:Y:S01]  /*87d0*/  SHFL.IDX PT, R15, R3, 0x4, 0x181f ;  /* 0x00981f00030f7f89 */ /* 0x000fe200000e0000 */
[----:B--2---:R-:W-:-:S03]  /*87e0*/  @P0 LEA R6, P2, R70, R6, 0x1 ;  /* 0x0000000646060211 */ /* 0x004fc600078408ff */
[----:B------:R-:W-:Y:S01]  /*87f0*/  SHFL.IDX PT, R3, R3, 0x5, 0x181f ;  /* 0x00b81f0003037f89 */ /* 0x000fe200000e0000 */
[----:B---3--:R-:W-:-:S03]  /*8800*/  @P1 LEA.HI.X R9, R70, R9, R233, 0x1, P4 ;  /* 0x0000000946091211 */ /* 0x008fc600020f0ce9 */
[----:B------:R-:W1:Y:S01]  /*8810*/  SHFL.IDX PT, R17, R0, 0x3, 0x181f ;  /* 0x00781f0000117f89 */ /* 0x000e6200000e0000 */
[----:B----4-:R-:W-:Y:S02]  /*8820*/  @P0 LEA.HI.X R7, R70, R7, R233, 0x1, P2 ;  /* 0x0000000746070211 */ /* 0x010fe400010f0ce9 */
[C---:B------:R-:W-:Y:S01]  /*8830*/  ISETP.GE.AND P2, PT, R68.reuse, 0x31, PT ;  /* 0x000000314400780c */ /* 0x040fe20003f46270 */
[----:B------:R-:W2:Y:S04]  /*8840*/  SHFL.IDX PT, R18, R0, 0x4, 0x181f ;  /* 0x00981f0000127f89 */ /* 0x000ea800000e0000 */
[----:B------:R3:W4:Y:S04]  /*8850*/  SHFL.IDX PT, R16, R0, 0x5, 0x181f ;  /* 0x00b81f0000107f89 */ /* 0x00072800000e0000 */
[----:B------:R1:W-:Y:S01]  /*8860*/  @P1 LDGSTS.E.BYPASS.LTC128B.128 [R10+0x3100], [R8.64], !P6 ;  /* 0x03100000080a1fae */ /* 0x0003e2000f101d4e */
[----:B------:R-:W-:-:S03]  /*8870*/  ISETP.GE.AND P1, PT, R68, 0x41, PT ;  /* 0x000000414400780c */ /* 0x000fc60003f26270 */
[----:B------:R2:W-:Y:S01]  /*8880*/  @P0 LDGSTS.E.BYPASS.LTC128B.128 [R5+0x3900], [R6.64], !P6 ;  /* 0x0390000006050fae */ /* 0x0005e2000f101d4e */
[----:B------:R-:W-:Y:S01]  /*8890*/  ISETP.GE.AND P0, PT, R68, 0x51, PT ;  /* 0x000000514400780c */ /* 0x000fe20003f06270 */
[----:B---3--:R-:W-:Y:S01]  /*88a0*/  @P3 IMAD.SHL.U32 R0, R58, 0x2, RZ ;  /* 0x000000023a003824 */ /* 0x008fe200078e00ff */
[C---:B-1----:R-:W-:Y:S02]  /*88b0*/  @P2 LEA R10, P5, R70.reuse, R14, 0x1 ;  /* 0x0000000e460a2211 */ /* 0x042fe400078a08ff */
[----:B--2---:R-:W-:Y:S01]  /*88c0*/  @P3 LEA R6, P4, R70, R11, 0x1 ;  /* 0x0000000b46063211 */ /* 0x004fe200078808ff */
[----:B------:R-:W-:Y:S01]  /*88d0*/  @P2 IMAD.SHL.U32 R5, R58, 0x2, RZ ;  /* 0x000000023a052824 */ /* 0x000fe200078e00ff */
[C-C-:B------:R-:W-:Y:S02]  /*88e0*/  @P2 LEA.HI.X R11, R70.reuse, R17, R233.reuse, 0x1, P5 ;  /* 0x00000011460b2211 */ /* 0x140fe400028f0ce9 */
[C---:B------:R-:W-:Y:S02]  /*88f0*/  @P3 LEA.HI.X R7, R70.reuse, R13, R233, 0x1, P4 ;  /* 0x0000000d46073211 */ /* 0x040fe400020f0ce9 */
[----:B------:R-:W-:-:S02]  /*8900*/  @P1 LEA R8, P4, R70, R15, 0x1 ;  /* 0x0000000f46081211 */ /* 0x000fc400078808ff */
[----:B------:R-:W-:Y:S01]  /*8910*/  ISETP.GT.AND P5, PT, R207, 0x5f, PT ;  /* 0x0000005fcf00780c */ /* 0x000fe20003fa4270 */
[----:B------:R1:W-:Y:S01]  /*8920*/  @P3 LDGSTS.E.BYPASS.LTC128B.128 [R0+0x4100], [R6.64], !P6 ;  /* 0x0410000006003fae */ /* 0x0003e2000f101d4e */
[----:B------:R-:W-:-:S03]  /*8930*/  @P1 LEA.HI.X R9, R70, R18, R233, 0x1, P4 ;  /* 0x0000001246091211 */ /* 0x000fc600020f0ce9 */
[----:B------:R2:W-:Y:S01]  /*8940*/  @P2 LDGSTS.E.BYPASS.LTC128B.128 [R5+0x4900], [R10.64], !P6 ;  /* 0x049000000a052fae */ /* 0x0005e2000f101d4e */
[----:B-1----:R-:W-:Y:S01]  /*8950*/  @P0 LEA R6, P3, R70, R3, 0x1 ;  /* 0x0000000346060211 */ /* 0x002fe200078608ff */
[C---:B------:R-:W-:Y:S02]  /*8960*/  @P1 IMAD.SHL.U32 R3, R58.reuse, 0x2, RZ ;  /* 0x000000023a031824 */ /* 0x040fe400078e00ff */
[----:B------:R-:W-:Y:S01]  /*8970*/  @P0 IMAD.SHL.U32 R0, R58, 0x2, RZ ;  /* 0x000000023a000824 */ /* 0x000fe200078e00ff */
[----:B----4-:R-:W-:Y:S02]  /*8980*/  @P0 LEA.HI.X R7, R70, R16, R233, 0x1, P3 ;  /* 0x0000001046070211 */ /* 0x010fe400018f0ce9 */
[----:B------:R2:W-:Y:S04]  /*8990*/  @P1 LDGSTS.E.BYPASS.LTC128B.128 [R3+0x5100], [R8.64], !P6 ;  /* 0x0510000008031fae */ /* 0x0005e8000f101d4e */
[----:B------:R2:W-:Y:S01]  /*89a0*/  @P0 LDGSTS.E.BYPASS.LTC128B.128 [R0+0x5900], [R6.64], !P6 ;  /* 0x0590000006000fae */ /* 0x0005e2000f101d4e */
[----:B------:R-:W-:-:S03]  /*89b0*/  ISETP.LT.AND P0, PT, RZ, c[0x0][0x27c], PT ;  /* 0x00009f00ff007a0c */ /* 0x000fc60003f01270 */
[----:B------:R-:W0:Y:S10]  /*89c0*/  LDGDEPBAR ;  /* 0x00000000000079af */ /* 0x000e340000000000 */
[----:B------:R-:W-:Y:S05]  /*89d0*/  @P0 BRA `(.L_x_398) ;  /* 0x0000002000000947 */ /* 0x000fea0003800000 */
[----:B------:R-:W-:-:S04]  /*89e0*/  DEPBAR.LE SB0, 0x1 ;  /* 0x000080400000791a */ /* 0x000fc80000000000 */
[----:B------:R-:W-:Y:S05]  /*89f0*/  BRA `(.L_x_399) ;  /* 0x00004ba000007947 */ /* 0x000fea0003800000 */
.L_x_398:
[----:B------:R-:W-:Y:S01]  /*8a00*/  ULDC.U8 UR4, c[0x0][0x298] ;  /* 0x0000a60000047ab9 */ /* 0x000fe20000000000 */
[----:B--2---:R-:W-:Y:S01]  /*8a10*/  SHF.R.S32.HI R0, RZ, 0x1f, R131 ;  /* 0x0000001fff007819 */ /* 0x004fe20000011483 */
[----:B------:R-:W-:Y:S01]  /*8a20*/  IMAD.WIDE.U32 R12, R131, c[0x0][0x280], RZ ;  /* 0x0000a000830c7a25 */ /* 0x000fe200078e00ff */
[----:B------:R-:W-:Y:S01]  /*8a30*/  ISETP.NE.AND P0, PT, RZ, UR4, PT ;  /* 0x00000004ff007c0c */ /* 0x000fe2000bf05270 */
[----:B------:R-:W-:Y:S01]  /*8a40*/  BSSY B2, `(.L_x_399) ;  /* 0x00004b5000027945 */ /* 0x000fe20003800000 */
[-C--:B------:R-:W-:Y:S01]  /*8a50*/  LEA.HI R6, R205, R204.reuse, RZ, 0x2 ;  /* 0x000000cccd067211 */ /* 0x080fe200078f10ff */
[C---:B------:R-:W-:Y:S02]  /*8a60*/  IMAD R3, R0.reuse, c[0x0][0x280], RZ ;  /* 0x0000a00000037a24 */ /* 0x040fe400078e02ff */
[----:B------:R-:W-:Y:S01]  /*8a70*/  IMAD R0, R0, c[0x0][0x290], RZ ;  /* 0x0000a40000007a24 */ /* 0x000fe200078e02ff */
[----:B------:R-:W-:Y:S01]  /*8a80*/  LOP3.LUT R5, R6, 0xfffffffc, RZ, 0xc0, !PT ;  /* 0xfffffffc06057812 */ /* 0x000fe200078ec0ff */
[C---:B------:R-:W-:Y:S01]  /*8a90*/  IMAD R3, R131.reuse, c[0x0][0x284], R3 ;  /* 0x0000a10083037a24 */ /* 0x040fe200078e0203 */
[----:B------:R-:W-:Y:S01]  /*8aa0*/  SHF.R.S32.HI R56, RZ, 0x2, R6 ;  /* 0x00000002ff387819 */ /* 0x000fe20000011406 */
[----:B------:R-:W-:Y:S01]  /*8ab0*/  IMAD R0, R131, c[0x0][0x294], R0 ;  /* 0x0000a50083007a24 */ /* 0x000fe200078e0200 */
[----:B------:R-:W-:Y:S01]  /*8ac0*/  IADD3 R14, -R5, R204, RZ ;  /* 0x000000cc050e7210 */ /* 0x000fe20007ffe1ff */
[----:B------:R-:W-:Y:S01]  /*8ad0*/  IMAD.WIDE.U32 R10, R131, c[0x0][0x290], RZ ;  /* 0x0000a400830a7a25 */ /* 0x000fe200078e00ff */
[----:B------:R-:W-:-:S02]  /*8ae0*/  IADD3 R24, R56, UR17, RZ ;  /* 0x0000001138187c10 */ /* 0x000fc4000fffe0ff */
[----:B------:R-:W-:Y:S01]  /*8af0*/  IADD3 R9, R3, R13, RZ ;  /* 0x0000000d03097210 */ /* 0x000fe20007ffe0ff */
[----:B------:R-:W-:Y:S01]  /*8b00*/  IMAD.IADD R7, R0, 0x1, R11 ;  /* 0x0000000100077824 */ /* 0x000fe200078e020b */
[C---:B------:R-:W-:Y:S01]  /*8b10*/  SHF.L.U32 R25, R14.reuse, 0x3, RZ ;  /* 0x000000030e197819 */ /* 0x040fe200000006ff */
[----:B------:R-:W-:Y:S01]  /*8b20*/  IMAD R0, R14, 0x20, R24 ;  /* 0x000000200e007824 */ /* 0x000fe200078e0218 */
[----:B------:R-:W-:Y:S05]  /*8b30*/  @!P0 BRA `(.L_x_400) ;  /* 0x0000260000008947 */ /* 0x000fea0003800000 */
[----:B------:R-:W-:Y:S01]  /*8b40*/  UISETP.NE.AND UP0, UPT, UR13, URZ, UPT ;  /* 0x0000003f0d00728c */ /* 0x000fe2000bf05270 */
[----:B------:R-:W-:Y:S01]  /*8b50*/  MOV R6, R10 ;  /* 0x0000000a00067202 */ /* 0x000fe20000000f00 */
[----:B------:R-:W-:Y:S01]  /*8b60*/  IMAD.MOV.U32 R8, RZ, RZ, R12 ;  /* 0x000000ffff087224 */ /* 0x000fe200078e000c */
[----:B------:R-:W-:Y:S01]  /*8b70*/  BSSY B0, `(.L_x_401) ;  /* 0x0000030000007945 */ /* 0x000fe20003800000 */
[----:B------:R-:W-:Y:S01]  /*8b80*/  IMAD.SHL.U32 R16, R14, 0x4, RZ ;  /* 0x000000040e107824 */ /* 0x000fe200078e00ff */
[----:B------:R-:W-:Y:S01]  /*8b90*/  CS2R R36, SRZ ;  /* 0x0000000000247805 */ /* 0x000fe2000001ff00 */
[----:B------:R-:W-:Y:S01]  /*8ba0*/  PLOP3.LUT P1, PT, PT, PT, UP0, 0x80, 0x0 ;  /* 0x000000000000781c */ /* 0x000fe20003f2f008 */
[----:B------:R-:W-:Y:S01]  /*8bb0*/  CS2R R26, SRZ ;  /* 0x00000000001a7805 */ /* 0x000fe2000001ff00 */
[----:B------:R-:W-:Y:S01]  /*8bc0*/  PLOP3.LUT P0, PT, PT, PT, UP0, 0x80, 0x0 ;  /* 0x000000000000781c */ /* 0x000fe20003f0f008 */
[----:B------:R-:W-:Y:S01]  /*8bd0*/  CS2R R14, SRZ ;  /* 0x00000000000e7805 */ /* 0x000fe2000001ff00 */
[----:B------:R-:W-:Y:S01]  /*8be0*/  CS2R R28, SRZ ;  /* 0x00000000001c7805 */ /* 0x000fe2000001ff00 */
[----:B------:R-:W-:-:S08]  /*8bf0*/  CS2R R18, SRZ ;  /* 0x0000000000127805 */ /* 0x000fd0000001ff00 */
[----:B------:R-:W-:-:S05]  /*8c00*/  @P1 IMAD.HI.U32 R3, R0, c[0x0][0x2c8], RZ ;  /* 0x0000b20000031a27 */ /* 0x000fca00078e00ff */
[----:B------:R-:W-:-:S04]  /*8c10*/  @P0 SHF.R.U32.HI R0, RZ, c[0x0][0x2cc], R3 ;  /* 0x0000b300ff000a19 */ /* 0x000fc80000011603 */
[----:B------:R-:W-:Y:S01]  /*8c20*/  SHF.R.S32.HI R3, RZ, 0x1f, R0 ;  /* 0x0000001fff037819 */ /* 0x000fe20000011400 */
[----:B------:R-:W-:-:S04]  /*8c30*/  IMAD.WIDE.U32 R8, R0, c[0x0][0x280], R8 ;  /* 0x0000a00000087a25 */ /* 0x000fc800078e0008 */
[C---:B------:R-:W-:Y:S01]  /*8c40*/  IMAD R10, R3.reuse, c[0x0][0x280], RZ ;  /* 0x0000a000030a7a24 */ /* 0x040fe200078e02ff */
[----:B------:R-:W-:Y:S01]  /*8c50*/  LEA R21, P1, R8, c[0x0][0x270], 0x1 ;  /* 0x00009c0008157a11 */ /* 0x000fe200078208ff */
[----:B------:R-:W-:Y:S02]  /*8c60*/  IMAD R5, R3, c[0x0][0x290], RZ ;  /* 0x0000a40003057a24 */ /* 0x000fe400078e02ff */
[----:B------:R-:W-:-:S04]  /*8c70*/  IMAD.WIDE.U32 R6, R0, c[0x0][0x290], R6 ;  /* 0x0000a40000067a25 */ /* 0x000fc800078e0006 */
[----:B------:R-:W-:Y:S01]  /*8c80*/  IMAD R3, R0, c[0x0][0x284], R10 ;  /* 0x0000a10000037a24 */ /* 0x000fe200078e020a */
[----:B------:R-:W-:Y:S01]  /*8c90*/  LEA R22, P0, R6, c[0x0][0x288], 0x1 ;  /* 0x0000a20006167a11 */ /* 0x000fe200078008ff */
[----:B------:R-:W-:Y:S02]  /*8ca0*/  IMAD R0, R0, c[0x0][0x294], R5 ;  /* 0x0000a50000007a24 */ /* 0x000fe400078e0205 */
[----:B------:R-:W-:-:S03]  /*8cb0*/  IMAD.IADD R3, R9, 0x1, R3 ;  /* 0x0000000109037824 */ /* 0x000fc600078e0203 */
[----:B------:R-:W-:Y:S02]  /*8cc0*/  IADD3 R0, R7, R0, RZ ;  /* 0x0000000007007210 */ /* 0x000fe40007ffe0ff */
[----:B------:R-:W-:Y:S02]  /*8cd0*/  LEA.HI.X R20, R8, c[0x0][0x274], R3, 0x1, P1 ;  /* 0x00009d0008147a11 */ /* 0x000fe400008f0c03 */
[----:B------:R-:W-:Y:S01]  /*8ce0*/  LEA.HI.X R17, R6, c[0x0][0x28c], R0, 0x1, P0 ;  /* 0x0000a30006117a11 */ /* 0x000fe200000f0c00 */
[----:B------:R1:W2:Y:S01]  /*8cf0*/  SHFL.IDX PT, R8, R21, RZ, 0x1c1f ;  /* 0x001c1fff15087589 */ /* 0x0002a200000e0000 */
[----:B------:R-:W-:-:S03]  /*8d00*/  ISETP.GE.AND P0, PT, R24, UR21, PT ;  /* 0x0000001518007c0c */ /* 0x000fc6000bf06270 */
[----:B------:R1:W3:Y:S04]  /*8d10*/  SHFL.IDX PT, R6, R22, RZ, 0x1c1f ;  /* 0x001c1fff16067589 */ /* 0x0002e800000e0000 */
[----:B------:R1:W4:Y:S04]  /*8d20*/  SHFL.IDX PT, R9, R20, RZ, 0x1c1f ;  /* 0x001c1fff14097589 */ /* 0x00032800000e0000 */
[----:B------:R1:W1:Y:S02]  /*8d30*/  SHFL.IDX PT, R7, R17, RZ, 0x1c1f ;  /* 0x001c1fff11077589 */ /* 0x00026400000e0000 */
[----:B------:R-:W-:Y:S05]  /*8d40*/  @P0 BRA `(.L_x_402) ;  /* 0x0000012000000947 */ /* 0x000fea0003800000 */
[C---:B------:R-:W-:Y:S01]  /*8d50*/  IADD3 R3, R16.reuse, 0x10, RZ ;  /* 0x0000001010037810 */ /* 0x040fe20007ffe0ff */
[----:B------:R-:W-:Y:S01]  /*8d60*/  CS2R R14, SRZ ;  /* 0x00000000000e7805 */ /* 0x000fe2000001ff00 */
[----:B------:R-:W-:Y:S01]  /*8d70*/  ISETP.GE.AND P1, PT, R16, c[0x0][0x27c], PT ;  /* 0x00009f0010007a0c */ /* 0x000fe20003f26270 */
[----:B------:R-:W-:Y:S01]  /*8d80*/  CS2R R18, SRZ ;  /* 0x0000000000127805 */ /* 0x000fe2000001ff00 */
[----:B------:R-:W-:Y:S01]  /*8d90*/  ISETP.GE.AND P0, PT, R3, c[0x0][0x27c], PT ;  /* 0x00009f0003007a0c */ /* 0x000fe20003f06270 */
[----:B------:R-:W-:Y:S01]  /*8da0*/  CS2R R26, SRZ ;  /* 0x00000000001a7805 */ /* 0x000fe2000001ff00 */
[----:B------:R-:W-:-:S09]  /*8db0*/  CS2R R28, SRZ ;  /* 0x00000000001c7805 */ /* 0x000fd2000001ff00 */
[----:B--2-4-:R-:W-:Y:S02]  /*8dc0*/  @!P1 IMAD.WIDE R12, R16, 0x2, R8 ;  /* 0x00000002100c9825 */ /* 0x014fe400078e0208 */
[----:B------:R-:W-:-:S03]  /*8dd0*/  @!P0 SHF.R.S32.HI R0, RZ, 0x1f, R3 ;  /* 0x0000001fff008819 */ /* 0x000fc60000011403 */
[----:B------:R2:W5:Y:S01]  /*8de0*/  @!P1 LD.E.64 R14, [R12.64] ;  /* 0x0000000e0c0e9980 */ /* 0x000562000c101b00 */
[----:B------:R-:W-:-:S04]  /*8df0*/  @!P0 LEA.HI R0, R0, R3, RZ, 0x2 ;  /* 0x0000000300008211 */ /* 0x000fc800078f10ff */
[----:B------:R-:W-:-:S05]  /*8e00*/  @!P0 LOP3.LUT R0, R0, 0xfffffffc, RZ, 0xc0, !PT ;  /* 0xfffffffc00008812 */ /* 0x000fca00078ec0ff */
[----:B------:R-:W-:-:S04]  /*8e10*/  @!P0 IMAD.WIDE R10, R0, 0x2, R8 ;  /* 0x00000002000a8825 */ /* 0x000fc800078e0208 */
[--C-:B-1-3--:R-:W-:Y:S01]  /*8e20*/  @!P0 IMAD.WIDE R8, R0, 0x2, R6.reuse ;  /* 0x0000000200088825 */ /* 0x10afe200078e0206 */
[----:B------:R2:W5:Y:S03]  /*8e30*/  @!P0 LD.E.64 R26, [R10.64] ;  /* 0x0000000e0a1a8980 */ /* 0x000566000c101b00 */
[----:B------:R-:W-:Y:S01]  /*8e40*/  @!P1 IMAD.WIDE R6, R16, 0x2, R6 ;  /* 0x0000000210069825 */ /* 0x000fe200078e0206 */
[----:B------:R2:W5:Y:S04]  /*8e50*/  @!P0 LD.E.64 R28, [R8.64] ;  /* 0x0000000e081c8980 */ /* 0x000568000c101b00 */
[----:B------:R2:W5:Y:S02]  /*8e60*/  @!P1 LD.E.64 R18, [R6.64] ;  /* 0x0000000e06129980 */ /* 0x000564000c101b00 */
.L_x_402:
[----:B------:R-:W-:Y:S05]  /*8e70*/  BSYNC B0 ;  /* 0x0000000000007941 */ /* 0x000fea0003800000 */
.L_x_401:
[----:B------:R-:W-:Y:S01]  /*8e80*/  IADD3 R0, R24, 0x20, RZ ;  /* 0x0000002018007810 */ /* 0x000fe20007ffe0ff */
[----:B--2--5:R-:W-:Y:S01]  /*8e90*/  IMAD.MOV.U32 R10, RZ, RZ, R26 ;  /* 0x000000ffff0a7224 */ /* 0x024fe200078e001a */
[----:B----4-:R2:W4:Y:S01]  /*8ea0*/  SHFL.IDX PT, R9, R20, 0x1, 0x1c1f ;  /* 0x003c1f0014097f89 */ /* 0x01052200000e0000 */
[----:B------:R-:W-:Y:S01]  /*8eb0*/  IMAD.MOV.U32 R5, RZ, RZ, R27 ;  /* 0x000000ffff057224 */ /* 0x000fe200078e001b */
[----:B------:R-:W-:Y:S01]  /*8ec0*/  ISETP.GE.AND P0, PT, R0, UR21, PT ;  /* 0x0000001500007c0c */ /* 0x000fe2000bf06270 */
[----:B------:R-:W-:Y:S01]  /*8ed0*/  IMAD.MOV.U32 R3, RZ, RZ, R14 ;  /* 0x000000ffff037224 */ /* 0x000fe200078e000e */
[----:B------:R-:W-:Y:S01]  /*8ee0*/  PRMT R55, R55, 0x5410, R10 ;  /* 0x0000541037377816 */ /* 0x000fe2000000000a */
[----:B------:R-:W-:Y:S01]  /*8ef0*/  IMAD.MOV.U32 R0, RZ, RZ, R15 ;  /* 0x000000ffff007224 */ /* 0x000fe200078e000f */
[----:B------:R-:W-:Y:S01]  /*8f00*/  PRMT R57, R57, 0x5410, R5 ;  /* 0x0000541039397816 */ /* 0x000fe20000000005 */
[----:B------:R-:W-:Y:S01]  /*8f10*/  IMAD.MOV.U32 R10, RZ, RZ, R28 ;  /* 0x000000ffff0a7224 */ /* 0x000fe200078e001c */
[----:B------:R-:W-:Y:S01]  /*8f20*/  PRMT R23, R23, 0x5410, R3 ;  /* 0x0000541017177816 */ /* 0x000fe20000000003 */
[----:B------:R-:W-:Y:S01]  /*8f30*/  IMAD.MOV.U32 R5, RZ, RZ, R29 ;  /* 0x000000ffff057224 */ /* 0x000fe200078e001d */
[----:B------:R-:W-:Y:S01]  /*8f40*/  PRMT R54, R54, 0x5410, R0 ;  /* 0x0000541036367816 */ /* 0x000fe20000000000 */
[----:B------:R-:W-:Y:S01]  /*8f50*/  IMAD.MOV.U32 R3, RZ, RZ, R18 ;  /* 0x000000ffff037224 */ /* 0x000fe200078e0012 */
[----:B------:R2:W3:Y:S01]  /*8f60*/  SHFL.IDX PT, R8, R21, 0x1, 0x1c1f ;  /* 0x003c1f0015087f89 */ /* 0x0004e200000e0000 */
[----:B------:R-:W-:Y:S01]  /*8f70*/  IMAD.MOV.U32 R0, RZ, RZ, R19 ;  /* 0x000000ffff007224 */ /* 0x000fe200078e0013 */
[----:B------:R-:W-:Y:S01]  /*8f80*/  BSSY B0, `(.L_x_403) ;  /* 0x000001d000007945 */ /* 0x000fe20003800000 */
[----:B------:R-:W-:Y:S01]  /*8f90*/  PRMT R55, R10, 0x7610, R55 ;  /* 0x000076100a377816 */ /* 0x000fe20000000037 */
[----:B-1----:R2:W1:Y:S01]  /*8fa0*/  SHFL.IDX PT, R7, R17, 0x1, 0x1c1f ;  /* 0x003c1f0011077f89 */ /* 0x00246200000e0000 */
[----:B------:R-:W-:Y:S01]  /*8fb0*/  PRMT R57, R5, 0x7610, R57 ;  /* 0x0000761005397816 */ /* 0x000fe20000000039 */
[----:B------:R-:W-:Y:S01]  /*8fc0*/  CS2R R30, SRZ ;  /* 0x00000000001e7805 */ /* 0x000fe2000001ff00 */
[----:B------:R-:W-:Y:S01]  /*8fd0*/  PRMT R23, R3, 0x7610, R23 ;  /* 0x0000761003177816 */ /* 0x000fe20000000017 */
[----:B---3--:R2:W3:Y:S01]  /*8fe0*/  SHFL.IDX PT, R6, R22, 0x1, 0x1c1f ;  /* 0x003c1f0016067f89 */ /* 0x0084e200000e0000 */
[----:B------:R-:W-:Y:S01]  /*8ff0*/  PRMT R54, R0, 0x7610, R54 ;  /* 0x0000761000367816 */ /* 0x000fe20000000036 */
[----:B------:R-:W-:Y:S01]  /*9000*/  CS2R R34, SRZ ;  /* 0x0000000000227805 */ /* 0x000fe2000001ff00 */
[----:B------:R-:W-:Y:S01]  /*9010*/  CS2R R32, SRZ ;  /* 0x0000000000207805 */ /* 0x000fe2000001ff00 */
[----:B------:R-:W-:Y:S05]  /*9020*/  @P0 BRA `(.L_x_404) ;  /* 0x0000012000000947 */ /* 0x000fea0003800000 */
[C---:B----4-:R-:W-:Y:S01]  /*9030*/  IADD3 R3, R16.reuse, 0x10, RZ ;  /* 0x0000001010037810 */ /* 0x050fe20007ffe0ff */
[----:B------:R-:W-:Y:S01]  /*9040*/  CS2R R30, SRZ ;  /* 0x00000000001e7805 */ /* 0x000fe2000001ff00 */
[----:B------:R-:W-:Y:S01]  /*9050*/  ISETP.GE.AND P1, PT, R16, c[0x0][0x27c], PT ;  /* 0x00009f0010007a0c */ /* 0x000fe20003f26270 */
[----:B------:R-:W-:Y:S01]  /*9060*/  CS2R R32, SRZ ;  /* 0x0000000000207805 */ /* 0x000fe2000001ff00 */
[----:B------:R-:W-:Y:S01]  /*9070*/  ISETP.GE.AND P0, PT, R3, c[0x0][0x27c], PT ;  /* 0x00009f0003007a0c */ /* 0x000fe20003f06270 */
[----:B------:R-:W-:Y:S01]  /*9080*/  CS2R R36, SRZ ;  /* 0x0000000000247805 */ /* 0x000fe2000001ff00 */
[----:B------:R-:W-:-:S09]  /*9090*/  CS2R R34, SRZ ;  /* 0x0000000000227805 */ /* 0x000fd2000001ff00 */
[----:B------:R-:W-:Y:S02]  /*90a0*/  @!P1 IMAD.WIDE R12, R16, 0x2, R8 ;  /* 0x00000002100c9825 */ /* 0x000fe400078e0208 */
        /* <DEDUP_REMOVED lines=10> */
.L_x_404:
[----:B----4-:R-:W-:Y:S05]  /*9150*/  BSYNC B0 ;  /* 0x0000000000007941 */ /* 0x010fea0003800000 */
.L_x_403:
[----:B------:R-:W-:Y:S01]  /*9160*/  IADD3 R0, R24, 0x40, RZ ;  /* 0x0000004018007810 */ /* 0x000fe20007ffe0ff */
[----:B-----5:R-:W-:Y:S01]  /*9170*/  IMAD.MOV.U32 R10, RZ, RZ, R36 ;  /* 0x000000ffff0a7224 */ /* 0x020fe200078e0024 */
[----:B------:R4:W2:Y:S01]  /*9180*/  SHFL.IDX PT, R9, R20, 0x2, 0x1c1f ;  /* 0x005c1f0014097f89 */ /* 0x0008a200000e0000 */
        /* <DEDUP_REMOVED lines=23> */
[----:B------:R-:W-:Y:S01]  /*9300*/  CS2R R44, SRZ ;  /* 0x00000000002c7805 */ /* 0x000fe2000001ff00 */
[----:B------:R-:W-:Y:S01]  /*9310*/  CS2R R40, SRZ ;  /* 0x0000000000287805 */ /* 0x000fe2000001ff00 */
[----:B------:R-:W-:Y:S05]  /*9320*/  @P0 BRA `(.L_x_406) ;  /* 0x0000012000000947 */ /* 0x000fea0003800000 */
[C---:B--2---:R-:W-:Y:S01]  /*9330*/  IADD3 R3, R16.reuse, 0x10, RZ ;  /* 0x0000001010037810 */ /* 0x044fe20007ffe0ff */
        /* <DEDUP_REMOVED lines=17> */
.L_x_406:
[----:B--2---:R-:W-:Y:S05]  /*9450*/  BSYNC B0 ;  /* 0x0000000000007941 */ /* 0x004fea0003800000 */
.L_x_405:
[----:B------:R-:W-:Y:S01]  /*9460*/  IADD3 R0, R24, 0x60, RZ ;  /* 0x0000006018007810 */ /* 0x000fe20007ffe0ff */
[----:B-----5:R-:W-:Y:S01]  /*9470*/  IMAD.MOV.U32 R10, RZ, RZ, R42 ;  /* 0x000000ffff0a7224 */ /* 0x020fe200078e002a */
[----:B------:R2:W4:Y:S01]  /*9480*/  SHFL.IDX PT, R9, R20, 0x3, 0x1c1f ;  /* 0x007c1f0014097f89 */ /* 0x00052200000e0000 */
        /* <DEDUP_REMOVED lines=42> */
.L_x_408:
[----:B----4-:R-:W-:Y:S05]  /*9730*/  BSYNC B0 ;  /* 0x0000000000007941 */ /* 0x010fea0003800000 */
.L_x_407:
[----:B------:R-:W-:Y:S01]  /*9740*/  SHF.R.S32.HI R0, RZ, 0x1f, R56 ;  /* 0x0000001fff007819 */ /* 0x000fe20000011438 */
[----:B---3-5:R-:W-:Y:S01]  /*9750*/  IMAD.MOV.U32 R6, RZ, RZ, R52 ;  /* 0x000000ffff067224 */ /* 0x028fe200078e0034 */
[----:B------:R-:W-:Y:S01]  /*9760*/  UIADD3 UR4, -UR17, UR21, URZ ;  /* 0x0000001511047290 */ /* 0x000fe2000fffe13f */
[----:B------:R-:W-:Y:S01]  /*9770*/  IMAD.MOV.U32 R5, RZ, RZ, R53 ;  /* 0x000000ffff057224 */ /* 0x000fe200078e0035 */
[----:B------:R-:W-:Y:S01]  /*9780*/  LEA.HI R0, R0, R56, RZ, 0x3 ;  /* 0x0000003800007211 */ /* 0x000fe200078f18ff */
[----:B------:R-:W-:Y:S01]  /*9790*/  IMAD.MOV.U32 R3, RZ, RZ, R46 ;  /* 0x000000ffff037224 */ /* 0x000fe200078e002e */
[----:B------:R-:W-:Y:S01]  /*97a0*/  UISETP.LT.AND UP0, UPT, UR4, 0x80, UPT ;  /* 0x000000800400788c */ /* 0x000fe2000bf01270 */
[----:B-1----:R-:W-:Y:S01]  /*97b0*/  IMAD.MOV.U32 R7, RZ, RZ, R51 ;  /* 0x000000ffff077224 */ /* 0x002fe200078e0033 */
[----:B------:R-:W-:Y:S01]  /*97c0*/  LOP3.LUT R0, R0, 0xfffffff8, RZ, 0xc0, !PT ;  /* 0xfffffff800007812 */ /* 0x000fe200078ec0ff */
[----:B------:R-:W-:-:S04]  /*97d0*/  DEPBAR.LE SB0, 0x1 ;  /* 0x000080400000791a */ /* 0x000fc80000000000 */
[----:B------:R-:W-:Y:S01]  /*97e0*/  IMAD.IADD R0, R56, 0x1, -R0 ;  /* 0x0000000138007824 */ /* 0x000fe200078e0a00 */
[----:B------:R-:W-:Y:S01]  /*97f0*/  PRMT R71, R6, 0x5410, R5 ;  /* 0x0000541006477816 */ /* 0x000fe20000000005 */
[----:B------:R-:W-:Y:S01]  /*9800*/  USEL UR4, UR4, 0x80, UP0 ;  /* 0x0000008004047887 */ /* 0x000fe20008000000 */
[----:B------:R-:W-:Y:S01]  /*9810*/  PRMT R66, R3, 0x7610, R66 ;  /* 0x0000761003427816 */ /* 0x000fe20000000042 */
[C---:B------:R-:W-:Y:S01]  /*9820*/  IMAD.SHL.U32 R6, R0.reuse, 0x40, RZ ;  /* 0x0000004000067824 */ /* 0x040fe200078e00ff */
[----:B------:R-:W-:Y:S01]  /*9830*/  BAR.SYNC.DEFER_BLOCKING 0x0 ;  /* 0x0000000000007b1d */ /* 0x000fe20000010000 */
[----:B------:R-:W-:Y:S01]  /*9840*/  LOP3.LUT P1, RZ, R0, 0x4, RZ, 0xc0, !PT ;  /* 0x0000000400ff7812 */ /* 0x000fe2000782c0ff */
[----:B------:R-:W-:Y:S01]  /*9850*/  IMAD.MOV.U32 R5, RZ, RZ, R47 ;  /* 0x000000ffff057224 */ /* 0x000fe200078e002f */
[----:B------:R-:W-:Y:S02]  /*9860*/  ISETP.GE.AND P0, PT, R56, UR4, PT ;  /* 0x0000000438007c0c */ /* 0x000fe4000bf06270 */
[----:B------:R-:W-:Y:S01]  /*9870*/  LOP3.LUT R0, R6, 0x1c0, RZ, 0xc0, !PT ;  /* 0x000001c006007812 */ /* 0x000fe200078ec0ff */
[----:B------:R-:W-:Y:S01]  /*9880*/  IMAD.MOV.U32 R6, RZ, RZ, R48 ;  /* 0x000000ffff067224 */ /* 0x000fe200078e0030 */
[----:B------:R-:W-:Y:S01]  /*9890*/  PRMT R66, R66, 0x5410, R5 ;  /* 0x0000541042427816 */ /* 0x000fe20000000005 */
[----:B------:R-:W-:Y:S01]  /*98a0*/  IMAD.MOV.U32 R5, RZ, RZ, R49 ;  /* 0x000000ffff057224 */ /* 0x000fe200078e0031 */
[----:B------:R-:W-:Y:S01]  /*98b0*/  LOP3.LUT R3, R0, 0x18, R25, 0xf8, !PT ;  /* 0x0000001800037812 */ /* 0x000fe200078ef819 */
[----:B------:R-:W-:Y:S01]  /*98c0*/  BSSY B1, `(.L_x_409) ;  /* 0x0000068000017945 */ /* 0x000fe20003800000 */
[----:B------:R-:W-:-:S02]  /*98d0*/  SHF.R.U32.HI R0, RZ, 0x3, R0 ;  /* 0x00000003ff007819 */ /* 0x000fc40000011600 */
[----:B------:R-:W-:Y:S02]  /*98e0*/  PRMT R25, R6, 0x5410, R5 ;  /* 0x0000541006197816 */ /* 0x000fe40000000005 */
[----:B------:R-:W-:Y:S01]  /*98f0*/  LOP3.LUT R0, R3, R0, RZ, 0x3c, !PT ;  /* 0x0000000003007212 */ /* 0x000fe200078e3cff */
[----:B------:R-:W-:-:S04]  /*9900*/  IMAD.MOV.U32 R3, RZ, RZ, R50 ;  /* 0x000000ffff037224 */ /* 0x000fc800078e0032 */
[----:B------:R-:W-:Y:S01]  /*9910*/  IMAD R0, R203, 0x200, R0 ;  /* 0x00000200cb007824 */ /* 0x000fe200078e0200 */
[----:B------:R-:W-:-:S04]  /*9920*/  PRMT R67, R3, 0x7610, R67 ;  /* 0x0000761003437816 */ /* 0x000fc80000000043 */
[C---:B------:R-:W-:Y:S02]  /*9930*/  IADD3 R3, R0.reuse, 0x20, RZ ;  /* 0x0000002000037810 */ /* 0x040fe40007ffe0ff */
[C---:B------:R-:W-:Y:S02]  /*9940*/  @P1 IADD3 R3, R0.reuse, -0x20, RZ ;  /* 0xffffffe000031810 */ /* 0x040fe40007ffe0ff */
[----:B------:R-:W-:Y:S02]  /*9950*/  PRMT R67, R67, 0x5410, R7 ;  /* 0x0000541043437816 */ /* 0x000fe40000000007 */
[----:B--2---:R-:W-:Y:S02]  /*9960*/  LEA R21, R0, 0x6100, 0x1 ;  /* 0x0000610000157811 */ /* 0x004fe400078e08ff */
[----:B------:R-:W-:Y:S01]  /*9970*/  LEA R22, R3, 0x6100, 0x1 ;  /* 0x0000610003167811 */ /* 0x000fe200078e08ff */
[----:B------:R-:W-:Y:S05]  /*9980*/  @P0 BRA `(.L_x_410) ;  /* 0x000005b000000947 */ /* 0x000fea0003800000 */
[----:B------:R-:W-:Y:S01]  /*9990*/  ISETP.GE.AND P0, PT, R16, c[0x0][0x27c], PT ;  /* 0x00009f0010007a0c */ /* 0x000fe20003f06270 */
[----:B------:R-:W-:-:S12]  /*99a0*/  BSSY B0, `(.L_x_411) ;  /* 0x000002c000007945 */ /* 0x000fd80003800000 */
[----:B------:R-:W-:Y:S05]  /*99b0*/  @P0 BRA `(.L_x_412) ;  /* 0x000002a000000947 */ /* 0x000fea0003800000 */
[----:B------:R-:W1:Y:S01]  /*99c0*/  LDS.128 R8, [R21] ;  /* 0x0000000015087984 */ /* 0x000e620000000c00 */
[----:B------:R-:W-:Y:S02]  /*99d0*/  SHF.R.U32.HI R0, RZ, 0x10, R19 ;  /* 0x00000010ff007819 */ /* 0x000fe40000011613 */
[----:B------:R-:W-:Y:S02]  /*99e0*/  SHF.R.U32.HI R3, RZ, 0x10, R15 ;  /* 0x00000010ff037819 */ /* 0x000fe4000001160f */
[----:B------:R-:W-:Y:S02]  /*99f0*/  SHF.R.U64 R18, R18, 0x10, R19 ;  /* 0x0000001012127819 */ /* 0x000fe40000001213 */
[----:B------:R-:W-:Y:S01]  /*9a00*/  SHF.R.U64 R20, R14, 0x10, R15 ;  /* 0x000000100e147819 */ /* 0x000fe2000000120f */
[----:B------:R-:W-:Y:S02]  /*9a10*/  HADD2.F32 R19, -RZ, R3.H0_H0 ;  /* 0x20000003ff137230 */ /* 0x000fe40000004100 */
[----:B------:R-:W-:-:S02]  /*9a20*/  HADD2.F32 R3, -RZ, R23.H1_H1 ;  /* 0x30000017ff037230 */ /* 0x000fc40000004100 */
[----:B------:R-:W-:Y:S02]  /*9a30*/  HADD2.F32 R20, -RZ, R20.H0_H0 ;  /* 0x20000014ff147230 */ /* 0x000fe40000004100 */
[--C-:B-1----:R-:W-:Y:S02]  /*9a40*/  HADD2.F32 R5, -RZ, R11.reuse.H0_H0 ;  /* 0x2000000bff057230 */ /* 0x102fe40000004100 */
[--C-:B------:R-:W-:Y:S02]  /*9a50*/  HADD2.F32 R13, -RZ, R10.reuse.H0_H0 ;  /* 0x2000000aff0d7230 */ /* 0x100fe40000004100 */
[----:B------:R-:W-:Y:S02]  /*9a60*/  HADD2.F32 R12, -RZ, R10.H1_H1 ;  /* 0x3000000aff0c7230 */ /* 0x000fe40000004100 */
[----:B------:R-:W-:Y:S02]  /*9a70*/  HADD2.F32 R11, -RZ, R11.H1_H1 ;  /* 0x3000000bff0b7230 */ /* 0x000fe40000004100 */
[----:B------:R-:W-:-:S02]  /*9a80*/  HADD2.F32 R10, -RZ, R0.H0_H0 ;  /* 0x20000000ff0a7230 */ /* 0x000fc40000004100 */
[--C-:B------:R-:W-:Y:S02]  /*9a90*/  HADD2.F32 R6, -RZ, R8.reuse.H0_H0 ;  /* 0x20000008ff067230 */ /* 0x100fe40000004100 */
[----:B------:R-:W-:Y:S01]  /*9aa0*/  HADD2.F32 R8, -RZ, R8.H1_H1 ;  /* 0x30000008ff087230 */ /* 0x000fe20000004100 */
[-C--:B------:R-:W-:Y:S01]  /*9ab0*/  FMUL.FTZ R7, R11, R10.reuse ;  /* 0x0000000a0b077220 */ /* 0x080fe20000410000 */
[--C-:B------:R-:W-:Y:S02]  /*9ac0*/  HADD2.F32 R15, -RZ, R9.reuse.H0_H0 ;  /* 0x20000009ff0f7230 */ /* 0x100fe40000004100 */
[----:B------:R-:W-:Y:S01]  /*9ad0*/  HADD2.F32 R14, -RZ, R9.H1_H1 ;  /* 0x30000009ff0e7230 */ /* 0x000fe20000004100 */
[C---:B------:R-:W-:Y:S01]  /*9ae0*/  FMUL.FTZ R9, R5.reuse, R10 ;  /* 0x0000000a05097220 */ /* 0x040fe20000410000 */
[----:B------:R-:W-:Y:S01]  /*9af0*/  HADD2.F32 R0, -RZ, R23.H0_H0 ;  /* 0x20000017ff007230 */ /* 0x000fe20000004100 */
[-C--:B------:R-:W-:Y:S02]  /*9b00*/  FFMA.FTZ R17, R5, R19.reuse, -R7 ;  /* 0x0000001305117223 */ /* 0x080fe40000010807 */
[----:B------:R-:W-:Y:S01]  /*9b10*/  FFMA.FTZ R11, R11, R19, R9 ;  /* 0x000000130b0b7223 */ /* 0x000fe20000010009 */
[----:B------:R-:W-:Y:S01]  /*9b20*/  HADD2.F32 R9, -RZ, R18.H0_H0 ;  /* 0x20000012ff097230 */ /* 0x000fe20000004100 */
[----:B------:R-:W-:-:S02]  /*9b30*/  FMUL.FTZ R10, R8, R0 ;  /* 0x00000000080a7220 */ /* 0x000fc40000410000 */
[C---:B------:R-:W-:Y:S01]  /*9b40*/  FMUL.FTZ R5, R6.reuse, R0 ;  /* 0x0000000006057220 */ /* 0x040fe20000410000 */
[--C-:B------:R-:W-:Y:S01]  /*9b50*/  HADD2.F32 R0, -RZ, R54.reuse.H0_H0 ;  /* 0x20000036ff007230 */ /* 0x100fe20000004100 */
[----:B------:R-:W-:Y:S01]  /*9b60*/  FFMA.FTZ R7, R6, R3, -R10 ;  /* 0x0000000306077223 */ /* 0x000fe2000001080a */
[----:B------:R-:W-:Y:S01]  /*9b70*/  F2FP.PACK_AB R11, R11, R17 ;  /* 0x000000110b0b723e */ /* 0x000fe200000000ff */
[----:B------:R-:W-:Y:S01]  /*9b80*/  FFMA.FTZ R8, R8, R3, R5 ;  /* 0x0000000308087223 */ /* 0x000fe20000010005 */
[----:B------:R-:W-:Y:S01]  /*9b90*/  HADD2.F32 R3, -RZ, R54.H1_H1 ;  /* 0x30000036ff037230 */ /* 0x000fe20000004100 */
[-C--:B------:R-:W-:Y:S02]  /*9ba0*/  FMUL.FTZ R5, R12, R0.reuse ;  /* 0x000000000c057220 */ /* 0x080fe40000410000 */
[----:B------:R-:W-:Y:S01]  /*9bb0*/  FMUL.FTZ R6, R14, R9 ;  /* 0x000000090e067220 */ /* 0x000fe20000410000 */
[----:B------:R-:W-:Y:S01]  /*9bc0*/  F2FP.PACK_AB R8, R8, R7 ;  /* 0x000000070808723e */ /* 0x000fe200000000ff */
[----:B------:R-:W-:-:S02]  /*9bd0*/  FMUL.FTZ R0, R13, R0 ;  /* 0x000000000d007220 */ /* 0x000fc40000410000 */
[----:B------:R-:W-:Y:S02]  /*9be0*/  FMUL.FTZ R9, R15, R9 ;  /* 0x000000090f097220 */ /* 0x000fe40000410000 */
[-C--:B------:R-:W-:Y:S02]  /*9bf0*/  FFMA.FTZ R5, R13, R3.reuse, -R5 ;  /* 0x000000030d057223 */ /* 0x080fe40000010805 */
[----:B------:R-:W-:Y:S02]  /*9c00*/  FFMA.FTZ R3, R12, R3, R0 ;  /* 0x000000030c037223 */ /* 0x000fe40000010000 */
[-C--:B------:R-:W-:Y:S02]  /*9c10*/  FFMA.FTZ R6, R15, R20.reuse, -R6 ;  /* 0x000000140f067223 */ /* 0x080fe40000010806 */
[----:B------:R-:W-:Y:S01]  /*9c20*/  FFMA.FTZ R9, R14, R20, R9 ;  /* 0x000000140e097223 */ /* 0x000fe20000010009 */
[----:B------:R-:W-:-:S04]  /*9c30*/  F2FP.PACK_AB R10, R3, R5 ;  /* 0x00000005030a723e */ /* 0x000fc800000000ff */
[----:B------:R-:W-:-:S05]  /*9c40*/  F2FP.PACK_AB R9, R9, R6 ;  /* 0x000000060909723e */ /* 0x000fca00000000ff */
[----:B------:R1:W-:Y:S02]  /*9c50*/  STS.128 [R21], R8 ;  /* 0x0000000815007388 */ /* 0x0003e40000000c00 */
.L_x_412:
[----:B------:R-:W-:Y:S05]  /*9c60*/  BSYNC B0 ;  /* 0x0000000000007941 */ /* 0x000fea0003800000 */
.L_x_411:
[----:B------:R-:W-:-:S04]  /*9c70*/  IADD3 R0, R16, 0x10, RZ ;  /* 0x0000001010007810 */ /* 0x000fc80007ffe0ff */
[----:B------:R-:W-:-:S13]  /*9c80*/  ISETP.GE.AND P0, PT, R0, c[0x0][0x27c], PT ;  /* 0x00009f0000007a0c */ /* 0x000fda0003f06270 */
[----:B------:R-:W-:Y:S05]  /*9c90*/  @P0 BRA `(.L_x_410) ;  /* 0x000002a000000947 */ /* 0x000fea0003800000 */
[----:B-1----:R-:W1:Y:S01]  /*9ca0*/  LDS.128 R8, [R22] ;  /* 0x0000000016087984 */ /* 0x002e620000000c00 */
        /* <DEDUP_REMOVED lines=25> */
[-C--:B------:R-:W-:Y:S01]  /*9e40*/  FFMA.FTZ R7, R6, R3.reuse, -R10 ;  /* 0x0000000306077223 */ /* 0x080fe2000001080a */
        /* <DEDUP_REMOVED lines=15> */
.L_x_410:
[----:B------:R-:W-:Y:S05]  /*9f40*/  BSYNC B1 ;  /* 0x0000000000017941 */ /* 0x000fea0003800000 */
.L_x_409:
        /* <DEDUP_REMOVED lines=48> */
[----:B------:R1:W-:Y:S02]  /*a250*/  STS.128 [R21+0x1000], R8 ;  /* 0x0010000815007388 */ /* 0x0003e40000000c00 */
.L_x_416:
[----:B------:R-:W-:Y:S05]  /*a260*/  BSYNC B0 ;  /* 0x0000000000007941 */ /* 0x000fea0003800000 */
.L_x_415:
[----:B------:R-:W-:-:S04]  /*a270*/  IADD3 R0, R16, 0x10, RZ ;  /* 0x0000001010007810 */ /* 0x000fc80007ffe0ff */
[----:B------:R-:W-:-:S13]  /*a280*/  ISETP.GE.AND P0, PT, R0, c[0x0][0x27c], PT ;  /* 0x00009f0000007a0c */ /* 0x000fda0003f06270 */
        /* <DEDUP_REMOVED lines=43> */
.L_x_414:
[----:B------:R-:W-:Y:S05]  /*a540*/  BSYNC B1 ;  /* 0x0000000000017941 */ /* 0x000fea0003800000 */
.L_x_413:
        /* <DEDUP_REMOVED lines=49> */
.L_x_420:
[----:B------:R-:W-:Y:S05]  /*a860*/  BSYNC B0 ;  /* 0x0000000000007941 */ /* 0x000fea0003800000 */
.L_x_419:
        /* <DEDUP_REMOVED lines=45> */
.L_x_418:
[----:B------:R-:W-:Y:S05]  /*ab40*/  BSYNC B1 ;  /* 0x0000000000017941 */ /* 0x000fea0003800000 */
.L_x_417:
[----:B------:R-:W-:-:S04]  /*ab50*/  IADD3 R0, R56, 0x60, RZ ;  /* 0x0000006038007810 */ /* 0x000fc80007ffe0ff */
        /* <DEDUP_REMOVED lines=11> */
[----:B------:R-:W-:-:S02]  /*ac10*/  HADD2.F32 R3, -RZ, R66.H0_H0 ;  /* 0x20000042ff037230 */ /* 0x000fc40000004100 */
        /* <DEDUP_REMOVED lines=18> */
[----:B------:R-:W-:Y:S01]  /*ad40*/  HADD2.F32 R0, -RZ, R25.H1_H1 ;  /* 0x30000019ff007230 */ /* 0x000fe20000004100 */
        /* <DEDUP_REMOVED lines=16> */
.L_x_423:
[----:B------:R-:W-:Y:S05]  /*ae50*/  BSYNC B0 ;  /* 0x0000000000007941 */ /* 0x000fea0003800000 */
.L_x_422:
        /* <DEDUP_REMOVED lines=44> */
[----:B------:R1:W-:Y:S01]  /*b120*/  STS.128 [R22+0x3000], R8 ;  /* 0x0030000816007388 */ /* 0x0003e20000000c00 */
[----:B------:R-:W-:Y:S05]  /*b130*/  BRA `(.L_x_421) ;  /* 0x0000245000007947 */ /* 0x000fea0003800000 */
.L_x_400:
[----:B------:R-:W-:Y:S01]  /*b140*/  UISETP.NE.AND UP0, UPT, UR13, URZ, UPT ;  /* 0x0000003f0d00728c */ /* 0x000fe2000bf05270 */
[----:B------:R-:W-:Y:S01]  /*b150*/  IMAD.MOV.U32 R8, RZ, RZ, R12 ;  /* 0x000000ffff087224 */ /* 0x000fe200078e000c */
[----:B------:R-:W-:Y:S01]  /*b160*/  ISETP.GE.AND P2, PT, R25, c[0x0][0x27c], PT ;  /* 0x00009f0019007a0c */ /* 0x000fe20003f46270 */
[----:B------:R-:W-:Y:S01]  /*b170*/  IMAD.MOV.U32 R6, RZ, RZ, R10 ;  /* 0x000000ffff067224 */ /* 0x000fe200078e000a */
[----:B------:R-:W-:Y:S01]  /*b180*/  SHF.R.S32.HI R26, RZ, 0x1f, R25 ;  /* 0x0000001fff1a7819 */ /* 0x000fe20000011419 */
[----:B------:R-:W-:Y:S01]  /*b190*/  CS2R R22, SRZ ;  /* 0x0000000000167805 */ /* 0x000fe2000001ff00 */
[----:B------:R-:W-:Y:S01]  /*b1a0*/  PLOP3.LUT P1, PT, PT, PT, UP0, 0x80, 0x0 ;  /* 0x000000000000781c */ /* 0x000fe20003f2f008 */
[----:B------:R-:W-:Y:S01]  /*b1b0*/  CS2R R20, SRZ ;  /* 0x0000000000147805 */ /* 0x000fe2000001ff00 */
[----:B------:R-:W-:-:S11]  /*b1c0*/  PLOP3.LUT P0, PT, PT, PT, UP0, 0x80, 0x0 ;  /* 0x000000000000781c */ /* 0x000fd60003f0f008 */
[----:B------:R-:W-:-:S05]  /*b1d0*/  @P1 IMAD.HI.U32 R3, R0, c[0x0][0x2c8], RZ ;  /* 0x0000b20000031a27 */ /* 0x000fca00078e00ff */
[----:B------:R-:W-:-:S04]  /*b1e0*/  @P0 SHF.R.U32.HI R0, RZ, c[0x0][0x2cc], R3 ;  /* 0x0000b300ff000a19 */ /* 0x000fc80000011603 */
[----:B------:R-:W-:Y:S01]  /*b1f0*/  SHF.R.S32.HI R3, RZ, 0x1f, R0 ;  /* 0x0000001fff037819 */ /* 0x000fe20000011400 */
[----:B------:R-:W-:-:S04]  /*b200*/  IMAD.WIDE.U32 R8, R0, c[0x0][0x280], R8 ;  /* 0x0000a00000087a25 */ /* 0x000fc800078e0008 */
[C---:B------:R-:W-:Y:S01]  /*b210*/  IMAD R5, R3.reuse, c[0x0][0x280], RZ ;  /* 0x0000a00003057a24 */ /* 0x040fe200078e02ff */
[----:B------:R-:W-:Y:S01]  /*b220*/  LEA R14, P0, R8, c[0x0][0x270], 0x1 ;  /* 0x00009c00080e7a11 */ /* 0x000fe200078008ff */
[----:B------:R-:W-:Y:S02]  /*b230*/  IMAD R3, R3, c[0x0][0x290], RZ ;  /* 0x0000a40003037a24 */ /* 0x000fe400078e02ff */
[C---:B------:R-:W-:Y:S02]  /*b240*/  IMAD R5, R0.reuse, c[0x0][0x284], R5 ;  /* 0x0000a10000057a24 */ /* 0x040fe400078e0205 */
[----:B------:R-:W-:-:S04]  /*b250*/  IMAD.WIDE.U32 R6, R0, c[0x0][0x290], R6 ;  /* 0x0000a40000067a25 */ /* 0x000fc800078e0006 */
[----:B------:R-:W-:Y:S02]  /*b260*/  IMAD.IADD R5, R9, 0x1, R5 ;  /* 0x0000000109057824 */ /* 0x000fe400078e0205 */
[----:B------:R-:W-:-:S03]  /*b270*/  IMAD R0, R0, c[0x0][0x294], R3 ;  /* 0x0000a50000007a24 */ /* 0x000fc600078e0203 */
[----:B------:R-:W-:Y:S01]  /*b280*/  LEA.HI.X R12, R8, c[0x0][0x274], R5, 0x1, P0 ;  /* 0x00009d00080c7a11 */ /* 0x000fe200000f0c05 */
[----:B------:R-:W-:Y:S01]  /*b290*/  IMAD.IADD R0, R7, 0x1, R0 ;  /* 0x0000000107007824 */ /* 0x000fe200078e0200 */
[----:B------:R-:W1:Y:S01]  /*b2a0*/  SHFL.IDX PT, R8, R14, RZ, 0x1c1f ;  /* 0x001c1fff0e087589 */ /* 0x000e6200000e0000 */
[----:B------:R-:W-:-:S03]  /*b2b0*/  LEA R13, P0, R6, c[0x0][0x288], 0x1 ;  /* 0x0000a200060d7a11 */ /* 0x000fc600078008ff */
[----:B------:R-:W2:Y:S01]  /*b2c0*/  SHFL.IDX PT, R7, R12, RZ, 0x1c1f ;  /* 0x001c1fff0c077589 */ /* 0x000ea200000e0000 */
[----:B------:R-:W-:Y:S02]  /*b2d0*/  LEA.HI.X R11, R6, c[0x0][0x28c], R0, 0x1, P0 ;  /* 0x0000a300060b7a11 */ /* 0x000fe400000f0c00 */
[----:B------:R-:W-:Y:S01]  /*b2e0*/  ISETP.GE.OR P0, PT, R24, UR21, P2 ;  /* 0x0000001518007c0c */ /* 0x000fe20009706670 */
[----:B------:R-:W3:Y:S04]  /*b2f0*/  SHFL.IDX PT, R6, R13, RZ, 0x1c1f ;  /* 0x001c1fff0d067589 */ /* 0x000ee800000e0000 */
[----:B------:R-:W4:Y:S08]  /*b300*/  SHFL.IDX PT, R5, R11, RZ, 0x1c1f ;  /* 0x001c1fff0b057589 */ /* 0x000f3000000e0000 */
[C---:B------:R-:W-:Y:S01]  /*b310*/  @!P0 IMAD.SHL.U32 R0, R25.reuse, 0x2, RZ ;  /* 0x0000000219008824 */ /* 0x040fe200078e00ff */
[----:B------:R-:W-:-:S04]  /*b320*/  @!P0 SHF.L.U64.HI R3, R25, 0x1, R26 ;  /* 0x0000000119038819 */ /* 0x000fc8000001021a */
[----:B-1----:R-:W-:-:S05]  /*b330*/  @!P0 IADD3 R8, P1, R8, R0, RZ ;  /* 0x0000000008088210 */ /* 0x002fca0007f3e0ff */
[--C-:B--2---:R-:W-:Y:S01]  /*b340*/  @!P0 IMAD.X R9, R7, 0x1, R3.reuse, P1 ;  /* 0x0000000107098824 */ /* 0x104fe200008e0603 */
[----:B---3--:R-:W-:Y:S01]  /*b350*/  @!P0 IADD3 R6, P1, R6, R0, RZ ;  /* 0x0000000006068210 */ /* 0x008fe20007f3e0ff */
[----:B------:R-:W-:Y:S01]  /*b360*/  CS2R R18, SRZ ;  /* 0x0000000000127805 */ /* 0x000fe2000001ff00 */
[----:B------:R-:W-:Y:S02]  /*b370*/  CS2R R16, SRZ ;  /* 0x0000000000107805 */ /* 0x000fe4000001ff00 */
[----:B------:R1:W2:Y:S01]  /*b380*/  @!P0 LD.E.128 R20, [R8.64] ;  /* 0x0000000e08148980 */ /* 0x0002a2000c101d00 */
[----:B----4-:R-:W-:-:S05]  /*b390*/  @!P0 IMAD.X R7, R5, 0x1, R3, P1 ;  /* 0x0000000105078824 */ /* 0x010fca00008e0603 */
[----:B------:R3:W4:Y:S01]  /*b3a0*/  @!P0 LD.E.128 R16, [R6.64] ;  /* 0x0000000e06108980 */ /* 0x000722000c101d00 */
[----:B------:R-:W-:Y:S01]  /*b3b0*/  IADD3 R0, R24, 0x20, RZ ;  /* 0x0000002018007810 */ /* 0x000fe20007ffe0ff */
[----:B------:R-:W-:Y:S01]  /*b3c0*/  BSSY B0, `(.L_x_424) ;  /* 0x0000027000007945 */ /* 0x000fe20003800000 */
[----:B------:R-:W-:Y:S01]  /*b3d0*/  CS2R R34, SRZ ;  /* 0x0000000000227805 */ /* 0x000fe2000001ff00 */
[----:B------:R2:W2:Y:S01]  /*b3e0*/  SHFL.IDX PT, R15, R12, 0x1, 0x1c1f ;  /* 0x003c1f000c0f7f89 */ /* 0x0004a200000e0000 */
[----:B------:R-:W-:Y:S01]  /*b3f0*/  ISETP.GE.AND P0, PT, R0, UR21, PT ;  /* 0x0000001500007c0c */ /* 0x000fe2000bf06270 */
[----:B------:R-:W-:Y:S01]  /*b400*/  CS2R R32, SRZ ;  /* 0x0000000000207805 */ /* 0x000fe2000001ff00 */
[----:B------:R-:W-:Y:S01]  /*b410*/  CS2R R30, SRZ ;  /* 0x00000000001e7805 */ /* 0x000fe2000001ff00 */
[----:B------:R2:W2:Y:S01]  /*b420*/  SHFL.IDX PT, R10, R11, 0x1, 0x1c1f ;  /* 0x003c1f000b0a7f89 */ /* 0x0004a200000e0000 */
[----:B------:R-:W-:-:S03]  /*b430*/  CS2R R28, SRZ ;  /* 0x00000000001c7805 */ /* 0x000fc6000001ff00 */
[----:B-1----:R1:W1:Y:S04]  /*b440*/  SHFL.IDX PT, R9, R13, 0x1, 0x1c1f ;  /* 0x003c1f000d097f89 */ /* 0x00226800000e0000 */
[----:B---3--:R3:W1:Y:S01]  /*b450*/  SHFL.IDX PT, R7, R14, 0x1, 0x1c1f ;  /* 0x003c1f000e077f89 */ /* 0x00866200000e0000 */
[----:B--2---:R-:W-:Y:S02]  /*b460*/  IMAD.MOV.U32 R6, RZ, RZ, R22 ;  /* 0x000000ffff067224 */ /* 0x004fe400078e0016 */
[----:B------:R-:W-:Y:S02]  /*b470*/  IMAD.MOV.U32 R5, RZ, RZ, R23 ;  /* 0x000000ffff057224 */ /* 0x000fe400078e0017 */
[----:B------:R-:W-:Y:S01]  /*b480*/  IMAD.MOV.U32 R3, RZ, RZ, R20 ;  /* 0x000000ffff037224 */ /* 0x000fe200078e0014 */
[----:B------:R-:W-:Y:S01]  /*b490*/  PRMT R65, R6, 0x7610, R65 ;  /* 0x0000761006417816 */ /* 0x000fe20000000041 */
[----:B------:R-:W-:Y:S01]  /*b4a0*/  IMAD.MOV.U32 R0, RZ, RZ, R21 ;  /* 0x000000ffff007224 */ /* 0x000fe200078e0015 */
[----:B------:R-:W-:Y:S01]  /*b4b0*/  PRMT R59, R5, 0x7610, R59 ;  /* 0x00007610053b7816 */ /* 0x000fe2000000003b */
[----:B----4-:R-:W-:Y:S01]  /*b4c0*/  IMAD.MOV.U32 R6, RZ, RZ, R18 ;  /* 0x000000ffff067224 */ /* 0x010fe200078e0012 */
[----:B------:R-:W-:Y:S01]  /*b4d0*/  PRMT R64, R64, 0x5410, R3 ;  /* 0x0000541040407816 */ /* 0x000fe20000000003 */
[----:B------:R-:W-:Y:S01]  /*b4e0*/  IMAD.MOV.U32 R5, RZ, RZ, R19 ;  /* 0x000000ffff057224 */ /* 0x000fe200078e0013 */
[----:B------:R-:W-:Y:S01]  /*b4f0*/  PRMT R37, R37, 0x5410, R0 ;  /* 0x0000541025257816 */ /* 0x000fe20000000000 */
[----:B------:R-:W-:Y:S01]  /*b500*/  IMAD.MOV.U32 R3, RZ, RZ, R16 ;  /* 0x000000ffff037224 */ /* 0x000fe200078e0010 */
[----:B------:R-:W-:Y:S01]  /*b510*/  PRMT R64, R6, 0x7610, R64 ;  /* 0x0000761006407816 */ /* 0x000fe20000000040 */
[----:B------:R-:W-:Y:S01]  /*b520*/  IMAD.MOV.U32 R0, RZ, RZ, R17 ;  /* 0x000000ffff007224 */ /* 0x000fe200078e0011 */
[----:B------:R-:W-:-:S02]  /*b530*/  PRMT R39, R5, 0x7610, R39 ;  /* 0x0000761005277816 */ /* 0x000fc40000000027 */
[----:B------:R-:W-:Y:S02]  /*b540*/  PRMT R59, R59, 0x5410, R3 ;  /* 0x000054103b3b7816 */ /* 0x000fe40000000003 */
[----:B------:R-:W-:Y:S01]  /*b550*/  PRMT R37, R0, 0x7610, R37 ;  /* 0x0000761000257816 */ /* 0x000fe20000000025 */
[----:B------:R-:W-:Y:S05]  /*b560*/  @P0 BRA `(.L_x_425) ;  /* 0x000000c000000947 */ /* 0x000fea0003800000 */
[----:B-1-3--:R-:W-:Y:S01]  /*b570*/  CS2R R32, SRZ ;  /* 0x0000000000207805 */ /* 0x00afe2000001ff00 */
[----:B------:R-:W-:Y:S01]  /*b580*/  CS2R R30, SRZ ;  /* 0x00000000001e7805 */ /* 0x000fe2000001ff00 */
[----:B------:R-:W-:Y:S01]  /*b590*/  CS2R R28, SRZ ;  /* 0x00000000001c7805 */ /* 0x000fe2000001ff00 */
[----:B------:R-:W-:Y:S05]  /*b5a0*/  @P2 BRA `(.L_x_425) ;  /* 0x0000008000002947 */ /* 0x000fea0003800000 */
[C---:B------:R-:W-:Y:S01]  /*b5b0*/  IMAD.SHL.U32 R6, R25.reuse, 0x2, RZ ;  /* 0x0000000219067824 */ /* 0x040fe200078e00ff */
[----:B------:R-:W-:-:S04]  /*b5c0*/  SHF.L.U64.HI R0, R25, 0x1, R26 ;  /* 0x0000000119007819 */ /* 0x000fc8000001021a */
[-C--:B------:R-:W-:Y:S02]  /*b5d0*/  IADD3 R8, P1, R7, R6.reuse, RZ ;  /* 0x0000000607087210 */ /* 0x080fe40007f3e0ff */
[----:B------:R-:W-:-:S03]  /*b5e0*/  IADD3 R6, P0, R9, R6, RZ ;  /* 0x0000000609067210 */ /* 0x000fc60007f1e0ff */
[--C-:B------:R-:W-:Y:S02]  /*b5f0*/  IMAD.X R9, R15, 0x1, R0.reuse, P1 ;  /* 0x000000010f097824 */ /* 0x100fe400008e0600 */
[----:B------:R-:W-:-:S03]  /*b600*/  IMAD.X R7, R10, 0x1, R0, P0 ;  /* 0x000000010a077824 */ /* 0x000fc600000e0600 */
[----:B------:R1:W5:Y:S04]  /*b610*/  LD.E.128 R32, [R8.64] ;  /* 0x0000000e08207980 */ /* 0x000368000c101d00 */
[----:B------:R1:W5:Y:S02]  /*b620*/  LD.E.128 R28, [R6.64] ;  /* 0x0000000e061c7980 */ /* 0x000364000c101d00 */
.L_x_425:
[----:B-1-3--:R-:W-:Y:S05]  /*b630*/  BSYNC B0 ;  /* 0x0000000000007941 */ /* 0x00afea0003800000 */
.L_x_424:
[----:B------:R-:W1:Y:S01]  /*b640*/  SHFL.IDX PT, R5, R14, 0x2, 0x1c1f ;  /* 0x005c1f000e057f89 */ /* 0x000e6200000e0000 */
[----:B------:R-:W-:Y:S01]  /*b650*/  IADD3 R0, R24, 0x40, RZ ;  /* 0x0000004018007810 */ /* 0x000fe20007ffe0ff */
[----:B------:R-:W-:Y:S01]  /*b660*/  CS2R R50, SRZ ;  /* 0x0000000000327805 */ /* 0x000fe2000001ff00 */
[----:B------:R-:W-:Y:S01]  /*b670*/  CS2R R48, SRZ ;  /* 0x0000000000307805 */ /* 0x000fe2000001ff00 */
[----:B------:R-:W2:Y:S01]  /*b680*/  SHFL.IDX PT, R7, R12, 0x2, 0x1c1f ;  /* 0x005c1f000c077f89 */ /* 0x000ea200000e0000 */
[----:B------:R-:W-:-:S03]  /*b690*/  ISETP.GE.OR P0, PT, R0, UR21, P2 ;  /* 0x0000001500007c0c */ /* 0x000fc60009706670 */
[----:B------:R-:W3:Y:S04]  /*b6a0*/  SHFL.IDX PT, R6, R13, 0x2, 0x1c1f ;  /* 0x005c1f000d067f89 */ /* 0x000ee800000e0000 */
[----:B------:R-:W4:Y:S06]  /*b6b0*/  SHFL.IDX PT, R10, R11, 0x2, 0x1c1f ;  /* 0x005c1f000b0a7f89 */ /* 0x000f2c00000e0000 */
[C---:B------:R-:W-:Y:S01]  /*b6c0*/  @!P0 IMAD.SHL.U32 R0, R25.reuse, 0x2, RZ ;  /* 0x0000000219008824 */ /* 0x040fe200078e00ff */
[----:B------:R-:W-:-:S04]  /*b6d0*/  @!P0 SHF.L.U64.HI R3, R25, 0x1, R26 ;  /* 0x0000000119038819 */ /* 0x000fc8000001021a */
[----:B-1----:R-:W-:-:S05]  /*b6e0*/  @!P0 IADD3 R8, P1, R5, R0, RZ ;  /* 0x0000000005088210 */ /* 0x002fca0007f3e0ff */
[----:B--2---:R-:W-:Y:S01]  /*b6f0*/  @!P0 IMAD.X R9, R7, 0x1, R3, P1 ;  /* 0x0000000107098824 */ /* 0x004fe200008e0603 */
[----:B---3--:R-:W-:Y:S01]  /*b700*/  @!P0 IADD3 R6, P1, R6, R0, RZ ;  /* 0x0000000006068210 */ /* 0x008fe20007f3e0ff */
[----:B------:R-:W-:-:S03]  /*b710*/  CS2R R46, SRZ ;  /* 0x00000000002e7805 */ /* 0x000fc6000001ff00 */
[----:B------:R1:W2:Y:S01]  /*b720*/  @!P0 LD.E.128 R48, [R8.64] ;  /* 0x0000000e08308980 */ /* 0x0002a2000c101d00 */
[----:B------:R-:W-:Y:S01]  /*b730*/  CS2R R44, SRZ ;  /* 0x00000000002c7805 */ /* 0x000fe2000001ff00 */
[----:B----4-:R-:W-:-:S05]  /*b740*/  @!P0 IMAD.X R7, R10, 0x1, R3, P1 ;  /* 0x000000010a078824 */ /* 0x010fca00008e0603 */
[----:B------:R3:W4:Y:S01]  /*b750*/  @!P0 LD.E.128 R44, [R6.64] ;  /* 0x0000000e062c8980 */ /* 0x000722000c101d00 */
[----:B------:R-:W-:Y:S01]  /*b760*/  IADD3 R0, R24, 0x60, RZ ;  /* 0x0000006018007810 */ /* 0x000fe20007ffe0ff */
[----:B-----5:R-:W-:Y:S01]  /*b770*/  IMAD.MOV.U32 R5, RZ, RZ, R35 ;  /* 0x000000ffff057224 */ /* 0x020fe200078e0023 */
[----:B------:R-:W-:Y:S01]  /*b780*/  BSSY B0, `(.L_x_426) ;  /* 0x0000035000007945 */ /* 0x000fe20003800000 */
        /* <DEDUP_REMOVED lines=10> */
[----:B------:R-:W2:Y:S01]  /*b830*/  SHFL.IDX PT, R12, R12, 0x3, 0x1c1f ;  /* 0x007c1f000c0c7f89 */ /* 0x000ea200000e0000 */
[----:B------:R-:W-:Y:S01]  /*b840*/  PRMT R67, R67, 0x5410, R3 ;  /* 0x0000541043437816 */ /* 0x000fe20000000003 */
[----:B------:R-:W-:Y:S01]  /*b850*/  CS2R R62, SRZ ;  /* 0x00000000003e7805 */ /* 0x000fe2000001ff00 */
[----:B------:R-:W-:Y:S01]  /*b860*/  PRMT R66, R66, 0x5410, R0 ;  /* 0x0000541042427816 */ /* 0x000fe20000000000 */
[----:B-1----:R1:W1:Y:S01]  /*b870*/  SHFL.IDX PT, R9, R13, 0x3, 0x1c1f ;  /* 0x007c1f000d097f89 */ /* 0x00226200000e0000 */
[----:B------:R-:W-:Y:S01]  /*b880*/  CS2R R60, SRZ ;  /* 0x00000000003c7805 */ /* 0x000fe2000001ff00 */
[----:B------:R-:W-:Y:S01]  /*b890*/  CS2R R54, SRZ ;  /* 0x0000000000367805 */ /* 0x000fe2000001ff00 */
[----:B------:R-:W-:Y:S01]  /*b8a0*/  CS2R R52, SRZ ;  /* 0x0000000000347805 */ /* 0x000fe2000001ff00 */
[----:B------:R1:W1:Y:S01]  /*b8b0*/  SHFL.IDX PT, R10, R11, 0x3, 0x1c1f ;  /* 0x007c1f000b0a7f89 */ /* 0x00026200000e0000 */
[----:B---3--:R-:W-:-:S03]  /*b8c0*/  IMAD.MOV.U32 R6, RZ, RZ, R34 ;  /* 0x000000ffff067224 */ /* 0x008fc600078e0022 */
[----:B------:R3:W1:Y:S02]  /*b8d0*/  SHFL.IDX PT, R7, R14, 0x3, 0x1c1f ;  /* 0x007c1f000e077f89 */ /* 0x00066400000e0000 */
[----:B------:R-:W-:Y:S01]  /*b8e0*/  PRMT R72, R6, 0x7610, R72 ;  /* 0x0000761006487816 */ /* 0x000fe20000000048 */
[----:B------:R-:W-:-:S05]  /*b8f0*/  IMAD.MOV.U32 R6, RZ, RZ, R30 ;  /* 0x000000ffff067224 */ /* 0x000fca00078e001e */
[----:B------:R-:W-:Y:S01]  /*b900*/  PRMT R71, R6, 0x7610, R71 ;  /* 0x0000761006477816 */ /* 0x000fe20000000047 */
        /* <DEDUP_REMOVED lines=17> */
[C---:B-1-3--:R-:W-:Y:S01]  /*ba20*/  IMAD.SHL.U32 R3, R25.reuse, 0x2, RZ ;  /* 0x0000000219037824 */ /* 0x04afe200078e00ff */
[----:B------:R-:W-:Y:S01]  /*ba30*/  SHF.L.U64.HI R0, R25, 0x1, R26 ;  /* 0x0000000119007819 */ /* 0x000fe2000001021a */
[----:B------:R-:W-:Y:S01]  /*ba40*/  CS2R R60, SRZ ;  /* 0x00000000003c7805 */ /* 0x000fe2000001ff00 */
[----:B------:R-:W-:Y:S01]  /*ba50*/  CS2R R54, SRZ ;  /* 0x0000000000367805 */ /* 0x000fe2000001ff00 */
[----:B------:R-:W-:Y:S01]  /*ba60*/  CS2R R52, SRZ ;  /* 0x0000000000347805 */ /* 0x000fe2000001ff00 */
[-C--:B------:R-:W-:Y:S02]  /*ba70*/  IADD3 R8, P1, R7, R3.reuse, RZ ;  /* 0x0000000307087210 */ /* 0x080fe40007f3e0ff */
[----:B------:R-:W-:-:S03]  /*ba80*/  IADD3 R6, P0, R9, R3, RZ ;  /* 0x0000000309067210 */ /* 0x000fc60007f1e0ff */
[--C-:B------:R-:W-:Y:S02]  /*ba90*/  IMAD.X R9, R12, 0x1, R0.reuse, P1 ;  /* 0x000000010c097824 */ /* 0x100fe400008e0600 */
[----:B------:R-:W-:-:S03]  /*baa0*/  IMAD.X R7, R10, 0x1, R0, P0 ;  /* 0x000000010a077824 */ /* 0x000fc600000e0600 */
[----:B------:R1:W5:Y:S04]  /*bab0*/  @!P2 LD.E.128 R60, [R8.64] ;  /* 0x0000000e083ca980 */ /* 0x000368000c101d00 */
[----:B------:R1:W5:Y:S02]  /*bac0*/  @!P2 LD.E.128 R52, [R6.64] ;  /* 0x0000000e0634a980 */ /* 0x000364000c101d00 */
.L_x_427:
[----:B-1-3--:R-:W-:Y:S05]  /*bad0*/  BSYNC B0 ;  /* 0x0000000000007941 */ /* 0x00afea0003800000 */
.L_x_426:
[----:B------:R-:W-:Y:S01]  /*bae0*/  UIADD3 UR4, -UR17, UR21, URZ ;  /* 0x0000001511047290 */ /* 0x000fe2000fffe13f */
[----:B-----5:R-:W-:Y:S01]  /*baf0*/  IMAD.MOV.U32 R0, RZ, RZ, R62 ;  /* 0x000000ffff007224 */ /* 0x020fe200078e003e */
[----:B------:R-:W-:-:S04]  /*bb00*/  DEPBAR.LE SB0, 0x1 ;  /* 0x000080400000791a */ /* 0x000fc80000000000 */
[----:B------:R-:W-:Y:S01]  /*bb10*/  UISETP.LT.AND UP0, UPT, UR4, 0x80, UPT ;  /* 0x000000800400788c */ /* 0x000fe2000bf01270 */
[----:B------:R-:W-:Y:S01]  /*bb20*/  PRMT R81, R0, 0x7610, R81 ;  /* 0x0000761000517816 */ /* 0x000fe20000000051 */
[----:B------:R-:W-:Y:S01]  /*bb30*/  IMAD.MOV.U32 R5, RZ, RZ, R63 ;  /* 0x000000ffff057224 */ /* 0x000fe200078e003f */
[----:B------:R-:W-:Y:S01]  /*bb40*/  BSSY B0, `(.L_x_428) ;  /* 0x0000071000007945 */ /* 0x000fe20003800000 */
[----:B------:R-:W-:Y:S01]  /*bb50*/  USEL UR4, UR4, 0x80, UP0 ;  /* 0x0000008004047887 */ /* 0x000fe20008000000 */
[----:B------:R-:W-:Y:S02]  /*bb60*/  IMAD.MOV.U32 R3, RZ, RZ, R60 ;  /* 0x000000ffff037224 */ /* 0x000fe400078e003c */
[----:B------:R-:W-:Y:S01]  /*bb70*/  IMAD.MOV.U32 R0, RZ, RZ, R61 ;  /* 0x000000ffff007224 */ /* 0x000fe200078e003d */
[----:B------:R-:W-:Y:S01]  /*bb80*/  PRMT R78, R5, 0x7610, R78 ;  /* 0x00007610054e7816 */ /* 0x000fe2000000004e */
[----:B------:R-:W-:Y:S01]  /*bb90*/  IMAD.MOV.U32 R6, RZ, RZ, R54 ;  /* 0x000000ffff067224 */ /* 0x000fe200078e0036 */
[----:B------:R-:W-:Y:S01]  /*bba0*/  BAR.SYNC.DEFER_BLOCKING 0x0 ;  /* 0x0000000000007b1d */ /* 0x000fe20000010000 */
[----:B------:R-:W-:Y:S01]  /*bbb0*/  ISETP.GE.OR P0, PT, R56, UR4, P2 ;  /* 0x0000000438007c0c */ /* 0x000fe20009706670 */
[----:B------:R-:W-:Y:S01]  /*bbc0*/  IMAD.MOV.U32 R5, RZ, RZ, R55 ;  /* 0x000000ffff057224 */ /* 0x000fe200078e0037 */
[----:B------:R-:W-:Y:S01]  /*bbd0*/  PRMT R80, R80, 0x5410, R3 ;  /* 0x0000541050507816 */ /* 0x000fe20000000003 */
[----:B------:R-:W-:Y:S01]  /*bbe0*/  IMAD.MOV.U32 R3, RZ, RZ, R52 ;  /* 0x000000ffff037224 */ /* 0x000fe200078e0034 */
[----:B------:R-:W-:Y:S01]  /*bbf0*/  PRMT R79, R0, 0x7610, R79 ;  /* 0x00007610004f7816 */ /* 0x000fe2000000004f */
[----:B------:R-:W-:Y:S01]  /*bc00*/  IMAD.MOV.U32 R0, RZ, RZ, R53 ;  /* 0x000000ffff007224 */ /* 0x000fe200078e0035 */
[----:B------:R-:W-:-:S02]  /*bc10*/  PRMT R80, R6, 0x7610, R80 ;  /* 0x0000761006507816 */ /* 0x000fc40000000050 */
[----:B------:R-:W-:Y:S02]  /*bc20*/  PRMT R76, R76, 0x5410, R5 ;  /* 0x000054104c4c7816 */ /* 0x000fe40000000005 */
[----:B------:R-:W-:Y:S02]  /*bc30*/  PRMT R79, R79, 0x5410, R3 ;  /* 0x000054104f4f7816 */ /* 0x000fe40000000003 */
[----:B------:R-:W-:Y:S01]  /*bc40*/  PRMT R78, R78, 0x5410, R0 ;  /* 0x000054104e4e7816 */ /* 0x000fe20000000000 */
[----:B------:R-:W-:Y:S05]  /*bc50*/  @P0 BRA `(.L_x_429) ;  /* 0x000005f000000947 */ /* 0x000fea0003800000 */
[----:B------:R-:W-:Y:S02]  /*bc60*/  SHF.L.U32 R0, R56, 0x6, RZ ;  /* 0x0000000638007819 */ /* 0x000fe400000006ff */
[----:B------:R-:W-:Y:S02]  /*bc70*/  IADD3 R5, R25, c[0x0][0x27c], RZ ;  /* 0x00009f0019057a10 */ /* 0x000fe40007ffe0ff */
[----:B------:R-:W-:Y:S02]  /*bc80*/  LOP3.LUT R0, R0, 0x1c0, RZ, 0xc0, !PT ;  /* 0x000001c000007812 */ /* 0x000fe400078ec0ff */
[----:B------:R-:W-:-:S02]  /*bc90*/  SHF.L.U32 R7, R203, 0x9, RZ ;  /* 0x00000009cb077819 */ /* 0x000fc400000006ff */
[C---:B------:R-:W-:Y:S02]  /*bca0*/  LOP3.LUT R3, R0.reuse, 0x38, R25, 0xf8, !PT ;  /* 0x0000003800037812 */ /* 0x040fe400078ef819 */
[----:B------:R-:W-:Y:S02]  /*bcb0*/  SHF.R.U32.HI R6, RZ, 0x3, R0 ;  /* 0x00000003ff067819 */ /* 0x000fe40000011600 */
[----:B------:R-:W-:Y:S02]  /*bcc0*/  LOP3.LUT R0, R0, 0x38, R5, 0xf8, !PT ;  /* 0x0000003800007812 */ /* 0x000fe400078ef805 */
[C-C-:B------:R-:W-:Y:S02]  /*bcd0*/  LOP3.LUT R3, R7.reuse, R3, R6.reuse, 0xf6, !PT ;  /* 0x0000000307037212 */ /* 0x140fe400078ef606 */
[----:B------:R-:W-:Y:S02]  /*bce0*/  LOP3.LUT R0, R7, R0, R6, 0xf6, !PT ;  /* 0x0000000007007212 */ /* 0x000fe400078ef606 */
[----:B------:R-:W-:Y:S01]  /*bcf0*/  SHF.L.U32 R38, R3, 0x1, RZ ;  /* 0x0000000103267819 */ /* 0x000fe200000006ff */
[--C-:B------:R-:W-:Y:S01]  /*bd00*/  HADD2.F32 R3, -RZ, R37.reuse.H1_H1 ;  /* 0x30000025ff037230 */ /* 0x100fe20000004100 */
[----:B------:R-:W-:Y:S01]  /*bd10*/  SHF.L.U32 R36, R0, 0x1, RZ ;  /* 0x0000000100247819 */ /* 0x000fe200000006ff */
[----:B------:R-:W-:Y:S01]  /*bd20*/  HADD2.F32 R0, -RZ, R37.H0_H0 ;  /* 0x20000025ff007230 */ /* 0x000fe20000004100 */
[----:B------:R-:W-:Y:S01]  /*bd30*/  SHF.R.U32.HI R5, RZ, 0x10, R17 ;  /* 0x00000010ff057819 */ /* 0x000fe20000011611 */
[----:B------:R-:W1:Y:S01]  /*bd40*/  LDS.128 R8, [R38+0x6100] ;  /* 0x0061000026087984 */ /* 0x000e620000000c00 */
[----:B------:R-:W-:-:S02]  /*bd50*/  SHF.R.U64 R43, R22, 0x10, R23 ;  /* 0x00000010162b7819 */ /* 0x000fc40000001217 */
[----:B------:R-:W-:Y:S01]  /*bd60*/  SHF.R.U64 R42, R16, 0x10, R17 ;  /* 0x00000010102a7819 */ /* 0x000fe20000001211 */
[----:B------:R-:W2:Y:S01]  /*bd70*/  LDS.128 R12, [R36+0x6100] ;  /* 0x00610000240c7984 */ /* 0x000ea20000000c00 */
[----:B------:R-:W-:Y:S01]  /*bd80*/  HADD2.F32 R37, -RZ, R5.H0_H0 ;  /* 0x20000005ff257230 */ /* 0x000fe20000004100 */
[----:B------:R-:W-:Y:S02]  /*bd90*/  SHF.R.U32.HI R27, RZ, 0x10, R23 ;  /* 0x00000010ff1b7819 */ /* 0x000fe40000011617 */
[--C-:B------:R-:W-:Y:S02]  /*bda0*/  SHF.R.U64 R41, R18, 0x10, R19.reuse ;  /* 0x0000001012297819 */ /* 0x100fe40000001213 */
[----:B------:R-:W-:Y:S02]  /*bdb0*/  SHF.R.U32.HI R22, RZ, 0x10, R19 ;  /* 0x00000010ff167819 */ /* 0x000fe40000011613 */
[--C-:B------:R-:W-:Y:S02]  /*bdc0*/  SHF.R.U64 R57, R20, 0x10, R21.reuse ;  /* 0x0000001014397819 */ /* 0x100fe40000001215 */
[----:B------:R-:W-:Y:S01]  /*bdd0*/  SHF.R.U32.HI R26, RZ, 0x10, R21 ;  /* 0x00000010ff1a7819 */ /* 0x000fe20000011615 */
[----:B-1----:R-:W-:-:S02]  /*bde0*/  HADD2.F32 R16, -RZ, R9.H0_H0 ;  /* 0x20000009ff107230 */ /* 0x002fc40000004100 */
[--C-:B------:R-:W-:Y:S02]  /*bdf0*/  HADD2.F32 R19, -RZ, R8.reuse.H0_H0 ;  /* 0x20000008ff137230 */ /* 0x100fe40000004100 */
[----:B--2---:R-:W-:Y:S01]  /*be00*/  HADD2.F32 R5, -RZ, R13.H0_H0 ;  /* 0x2000000dff057230 */ /* 0x004fe20000004100 */
[CC--:B------:R-:W-:Y:S01]  /*be10*/  FMUL.FTZ R7, R16.reuse, R0.reuse ;  /* 0x0000000010077220 */ /* 0x0c0fe20000410000 */
[----:B------:R-:W-:Y:S02]  /*be20*/  HADD2.F32 R23, -RZ, R8.H1_H1 ;  /* 0x30000008ff177230 */ /* 0x000fe40000004100 */
[--C-:B------:R-:W-:Y:S01]  /*be30*/  HADD2.F32 R17, -RZ, R11.reuse.H0_H0 ;  /* 0x2000000bff117230 */ /* 0x100fe20000004100 */
[----:B------:R-:W-:Y:S01]  /*be40*/  FMUL.FTZ R6, R5, R0 ;  /* 0x0000000005067220 */ /* 0x000fe20000410000 */
[----:B------:R-:W-:Y:S02]  /*be50*/  HADD2.F32 R18, -RZ, R11.H1_H1 ;  /* 0x3000000bff127230 */ /* 0x000fe40000004100 */
[--C-:B------:R-:W-:Y:S01]  /*be60*/  HADD2.F32 R20, -RZ, R10.reuse.H0_H0 ;  /* 0x2000000aff147230 */ /* 0x100fe20000004100 */
[----:B------:R-:W-:Y:S01]  /*be70*/  FFMA.FTZ R40, R16, R3, -R6 ;  /* 0x0000000310287223 */ /* 0x000fe20000010806 */
[----:B------:R-:W-:-:S02]  /*be80*/  HADD2.F32 R24, -RZ, R10.H1_H1 ;  /* 0x3000000aff187230 */ /* 0x000fc40000004100 */
[----:B------:R-:W-:Y:S02]  /*be90*/  HADD2.F32 R8, -RZ, R13.H1_H1 ;  /* 0x3000000dff087230 */ /* 0x000fe40000004100 */
[--C-:B------:R-:W-:Y:S02]  /*bea0*/  HADD2.F32 R11, -RZ, R15.reuse.H0_H0 ;  /* 0x2000000fff0b7230 */ /* 0x100fe40000004100 */
[----:B------:R-:W-:Y:S01]  /*beb0*/  HADD2.F32 R10, -RZ, R15.H1_H1 ;  /* 0x3000000fff0a7230 */ /* 0x000fe20000004100 */
[----:B------:R-:W-:Y:S01]  /*bec0*/  FMUL.FTZ R6, R8, R37 ;  /* 0x0000002508067220 */ /* 0x000fe20000410000 */
[--C-:B------:R-:W-:Y:S02]  /*bed0*/  HADD2.F32 R13, -RZ, R12.reuse.H0_H0 ;  /* 0x2000000cff0d7230 */ /* 0x100fe40000004100 */
[----:B------:R-:W-:Y:S02]  /*bee0*/  HADD2.F32 R15, -RZ, R12.H1_H1 ;  /* 0x3000000cff0f7230 */ /* 0x000fe40000004100 */
[----:B------:R-:W-:-:S02]  /*bef0*/  HADD2.F32 R12, -RZ, R14.H0_H0 ;  /* 0x2000000eff0c7230 */ /* 0x000fc40000004100 */
[----:B------:R-:W-:Y:S02]  /*bf00*/  HADD2.F32 R21, -RZ, R14.H1_H1 ;  /* 0x3000000eff157230 */ /* 0x000fe40000004100 */
[----:B------:R-:W-:Y:S02]  /*bf10*/  HADD2.F32 R9, -RZ, R9.H1_H1 ;  /* 0x30000009ff097230 */ /* 0x000fe40000004100 */
[----:B------:R-:W-:Y:S02]  /*bf20*/  HADD2.F32 R14, -RZ, R26.H0_H0 ;  /* 0x2000001aff0e7230 */ /* 0x000fe40000004100 */
[----:B------:R-:W-:Y:S01]  /*bf30*/  HADD2.F32 R0, -RZ, R39.H0_H0 ;  /* 0x20000027ff007230 */ /* 0x000fe20000004100 */
[----:B------:R-:W-:Y:S01]  /*bf40*/  FFMA.FTZ R39, R5, R3, R7 ;  /* 0x0000000305277223 */ /* 0x000fe20000010007 */
[----:B------:R-:W-:Y:S01]  /*bf50*/  HADD2.F32 R3, -RZ, R59.H0_H0 ;  /* 0x2000003bff037230 */ /* 0x000fe20000004100 */
[C---:B------:R-:W-:Y:S01]  /*bf60*/  FFMA.FTZ R26, R9.reuse, R14, -R6 ;  /* 0x0000000e091a7223 */ /* 0x040fe20000010806 */
[----:B------:R-:W-:Y:S01]  /*bf70*/  HADD2.F32 R7, -RZ, R27.H0_H0 ;  /* 0x2000001bff077230 */ /* 0x000fe20000004100 */
[----:B------:R-:W-:Y:S01]  /*bf80*/  FMUL.FTZ R5, R9, R37 ;  /* 0x0000002509057220 */ /* 0x000fe20000410000 */
[----:B------:R-:W-:Y:S01]  /*bf90*/  HADD2.F32 R9, -RZ, R22.H0_H0 ;  /* 0x20000016ff097230 */ /* 0x000fe20000004100 */
[----:B------:R-:W-:-:S02]  /*bfa0*/  FMUL.FTZ R6, R11, R0 ;  /* 0x000000000b067220 */ /* 0x000fc40000410000 */
[C---:B------:R-:W-:Y:S02]  /*bfb0*/  FMUL.FTZ R0, R17.reuse, R0 ;  /* 0x0000000011007220 */ /* 0x040fe40000410000 */
[----:B------:R-:W-:Y:S02]  /*bfc0*/  FFMA.FTZ R22, R8, R14, R5 ;  /* 0x0000000e08167223 */ /* 0x000fe40000010005 */
[-C--:B------:R-:W-:Y:S02]  /*bfd0*/  FFMA.FTZ R17, R17, R3.reuse, -R6 ;  /* 0x0000000311117223 */ /* 0x080fe40000010806 */
[----:B------:R-:W-:Y:S01]  /*bfe0*/  FFMA.FTZ R16, R11, R3, R0 ;  /* 0x000000030b107223 */ /* 0x000fe20000010000 */
[----:B------:R-:W-:Y:S01]  /*bff0*/  HADD2.F32 R3, -RZ, R59.H1_H1 ;  /* 0x3000003bff037230 */ /* 0x000fe20000004100 */
[-C--:B------:R-:W-:Y:S01]  /*c000*/  FMUL.FTZ R6, R10, R9.reuse ;  /* 0x000000090a067220 */ /* 0x080fe20000410000 */
[--C-:B------:R-:W-:Y:S01]  /*c010*/  HADD2.F32 R0, -RZ, R64.reuse.H0_H0 ;  /* 0x20000040ff007230 */ /* 0x100fe20000004100 */
[C---:B------:R-:W-:Y:S01]  /*c020*/  FMUL.FTZ R5, R18.reuse, R9 ;  /* 0x0000000912057220 */ /* 0x040fe20000410000 */
[----:B------:R-:W-:Y:S01]  /*c030*/  HADD2.F32 R9, -RZ, R43.H0_H0 ;  /* 0x2000002bff097230 */ /* 0x000fe20000004100 */
[-C--:B------:R-:W-:Y:S01]  /*c040*/  FFMA.FTZ R18, R18, R7.reuse, -R6 ;  /* 0x0000000712127223 */ /* 0x080fe20000010806 */
[----:B------:R-:W-:Y:S01]  /*c050*/  HADD2.F32 R6, -RZ, R64.H1_H1 ;  /* 0x30000040ff067230 */ /* 0x000fe20000004100 */
[----:B------:R-:W-:Y:S01]  /*c060*/  FFMA.FTZ R11, R10, R7, R5 ;  /* 0x000000070a0b7223 */ /* 0x000fe20000010005 */
[----:B------:R-:W-:Y:S01]  /*c070*/  HADD2.F32 R5, -RZ, R65.H0_H0 ;  /* 0x20000041ff057230 */ /* 0x000fe20000004100 */
[----:B------:R-:W-:-:S02]  /*c080*/  FMUL.FTZ R8, R13, R3 ;  /* 0x000000030d087220 */ /* 0x000fc40000410000 */
[----:B------:R-:W-:Y:S01]  /*c090*/  FMUL.FTZ R7, R19, R3 ;  /* 0x0000000313077220 */ /* 0x000fe20000410000 */
[----:B------:R-:W-:Y:S01]  /*c0a0*/  F2FP.PACK_AB R11, R11, R16 ;  /* 0x000000100b0b723e */ /* 0x000fe200000000ff */
[-C--:B------:R-:W-:Y:S02]  /*c0b0*/  FMUL.FTZ R3, R12, R0.reuse ;  /* 0x000000000c037220 */ /* 0x080fe40000410000 */
[C---:B------:R-:W-:Y:S02]  /*c0c0*/  FMUL.FTZ R0, R20.reuse, R0 ;  /* 0x0000000014007220 */ /* 0x040fe40000410000 */
[-C--:B------:R-:W-:Y:S01]  /*c0d0*/  FFMA.FTZ R14, R20, R5.reuse, -R3 ;  /* 0x00000005140e7223 */ /* 0x080fe20000010803 */
[----:B------:R-:W-:Y:S01]  /*c0e0*/  HADD2.F32 R3, -RZ, R42.H0_H0 ;  /* 0x2000002aff037230 */ /* 0x000fe20000004100 */
[----:B------:R-:W-:Y:S01]  /*c0f0*/  FFMA.FTZ R10, R12, R5, R0 ;  /* 0x000000050c0a7223 */ /* 0x000fe20000010000 */
[----:B------:R-:W-:Y:S01]  /*c100*/  HADD2.F32 R0, -RZ, R41.H0_H0 ;  /* 0x20000029ff007230 */ /* 0x000fe20000004100 */
[----:B------:R-:W-:-:S02]  /*c110*/  FFMA.FTZ R19, R19, R6, -R8 ;  /* 0x0000000613137223 */ /* 0x000fc40000010808 */
[----:B------:R-:W-:Y:S01]  /*c120*/  FFMA.FTZ R8, R13, R6, R7 ;  /* 0x000000060d087223 */ /* 0x000fe20000010007 */
[----:B------:R-:W-:Y:S01]  /*c130*/  HADD2.F32 R7, -RZ, R57.H0_H0 ;  /* 0x20000039ff077230 */ /* 0x000fe20000004100 */
[-C--:B------:R-:W-:Y:S01]  /*c140*/  FMUL.FTZ R6, R15, R3.reuse ;  /* 0x000000030f067220 */ /* 0x080fe20000410000 */
[----:B------:R-:W-:Y:S01]  /*c150*/  F2FP.PACK_AB R13, R26, R40 ;  /* 0x000000281a0d723e */ /* 0x000fe200000000ff */
[----:B------:R-:W-:Y:S02]  /*c160*/  FMUL.FTZ R5, R23, R3 ;  /* 0x0000000317057220 */ /* 0x000fe40000410000 */
[-C--:B------:R-:W-:Y:S02]  /*c170*/  FMUL.FTZ R3, R21, R0.reuse ;  /* 0x0000000015037220 */ /* 0x080fe40000410000 */
[----:B------:R-:W-:Y:S02]  /*c180*/  FMUL.FTZ R0, R24, R0 ;  /* 0x0000000018007220 */ /* 0x000fe40000410000 */
[----:B------:R-:W-:-:S02]  /*c190*/  FFMA.FTZ R6, R23, R7, -R6 ;  /* 0x0000000717067223 */ /* 0x000fc40000010806 */
[----:B------:R-:W-:Y:S02]  /*c1a0*/  FFMA.FTZ R3, R24, R9, -R3 ;  /* 0x0000000918037223 */ /* 0x000fe40000010803 */
[----:B------:R-:W-:Y:S01]  /*c1b0*/  FFMA.FTZ R5, R15, R7, R5 ;  /* 0x000000070f057223 */ /* 0x000fe20000010005 */
[----:B------:R-:W-:Y:S01]  /*c1c0*/  F2FP.PACK_AB R15, R18, R17 ;  /* 0x00000011120f723e */ /* 0x000fe200000000ff */
[----:B------:R-:W-:Y:S01]  /*c1d0*/  FFMA.FTZ R0, R21, R9, R0 ;  /* 0x0000000915007223 */ /* 0x000fe20000010000 */
[----:B------:R-:W-:Y:S02]  /*c1e0*/  F2FP.PACK_AB R12, R6, R19 ;  /* 0x00000013060c723e */ /* 0x000fe400000000ff */
[----:B------:R-:W-:Y:S02]  /*c1f0*/  F2FP.PACK_AB R14, R3, R14 ;  /* 0x0000000e030e723e */ /* 0x000fe400000000ff */
[----:B------:R-:W-:Y:S02]  /*c200*/  F2FP.PACK_AB R9, R22, R39 ;  /* 0x000000271609723e */ /* 0x000fe400000000ff */
[----:B------:R-:W-:Y:S01]  /*c210*/  F2FP.PACK_AB R8, R5, R8 ;  /* 0x000000080508723e */ /* 0x000fe200000000ff */
[----:B------:R1:W-:Y:S01]  /*c220*/  STS.128 [R38+0x6100], R12 ;  /* 0x0061000c26007388 */ /* 0x0003e20000000c00 */
[----:B------:R-:W-:-:S05]  /*c230*/  F2FP.PACK_AB R10, R0, R10 ;  /* 0x0000000a000a723e */ /* 0x000fca00000000ff */
[----:B------:R1:W-:Y:S02]  /*c240*/  STS.128 [R36+0x6100], R8 ;  /* 0x0061000824007388 */ /* 0x0003e40000000c00 */
.L_x_429:
[----:B------:R-:W-:Y:S05]  /*c250*/  BSYNC B0 ;  /* 0x0000000000007941 */ /* 0x000fea0003800000 */
.L_x_428:
        /* <DEDUP_REMOVED lines=9> */
[----:B------:R-:W-:-:S02]  /*c2f0*/  LOP3.LUT R5, R0, 0x38, R25, 0xf8, !PT ;  /* 0x0000003800057812 */ /* 0x000fc400078ef819 */
[----:B------:R-:W-:Y:S02]  /*c300*/  SHF.R.U32.HI R7, RZ, 0x3, R0 ;  /* 0x00000003ff077819 */ /* 0x000fe40000011600 */
[----:B------:R-:W-:Y:S02]  /*c310*/  LOP3.LUT R6, R3, 0xfffffe00, RZ, 0xc0, !PT ;  /* 0xfffffe0003067812 */ /* 0x000fe400078ec0ff */
[----:B-1----:R-:W-:Y:S02]  /*c320*/  SHF.R.U64 R38, R34, 0x10, R35 ;  /* 0x0000001022267819 */ /* 0x002fe40000001223 */
[----:B------:R-:W-:Y:S02]  /*c330*/  LOP3.LUT R3, R6, R5, R7, 0xf6, !PT ;  /* 0x0000000506037212 */ /* 0x000fe400078ef607 */
[----:B------:R-:W-:Y:S02]  /*c340*/  IADD3 R5, R25, c[0x0][0x27c], RZ ;  /* 0x00009f0019057a10 */ /* 0x000fe40007ffe0ff */
[----:B------:R-:W-:Y:S01]  /*c350*/  SHF.L.U32 R37, R3, 0x1, RZ ;  /* 0x0000000103257819 */ /* 0x000fe200000006ff */
[----:B------:R-:W-:Y:S01]  /*c360*/  HADD2.F32 R3, -RZ, R66.H0_H0 ;  /* 0x20000042ff037230 */ /* 0x000fe20000004100 */
[----:B------:R-:W-:-:S02]  /*c370*/  LOP3.LUT R0, R0, 0x38, R5, 0xf8, !PT ;  /* 0x0000003800007812 */ /* 0x000fc400078ef805 */
[----:B------:R-:W-:Y:S01]  /*c380*/  SHF.R.U32.HI R5, RZ, 0x10, R31 ;  /* 0x00000010ff057819 */ /* 0x000fe2000001161f */
[----:B------:R-:W1:Y:S01]  /*c390*/  LDS.128 R8, [R37+0x6100] ;  /* 0x0061000025087984 */ /* 0x000e620000000c00 */
[----:B------:R-:W-:Y:S02]  /*c3a0*/  LOP3.LUT R0, R6, R0, R7, 0xf6, !PT ;  /* 0x0000000006007212 */ /* 0x000fe400078ef607 */
[----:B------:R-:W-:Y:S02]  /*c3b0*/  SHF.R.U64 R34, R32, 0x10, R33 ;  /* 0x0000001020227819 */ /* 0x000fe40000001221 */
[----:B------:R-:W-:Y:S01]  /*c3c0*/  SHF.L.U32 R36, R0, 0x1, RZ ;  /* 0x0000000100247819 */ /* 0x000fe200000006ff */
[----:B------:R-:W-:Y:S01]  /*c3d0*/  HADD2.F32 R0, -RZ, R65.H1_H1 ;  /* 0x30000041ff007230 */ /* 0x000fe20000004100 */
[----:B------:R-:W-:Y:S01]  /*c3e0*/  SHF.R.U64 R32, R28, 0x10, R29 ;  /* 0x000000101c207819 */ /* 0x000fe2000000121d */
[----:B------:R-:W-:Y:S01]  /*c3f0*/  HADD2.F32 R28, -RZ, R5.H0_H0 ;  /* 0x20000005ff1c7230 */ /* 0x000fe20000004100 */
[----:B------:R-:W-:Y:S01]  /*c400*/  SHF.R.U32.HI R19, RZ, 0x10, R35 ;  /* 0x00000010ff137819 */ /* 0x000fe20000011623 */
[----:B------:R-:W2:Y:S01]  /*c410*/  LDS.128 R12, [R36+0x6100] ;  /* 0x00610000240c7984 */ /* 0x000ea20000000c00 */
[----:B------:R-:W-:-:S02]  /*c420*/  SHF.R.U64 R35, R30, 0x10, R31 ;  /* 0x000000101e237819 */ /* 0x000fc4000000121f */
[----:B------:R-:W-:Y:S02]  /*c430*/  SHF.R.U32.HI R22, RZ, 0x10, R29 ;  /* 0x00000010ff167819 */ /* 0x000fe4000001161d */
[----:B------:R-:W-:Y:S01]  /*c440*/  SHF.R.U32.HI R27, RZ, 0x10, R33 ;  /* 0x00000010ff1b7819 */ /* 0x000fe20000011621 */
[----:B-1----:R-:W-:Y:S02]  /*c450*/  HADD2.F32 R16, -RZ, R11.H0_H0 ;  /* 0x2000000bff107230 */ /* 0x002fe40000004100 */
[--C-:B------:R-:W-:Y:S02]  /*c460*/  HADD2.F32 R20, -RZ, R8.reuse.H0_H0 ;  /* 0x20000008ff147230 */ /* 0x100fe40000004100 */
[----:B------:R-:W-:Y:S01]  /*c470*/  HADD2.F32 R24, -RZ, R8.H1_H1 ;  /* 0x30000008ff187230 */ /* 0x000fe20000004100 */
[----:B------:R-:W-:Y:S01]  /*c480*/  FMUL.FTZ R7, R16, R0 ;  /* 0x0000000010077220 */ /* 0x000fe20000410000 */
[--C-:B------:R-:W-:Y:S02]  /*c490*/  HADD2.F32 R17, -RZ, R9.reuse.H0_H0 ;  /* 0x20000009ff117230 */ /* 0x100fe40000004100 */
[----:B------:R-:W-:-:S02]  /*c4a0*/  HADD2.F32 R18, -RZ, R9.H1_H1 ;  /* 0x30000009ff127230 */ /* 0x000fc40000004100 */
[--C-:B--2---:R-:W-:Y:S02]  /*c4b0*/  HADD2.F32 R5, -RZ, R15.reuse.H0_H0 ;  /* 0x2000000fff057230 */ /* 0x104fe40000004100 */
[--C-:B------:R-:W-:Y:S02]  /*c4c0*/  HADD2.F32 R21, -RZ, R10.reuse.H0_H0 ;  /* 0x2000000aff157230 */ /* 0x100fe40000004100 */
[----:B------:R-:W-:Y:S01]  /*c4d0*/  HADD2.F32 R26, -RZ, R10.H1_H1 ;  /* 0x3000000aff1a7230 */ /* 0x000fe20000004100 */
[C---:B------:R-:W-:Y:S01]  /*c4e0*/  FMUL.FTZ R6, R5.reuse, R0 ;  /* 0x0000000005067220 */ /* 0x040fe20000410000 */
[----:B------:R-:W-:Y:S01]  /*c4f0*/  HADD2.F32 R8, -RZ, R15.H1_H1 ;  /* 0x3000000fff087230 */ /* 0x000fe20000004100 */
[-C--:B------:R-:W-:Y:S01]  /*c500*/  FFMA.FTZ R30, R5, R3.reuse, R7 ;  /* 0x00000003051e7223 */ /* 0x080fe20000010007 */
[--C-:B------:R-:W-:Y:S01]  /*c510*/  HADD2.F32 R10, -RZ, R13.reuse.H0_H0 ;  /* 0x2000000dff0a7230 */ /* 0x100fe20000004100 */
[----:B------:R-:W-:Y:S01]  /*c520*/  FFMA.FTZ R31, R16, R3, -R6 ;  /* 0x00000003101f7223 */ /* 0x000fe20000010806 */
[----:B------:R-:W-:Y:S01]  /*c530*/  HADD2.F32 R9, -RZ, R13.H1_H1 ;  /* 0x3000000dff097230 */ /* 0x000fe20000004100 */
[----:B------:R-:W-:Y:S01]  /*c540*/  FMUL.FTZ R6, R8, R28 ;  /* 0x0000001c08067220 */ /* 0x000fe20000410000 */
[----:B------:R-:W-:-:S02]  /*c550*/  HADD2.F32 R13, -RZ, R12.H0_H0 ;  /* 0x2000000cff0d7230 */ /* 0x000fc40000004100 */
[----:B------:R-:W-:Y:S02]  /*c560*/  HADD2.F32 R15, -RZ, R12.H1_H1 ;  /* 0x3000000cff0f7230 */ /* 0x000fe40000004100 */
[--C-:B------:R-:W-:Y:S02]  /*c570*/  HADD2.F32 R12, -RZ, R14.reuse.H0_H0 ;  /* 0x2000000eff0c7230 */ /* 0x100fe40000004100 */
[----:B------:R-:W-:Y:S02]  /*c580*/  HADD2.F32 R23, -RZ, R14.H1_H1 ;  /* 0x3000000eff177230 */ /* 0x000fe40000004100 */
[----:B------:R-:W-:Y:S02]  /*c590*/  HADD2.F32 R11, -RZ, R11.H1_H1 ;  /* 0x3000000bff0b7230 */ /* 0x000fe40000004100 */
[----:B------:R-:W-:Y:S02]  /*c5a0*/  HADD2.F32 R14, -RZ, R19.H0_H0 ;  /* 0x20000013ff0e7230 */ /* 0x000fe40000004100 */
[----:B------:R-:W-:Y:S01]  /*c5b0*/  HADD2.F32 R0, -RZ, R66.H1_H1 ;  /* 0x30000042ff007230 */ /* 0x000fe20000004100 */
[C---:B------:R-:W-:Y:S01]  /*c5c0*/  FMUL.FTZ R5, R11.reuse, R28 ;  /* 0x0000001c0b057220 */ /* 0x040fe20000410000 */
[----:B------:R-:W-:Y:S01]  /*c5d0*/  HADD2.F32 R3, -RZ, R67.H0_H0 ;  /* 0x20000043ff037230 */ /* 0x000fe20000004100 */
[----:B------:R-:W-:Y:S01]  /*c5e0*/  FFMA.FTZ R29, R11, R14, -R6 ;  /* 0x0000000e0b1d7223 */ /* 0x000fe20000010806 */
[----:B------:R-:W-:Y:S01]  /*c5f0*/  HADD2.F32 R11, -RZ, R22.H0_H0 ;  /* 0x20000016ff0b7230 */ /* 0x000fe20000004100 */
[-C--:B------:R-:W-:Y:S01]  /*c600*/  FMUL.FTZ R6, R10, R0.reuse ;  /* 0x000000000a067220 */ /* 0x080fe20000410000 */
[----:B------:R-:W-:Y:S01]  /*c610*/  HADD2.F32 R7, -RZ, R27.H0_H0 ;  /* 0x2000001bff077230 */ /* 0x000fe20000004100 */
[----:B------:R-:W-:-:S02]  /*c620*/  FMUL.FTZ R0, R17, R0 ;  /* 0x0000000011007220 */ /* 0x000fc40000410000 */
[----:B------:R-:W-:Y:S02]  /*c630*/  FFMA.FTZ R28, R8, R14, R5 ;  /* 0x0000000e081c7223 */ /* 0x000fe40000010005 */
[-C--:B------:R-:W-:Y:S02]  /*c640*/  FFMA.FTZ R22, R17, R3.reuse, -R6 ;  /* 0x0000000311167223 */ /* 0x080fe40000010806 */
[----:B------:R-:W-:Y:S01]  /*c650*/  FFMA.FTZ R19, R10, R3, R0 ;  /* 0x000000030a137223 */ /* 0x000fe20000010000 */
[----:B------:R-:W-:Y:S01]  /*c660*/  HADD2.F32 R3, -RZ, R67.H1_H1 ;  /* 0x30000043ff037230 */ /* 0x000fe20000004100 */
[CC--:B------:R-:W-:Y:S01]  /*c670*/  FMUL.FTZ R6, R9.reuse, R11.reuse ;  /* 0x0000000b09067220 */ /* 0x0c0fe20000410000 */
[--C-:B------:R-:W-:Y:S01]  /*c680*/  HADD2.F32 R0, -RZ, R71.reuse.H0_H0 ;  /* 0x20000047ff007230 */ /* 0x100fe20000004100 */
[----:B------:R-:W-:Y:S01]  /*c690*/  FMUL.FTZ R5, R18, R11 ;  /* 0x0000000b12057220 */ /* 0x000fe20000410000 */
[----:B------:R-:W-:Y:S01]  /*c6a0*/  F2FP.PACK_AB R11, R28, R30 ;  /* 0x0000001e1c0b723e */ /* 0x000fe200000000ff */
[-C--:B------:R-:W-:Y:S01]  /*c6b0*/  FFMA.FTZ R18, R18, R7.reuse, -R6 ;  /* 0x0000000712127223 */ /* 0x080fe20000010806 */
[----:B------:R-:W-:Y:S01]  /*c6c0*/  HADD2.F32 R6, -RZ, R71.H1_H1 ;  /* 0x30000047ff067230 */ /* 0x000fe20000004100 */
[----:B------:R-:W-:Y:S01]  /*c6d0*/  FFMA.FTZ R9, R9, R7, R5 ;  /* 0x0000000709097223 */ /* 0x000fe20000010005 */
[----:B------:R-:W-:Y:S01]  /*c6e0*/  HADD2.F32 R5, -RZ, R72.H0_H0 ;  /* 0x20000048ff057230 */ /* 0x000fe20000004100 */
[----:B------:R-:W-:-:S02]  /*c6f0*/  FMUL.FTZ R8, R13, R3 ;  /* 0x000000030d087220 */ /* 0x000fc40000410000 */
[----:B------:R-:W-:Y:S01]  /*c700*/  FMUL.FTZ R7, R20, R3 ;  /* 0x0000000314077220 */ /* 0x000fe20000410000 */
[----:B------:R-:W-:Y:S01]  /*c710*/  F2FP.PACK_AB R9, R9, R19 ;  /* 0x000000130909723e */ /* 0x000fe200000000ff */
[CC--:B------:R-:W-:Y:S02]  /*c720*/  FMUL.FTZ R3, R12.reuse, R0.reuse ;  /* 0x000000000c037220 */ /* 0x0c0fe40000410000 */
[C---:B------:R-:W-:Y:S02]  /*c730*/  FMUL.FTZ R0, R21.reuse, R0 ;  /* 0x0000000015007220 */ /* 0x040fe40000410000 */
[-C--:B------:R-:W-:Y:S01]  /*c740*/  FFMA.FTZ R14, R21, R5.reuse, -R3 ;  /* 0x00000005150e7223 */ /* 0x080fe20000010803 */
[----:B------:R-:W-:Y:S01]  /*c750*/  HADD2.F32 R3, -RZ, R32.H0_H0 ;  /* 0x20000020ff037230 */ /* 0x000fe20000004100 */
[----:B------:R-:W-:Y:S01]  /*c760*/  FFMA.FTZ R10, R12, R5, R0 ;  /* 0x000000050c0a7223 */ /* 0x000fe20000010000 */
[----:B------:R-:W-:Y:S01]  /*c770*/  HADD2.F32 R0, -RZ, R35.H0_H0 ;  /* 0x20000023ff007230 */ /* 0x000fe20000004100 */
[-C--:B------:R-:W-:Y:S01]  /*c780*/  FFMA.FTZ R17, R20, R6.reuse, -R8 ;  /* 0x0000000614117223 */ /* 0x080fe20000010808 */
[----:B------:R-:W-:Y:S01]  /*c790*/  HADD2.F32 R8, -RZ, R38.H0_H0 ;  /* 0x20000026ff087230 */ /* 0x000fe20000004100 */
[----:B------:R-:W-:Y:S01]  /*c7a0*/  FFMA.FTZ R16, R13, R6, R7 ;  /* 0x000000060d107223 */ /* 0x000fe20000010007 */
[----:B------:R-:W-:Y:S01]  /*c7b0*/  HADD2.F32 R7, -RZ, R34.H0_H0 ;  /* 0x20000022ff077230 */ /* 0x000fe20000004100 */
[-C--:B------:R-:W-:Y:S01]  /*c7c0*/  FMUL.FTZ R6, R15, R3.reuse ;  /* 0x000000030f067220 */ /* 0x080fe20000410000 */
[----:B------:R-:W-:Y:S01]  /*c7d0*/  F2FP.PACK_AB R13, R18, R22 ;  /* 0x00000016120d723e */ /* 0x000fe200000000ff */
[----:B------:R-:W-:-:S02]  /*c7e0*/  FMUL.FTZ R5, R24, R3 ;  /* 0x0000000318057220 */ /* 0x000fc40000410000 */
[-C--:B------:R-:W-:Y:S02]  /*c7f0*/  FMUL.FTZ R3, R23, R0.reuse ;  /* 0x0000000017037220 */ /* 0x080fe40000410000 */
[----:B------:R-:W-:Y:S02]  /*c800*/  FMUL.FTZ R0, R26, R0 ;  /* 0x000000001a007220 */ /* 0x000fe40000410000 */
[-C--:B------:R-:W-:Y:S02]  /*c810*/  FFMA.FTZ R6, R24, R7.reuse, -R6 ;  /* 0x0000000718067223 */ /* 0x080fe40000010806 */
[-C--:B------:R-:W-:Y:S02]  /*c820*/  FFMA.FTZ R3, R26, R8.reuse, -R3 ;  /* 0x000000081a037223 */ /* 0x080fe40000010803 */
[----:B------:R-:W-:Y:S01]  /*c830*/  FFMA.FTZ R5, R15, R7, R5 ;  /* 0x000000070f057223 */ /* 0x000fe20000010005 */
[----:B------:R-:W-:Y:S01]  /*c840*/  F2FP.PACK_AB R15, R29, R31 ;  /* 0x0000001f1d0f723e */ /* 0x000fe200000000ff */
[----:B------:R-:W-:Y:S01]  /*c850*/  FFMA.FTZ R0, R23, R8, R0 ;  /* 0x0000000817007223 */ /* 0x000fe20000010000 */
[----:B------:R-:W-:-:S02]  /*c860*/  F2FP.PACK_AB R12, R6, R17 ;  /* 0x00000011060c723e */ /* 0x000fc400000000ff */
[----:B------:R-:W-:Y:S02]  /*c870*/  F2FP.PACK_AB R14, R3, R14 ;  /* 0x0000000e030e723e */ /* 0x000fe400000000ff */
[----:B------:R-:W-:Y:S02]  /*c880*/  F2FP.PACK_AB R8, R5, R16 ;  /* 0x000000100508723e */ /* 0x000fe400000000ff */
[----:B------:R-:W-:Y:S01]  /*c890*/  F2FP.PACK_AB R10, R0, R10 ;  /* 0x0000000a000a723e */ /* 0x000fe200000000ff */
[----:B------:R1:W-:Y:S04]  /*c8a0*/  STS.128 [R37+0x6100], R12 ;  /* 0x0061000c25007388 */ /* 0x0003e80000000c00 */
[----:B------:R1:W-:Y:S02]  /*c8b0*/  STS.128 [R36+0x6100], R8 ;  /* 0x0061000824007388 */ /* 0x0003e40000000c00 */
.L_x_431:
[----:B------:R-:W-:Y:S05]  /*c8c0*/  BSYNC B0 ;  /* 0x0000000000007941 */ /* 0x000fea0003800000 */
.L_x_430:
        /* <DEDUP_REMOVED lines=12> */
[----:B------:R-:W-:Y:S02]  /*c990*/  SHF.R.U32.HI R19, RZ, 0x10, R51 ;  /* 0x00000010ff137819 */ /* 0x000fe40000011633 */
[----:B------:R-:W-:Y:S02]  /*c9a0*/  LOP3.LUT R3, R6, R5, R7, 0xf6, !PT ;  /* 0x0000000506037212 */ /* 0x000fe400078ef607 */
[----:B------:R-:W-:Y:S02]  /*c9b0*/  IADD3 R5, R25, c[0x0][0x27c], RZ ;  /* 0x00009f0019057a10 */ /* 0x000fe40007ffe0ff */
[----:B------:R-:W-:Y:S01]  /*c9c0*/  SHF.L.U32 R31, R3, 0x1, RZ ;  /* 0x00000001031f7819 */ /* 0x000fe200000006ff */
[----:B------:R-:W-:Y:S01]  /*c9d0*/  HADD2.F32 R3, -RZ, R73.H0_H0 ;  /* 0x20000049ff037230 */ /* 0x000fe20000004100 */
[----:B------:R-:W-:-:S02]  /*c9e0*/  LOP3.LUT R0, R0, 0x38, R5, 0xf8, !PT ;  /* 0x0000003800007812 */ /* 0x000fc400078ef805 */
[----:B------:R-:W-:Y:S01]  /*c9f0*/  SHF.R.U32.HI R5, RZ, 0x10, R47 ;  /* 0x00000010ff057819 */ /* 0x000fe2000001162f */
[----:B-1----:R-:W1:Y:S01]  /*ca00*/  LDS.128 R8, [R31+0x6100] ;  /* 0x006100001f087984 */ /* 0x002e620000000c00 */
[----:B------:R-:W-:Y:S02]  /*ca10*/  LOP3.LUT R0, R6, R0, R7, 0xf6, !PT ;  /* 0x0000000006007212 */ /* 0x000fe400078ef607 */
[----:B------:R-:W-:Y:S01]  /*ca20*/  SHF.R.U32.HI R22, RZ, 0x10, R45 ;  /* 0x00000010ff167819 */ /* 0x000fe2000001162d */
[----:B------:R-:W-:Y:S01]  /*ca30*/  HADD2.F32 R28, -RZ, R5.H0_H0 ;  /* 0x20000005ff1c7230 */ /* 0x000fe20000004100 */
[----:B------:R-:W-:Y:S01]  /*ca40*/  SHF.L.U32 R29, R0, 0x1, RZ ;  /* 0x00000001001d7819 */ /* 0x000fe200000006ff */
[----:B------:R-:W-:Y:S01]  /*ca50*/  HADD2.F32 R0, -RZ, R72.H1_H1 ;  /* 0x30000048ff007230 */ /* 0x000fe20000004100 */
[----:B------:R-:W-:Y:S02]  /*ca60*/  SHF.R.U32.HI R24, RZ, 0x10, R49 ;  /* 0x00000010ff187819 */ /* 0x000fe40000011631 */
[----:B------:R-:W-:Y:S01]  /*ca70*/  SHF.R.U64 R33, R44, 0x10, R45 ;  /* 0x000000102c217819 */ /* 0x000fe2000000122d */
[----:B------:R-:W2:Y:S01]  /*ca80*/  LDS.128 R12, [R29+0x6100] ;  /* 0x006100001d0c7984 */ /* 0x000ea20000000c00 */
[----:B------:R-:W-:-:S02]  /*ca90*/  SHF.R.U64 R35, R46, 0x10, R47 ;  /* 0x000000102e237819 */ /* 0x000fc4000000122f */
[----:B------:R-:W-:Y:S02]  /*caa0*/  SHF.R.U64 R36, R50, 0x10, R51 ;  /* 0x0000001032247819 */ /* 0x000fe40000001233 */
[----:B------:R-:W-:Y:S01]  /*cab0*/  SHF.R.U64 R37, R48, 0x10, R49 ;  /* 0x0000001030257819 */ /* 0x000fe20000001231 */
        /* <DEDUP_REMOVED lines=59> */
[C---:B------:R-:W-:Y:S02]  /*ce70*/  FMUL.FTZ R0, R27.reuse, R0 ;  /* 0x000000001b007220 */ /* 0x040fe40000410000 */
[-C--:B------:R-:W-:Y:S02]  /*ce80*/  FFMA.FTZ R6, R26, R7.reuse, -R6 ;  /* 0x000000071a067223 */ /* 0x080fe40000010806 */
[----:B------:R-:W-:Y:S02]  /*ce90*/  FFMA.FTZ R3, R27, R8, -R3 ;  /* 0x000000081b037223 */ /* 0x000fe40000010803 */
        /* <DEDUP_REMOVED lines=9> */
.L_x_433:
[----:B------:R-:W-:Y:S05]  /*cf30*/  BSYNC B0 ;  /* 0x0000000000007941 */ /* 0x000fea0003800000 */
.L_x_432:
        /* <DEDUP_REMOVED lines=13> */
[----:B------:R-:W-:Y:S01]  /*d010*/  IADD3 R5, R25, c[0x0][0x27c], RZ ;  /* 0x00009f0019057a10 */ /* 0x000fe20007ffe0ff */
[----:B------:R-:W-:Y:S01]  /*d020*/  HADD2.F32 R19, -RZ, R19.H0_H0 ;  /* 0x20000013ff137230 */ /* 0x000fe20000004100 */
        /* <DEDUP_REMOVED lines=16> */
[--C-:B-1----:R-:W-:Y:S02]  /*d130*/  HADD2.F32 R16, -RZ, R11.reuse.H0_H0 ;  /* 0x2000000bff107230 */ /* 0x102fe40000004100 */
[----:B------:R-:W-:Y:S02]  /*d140*/  HADD2.F32 R11, -RZ, R11.H1_H1 ;  /* 0x3000000bff0b7230 */ /* 0x000fe40000004100 */
[--C-:B------:R-:W-:Y:S01]  /*d150*/  HADD2.F32 R20, -RZ, R8.reuse.H0_H0 ;  /* 0x20000008ff147230 */ /* 0x100fe20000004100 */
[----:B------:R-:W-:Y:S01]  /*d160*/  FMUL.FTZ R7, R16, R0 ;  /* 0x0000000010077220 */ /* 0x000fe20000410000 */
[----:B------:R-:W-:Y:S02]  /*d170*/  HADD2.F32 R26, -RZ, R8.H1_H1 ;  /* 0x30000008ff1a7230 */ /* 0x000fe40000004100 */
[----:B------:R-:W-:-:S02]  /*d180*/  HADD2.F32 R17, -RZ, R9.H0_H0 ;  /* 0x20000009ff117230 */ /* 0x000fc40000004100 */
[--C-:B--2---:R-:W-:Y:S02]  /*d190*/  HADD2.F32 R5, -RZ, R15.reuse.H0_H0 ;  /* 0x2000000fff057230 */ /* 0x104fe40000004100 */
[----:B------:R-:W-:Y:S02]  /*d1a0*/  HADD2.F32 R15, -RZ, R15.H1_H1 ;  /* 0x3000000fff0f7230 */ /* 0x000fe40000004100 */
[--C-:B------:R-:W-:Y:S01]  /*d1b0*/  HADD2.F32 R8, -RZ, R13.reuse.H0_H0 ;  /* 0x2000000dff087230 */ /* 0x100fe20000004100 */
[C---:B------:R-:W-:Y:S01]  /*d1c0*/  FMUL.FTZ R6, R5.reuse, R0 ;  /* 0x0000000005067220 */ /* 0x040fe20000410000 */
[----:B------:R-:W-:Y:S01]  /*d1d0*/  HADD2.F32 R0, -RZ, R78.H1_H1 ;  /* 0x3000004eff007230 */ /* 0x000fe20000004100 */
[-C--:B------:R-:W-:Y:S01]  /*d1e0*/  FFMA.FTZ R31, R5, R3.reuse, R7 ;  /* 0x00000003051f7223 */ /* 0x080fe20000010007 */
[----:B------:R-:W-:Y:S01]  /*d1f0*/  HADD2.F32 R13, -RZ, R13.H1_H1 ;  /* 0x3000000dff0d7230 */ /* 0x000fe20000004100 */
[----:B------:R-:W-:Y:S01]  /*d200*/  FFMA.FTZ R33, R16, R3, -R6 ;  /* 0x0000000310217223 */ /* 0x000fe20000010806 */
[----:B------:R-:W-:Y:S01]  /*d210*/  HADD2.F32 R3, -RZ, R79.H0_H0 ;  /* 0x2000004fff037230 */ /* 0x000fe20000004100 */
[-C--:B------:R-:W-:Y:S01]  /*d220*/  FMUL.FTZ R6, R15, R28.reuse ;  /* 0x0000001c0f067220 */ /* 0x080fe20000410000 */
[----:B------:R-:W-:Y:S01]  /*d230*/  HADD2.F32 R9, -RZ, R9.H1_H1 ;  /* 0x30000009ff097230 */ /* 0x000fe20000004100 */
[C---:B------:R-:W-:Y:S01]  /*d240*/  FMUL.FTZ R5, R11.reuse, R28 ;  /* 0x0000001c0b057220 */ /* 0x040fe20000410000 */
[----:B------:R-:W-:Y:S01]  /*d250*/  HADD2.F32 R7, -RZ, R25.H0_H0 ;  /* 0x20000019ff077230 */ /* 0x000fe20000004100 */
[-C--:B------:R-:W-:Y:S01]  /*d260*/  FFMA.FTZ R28, R11, R19.reuse, -R6 ;  /* 0x000000130b1c7223 */ /* 0x080fe20000010806 */
[----:B------:R-:W-:Y:S01]  /*d270*/  HADD2.F32 R11, -RZ, R22.H0_H0 ;  /* 0x20000016ff0b7230 */ /* 0x000fe20000004100 */
[CC--:B------:R-:W-:Y:S01]  /*d280*/  FMUL.FTZ R6, R8.reuse, R0.reuse ;  /* 0x0000000008067220 */ /* 0x0c0fe20000410000 */
[--C-:B------:R-:W-:Y:S01]  /*d290*/  HADD2.F32 R21, -RZ, R10.reuse.H0_H0 ;  /* 0x2000000aff157230 */ /* 0x100fe20000004100 */
[----:B------:R-:W-:Y:S01]  /*d2a0*/  FMUL.FTZ R0, R17, R0 ;  /* 0x0000000011007220 */ /* 0x000fe20000410000 */
[----:B------:R-:W-:Y:S01]  /*d2b0*/  HADD2.F32 R27, -RZ, R10.H1_H1 ;  /* 0x3000000aff1b7230 */ /* 0x000fe20000004100 */
[----:B------:R-:W-:Y:S01]  /*d2c0*/  FFMA.FTZ R22, R15, R19, R5 ;  /* 0x000000130f167223 */ /* 0x000fe20000010005 */
[----:B------:R-:W-:Y:S01]  /*d2d0*/  HADD2.F32 R18, -RZ, R12.H0_H0 ;  /* 0x2000000cff127230 */ /* 0x000fe20000004100 */
[----:B------:R-:W-:Y:S01]  /*d2e0*/  FFMA.FTZ R19, R17, R3, -R6 ;  /* 0x0000000311137223 */ /* 0x000fe20000010806 */
[--C-:B------:R-:W-:Y:S01]  /*d2f0*/  HADD2.F32 R10, -RZ, R14.reuse.H0_H0 ;  /* 0x2000000eff0a7230 */ /* 0x100fe20000004100 */
[----:B------:R-:W-:Y:S01]  /*d300*/  FMUL.FTZ R6, R13, R11 ;  /* 0x0000000b0d067220 */ /* 0x000fe20000410000 */
[----:B------:R-:W-:Y:S01]  /*d310*/  HADD2.F32 R24, -RZ, R14.H1_H1 ;  /* 0x3000000eff187230 */ /* 0x000fe20000004100 */
[----:B------:R-:W-:Y:S01]  /*d320*/  FFMA.FTZ R17, R8, R3, R0 ;  /* 0x0000000308117223 */ /* 0x000fe20000010000 */
[----:B------:R-:W-:Y:S01]  /*d330*/  HADD2.F32 R3, -RZ, R79.H1_H1 ;  /* 0x3000004fff037230 */ /* 0x000fe20000004100 */
[C---:B------:R-:W-:Y:S01]  /*d340*/  FMUL.FTZ R5, R9.reuse, R11 ;  /* 0x0000000b09057220 */ /* 0x040fe20000410000 */
[--C-:B------:R-:W-:Y:S01]  /*d350*/  HADD2.F32 R0, -RZ, R80.reuse.H0_H0 ;  /* 0x20000050ff007230 */ /* 0x100fe20000004100 */
[-C--:B------:R-:W-:Y:S01]  /*d360*/  FFMA.FTZ R16, R9, R7.reuse, -R6 ;  /* 0x0000000709107223 */ /* 0x080fe20000010806 */
[----:B------:R-:W-:Y:S01]  /*d370*/  HADD2.F32 R6, -RZ, R80.H1_H1 ;  /* 0x30000050ff067230 */ /* 0x000fe20000004100 */
[----:B------:R-:W-:Y:S01]  /*d380*/  FFMA.FTZ R9, R13, R7, R5 ;  /* 0x000000070d097223 */ /* 0x000fe20000010005 */
[----:B------:R-:W-:Y:S01]  /*d390*/  HADD2.F32 R5, -RZ, R81.H0_H0 ;  /* 0x20000051ff057230 */ /* 0x000fe20000004100 */
[-C--:B------:R-:W-:Y:S01]  /*d3a0*/  FMUL.FTZ R8, R18, R3.reuse ;  /* 0x0000000312087220 */ /* 0x080fe20000410000 */
[----:B------:R-:W-:Y:S01]  /*d3b0*/  HADD2.F32 R23, -RZ, R12.H1_H1 ;  /* 0x3000000cff177230 */ /* 0x000fe20000004100 */
[----:B------:R-:W-:Y:S01]  /*d3c0*/  FMUL.FTZ R7, R20, R3 ;  /* 0x0000000314077220 */ /* 0x000fe20000410000 */
[----:B------:R-:W-:Y:S01]  /*d3d0*/  F2FP.PACK_AB R15, R28, R33 ;  /* 0x000000211c0f723e */ /* 0x000fe200000000ff */
[-C--:B------:R-:W-:Y:S01]  /*d3e0*/  FMUL.FTZ R3, R10, R0.reuse ;  /* 0x000000000a037220 */ /* 0x080fe20000410000 */
[----:B------:R-:W-:Y:S01]  /*d3f0*/  F2FP.PACK_AB R13, R16, R19 ;  /* 0x00000013100d723e */ /* 0x000fe200000000ff */
[C---:B------:R-:W-:Y:S01]  /*d400*/  FMUL.FTZ R0, R21.reuse, R0 ;  /* 0x0000000015007220 */ /* 0x040fe20000410000 */
[----:B------:R-:W-:Y:S01]  /*d410*/  F2FP.PACK_AB R11, R22, R31 ;  /* 0x0000001f160b723e */ /* 0x000fe200000000ff */
        /* <DEDUP_REMOVED lines=8> */
[----:B------:R-:W-:Y:S01]  /*d4a0*/  FMUL.FTZ R6, R23, R3 ;  /* 0x0000000317067220 */ /* 0x000fe20000410000 */
        /* <DEDUP_REMOVED lines=11> */
[----:B------:R-:W-:Y:S01]  /*d560*/  F2FP.PACK_AB R10, R0, R10 ;  /* 0x0000000a000a723e */ /* 0x000fe200000000ff */
[----:B------:R1:W-:Y:S04]  /*d570*/  STS.128 [R30+0x6100], R12 ;  /* 0x0061000c1e007388 */ /* 0x0003e80000000c00 */
[----:B------:R1:W-:Y:S02]  /*d580*/  STS.128 [R29+0x6100], R8 ;  /* 0x006100081d007388 */ /* 0x0003e40000000c00 */
.L_x_421:
[----:B------:R-:W-:Y:S05]  /*d590*/  BSYNC B2 ;  /* 0x0000000000027941 */ /* 0x000fea0003800000 */
.L_x_399:
[----:B--2---:R-:W-:Y:S01]  /*d5a0*/  SHF.R.S32.HI R7, RZ, 0x4, R86 ;  /* 0x00000004ff077819 */ /* 0x004fe20000011456 */
        /* <DEDUP_REMOVED lines=17> */
[----:B------:R-:W-:Y:S01]  /*d6c0*/  UISETP.GT.AND UP0, UPT, UR22, UR18, UPT ;  /* 0x000000121600728c */ /* 0x000fe2000bf04270 */
[----:B------:R-:W-:-:S02]  /*d6d0*/  SHF.R.U32.HI R0, RZ, 0x3, R0 ;  /* 0x00000003ff007819 */ /* 0x000fc40000011600 */
[----:B------:R-:W-:Y:S02]  /*d6e0*/  LOP3.LUT R8, R3, 0x8, R6, 0xf8, !PT ;  /* 0x0000000803087812 */ /* 0x000fe400078ef806 */
[----:B------:R-:W-:Y:S01]  /*d6f0*/  SHF.R.U32.HI R6, RZ, 0x3, R3 ;  /* 0x00000003ff067819 */ /* 0x000fe20000011603 */
[----:B------:R-:W-:Y:S01]  /*d700*/  IMAD R3, R203, 0x400, R201 ;  /* 0x00000400cb037824 */ /* 0x000fe200078e02c9 */
[----:B------:R-:W-:Y:S02]  /*d710*/  LOP3.LUT R0, R5, R0, RZ, 0x3c, !PT ;  /* 0x0000000005007212 */ /* 0x000fe400078e3cff */
[----:B------:R-:W-:Y:S02]  /*d720*/  LOP3.LUT R200, R8, R6, RZ, 0x3c, !PT ;  /* 0x0000000608c87212 */ /* 0x000fe400078e3cff */
[----:B------:R-:W-:Y:S01]  /*d730*/  IADD3 R243, R237, 0x100, RZ ;  /* 0x00000100edf37810 */ /* 0x000fe20007ffe0ff */
[----:B------:R-:W-:Y:S02]  /*d740*/  IMAD R0, R7, 0x200, R0 ;  /* 0x0000020007007824 */ /* 0x000fe400078e0200 */
[----:B------:R-:W-:-:S02]  /*d750*/  IMAD.IADD R3, R200, 0x1, R3 ;  /* 0x00000001c8037824 */ /* 0x000fc400078e0203 */
[----:B------:R-:W-:Y:S01]  /*d760*/  IMAD.SHL.U32 R216, R0, 0x2, RZ ;  /* 0x0000000200d87824 */ /* 0x000fe200078e00ff */
[----:B------:R-:W-:Y:S01]  /*d770*/  BAR.SYNC.DEFER_BLOCKING 0x0 ;  /* 0x0000000000007b1d */ /* 0x000fe20000010000 */
[----:B------:R-:W-:Y:S02]  /*d780*/  IMAD.SHL.U32 R223, R3, 0x2, RZ ;  /* 0x0000000203df7824 */ /* 0x000fe400078e00ff */
[----:B------:R-:W-:Y:S01]  /*d790*/  IMAD R0, R84, c[0x0][0x208], RZ ;  /* 0x0000820054007a24 */ /* 0x000fe200078e02ff */
[----:B------:R-:W-:Y:S01]  /*d7a0*/  IADD3 R5, R216, 0x3100, RZ ;  /* 0x00003100d8057810 */ /* 0x000fe20007ffe0ff */
[----:B------:R-:W-:Y:S01]  /*d7b0*/  IMAD.WIDE.U32 R6, R236, c[0x0][0x208], RZ ;  /* 0x00008200ec067a25 */ /* 0x000fe200078e00ff */
[----:B------:R-:W-:Y:S02]  /*d7c0*/  IADD3 R227, R216, 0x3120, RZ ;  /* 0x00003120d8e37810 */ /* 0x000fe40007ffe0ff */
[----:B------:R-:W-:Y:S01]  /*d7d0*/  @P1 IADD3 R227, R5, -0x20, RZ ;  /* 0xffffffe005e31810 */ /* 0x000fe20007ffe0ff */
[----:B------:R-:W-:Y:S01]  /*d7e0*/  IMAD R0, R236, c[0x0][0x20c], R0 ;  /* 0x00008300ec007a24 */ /* 0x000fe200078e0200 */
[----:B------:R-:W-:Y:S01]  /*d7f0*/  ISETP.GE.AND P1, PT, R70, c[0x0][0x1d4], PT ;  /* 0x0000750046007a0c */ /* 0x000fe20003f26270 */
[----:B------:R-:W-:Y:S01]  /*d800*/  IMAD R3, R85, c[0x0][0x218], RZ ;  /* 0x0000860055037a24 */ /* 0x000fe200078e02ff */
[----:B------:R-:W-:Y:S01]  /*d810*/  IADD3 R232, R227, 0x800, RZ ;  /* 0x00000800e3e87810 */ /* 0x000fe20007ffe0ff */
[----:B------:R-:W-:Y:S01]  /*d820*/  IMAD.IADD R7, R7, 0x1, R0 ;  /* 0x0000000107077824 */ /* 0x000fe200078e0200 */
[C---:B------:R-:W-:Y:S01]  /*d830*/  ISETP.LT.OR P3, PT, R68.reuse, 0x1, P1 ;  /* 0x000000014400780c */ /* 0x040fe20000f61670 */
[C---:B------:R-:W-:Y:S01]  /*d840*/  IMAD R3, R235.reuse, c[0x0][0x21c], R3 ;  /* 0x00008700eb037a24 */ /* 0x040fe200078e0203 */
[----:B------:R-:W-:Y:S01]  /*d850*/  ISETP.LT.OR P4, PT, R68, 0x11, P1 ;  /* 0x000000114400780c */ /* 0x000fe20000f81670 */
[----:B------:R-:W-:Y:S01]  /*d860*/  IMAD.WIDE.U32 R6, R235, c[0x0][0x218], R6 ;  /* 0x00008600eb067a25 */ /* 0x000fe200078e0006 */
[----:B------:R-:W-:-:S02]  /*d870*/  IADD3 R231, R227, 0x1000, RZ ;  /* 0x00001000e3e77810 */ /* 0x000fc40007ffe0ff */
[C---:B------:R-:W-:Y:S01]  /*d880*/  IADD3 R230, R227.reuse, 0x1800, RZ ;  /* 0x00001800e3e67810 */ /* 0x040fe20007ffe0ff */
[--C-:B------:R-:W-:Y:S01]  /*d890*/  IMAD R226, R2, 0x2, R223.reuse ;  /* 0x0000000202e27824 */ /* 0x100fe200078e02df */
[----:B------:R-:W-:Y:S01]  /*d8a0*/  IADD3 R0, P0, R6, UR46, RZ ;  /* 0x0000002e06007c10 */ /* 0x000fe2000ff1e0ff */
[----:B------:R-:W-:Y:S01]  /*d8b0*/  IMAD R224, R4, 0x2, R223 ;  /* 0x0000000204e07824 */ /* 0x000fe200078e02df */
[----:B------:R-:W-:Y:S01]  /*d8c0*/  LDSM.16.M88.4 R12, [R223+0x6100] ;  /* 0x00610000df0c783b */ /* 0x000fe20000000200 */
[----:B------:R-:W-:Y:S02]  /*d8d0*/  IADD3 R229, R227, 0x2000, RZ ;  /* 0x00002000e3e57810 */ /* 0x000fe40007ffe0ff */
[----:B------:R-:W-:Y:S01]  /*d8e0*/  IADD3.X R6, R7, UR5, R3, P0, !PT ;  /* 0x0000000507067c10 */ /* 0x000fe200087fe403 */
[----:B------:R-:W-:Y:S01]  /*d8f0*/  LDSM.16.M88.4 R8, [R223+0x8100] ;  /* 0x00810000df08783b */ /* 0x000fe20000000200 */
[----:B------:R-:W-:Y:S01]  /*d900*/  LEA R3, P0, R0, c[0x0][0x1f8], 0x1 ;  /* 0x00007e0000037a11 */ /* 0x000fe200078008ff */
[----:B------:R-:W-:Y:S01]  /*d910*/  IMAD R225, R2, 0x2, R224 ;  /* 0x0000000202e17824 */ /* 0x000fe200078e02e0 */
[----:B------:R-:W-:Y:S01]  /*d920*/  IADD3 R228, R227, 0x2800, RZ ;  /* 0x00002800e3e47810 */ /* 0x000fe20007ffe0ff */
[----:B------:R-:W1:Y:S01]  /*d930*/  LDSM.16.M88.4 R24, [R216+0x3900] ;  /* 0x00390000d818783b */ /* 0x000e620000000200 */
[----:B------:R-:W-:-:S03]  /*d940*/  LEA.HI.X R0, R0, c[0x0][0x1fc], R6, 0x1, P0 ;  /* 0x00007f0000007a11 */ /* 0x000fc600000f0c06 */
[----:B------:R-:W-:Y:S04]  /*d950*/  LDSM.16.M88.4 R20, [R216+0x4100] ;  /* 0x00410000d814783b */ /* 0x000fe80000000200 */
[----:B------:R-:W-:Y:S04]  /*d960*/  LDSM.16.M88.4 R28, [R216+0x3100] ;  /* 0x00310000d81c783b */ /* 0x000fe80000000200 */
[----:B------:R-:W-:Y:S04]  /*d970*/  LDSM.16.M88.4 R16, [R216+0x4900] ;  /* 0x00490000d810783b */ /* 0x000fe80000000200 */
[----:B------:R-:W-:Y:S04]  /*d980*/  LDSM.16.M88.4 R32, [R216+0x5100] ;  /* 0x00510000d820783b */ /* 0x000fe80000000200 */
[----:B------:R-:W2:Y:S04]  /*d990*/  SHFL.IDX PT, R6, R3, RZ, 0x181f ;  /* 0x00181fff03067589 */ /* 0x000ea800000e0000 */
[----:B------:R-:W-:Y:S04]  /*d9a0*/  SHFL.IDX PT, R7, R3, 0x1, 0x181f ;  /* 0x00381f0003077f89 */ /* 0x000fe800000e0000 */
[----:B------:R-:W-:Y:S04]  /*d9b0*/  SHFL.IDX PT, R5, R3, 0x2, 0x181f ;  /* 0x00581f0003057f89 */ /* 0x000fe800000e0000 */
[----:B------:R-:W-:Y:S04]  /*d9c0*/  LDSM.16.M88.4 R44, [R227] ;  /* 0x00000000e32c783b */ /* 0x000fe80000000200 */
[----:B------:R-:W-:Y:S01]  /*d9d0*/  LDSM.16.M88.4 R40, [R227+0x800] ;  /* 0x00080000e328783b */ /* 0x000fe20000000200 */
[----:B-1----:R-:W-:Y:S03]  /*d9e0*/  HMMA.16816.F32 R168, R12, R24, RZ ;  /* 0x000000180ca8723c */ /* 0x002fe600000018ff */
[----:B------:R-:W-:Y:S01]  /*d9f0*/  LDSM.16.M88.4 R36, [R227+0x1000] ;  /* 0x00100000e324783b */ /* 0x000fe20000000200 */
[----:B--2---:R-:W-:-:S04]  /*da00*/  IADD3 R6, P2, R6, R234, RZ ;  /* 0x000000ea06067210 */ /* 0x004fc80007f5e0ff */
[C---:B------:R-:W-:Y:S08]  /*da10*/  HMMA.16816.F32 R80, R8.reuse, R24, RZ ;  /* 0x000000180850723c */ /* 0x040ff000000018ff */
[-C--:B------:R-:W-:Y:S08]  /*da20*/  HMMA.16816.F32 R96, R8, R26.reuse, RZ ;  /* 0x0000001a0860723c */ /* 0x080ff000000018ff */
[C---:B------:R-:W-:Y:S01]  /*da30*/  HMMA.16816.F32 R136, R12.reuse, R26, RZ ;  /* 0x0000001a0c88723c */ /* 0x040fe200000018ff */
[----:B------:R-:W1:Y:S07]  /*da40*/  LDSM.16.M88.4 R24, [R216+0x5900] ;  /* 0x00590000d818783b */ /* 0x000e6e0000000200 */
[-C--:B------:R-:W-:Y:S08]  /*da50*/  HMMA.16816.F32 R128, R12, R20.reuse, RZ ;  /* 0x000000140c80723c */ /* 0x080ff000000018ff */
[C---:B------:R-:W-:Y:S01]  /*da60*/  HMMA.16816.F32 R72, R8.reuse, R20, RZ ;  /* 0x000000140848723c */ /* 0x040fe200000018ff */
[----:B------:R-:W2:Y:S04]  /*da70*/  SHFL.IDX PT, R20, R0, RZ, 0x181f ;  /* 0x00181fff00147589 */ /* 0x000ea800000e0000 */
[----:B------:R-:W-:Y:S03]  /*da80*/  SHFL.IDX PT, R21, R3, 0x3, 0x181f ;  /* 0x00781f0003157f89 */ /* 0x000fe600000e0000 */
[C---:B------:R-:W-:Y:S08]  /*da90*/  HMMA.16816.F32 R48, R8.reuse, R28, RZ ;  /* 0x0000001c0830723c */ /* 0x040ff000000018ff */
[C---:B------:R-:W-:Y:S08]  /*daa0*/  HMMA.16816.F32 R88, R8.reuse, R30, RZ ;  /* 0x0000001e0858723c */ /* 0x040ff000000018ff */
[C---:B------:R-:W-:Y:S08]  /*dab0*/  HMMA.16816.F32 R92, R8.reuse, R22, RZ ;  /* 0x00000016085c723c */ /* 0x040ff000000018ff */
[C---:B------:R-:W-:Y:S08]  /*dac0*/  HMMA.16816.F32 R64, R8.reuse, R16, RZ ;  /* 0x000000100840723c */ /* 0x040ff000000018ff */
[C---:B------:R-:W-:Y:S08]  /*dad0*/  HMMA.16816.F32 R104, R8.reuse, R18, RZ ;  /* 0x000000120868723c */ /* 0x040ff000000018ff */
[C---:B------:R-:W-:Y:S08]  /*dae0*/  HMMA.16816.F32 R52, R8.reuse, R32, RZ ;  /* 0x000000200834723c */ /* 0x040ff000000018ff */
[C---:B------:R-:W-:Y:S08]  /*daf0*/  HMMA.16816.F32 R148, R8.reuse, R34, RZ ;  /* 0x000000220894723c */ /* 0x040ff000000018ff */
[C---:B-1----:R-:W-:Y:S08]  /*db00*/  HMMA.16816.F32 R76, R8.reuse, R24, RZ ;  /* 0x00000018084c723c */ /* 0x042ff000000018ff */
[----:B------:R-:W-:Y:S01]  /*db10*/  HMMA.16816.F32 R112, R8, R26, RZ ;  /* 0x0000001a0870723c */ /* 0x000fe200000018ff */
[----:B------:R-:W-:Y:S07]  /*db20*/  SHFL.IDX PT, R8, R0, 0x1, 0x181f ;  /* 0x00381f0000087f89 */ /* 0x000fee00000e0000 */
[C---:B------:R-:W-:Y:S08]  /*db30*/  HMMA.16816.F32 R140, R12.reuse, R28, RZ ;  /* 0x0000001c0c8c723c */ /* 0x040ff000000018ff */
[C---:B------:R-:W-:Y:S01]  /*db40*/  HMMA.16816.F32 R144, R12.reuse, R30, RZ ;  /* 0x0000001e0c90723c */ /* 0x040fe200000018ff */
[----:B------:R-:W-:Y:S07]  /*db50*/  LDSM.16.M88.4 R28, [R227+0x2000] ;  /* 0x00200000e31c783b */ /* 0x000fee0000000200 */
[C---:B------:R-:W-:Y:S01]  /*db60*/  HMMA.16816.F32 R152, R12.reuse, R22, RZ ;  /* 0x000000160c98723c */ /* 0x040fe200000018ff */
[----:B------:R-:W-:Y:S04]  /*db70*/  SHFL.IDX PT, R23, R0, 0x3, 0x181f ;  /* 0x00781f0000177f89 */ /* 0x000fe800000e0000 */
[----:B------:R-:W-:Y:S03]  /*db80*/  SHFL.IDX PT, R22, R3, 0x4, 0x181f ;  /* 0x00981f0003167f89 */ /* 0x000fe600000e0000 */
[C---:B------:R-:W-:Y:S01]  /*db90*/  HMMA.16816.F32 R124, R12.reuse, R16, RZ ;  /* 0x000000100c7c723c */ /* 0x040fe200000018ff */
[----:B------:R-:W-:Y:S07]  /*dba0*/  SHFL.IDX PT, R3, R3, 0x5, 0x181f ;  /* 0x00b81f0003037f89 */ /* 0x000fee00000e0000 */
[C---:B------:R-:W-:Y:S01]  /*dbb0*/  HMMA.16816.F32 R164, R12.reuse, R18, RZ ;  /* 0x000000120ca4723c */ /* 0x040fe200000018ff */
[----:B------:R-:W1:Y:S07]  /*dbc0*/  LDSM.16.M88.4 R16, [R226+0x8100] ;  /* 0x00810000e210783b */ /* 0x000e6e0000000200 */
[C---:B------:R-:W-:Y:S08]  /*dbd0*/  HMMA.16816.F32 R120, R12.reuse, R32, RZ ;  /* 0x000000200c78723c */ /* 0x040ff000000018ff */
[C---:B------:R-:W-:Y:S01]  /*dbe0*/  HMMA.16816.F32 R180, R12.reuse, R34, RZ ;  /* 0x000000220cb4723c */ /* 0x040fe200000018ff */
[----:B------:R-:W-:Y:S07]  /*dbf0*/  LDSM.16.M88.4 R32, [R227+0x1800] ;  /* 0x00180000e320783b */ /* 0x000fee0000000200 */
[C---:B------:R-:W-:Y:S08]  /*dc00*/  HMMA.16816.F32 R116, R12.reuse, R24, RZ ;  /* 0x000000180c74723c */ /* 0x040ff000000018ff */
[----:B------:R-:W-:Y:S01]  /*dc10*/  HMMA.16816.F32 R108, R12, R26, RZ ;  /* 0x0000001a0c6c723c */ /* 0x000fe200000018ff */
[----:B------:R-:W3:Y:S04]  /*dc20*/  SHFL.IDX PT, R15, R0, 0x2, 0x181f ;  /* 0x00581f00000f7f89 */ /* 0x000ee800000e0000 */
[----:B------:R-:W4:Y:S02]  /*dc30*/  LDSM.16.M88.4 R24, [R227+0x2800] ;  /* 0x00280000e318783b */ /* 0x000f240000000200 */
[-C--:B------:R-:W-:Y:S01]  /*dc40*/  IADD3 R12, P0, R7, R234.reuse, RZ ;  /* 0x000000ea070c7210 */ /* 0x080fe20007f1e0ff */
[--C-:B--2---:R-:W-:Y:S01]  /*dc50*/  IMAD.X R7, R20, 0x1, R233.reuse, P2 ;  /* 0x0000000114077824 */ /* 0x104fe200010e06e9 */
[----:B------:R-:W-:Y:S01]  /*dc60*/  ISETP.LT.OR P2, PT, R68, 0x21, P1 ;  /* 0x000000214400780c */ /* 0x000fe20000f41670 */
[----:B------:R-:W2:Y:S01]  /*dc70*/  SHFL.IDX PT, R20, R0, 0x4, 0x181f ;  /* 0x00981f0000147f89 */ /* 0x000ea200000e0000 */
[C---:B-1----:R-:W-:Y:S01]  /*dc80*/  HMMA.16816.F32 R100, R16.reuse, R44, R48 ;  /* 0x0000002c1064723c */ /* 0x042fe20000001830 */
[--C-:B------:R-:W-:Y:S01]  /*dc90*/  IMAD.X R13, R8, 0x1, R233.reuse, P0 ;  /* 0x00000001080d7824 */ /* 0x100fe200000e06e9 */
[----:B------:R-:W-:Y:S01]  /*dca0*/  IADD3 R14, P0, R5, R234, RZ ;  /* 0x000000ea050e7210 */ /* 0x000fe20007f1e0ff */
[----:B------:R-:W-:Y:S04]  /*dcb0*/  LDSM.16.M88.4 R8, [R226+0x6100] ;  /* 0x00610000e208783b */ /* 0x000fe80000000200 */
[----:B------:R1:W5:Y:S01]  /*dcc0*/  SHFL.IDX PT, R5, R0, 0x5, 0x181f ;  /* 0x00b81f0000057f89 */ /* 0x00036200000e0000 */
[----:B------:R-:W-:Y:S03]  /*dcd0*/  HMMA.16816.F32 R80, R16, R40, R80 ;  /* 0x000000281050723c */ /* 0x000fe60000001850 */
[----:B------:R-:W-:Y:S01]  /*dce0*/  @!PT LDS RZ, [RZ] ;  /* 0x00000000fffff984 */ /* 0x000fe20000000800 */
[----:B------:R-:W-:Y:S01]  /*dcf0*/  @!PT LDS RZ, [RZ] ;  /* 0x00000000fffff984 */ /* 0x000fe20000000800 */
[----:B------:R2:W-:Y:S01]  /*dd00*/  LDGSTS.E.BYPASS.LTC128B.128 [R237+0x100], [R6.64], !P3 ;  /* 0x0010000006ed7fae */ /* 0x0005e2000d901d4e */
[----:B------:R-:W-:Y:S01]  /*dd10*/  ISETP.LT.OR P3, PT, R68, 0x41, P1 ;  /* 0x000000414400780c */ /* 0x000fe20000f61670 */
[----:B---3--:R-:W-:-:S02]  /*dd20*/  IMAD.X R15, R15, 0x1, R233, P0 ;  /* 0x000000010f0f7824 */ /* 0x008fc400000e06e9 */
[----:B------:R3:W-:Y:S01]  /*dd30*/  LDGSTS.E.BYPASS.LTC128B.128 [R237+0x900], [R12.64], !P4 ;  /* 0x009000000ced7fae */ /* 0x0007e2000e101d4e */
[C---:B------:R-:W-:Y:S01]  /*dd40*/  ISETP.LT.OR P4, PT, R68.reuse, 0x31, P1 ;  /* 0x000000314400780c */ /* 0x040fe20000f81670 */
[----:B------:R-:W-:Y:S01]  /*dd50*/  HMMA.16816.F32 R72, R16, R36, R72 ;  /* 0x000000241048723c */ /* 0x000fe20000001848 */
[----:B------:R-:W-:Y:S01]  /*dd60*/  ISETP.LT.OR P1, PT, R68, 0x51, P1 ;  /* 0x000000514400780c */ /* 0x000fe20000f21670 */
[----:B------:R5:W-:Y:S01]  /*dd70*/  LDGSTS.E.BYPASS.LTC128B.128 [R237+0x1100], [R14.64], !P2 ;  /* 0x011000000eed7fae */ /* 0x000be2000d101d4e */
[----:B------:R-:W-:-:S05]  /*dd80*/  LOP3.LUT P2, RZ, R69, 0x4, RZ, 0xc0, !PT ;  /* 0x0000000445ff7812 */ /* 0x000fca000784c0ff */
[----:B------:R-:W-:Y:S01]  /*dd90*/  HMMA.16816.F32 R64, R16, R32, R64 ;  /* 0x000000201040723c */ /* 0x000fe20000001840 */
[----:B-1----:R-:W-:-:S07]  /*dda0*/  IMAD.MOV.U32 R0, RZ, RZ, 0x40 ;  /* 0x00000040ff007424 */ /* 0x002fce00078e00ff */
[----:B------:R-:W-:Y:S01]  /*ddb0*/  HMMA.16816.F32 R88, R16, R46, R88 ;  /* 0x0000002e1058723c */ /* 0x000fe20000001858 */
[----:B------:R-:W-:Y:S02]  /*ddc0*/  SEL R0, R0, 0xffffffc0, !P2 ;  /* 0xffffffc000007807 */ /* 0x000fe40005000000 */
[----:B--2---:R-:W-:-:S03]  /*ddd0*/  IADD3 R6, P0, R21, R234, RZ ;  /* 0x000000ea15067210 */ /* 0x004fc60007f1e0ff */
[----:B------:R-:W-:Y:S02]  /*dde0*/  IMAD.IADD R222, R216, 0x1, R0 ;  /* 0x00000001d8de7824 */ /* 0x000fe400078e0200 */
[----:B----4-:R-:W-:Y:S01]  /*ddf0*/  HMMA.16816.F32 R76, R16, R24, R76 ;  /* 0x00000018104c723c */ /* 0x010fe2000000184c */
[----:B------:R-:W-:Y:S02]  /*de00*/  IMAD.IADD R221, R0, 0x1, R227 ;  /* 0x0000000100dd7824 */ /* 0x000fe400078e02e3 */
[----:B------:R-:W-:Y:S01]  /*de10*/  IMAD.X R7, R23, 0x1, R233, P0 ;  /* 0x0000000117077824 */ /* 0x000fe200000e06e9 */
[----:B---3--:R-:W-:-:S04]  /*de20*/  IADD3 R12, P0, R22, R234, RZ ;  /* 0x000000ea160c7210 */ /* 0x008fc80007f1e0ff */
[----:B------:R1:W-:Y:S01]  /*de30*/  LDGSTS.E.BYPASS.LTC128B.128 [R237+0x1900], [R6.64], !P4 ;  /* 0x0190000006ed7fae */ /* 0x0003e2000e101d4e */
[----:B------:R-:W-:Y:S01]  /*de40*/  IMAD.X R13, R20, 0x1, R233, P0 ;  /* 0x00000001140d7824 */ /* 0x000fe200000e06e9 */
[C---:B------:R-:W-:Y:S04]  /*de50*/  HMMA.16816.F32 R96, R16.reuse, R42, R96 ;  /* 0x0000002a1060723c */ /* 0x040fe80000001860 */
[----:B------:R2:W-:Y:S04]  /*de60*/  LDGSTS.E.BYPASS.LTC128B.128 [R237+0x2100], [R12.64], !P3 ;  /* 0x021000000ced7fae */ /* 0x0005e8000d901d4e */
[C---:B------:R-:W-:Y:S08]  /*de70*/  HMMA.16816.F32 R92, R16.reuse, R38, R92 ;  /* 0x00000026105c723c */ /* 0x040ff0000000185c */
[C---:B------:R-:W-:Y:S08]  /*de80*/  HMMA.16816.F32 R104, R16.reuse, R34, R104 ;  /* 0x000000221068723c */ /* 0x040ff00000001868 */
[----:B------:R-:W-:Y:S01]  /*de90*/  HMMA.16816.F32 R148, R16, R30, R148 ;  /* 0x0000001e1094723c */ /* 0x000fe20000001894 */
[----:B-1----:R-:W-:-:S05]  /*dea0*/  IADD3 R6, P0, R3, R234, RZ ;  /* 0x000000ea03067210 */ /* 0x002fca0007f1e0ff */
[----:B-----5:R-:W-:Y:S01]  /*deb0*/  IMAD.X R7, R5, 0x1, R233, P0 ;  /* 0x0000000105077824 */ /* 0x020fe200000e06e9 */
[----:B------:R-:W-:Y:S01]  /*dec0*/  PLOP3.LUT P0, PT, PT, PT, UP0, 0x80, 0x0 ;  /* 0x000000000000781c */ /* 0x000fe20003f0f008 */
[C---:B--2---:R-:W-:Y:S03]  /*ded0*/  HMMA.16816.F32 R12, R16.reuse, R28, R52 ;  /* 0x0000001c100c723c */ /* 0x044fe60000001834 */
[----:B------:R1:W-:Y:S04]  /*dee0*/  LDGSTS.E.BYPASS.LTC128B.128 [R237+0x2900], [R6.64], !P1 ;  /* 0x0290000006ed7fae */ /* 0x0003e8000c901d4e */
[----:B------:R-:W-:Y:S01]  /*def0*/  LDSM.16.M88.4 R20, [R224+0x8100] ;  /* 0x00810000e014783b */ /* 0x000fe20000000200 */
[----:B------:R-:W-:Y:S03]  /*df00*/  HMMA.16816.F32 R132, R16, R26, R112 ;  /* 0x0000001a1084723c */ /* 0x000fe60000001870 */
[----:B------:R-:W2:Y:S04]  /*df10*/  LDSM.16.M88.4 R68, [R222+0x5100] ;  /* 0x00510000de44783b */ /* 0x000ea80000000200 */
[----:B------:R-:W-:Y:S01]  /*df20*/  LDSM.16.M88.4 R60, [R222+0x3100] ;  /* 0x00310000de3c783b */ /* 0x000fe20000000200 */
[C---:B------:R-:W-:Y:S03]  /*df30*/  HMMA.16816.F32 R196, R8.reuse, R24, R116 ;  /* 0x0000001808c4723c */ /* 0x040fe60000001874 */
[----:B------:R-:W3:Y:S04]  /*df40*/  LDSM.16.M88.4 R56, [R222+0x3900] ;  /* 0x00390000de38783b */ /* 0x000ee80000000200 */
[----:B------:R-:W-:Y:S01]  /*df50*/  LDSM.16.M88.4 R52, [R222+0x4100] ;  /* 0x00410000de34783b */ /* 0x000fe20000000200 */
[C---:B------:R-:W-:Y:S03]  /*df60*/  HMMA.16816.F32 R140, R8.reuse, R44, R140 ;  /* 0x0000002c088c723c */ /* 0x040fe6000000188c */
[----:B------:R-:W4:Y:S04]  /*df70*/  LDSM.16.M88.4 R84, [R222+0x5900] ;  /* 0x00590000de54783b */ /* 0x000f280000000200 */
[----:B------:R-:W5:Y:S01]  /*df80*/  LDSM.16.M88.4 R48, [R222+0x4900] ;  /* 0x00490000de30783b */ /* 0x000f620000000200 */
[C---:B------:R-:W-:Y:S03]  /*df90*/  HMMA.16816.F32 R168, R8.reuse, R40, R168 ;  /* 0x0000002808a8723c */ /* 0x040fe600000018a8 */
[----:B------:R-:W1:Y:S04]  /*dfa0*/  LDSM.16.M88.4 R16, [R224+0x6100] ;  /* 0x00610000e010783b */ /* 0x000e680000000200 */
[----:B------:R-:W0:Y:S01]  /*dfb0*/  LDGDEPBAR ;  /* 0x00000000000079af */ /* 0x000e220000000000 */
[C---:B------:R-:W-:Y:S03]  /*dfc0*/  HMMA.16816.F32 R116, R8.reuse, R46, R144 ;  /* 0x0000002e0874723c */ /* 0x040fe60000001890 */
[----:B------:R-:W-:Y:S05]  /*dfd0*/  LDSM.16.M88.4 R44, [R221] ;  /* 0x00000000dd2c783b */ /* 0x000fea0000000200 */
[C---:B------:R-:W-:Y:S01]  /*dfe0*/  HMMA.16816.F32 R136, R8.reuse, R42, R136 ;  /* 0x0000002a0888723c */ /* 0x040fe20000001888 */
[----:B------:R-:W-:Y:S07]  /*dff0*/  LDSM.16.M88.4 R40, [R221+0x800] ;  /* 0x00080000dd28783b */ /* 0x000fee0000000200 */
[C---:B------:R-:W-:Y:S08]  /*e000*/  HMMA.16816.F32 R184, R8.reuse, R36, R128 ;  /* 0x0000002408b8723c */ /* 0x040ff00000001880 */
[C---:B------:R-:W-:Y:S08]  /*e010*/  HMMA.16816.F32 R188, R8.reuse, R32, R124 ;  /* 0x0000002008bc723c */ /* 0x040ff0000000187c */
[C---:B------:R-:W-:Y:S01]  /*e020*/  HMMA.16816.F32 R152, R8.reuse, R38, R152 ;  /* 0x000000260898723c */ /* 0x040fe20000001898 */
[----:B------:R-:W-:Y:S07]  /*e030*/  LDSM.16.M88.4 R36, [R221+0x1000] ;  /* 0x00100000dd24783b */ /* 0x000fee0000000200 */
[C---:B------:R-:W-:Y:S01]  /*e040*/  HMMA.16816.F32 R164, R8.reuse, R34, R164 ;  /* 0x0000002208a4723c */ /* 0x040fe200000018a4 */
[----:B------:R-:W-:Y:S07]  /*e050*/  LDSM.16.M88.4 R32, [R221+0x1800] ;  /* 0x00180000dd20783b */ /* 0x000fee0000000200 */
[C---:B------:R-:W-:Y:S08]  /*e060*/  HMMA.16816.F32 R192, R8.reuse, R28, R120 ;  /* 0x0000001c08c0723c */ /* 0x040ff00000001878 */
[C---:B------:R-:W-:Y:S01]  /*e070*/  HMMA.16816.F32 R180, R8.reuse, R30, R180 ;  /* 0x0000001e08b4723c */ /* 0x040fe200000018b4 */
[----:B------:R-:W-:Y:S07]  /*e080*/  LDSM.16.M88.4 R28, [R221+0x2000] ;  /* 0x00200000dd1c783b */ /* 0x000fee0000000200 */
[----:B------:R-:W-:Y:S01]  /*e090*/  HMMA.16816.F32 R176, R8, R26, R108 ;  /* 0x0000001a08b0723c */ /* 0x000fe2000000186c */
[----:B------:R-:W1:Y:S04]  /*e0a0*/  LDSM.16.M88.4 R8, [R225+0x8100] ;  /* 0x00810000e108783b */ /* 0x000e680000000200 */
[----:B------:R-:W-:Y:S03]  /*e0b0*/  LDSM.16.M88.4 R24, [R221+0x2800] ;  /* 0x00280000dd18783b */ /* 0x000fe60000000200 */
[----:B--2---:R-:W-:Y:S01]  /*e0c0*/  HMMA.16816.F32 R128, R20, R68, R12 ;  /* 0x000000441480723c */ /* 0x004fe2000000180c */
[----:B------:R-:W2:Y:S01]  /*e0d0*/  LDSM.16.M88.4 R12, [R225+0x6100] ;  /* 0x00610000e10c783b */ /* 0x000ea20000000200 */
[----:B------:R-:W-:-:S06]  /*e0e0*/  DEPBAR.LE SB0, 0x0 ;  /* 0x000080000000791a */ /* 0x000fcc0000000000 */
[C---:B---3--:R-:W-:Y:S08]  /*e0f0*/  HMMA.16816.F32 R160, R20.reuse, R56, R80 ;  /* 0x0000003814a0723c */ /* 0x048ff00000001850 */
[C---:B----4-:R-:W-:Y:S08]  /*e100*/  HMMA.16816.F32 R124, R20.reuse, R84, R76 ;  /* 0x00000054147c723c */ /* 0x050ff0000000184c */
[C---:B------:R-:W-:Y:S08]  /*e110*/  HMMA.16816.F32 R120, R20.reuse, R62, R88 ;  /* 0x0000003e1478723c */ /* 0x040ff00000001858 */
[C---:B------:R-:W-:Y:S08]  /*e120*/  HMMA.16816.F32 R108, R20.reuse, R54, R92 ;  /* 0x00000036146c723c */ /* 0x040ff0000000185c */
[C---:B------:R-:W-:Y:S08]  /*e130*/  HMMA.16816.F32 R172, R20.reuse, R60, R100 ;  /* 0x0000003c14ac723c */ /* 0x040ff00000001864 */
[C---:B------:R-:W-:Y:S08]  /*e140*/  HMMA.16816.F32 R156, R20.reuse, R52, R72 ;  /* 0x00000034149c723c */ /* 0x040ff00000001848 */
[C---:B-----5:R-:W-:Y:S08]  /*e150*/  HMMA.16816.F32 R144, R20.reuse, R48, R64 ;  /* 0x000000301490723c */ /* 0x060ff00000001840 */
[----:B------:R-:W-:Y:S08]  /*e160*/  HMMA.16816.F32 R112, R20, R58, R96 ;  /* 0x0000003a1470723c */ /* 0x000ff00000001860 */
[C---:B-1----:R-:W-:Y:S08]  /*e170*/  HMMA.16816.F32 R92, R16.reuse, R60, R140 ;  /* 0x0000003c105c723c */ /* 0x042ff0000000188c */
[C---:B------:R-:W-:Y:S08]  /*e180*/  HMMA.16816.F32 R88, R16.reuse, R62, R116 ;  /* 0x0000003e1058723c */ /* 0x040ff00000001874 */
[C---:B------:R-:W-:Y:S08]  /*e190*/  HMMA.16816.F32 R80, R16.reuse, R56, R168 ;  /* 0x000000381050723c */ /* 0x040ff000000018a8 */
[----:B------:R-:W-:Y:S08]  /*e1a0*/  HMMA.16816.F32 R76, R16, R58, R136 ;  /* 0x0000003a104c723c */ /* 0x000ff00000001888 */
        /* <DEDUP_REMOVED lines=45> */
[----:B------:R-:W-:-:S04]  /*e480*/  @!P5 IADD3 R5, P0, R0, R208, RZ ;  /* 0x000000d00005d210 */ /* 0x000fc80007f1e0ff */
[----:B------:R-:W-:Y:S02]  /*e490*/  @!P5 LEA.HI.X.SX32 R7, R0, R206, 0x1, P0 ;  /* 0x000000ce0007d211 */ /* 0x000fe400000f0eff */
        /* <DEDUP_REMOVED lines=20> */
[----:B------:R-:W2:Y:S04]  /*e5e0*/  SHFL.IDX PT, R7, R0, RZ, 0x181f ;  /* 0x00181fff00077589 */ /* 0x000ea800000e0000 */
[----:B------:R-:W3:Y:S04]  /*e5f0*/  SHFL.IDX PT, R8, R3, 0x2, 0x181f ;  /* 0x00581f0003087f89 */ /* 0x000ee800000e0000 */
[----:B------:R-:W4:Y:S04]  /*e600*/  SHFL.IDX PT, R10, R3, 0x3, 0x181f ;  /* 0x00781f00030a7f89 */ /* 0x000f2800000e0000 */
[----:B------:R-:W5:Y:S04]  /*e610*/  SHFL.IDX PT, R9, R0, 0x1, 0x181f ;  /* 0x00381f0000097f89 */ /* 0x000f6800000e0000 */
[----:B------:R-:W5:Y:S04]  /*e620*/  SHFL.IDX PT, R11, R3, 0x4, 0x181f ;  /* 0x00981f00030b7f89 */ /* 0x000f6800000e0000 */
[----:B------:R-:W-:Y:S01]  /*e630*/  SHFL.IDX PT, R3, R3, 0x5, 0x181f ;  /* 0x00b81f0003037f89 */ /* 0x000fe200000e0000 */
[----:B-1----:R-:W-:-:S03]  /*e640*/  IADD3 R6, P0, R6, R234, RZ ;  /* 0x000000ea06067210 */ /* 0x002fc60007f1e0ff */
[----:B------:R-:W1:Y:S02]  /*e650*/  SHFL.IDX PT, R13, R0, 0x2, 0x181f ;  /* 0x00581f00000d7f89 */ /* 0x000e6400000e0000 */
[----:B--2---:R-:W-:Y:S01]  /*e660*/  IMAD.X R7, R7, 0x1, R233, P0 ;  /* 0x0000000107077824 */ /* 0x004fe200000e06e9 */
[-C--:B------:R-:W-:Y:S01]  /*e670*/  IADD3 R14, P0, R5, R234.reuse, RZ ;  /* 0x000000ea050e7210 */ /* 0x080fe20007f1e0ff */
[----:B------:R-:W2:Y:S01]  /*e680*/  SHFL.IDX PT, R17, R0, 0x3, 0x181f ;  /* 0x00781f0000117f89 */ /* 0x000ea200000e0000 */
[----:B---3--:R-:W-:-:S03]  /*e690*/  IADD3 R12, P3, R8, R234, RZ ;  /* 0x000000ea080c7210 */ /* 0x008fc60007f7e0ff */
[----:B------:R-:W3:Y:S01]  /*e6a0*/  SHFL.IDX PT, R16, R0, 0x4, 0x181f ;  /* 0x00981f0000107f89 */ /* 0x000ee200000e0000 */
[----:B----4-:R-:W-:-:S03]  /*e6b0*/  IADD3 R10, P2, R10, R234, RZ ;  /* 0x000000ea0a0a7210 */ /* 0x010fc60007f5e0ff */
[----:B------:R-:W4:Y:S01]  /*e6c0*/  SHFL.IDX PT, R0, R0, 0x5, 0x181f ;  /* 0x00b81f0000007f89 */ /* 0x000f2200000e0000 */
[----:B-----5:R-:W-:-:S03]  /*e6d0*/  IMAD.X R15, R9, 0x1, R233, P0 ;  /* 0x00000001090f7824 */ /* 0x020fc600000e06e9 */
[----:B------:R5:W-:Y:S01]  /*e6e0*/  LDGSTS.E.BYPASS.LTC128B.128 [R237+0x3100], [R6.64], !P6 ;  /* 0x0310000006ed7fae */ /* 0x000be2000f101d4e */
[----:B------:R-:W-:-:S03]  /*e6f0*/  IADD3 R8, P1, R11, R234, RZ ;  /* 0x000000ea0b087210 */ /* 0x000fc60007f3e0ff */
[----:B------:R4:W-:Y:S01]  /*e700*/  LDGSTS.E.BYPASS.LTC128B.128 [R237+0x3900], [R14.64], !P6 ;  /* 0x039000000eed7fae */ /* 0x0009e2000f101d4e */
[--C-:B-1----:R-:W-:Y:S02]  /*e710*/  IMAD.X R13, R13, 0x1, R233.reuse, P3 ;  /* 0x000000010d0d7824 */ /* 0x102fe400018e06e9 */
[----:B--2---:R-:W-:-:S03]  /*e720*/  IMAD.X R11, R17, 0x1, R233, P2 ;  /* 0x00000001110b7824 */ /* 0x004fc600010e06e9 */
[----:B------:R1:W-:Y:S01]  /*e730*/  LDGSTS.E.BYPASS.LTC128B.128 [R237+0x4100], [R12.64], !P6 ;  /* 0x041000000ced7fae */ /* 0x0003e2000f101d4e */
[----:B---3--:R-:W-:-:S03]  /*e740*/  IMAD.X R9, R16, 0x1, R233, P1 ;  /* 0x0000000110097824 */ /* 0x008fc600008e06e9 */
[----:B------:R1:W-:Y:S04]  /*e750*/  LDGSTS.E.BYPASS.LTC128B.128 [R237+0x4900], [R10.64], !P6 ;  /* 0x049000000aed7fae */ /* 0x0003e8000f101d4e */
[----:B------:R1:W-:Y:S01]  /*e760*/  LDGSTS.E.BYPASS.LTC128B.128 [R237+0x5100], [R8.64], !P6 ;  /* 0x0510000008ed7fae */ /* 0x0003e2000f101d4e */
[----:B-----5:R-:W-:-:S05]  /*e770*/  IADD3 R6, P0, R3, R234, RZ ;  /* 0x000000ea03067210 */ /* 0x020fca0007f1e0ff */
[----:B----4-:R-:W-:-:S05]  /*e780*/  IMAD.X R7, R0, 0x1, R233, P0 ;  /* 0x0000000100077824 */ /* 0x010fca00000e06e9 */
[----:B------:R1:W-:Y:S03]  /*e790*/  LDGSTS.E.BYPASS.LTC128B.128 [R237+0x5900], [R6.64], !P6 ;  /* 0x0590000006ed7fae */ /* 0x0003e6000f101d4e */
.L_x_434:
[----:B------:R-:W-:Y:S01]  /*e7a0*/  LOP3.LUT R0, R202, 0xffffffe0, RZ, 0xc0, !PT ;  /* 0xffffffe0ca007812 */ /* 0x000fe200078ec0ff */
[----:B------:R-:W-:Y:S01]  /*e7b0*/  UISETP.NE.AND UP1, UPT, UR13, URZ, UPT ;  /* 0x0000003f0d00728c */ /* 0x000fe2000bf25270 */
[----:B------:R-:W-:Y:S01]  /*e7c0*/  LEA.HI R3, R205, R204, RZ, 0x2 ;  /* 0x000000cccd037211 */ /* 0x000fe200078f10ff */
[----:B------:R-:W-:Y:S01]  /*e7d0*/  UISETP.NE.AND UP0, UPT, UR12, URZ, UPT ;  /* 0x0000003f0c00728c */ /* 0x000fe2000bf05270 */
[----:B------:R-:W-:Y:S01]  /*e7e0*/  SHF.R.S32.HI R5, RZ, 0x1f, R203 ;  /* 0x0000001fff057819 */ /* 0x000fe200000114cb */
[C---:B------:R-:W-:Y:S01]  /*e7f0*/  IMAD.IADD R0, R204.reuse, 0x1, -R0 ;  /* 0x00000001cc007824 */ /* 0x040fe200078e0a00 */
[----:B------:R-:W-:Y:S01]  /*e800*/  LOP3.LUT R3, R3, 0xfffffffc, RZ, 0xc0, !PT ;  /* 0xfffffffc03037812 */ /* 0x000fe200078ec0ff */
[----:B------:R-:W-:Y:S01]  /*e810*/  ULDC UR4, c[0x0][0x324] ;  /* 0x0000c90000047ab9 */ /* 0x000fe20000000800 */
[----:B------:R-:W-:Y:S01]  /*e820*/  LEA.HI R5, R5, R203, RZ, 0x2 ;  /* 0x000000cb05057211 */ /* 0x000fe200078f10ff */
[----:B------:R-:W-:Y:S01]  /*e830*/  ULOP3.LUT UR4, URZ, UR4, URZ, 0x33, !UPT ;  /* 0x000000043f047292 */ /* 0x000fe2000f8e333f */
[----:B-1----:R-:W-:Y:S01]  /*e840*/  SHF.R.S32.HI R6, RZ, 0x1f, R0 ;  /* 0x0000001fff067819 */ /* 0x002fe20000011400 */
[----:B------:R-:W-:Y:S01]  /*e850*/  IMAD.IADD R3, R204, 0x1, -R3 ;  /* 0x00000001cc037824 */ /* 0x000fe200078e0a03 */
[----:B------:R-:W-:Y:S01]  /*e860*/  LOP3.LUT R7, R5, 0xffffffc, RZ, 0xc0, !PT ;  /* 0x0ffffffc05077812 */ /* 0x000fe200078ec0ff */
[----:B------:R-:W0:Y:S01]  /*e870*/  LDGDEPBAR ;  /* 0x00000000000079af */ /* 0x000e220000000000 */
[----:B------:R-:W-:-:S02]  /*e880*/  LEA.HI R6, R6, R0, RZ, 0x2 ;  /* 0x0000000006067211 */ /* 0x000fc400078f10ff */
[----:B------:R-:W-:Y:S01]  /*e890*/  LEA.HI R5, R3, R3, RZ, 0x1 ;  /* 0x0000000303057211 */ /* 0x000fe200078f08ff */
[----:B------:R-:W-:Y:S01]  /*e8a0*/  IMAD.IADD R8, R203, 0x1, -R7 ;  /* 0x00000001cb087824 */ /* 0x000fe200078e0a07 */
[----:B------:R-:W-:Y:S02]  /*e8b0*/  LEA.HI.SX32 R7, R6, UR17, 0x1e ;  /* 0x0000001106077c11 */ /* 0x000fe4000f8ff2ff */
[----:B------:R-:W-:Y:S01]  /*e8c0*/  PLOP3.LUT P1, PT, PT, PT, UP1, 0x80, 0x0 ;  /* 0x000000000000781c */ /* 0x000fe20003f2f018 */
[C---:B------:R-:W-:Y:S01]  /*e8d0*/  IMAD.SHL.U32 R9, R5.reuse, 0x20, RZ ;  /* 0x0000002005097824 */ /* 0x040fe200078e00ff */
[----:B------:R-:W-:Y:S01]  /*e8e0*/  LOP3.LUT R5, R5, 0x1ffffffe, RZ, 0xc0, !PT ;  /* 0x1ffffffe05057812 */ /* 0x000fe200078ec0ff */
[----:B------:R-:W-:Y:S01]  /*e8f0*/  IMAD R8, R8, 0x10, R7 ;  /* 0x0000001008087824 */ /* 0x000fe200078e0207 */
[----:B------:R-:W-:Y:S02]  /*e900*/  PLOP3.LUT P0, PT, PT, PT, UP1, 0x80, 0x0 ;  /* 0x000000000000781c */ /* 0x000fe40003f0f018 */
[----:B------:R-:W-:Y:S01]  /*e910*/  LOP3.LUT R7, R9, 0xffffffc0, RZ, 0xc0, !PT ;  /* 0xffffffc009077812 */ /* 0x000fe200078ec0ff */
[----:B------:R-:W-:-:S04]  /*e920*/  IMAD.IADD R5, R3, 0x1, -R5 ;  /* 0x0000000103057824 */ /* 0x000fc800078e0a05 */
[----:B------:R-:W-:-:S04]  /*e930*/  IMAD.IADD R3, R7, 0x1, R8 ;  /* 0x0000000107037824 */ /* 0x000fc800078e0208 */
[----:B------:R-:W-:-:S04]  /*e940*/  IMAD R10, R5, 0x8, R3 ;  /* 0x00000008050a7824 */ /* 0x000fc800078e0203 */
[----:B------:R-:W-:Y:S01]  /*e950*/  @P1 IMAD.HI.U32 R3, R10, c[0x0][0x2c8], RZ ;  /* 0x0000b2000a031a27 */ /* 0x000fe200078e00ff */
[----:B------:R1:W-:Y:S03]  /*e960*/  STL [R1+0x18], R10 ;  /* 0x0000180a01007387 */ /* 0x0003e60000100800 */
[----:B------:R-:W-:Y:S01]  /*e970*/  IMAD.MOV.U32 R9, RZ, RZ, R10 ;  /* 0x000000ffff097224 */ /* 0x000fe200078e000a */
[----:B------:R-:W-:Y:S02]  /*e980*/  @P0 SHF.R.U32.HI R9, RZ, c[0x0][0x2cc], R3 ;  /* 0x0000b300ff090a19 */ /* 0x000fe40000011603 */
[----:B------:R-:W-:Y:S02]  /*e990*/  LOP3.LUT R3, R6, 0x7ffffffc, RZ, 0xc0, !PT ;  /* 0x7ffffffc06037812 */ /* 0x000fe400078ec0ff */
[----:B------:R-:W-:Y:S01]  /*e9a0*/  PLOP3.LUT P0, PT, PT, PT, UP0, 0x40, 0x0 ;  /* 0x000000000000781c */ /* 0x000fe20003f0e808 */
[----:B------:R-:W2:Y:S02]  /*e9b0*/  SHFL.IDX PT, R6, R9, RZ, 0x1c1f ;  /* 0x001c1fff09067589 */ /* 0x000ea400000e0000 */
[----:B------:R-:W-:-:S02]  /*e9c0*/  IMAD.IADD R3, R0, 0x1, -R3 ;  /* 0x0000000100037824 */ /* 0x000fc400078e0a03 */
[----:B------:R-:W-:Y:S02]  /*e9d0*/  IMAD.U32 R0, RZ, RZ, UR23 ;  /* 0x00000017ff007e24 */ /* 0x000fe4000f8e00ff */
[----:B------:R-:W-:Y:S02]  /*e9e0*/  IMAD.SHL.U32 R7, R3, 0x2, RZ ;  /* 0x0000000203077824 */ /* 0x000fe400078e00ff */
[----:B------:R-:W-:-:S03]  /*e9f0*/  IMAD.U32 R3, RZ, RZ, UR36 ;  /* 0x00000024ff037e24 */ /* 0x000fc6000f8e00ff */
[----:B------:R3:W-:Y:S01]  /*ea00*/  STL [R1], R7 ;  /* 0x0000000701007387 */ /* 0x0007e20000100800 */
[C---:B------:R-:W-:Y:S02]  /*ea10*/  IADD3 R0, -R7.reuse, 0x1, R0 ;  /* 0x0000000107007810 */ /* 0x040fe40007ffe100 */
[C---:B------:R-:W-:Y:S02]  /*ea20*/  IADD3 R11, -R7.reuse, UR7, R3 ;  /* 0x00000007070b7c10 */ /* 0x040fe4000fffe103 */
[----:B------:R-:W-:Y:S02]  /*ea30*/  IADD3 R0, R0, -UR10, RZ ;  /* 0x8000000a00007c10 */ /* 0x000fe4000fffe0ff */
[----:B------:R-:W-:Y:S02]  /*ea40*/  IADD3 R13, -R7, UR36, RZ ;  /* 0x00000024070d7c10 */ /* 0x000fe4000fffe1ff */
[C---:B-1----:R-:W-:Y:S02]  /*ea50*/  IADD3 R10, R0.reuse, c[0x0][0x328], RZ ;  /* 0x0000ca00000a7a10 */ /* 0x042fe40007ffe0ff */
[----:B------:R-:W-:Y:S01]  /*ea60*/  IADD3 R12, R0, UR4, RZ ;  /* 0x00000004000c7c10 */ /* 0x000fe2000fffe0ff */
[----:B------:R-:W-:-:S02]  /*ea70*/  IMAD.IADD R0, R201, 0x1, R200 ;  /* 0x00000001c9007824 */ /* 0x000fc400078e02c8 */
[--C-:B--2---:R-:W-:Y:S02]  /*ea80*/  IMAD.IADD R5, R10, 0x1, R6.reuse ;  /* 0x000000010a057824 */ /* 0x104fe400078e0206 */
[----:B------:R-:W-:-:S03]  /*ea90*/  IMAD.IADD R3, R12, 0x1, R6 ;  /* 0x000000010c037824 */ /* 0x000fc600078e0206 */
[----:B------:R-:W-:Y:S01]  /*eaa0*/  IMNMX R5, R5, R11, PT ;  /* 0x0000000b05057217 */ /* 0x000fe20003800200 */
[----:B------:R-:W-:Y:S05]  /*eab0*/  @P0 BRA `(.L_x_435) ;  /* 0x0000015000000947 */ /* 0x000fea0003800000 */
[----:B---3--:R-:W-:Y:S01]  /*eac0*/  IMAD.U32 R7, RZ, RZ, UR10 ;  /* 0x0000000aff077e24 */ /* 0x008fe2000f8e00ff */
        /* <DEDUP_REMOVED lines=11> */
.L_x_437:
[----:B------:R-:W-:-:S04]  /*eb80*/  MOV R7, c[0x0][0x32c] ;  /* 0x0000cb0000077a02 */ /* 0x000fc80000000f00 */
[----:B------:R-:W-:-:S13]  /*eb90*/  ISETP.NE.AND P0, PT, R7, 0x1, PT ;  /* 0x000000010700780c */ /* 0x000fda0003f05270 */
[----:B------:R-:W-:-:S05]  /*eba0*/  @P0 IMAD.HI.U32 R7, R6, c[0x0][0x330], RZ ;  /* 0x0000cc0006070a27 */ /* 0x000fca00078e00ff */
[----:B------:R-:W-:Y:S02]  /*ebb0*/  @P0 SHF.R.U32.HI R6, RZ, c[0x0][0x334], R7 ;  /* 0x0000cd00ff060a19 */ /* 0x000fe40000011607 */
.L_x_438:
[----:B------:R-:W-:Y:S05]  /*ebc0*/  BSYNC B0 ;  /* 0x0000000000007941 */ /* 0x000fea0003800000 */
.L_x_436:
[----:B------:R-:W-:-:S05]  /*ebd0*/  IMAD R6, R6, c[0x0][0x32c], R13 ;  /* 0x0000cb0006067a24 */ /* 0x000fca00078e020d */
[----:B------:R-:W-:Y:S02]  /*ebe0*/  IADD3 R7, R6, c[0x0][0x32c], RZ ;  /* 0x0000cb0006077a10 */ /* 0x000fe40007ffe0ff */
[----:B------:R-:W-:Y:S02]  /*ebf0*/  IMNMX R3, R3, R6, !PT ;  /* 0x0000000603037217 */ /* 0x000fe40007800200 */
[----:B------:R-:W-:Y:S02]  /*ec00*/  IMNMX R5, R5, R7, PT ;  /* 0x0000000705057217 */ /* 0x000fe40003800200 */
.L_x_435:
[----:B------:R-:W1:Y:S01]  /*ec10*/  SHFL.IDX PT, R8, R9, 0x1, 0x1c1f ;  /* 0x003c1f0009087f89 */ /* 0x000e6200000e0000 */
[----:B------:R-:W-:-:S06]  /*ec20*/  UISETP.NE.AND UP0, UPT, UR12, URZ, UPT ;  /* 0x0000003f0c00728c */ /* 0x000fcc000bf05270 */
[----:B------:R-:W-:Y:S01]  /*ec30*/  PLOP3.LUT P0, PT, PT, PT, UP0, 0x40, 0x0 ;  /* 0x000000000000781c */ /* 0x000fe20003f0e808 */
[--C-:B-1-3--:R-:W-:Y:S02]  /*ec40*/  IMAD.IADD R7, R10, 0x1, R8.reuse ;  /* 0x000000010a077824 */ /* 0x10afe400078e0208 */
        /* <DEDUP_REMOVED lines=15> */
.L_x_441:
[----:B------:R-:W-:-:S04]  /*ed40*/  MOV R14, c[0x0][0x32c] ;  /* 0x0000cb00000e7a02 */ /* 0x000fc80000000f00 */
[----:B------:R-:W-:-:S13]  /*ed50*/  ISETP.NE.AND P0, PT, R14, 0x1, PT ;  /* 0x000000010e00780c */ /* 0x000fda0003f05270 */
[----:B------:R-:W-:-:S05]  /*ed60*/  @P0 IMAD.HI.U32 R14, R8, c[0x0][0x330], RZ ;  /* 0x0000cc00080e0a27 */ /* 0x000fca00078e00ff */
[----:B------:R-:W-:Y:S02]  /*ed70*/  @P0 SHF.R.U32.HI R8, RZ, c[0x0][0x334], R14 ;  /* 0x0000cd00ff080a19 */ /* 0x000fe4000001160e */
.L_x_442:
[----:B------:R-:W-:Y:S05]  /*ed80*/  BSYNC B0 ;  /* 0x0000000000007941 */ /* 0x000fea0003800000 */
.L_x_440:
[----:B------:R-:W-:-:S05]  /*ed90*/  IMAD R8, R8, c[0x0][0x32c], R13 ;  /* 0x0000cb0008087a24 */ /* 0x000fca00078e020d */
[----:B------:R-:W-:Y:S02]  /*eda0*/  IADD3 R14, R8, c[0x0][0x32c], RZ ;  /* 0x0000cb00080e7a10 */ /* 0x000fe40007ffe0ff */
[----:B------:R-:W-:Y:S02]  /*edb0*/  IMNMX R6, R6, R8, !PT ;  /* 0x0000000806067217 */ /* 0x000fe40007800200 */
[----:B------:R-:W-:Y:S02]  /*edc0*/  IMNMX R7, R7, R14, PT ;  /* 0x0000000e07077217 */ /* 0x000fe40003800200 */
.L_x_439:
[----:B------:R-:W-:Y:S01]  /*edd0*/  UISETP.GE.AND UP0, UPT, UR36, 0x1, UPT ;  /* 0x000000012400788c */ /* 0x000fe2000bf06270 */
[----:B------:R-:W1:Y:S01]  /*ede0*/  SHFL.IDX PT, R8, R9, 0x2, 0x1c1f ;  /* 0x005c1f0009087f89 */ /* 0x000e6200000e0000 */
[----:B------:R-:W-:Y:S02]  /*edf0*/  UISETP.GE.AND UP3, UPT, UR36, 0x2, UPT ;  /* 0x000000022400788c */ /* 0x000fe4000bf66270 */
[----:B------:R-:W-:Y:S02]  /*ee00*/  UISETP.GE.AND UP2, UPT, UR36, 0x9, UPT ;  /* 0x000000092400788c */ /* 0x000fe4000bf46270 */
[----:B------:R-:W-:Y:S01]  /*ee10*/  UP2UR UR35, UPR, URZ, 0x1 ;  /* 0x000000013f237883 */ /* 0x000fe20008000000 */
[----:B------:R-:W-:Y:S01]  /*ee20*/  PLOP3.LUT P0, PT, PT, PT, UP0, 0x40, 0x0 ;  /* 0x000000000000781c */ /* 0x000fe20003f0e808 */
[----:B------:R-:W-:Y:S01]  /*ee30*/  UISETP.GE.AND UP0, UPT, UR36, 0x11, UPT ;  /* 0x000000112400788c */ /* 0x000fe2000bf06270 */
[----:B------:R-:W-:Y:S01]  /*ee40*/  PLOP3.LUT P1, PT, PT, PT, UP3, 0x40, 0x0 ;  /* 0x000000000000781c */ /* 0x000fe20003f2e838 */
[----:B------:R-:W-:Y:S01]  /*ee50*/  UISETP.GE.AND UP1, UPT, UR36, 0xa, UPT ;  /* 0x0000000a2400788c */ /* 0x000fe2000bf26270 */
[----:B------:R-:W-:Y:S01]  /*ee60*/  PLOP3.LUT P3, PT, PT, PT, UP2, 0x40, 0x0 ;  /* 0x000000000000781c */ /* 0x000fe20003f6e828 */
[----:B------:R-:W-:Y:S01]  /*ee70*/  UP2UR UR31, UPR, URZ, 0x1 ;  /* 0x000000013f1f7883 */ /* 0x000fe20008000000 */
[C---:B------:R-:W-:Y:S01]  /*ee80*/  ISETP.GT.AND P0, PT, R3.reuse, RZ, P0 ;  /* 0x000000ff0300720c */ /* 0x040fe20000704270 */
[----:B------:R-:W-:Y:S01]  /*ee90*/  UISETP.GE.AND UP6, UPT, UR36, 0x42, UPT ;  /* 0x000000422400788c */ /* 0x000fe2000bfc6270 */
[C---:B------:R-:W-:Y:S01]  /*eea0*/  ISETP.GT.AND P4, PT, R3.reuse, 0x1, P1 ;  /* 0x000000010300780c */ /* 0x040fe20000f84270 */
[----:B------:R-:W-:Y:S01]  /*eeb0*/  UISETP.GE.AND UP5, UPT, UR36, 0x49, UPT ;  /* 0x000000492400788c */ /* 0x000fe2000bfa6270 */
[----:B------:R-:W-:Y:S01]  /*eec0*/  ISETP.GT.AND P1, PT, R3, 0x8, P3 ;  /* 0x000000080300780c */ /* 0x000fe20001f24270 */
[----:B------:R-:W-:Y:S01]  /*eed0*/  UISETP.GE.AND UP4, UPT, UR36, 0x4a, UPT ;  /* 0x0000004a2400788c */ /* 0x000fe2000bf86270 */
[----:B------:R-:W-:Y:S01]  /*eee0*/  PLOP3.LUT P3, PT, PT, PT, UP0, 0x40, 0x0 ;  /* 0x000000000000781c */ /* 0x000fe20003f6e808 */
[----:B------:R-:W-:Y:S01]  /*eef0*/  UISETP.GE.AND UP0, UPT, UR36, 0x12, UPT ;  /* 0x000000122400788c */ /* 0x000fe2000bf06270 */
[C---:B------:R-:W-:Y:S01]  /*ef00*/  ISETP.LT.OR P2, PT, R5.reuse, 0x1, P0 ;  /* 0x000000010500780c */ /* 0x040fe20000741670 */
[----:B------:R-:W-:Y:S01]  /*ef10*/  UP2UR UR33, UPR, URZ, 0x4 ;  /* 0x000000043f217883 */ /* 0x000fe20008000000 */
[----:B------:R-:W-:Y:S01]  /*ef20*/  PLOP3.LUT P0, PT, PT, PT, UP1, 0x40, 0x0 ;  /* 0x000000000000781c */ /* 0x000fe20003f0e818 */
[----:B------:R-:W-:Y:S01]  /*ef30*/  UP2UR UR30, UPR, URZ, 0x1 ;  /* 0x000000013f1e7883 */ /* 0x000fe20008000000 */
[----:B------:R-:W-:Y:S01]  /*ef40*/  ISETP.LT.OR P5, PT, R5, 0x2, P4 ;  /* 0x000000020500780c */ /* 0x000fe200027a1670 */
[----:B------:R-:W-:Y:S01]  /*ef50*/  UP2UR UR32, UPR, URZ, 0x2 ;  /* 0x000000023f207883 */ /* 0x000fe20008000000 */
[----:B------:R-:W-:Y:S01]  /*ef60*/  ISETP.GT.AND P4, PT, R3, 0x9, P0 ;  /* 0x000000090300780c */ /* 0x000fe20000784270 */
[----:B------:R-:W-:Y:S01]  /*ef70*/  UISETP.GE.AND UP2, UPT, UR36, 0x52, UPT ;  /* 0x000000522400788c */ /* 0x000fe2000bf46270 */
[----:B------:R-:W-:Y:S01]  /*ef80*/  PLOP3.LUT P0, PT, PT, PT, UP0, 0x40, 0x0 ;  /* 0x000000000000781c */ /* 0x000fe20003f0e808 */
[----:B------:R-:W-:Y:S01]  /*ef90*/  UISETP.GE.AND UP0, UPT, UR36, 0x19, UPT ;  /* 0x000000192400788c */ /* 0x000fe2000bf06270 */
[----:B------:R-:W-:Y:S01]  /*efa0*/  FSEL R15, R92, -INF , !P2 ;  /* 0xff8000005c0f7808 */ /* 0x000fe20005000000 */
        /* <DEDUP_REMOVED lines=9> */
[----:B------:R-:W-:Y:S01]  /*f040*/  ISETP.LT.OR P5, PT, R5, 0xa, P4 ;  /* 0x0000000a0500780c */ /* 0x000fe200027a1670 */
[----:B------:R-:W-:Y:S01]  /*f050*/  UP2UR UR28, UPR, URZ, 0x1 ;  /* 0x000000013f1c7883 */ /* 0x000fe20008000000 */
[----:B------:R-:W-:Y:S01]  /*f060*/  ISETP.GT.AND P4, PT, R3, 0x11, P0 ;  /* 0x000000110300780c */ /* 0x000fe20000784270 */
[----:B------:R-:W-:Y:S01]  /*f070*/  UISETP.GE.AND UP3, UPT, UR36, 0x51, UPT ;  /* 0x000000512400788c */ /* 0x000fe2000bf66270 */
[----:B------:R-:W-:Y:S01]  /*f080*/  PLOP3.LUT P0, PT, PT, PT, UP0, 0x40, 0x0 ;  /* 0x000000000000781c */ /* 0x000fe20003f0e808 */
[----:B------:R-:W-:Y:S01]  /*f090*/  UISETP.GE.AND UP0, UPT, UR36, 0x21, UPT ;  /* 0x000000212400788c */ /* 0x000fe2000bf06270 */
[----:B------:R-:W-:-:S02]  /*f0a0*/  FSEL R17, R88, -INF , !P2 ;  /* 0xff80000058117808 */ /* 0x000fc40005000000 */
[----:B------:R-:W-:Y:S01]  /*f0b0*/  ISETP.LT.OR P2, PT, R5, 0x11, P1 ;  /* 0x000000110500780c */ /* 0x000fe20000f41670 */
[----:B------:R-:W-:Y:S01]  /*f0c0*/  UP2UR UR27, UPR, URZ, 0x1 ;  /* 0x000000013f1b7883 */ /* 0x000fe20008000000 */
[----:B------:R-:W-:Y:S02]  /*f0d0*/  ISETP.GT.AND P1, PT, R3, 0x18, P3 ;  /* 0x000000180300780c */ /* 0x000fe40001f24270 */
[----:B------:R-:W-:Y:S01]  /*f0e0*/  PLOP3.LUT P3, PT, PT, PT, UP0, 0x40, 0x0 ;  /* 0x000000000000781c */ /* 0x000fe20003f6e808 */
[----:B------:R-:W-:Y:S01]  /*f0f0*/  UISETP.GE.AND UP0, UPT, UR36, 0x22, UPT ;  /* 0x000000222400788c */ /* 0x000fe2000bf06270 */
[----:B------:R-:W-:Y:S02]  /*f100*/  FSEL R19, R89, -INF , !P5 ;  /* 0xff80000059137808 */ /* 0x000fe40006800000 */
[----:B------:R-:W-:Y:S01]  /*f110*/  ISETP.LT.OR P5, PT, R5, 0x12, P4 ;  /* 0x000000120500780c */ /* 0x000fe200027a1670 */
[----:B------:R-:W-:Y:S01]  /*f120*/  UP2UR UR26, UPR, URZ, 0x1 ;  /* 0x000000013f1a7883 */ /* 0x000fe20008000000 */
[----:B------:R-:W-:-:S02]  /*f130*/  ISETP.GT.AND P4, PT, R3, 0x19, P0 ;  /* 0x000000190300780c */ /* 0x000fc40000784270 */
[----:B------:R-:W-:Y:S01]  /*f140*/  PLOP3.LUT P0, PT, PT, PT, UP0, 0x40, 0x0 ;  /* 0x000000000000781c */ /* 0x000fe20003f0e808 */
[----:B------:R-:W-:Y:S01]  /*f150*/  UISETP.GE.AND UP0, UPT, UR36, 0x29, UPT ;  /* 0x000000292400788c */ /* 0x000fe2000bf06270 */
[----:B------:R-:W-:Y:S02]  /*f160*/  FSEL R22, R80, -INF , !P2 ;  /* 0xff80000050167808 */ /* 0x000fe40005000000 */
[----:B------:R-:W-:Y:S01]  /*f170*/  ISETP.LT.OR P2, PT, R5, 0x19, P1 ;  /* 0x000000190500780c */ /* 0x000fe20000f41670 */
[----:B------:R-:W-:Y:S01]  /*f180*/  UP2UR UR25, UPR, URZ, 0x1 ;  /* 0x000000013f197883 */ /* 0x000fe20008000000 */
[----:B------:R-:W-:Y:S02]  /*f190*/  ISETP.GT.AND P1, PT, R3, 0x20, P3 ;  /* 0x000000200300780c */ /* 0x000fe40001f24270 */
        /* <DEDUP_REMOVED lines=29> */
[----:B------:R-:W-:-:S02]  /*f370*/  FSEL R44, R64, -INF , !P2 ;  /* 0xff800000402c7808 */ /* 0x000fc40005000000 */
[----:B------:R-:W-:Y:S02]  /*f380*/  ISETP.GT.AND P4, PT, R3, 0x31, P0 ;  /* 0x000000310300780c */ /* 0x000fe40000784270 */
[----:B------:R-:W-:Y:S02]  /*f390*/  ISETP.LT.OR P2, PT, R5, 0x31, P1 ;  /* 0x000000310500780c */ /* 0x000fe40000f41670 */
[----:B------:R-:W-:Y:S01]  /*f3a0*/  PLOP3.LUT P0, PT, PT, PT, UP0, 0x40, 0x0 ;  /* 0x000000000000781c */ /* 0x000fe20003f0e808 */
[----:B------:R-:W-:Y:S01]  /*f3b0*/  UISETP.GE.AND UP0, UPT, UR36, 0x41, UPT ;  /* 0x000000412400788c */ /* 0x000fe2000bf06270 */
[----:B------:R-:W-:Y:S02]  /*f3c0*/  ISETP.GT.AND P1, PT, R3, 0x38, P3 ;  /* 0x000000380300780c */ /* 0x000fe40001f24270 */
[----:B------:R-:W-:Y:S01]  /*f3d0*/  FSEL R45, R65, -INF , !P5 ;  /* 0xff800000412d7808 */ /* 0x000fe20006800000 */
[----:B------:R-:W-:Y:S01]  /*f3e0*/  UP2UR UR4, UPR, URZ, 0x1 ;  /* 0x000000013f047883 */ /* 0x000fe20008000000 */
[----:B------:R-:W-:-:S02]  /*f3f0*/  ISETP.LT.OR P5, PT, R5, 0x32, P4 ;  /* 0x000000320500780c */ /* 0x000fc400027a1670 */
[----:B------:R-:W-:Y:S02]  /*f400*/  ISETP.GT.AND P4, PT, R3, 0x39, P0 ;  /* 0x000000390300780c */ /* 0x000fe40000784270 */
[----:B------:R-:W-:Y:S02]  /*f410*/  ISETP.LT.OR P0, PT, R5, 0x39, P1 ;  /* 0x000000390500780c */ /* 0x000fe40000f01670 */
[----:B------:R-:W-:Y:S02]  /*f420*/  FSEL R140, R60, -INF , !P2 ;  /* 0xff8000003c8c7808 */ /* 0x000fe40005000000 */
[----:B------:R-:W-:Y:S01]  /*f430*/  PLOP3.LUT P2, PT, PT, PT, UP6, 0x40, 0x0 ;  /* 0x000000000000781c */ /* 0x000fe20003f4e868 */
[----:B------:R-:W-:Y:S01]  /*f440*/  UISETP.NE.AND UP6, UPT, UR12, URZ, UPT ;  /* 0x0000003f0c00728c */ /* 0x000fe2000bfc5270 */
[----:B------:R-:W-:Y:S02]  /*f450*/  FSEL R144, R56, -INF , !P0 ;  /* 0xff80000038907808 */ /* 0x000fe40004000000 */
[----:B------:R-:W-:-:S02]  /*f460*/  PLOP3.LUT P1, PT, PT, PT, UP5, 0x40, 0x0 ;  /* 0x000000000000781c */ /* 0x000fc40003f2e858 */
[----:B------:R-:W-:Y:S02]  /*f470*/  PLOP3.LUT P0, PT, PT, PT, UP4, 0x40, 0x0 ;  /* 0x000000000000781c */ /* 0x000fe40003f0e848 */
[C---:B------:R-:W-:Y:S02]  /*f480*/  ISETP.GT.AND P2, PT, R3.reuse, 0x41, P2 ;  /* 0x000000410300780c */ /* 0x040fe40001744270 */
[C---:B------:R-:W-:Y:S02]  /*f490*/  ISETP.GT.AND P1, PT, R3.reuse, 0x48, P1 ;  /* 0x000000480300780c */ /* 0x040fe40000f24270 */
[----:B------:R-:W-:Y:S02]  /*f4a0*/  ISETP.GT.AND P0, PT, R3, 0x49, P0 ;  /* 0x000000490300780c */ /* 0x000fe40000704270 */
[----:B------:R-:W-:Y:S01]  /*f4b0*/  PLOP3.LUT P3, PT, PT, PT, UP0, 0x40, 0x0 ;  /* 0x000000000000781c */ /* 0x000fe20003f6e808 */
[----:B------:R-:W-:Y:S01]  /*f4c0*/  UISETP.GE.AND UP0, UPT, UR36, 0x5a, UPT ;  /* 0x0000005a2400788c */ /* 0x000fe2000bf06270 */
[----:B------:R-:W-:-:S02]  /*f4d0*/  ISETP.LT.OR P2, PT, R5, 0x42, P2 ;  /* 0x000000420500780c */ /* 0x000fc40001741670 */
[C---:B------:R-:W-:Y:S02]  /*f4e0*/  ISETP.LT.OR P1, PT, R5.reuse, 0x49, P1 ;  /* 0x000000490500780c */ /* 0x040fe40000f21670 */
[----:B------:R-:W-:Y:S02]  /*f4f0*/  ISETP.LT.OR P0, PT, R5, 0x4a, P0 ;  /* 0x0000004a0500780c */ /* 0x000fe40000701670 */
[----:B------:R-:W-:Y:S02]  /*f500*/  ISETP.GT.AND P3, PT, R3, 0x40, P3 ;  /* 0x000000400300780c */ /* 0x000fe40001f64270 */
[----:B------:R-:W-:Y:S02]  /*f510*/  FSEL R164, R53, -INF , !P2 ;  /* 0xff80000035a47808 */ /* 0x000fe40005000000 */
[----:B------:R-:W-:Y:S02]  /*f520*/  PLOP3.LUT P2, PT, PT, PT, UP2, 0x40, 0x0 ;  /* 0x000000000000781c */ /* 0x000fe40003f4e828 */
[----:B------:R-:W-:-:S02]  /*f530*/  FSEL R163, R48, -INF , !P1 ;  /* 0xff80000030a37808 */ /* 0x000fc40004800000 */
[----:B------:R-:W-:Y:S02]  /*f540*/  PLOP3.LUT P1, PT, PT, PT, UP1, 0x40, 0x0 ;  /* 0x000000000000781c */ /* 0x000fe40003f2e818 */
[----:B------:R-:W-:Y:S02]  /*f550*/  FSEL R167, R49, -INF , !P0 ;  /* 0xff80000031a77808 */ /* 0x000fe40004000000 */
[----:B------:R-:W-:Y:S02]  /*f560*/  PLOP3.LUT P0, PT, PT, PT, UP0, 0x40, 0x0 ;  /* 0x000000000000781c */ /* 0x000fe40003f0e808 */
[----:B------:R-:W-:Y:S02]  /*f570*/  ISETP.LT.OR P3, PT, R5, 0x41, P3 ;  /* 0x000000410500780c */ /* 0x000fe40001f61670 */
[C---:B------:R-:W-:Y:S02]  /*f580*/  ISETP.GT.AND P2, PT, R3.reuse, 0x51, P2 ;  /* 0x000000510300780c */ /* 0x040fe40001744270 */
[----:B------:R-:W-:-:S02]  /*f590*/  ISETP.GT.AND P1, PT, R3, 0x58, P1 ;  /* 0x000000580300780c */ /* 0x000fc40000f24270 */
[----:B------:R-:W-:Y:S02]  /*f5a0*/  ISETP.GT.AND P0, PT, R3, 0x59, P0 ;  /* 0x000000590300780c */ /* 0x000fe40000704270 */
[C---:B------:R-:W-:Y:S02]  /*f5b0*/  ISETP.LT.OR P4, PT, R5.reuse, 0x3a, P4 ;  /* 0x0000003a0500780c */ /* 0x040fe40002781670 */
[----:B------:R-:W-:Y:S02]  /*f5c0*/  FSEL R146, R52, -INF , !P3 ;  /* 0xff80000034927808 */ /* 0x000fe40005800000 */
[C---:B------:R-:W-:Y:S02]  /*f5d0*/  ISETP.LT.OR P3, PT, R5.reuse, 0x52, P2 ;  /* 0x000000520500780c */ /* 0x040fe40001761670 */
[C---:B------:R-:W-:Y:S02]  /*f5e0*/  ISETP.LT.OR P2, PT, R5.reuse, 0x59, P1 ;  /* 0x000000590500780c */ /* 0x040fe40000f41670 */
[----:B------:R-:W-:-:S02]  /*f5f0*/  ISETP.LT.OR P1, PT, R5, 0x5a, P0 ;  /* 0x0000005a0500780c */ /* 0x000fc40000721670 */
[----:B------:R-:W-:Y:S02]  /*f600*/  FSEL R145, R57, -INF , !P4 ;  /* 0xff80000039917808 */ /* 0x000fe40006000000 */
[----:B------:R-:W-:Y:S01]  /*f610*/  PLOP3.LUT P0, PT, PT, PT, UP6, 0x40, 0x0 ;  /* 0x000000000000781c */ /* 0x000fe20003f0e868 */
[----:B------:R-:W-:Y:S01]  /*f620*/  UISETP.NE.AND UP6, UPT, UR37, URZ, UPT ;  /* 0x0000003f2500728c */ /* 0x000fe2000bfc5270 */
[----:B------:R-:W-:Y:S02]  /*f630*/  PLOP3.LUT P4, PT, PT, PT, UP3, 0x40, 0x0 ;  /* 0x000000000000781c */ /* 0x000fe40003f8e838 */
[----:B------:R-:W-:Y:S02]  /*f640*/  FSEL R141, R61, -INF , !P5 ;  /* 0xff8000003d8d7808 */ /* 0x000fe40006800000 */
[----:B------:R-:W-:Y:S01]  /*f650*/  ISETP.GT.AND P4, PT, R3, 0x50, P4 ;  /* 0x000000500300780c */ /* 0x000fe20002784270 */
[----:B-1----:R-:W-:Y:S01]  /*f660*/  IMAD.IADD R3, R12, 0x1, R8 ;  /* 0x000000010c037824 */ /* 0x002fe200078e0208 */
[----:B------:R-:W-:-:S02]  /*f670*/  FSEL R203, R33, -INF , !P3 ;  /* 0xff80000021cb7808 */ /* 0x000fc40005800000 */
[----:B------:R-:W-:Y:S01]  /*f680*/  ISETP.LT.OR P4, PT, R5, 0x51, P4 ;  /* 0x000000510500780c */ /* 0x000fe20002781670 */
[----:B------:R-:W-:Y:S01]  /*f690*/  IMAD.IADD R5, R10, 0x1, R8 ;  /* 0x000000010a057824 */ /* 0x000fe200078e0208 */
[----:B------:R-:W-:Y:S02]  /*f6a0*/  FSEL R202, R28, -INF , !P2 ;  /* 0xff8000001cca7808 */ /* 0x000fe40005000000 */
[----:B------:R-:W-:Y:S02]  /*f6b0*/  FSEL R204, R32, -INF , !P4 ;  /* 0xff80000020cc7808 */ /* 0x000fe40006000000 */
[----:B------:R-:W-:Y:S02]  /*f6c0*/  IMNMX R5, R5, R11, PT ;  /* 0x0000000b05057217 */ /* 0x000fe40003800200 */
        /* <DEDUP_REMOVED lines=14> */
.L_x_445:
[----:B------:R-:W-:-:S04]  /*f7b0*/  MOV R14, c[0x0][0x32c] ;  /* 0x0000cb00000e7a02 */ /* 0x000fc80000000f00 */
[----:B------:R-:W-:-:S13]  /*f7c0*/  ISETP.NE.AND P0, PT, R14, 0x1, PT ;  /* 0x000000010e00780c */ /* 0x000fda0003f05270 */
[----:B------:R-:W-:-:S05]  /*f7d0*/  @P0 IMAD.HI.U32 R14, R8, c[0x0][0x330], RZ ;  /* 0x0000cc00080e0a27 */ /* 0x000fca00078e00ff */
[----:B------:R-:W-:Y:S02]  /*f7e0*/  @P0 SHF.R.U32.HI R8, RZ, c[0x0][0x334], R14 ;  /* 0x0000cd00ff080a19 */ /* 0x000fe4000001160e */
.L_x_446:
[----:B------:R-:W-:Y:S05]  /*f7f0*/  BSYNC B0 ;  /* 0x0000000000007941 */ /* 0x000fea0003800000 */
.L_x_444:
[----:B------:R-:W-:-:S05]  /*f800*/  IMAD R8, R8, c[0x0][0x32c], R13 ;  /* 0x0000cb0008087a24 */ /* 0x000fca00078e020d */
[----:B------:R-:W-:Y:S02]  /*f810*/  IADD3 R14, R8, c[0x0][0x32c], RZ ;  /* 0x0000cb00080e7a10 */ /* 0x000fe40007ffe0ff */
[----:B------:R-:W-:Y:S02]  /*f820*/  IMNMX R3, R3, R8, !PT ;  /* 0x0000000803037217 */ /* 0x000fe40007800200 */
[----:B------:R-:W-:Y:S02]  /*f830*/  IMNMX R5, R5, R14, PT ;  /* 0x0000000e05057217 */ /* 0x000fe40003800200 */
.L_x_443:
[----:B------:R-:W-:Y:S01]  /*f840*/  UP2UR UR42, UPR, URZ, 0x40 ;  /* 0x000000403f2a7883 */ /* 0x000fe20008000000 */
[----:B------:R-:W1:Y:S01]  /*f850*/  SHFL.IDX PT, R8, R9, 0x3, 0x1c1f ;  /* 0x007c1f0009087f89 */ /* 0x000e6200000e0000 */
[----:B------:R-:W-:Y:S02]  /*f860*/  UISETP.NE.AND UP6, UPT, UR26, URZ, UPT ;  /* 0x0000003f1a00728c */ /* 0x000fe4000bfc5270 */
[----:B------:R-:W-:Y:S02]  /*f870*/  UP2UR UR36, UPR, URZ, 0x1 ;  /* 0x000000013f247883 */ /* 0x000fe40008000000 */
[----:B------:R-:W-:-:S02]  /*f880*/  UP2UR UR43, UPR, URZ, 0x40 ;  /* 0x000000403f2b7883 */ /* 0x000fc40008000000 */
[----:B------:R-:W-:Y:S02]  /*f890*/  UISETP.NE.AND UP6, UPT, UR32, URZ, UPT ;  /* 0x0000003f2000728c */ /* 0x000fe4000bfc5270 */
[----:B------:R-:W-:Y:S02]  /*f8a0*/  UISETP.NE.AND UP0, UPT, UR34, URZ, UPT ;  /* 0x0000003f2200728c */ /* 0x000fe4000bf05270 */
[----:B------:R-:W-:Y:S02]  /*f8b0*/  UP2UR UR44, UPR, URZ, 0x40 ;  /* 0x000000403f2c7883 */ /* 0x000fe40008000000 */
[----:B------:R-:W-:Y:S02]  /*f8c0*/  UISETP.NE.AND UP6, UPT, UR35, URZ, UPT ;  /* 0x0000003f2300728c */ /* 0x000fe4000bfc5270 */
[----:B------:R-:W-:Y:S01]  /*f8d0*/  PLOP3.LUT P0, PT, PT, PT, UP0, 0x40, 0x0 ;  /* 0x000000000000781c */ /* 0x000fe20003f0e808 */
[----:B------:R-:W-:Y:S02]  /*f8e0*/  UP2UR UR41, UPR, URZ, 0x20 ;  /* 0x000000203f297883 */ /* 0x000fe40008000000 */
[----:B------:R-:W-:Y:S01]  /*f8f0*/  UISETP.NE.AND UP5, UPT, UR33, URZ, UPT ;  /* 0x0000003f2100728c */ /* 0x000fe2000bfa5270 */
[----:B------:R-:W-:Y:S01]  /*f900*/  PLOP3.LUT P1, PT, PT, PT, UP6, 0x40, 0x0 ;  /* 0x000000000000781c */ /* 0x000fe20003f2e868 */
[----:B------:R-:W-:Y:S01]  /*f910*/  UISETP.NE.AND UP6, UPT, UR44, URZ, UPT ;  /* 0x0000003f2c00728c */ /* 0x000fe2000bfc5270 */
[C---:B------:R-:W-:Y:S01]  /*f920*/  ISETP.GT.AND P0, PT, R6.reuse, 0x1, P0 ;  /* 0x000000010600780c */ /* 0x040fe20000704270 */
[----:B------:R-:W-:Y:S01]  /*f930*/  UP2UR UR40, UPR, URZ, 0x10 ;  /* 0x000000103f287883 */ /* 0x000fe20008000000 */
[C---:B------:R-:W-:Y:S01]  /*f940*/  ISETP.GT.AND P1, PT, R6.reuse, RZ, P1 ;  /* 0x000000ff0600720c */ /* 0x040fe20000f24270 */
[----:B------:R-:W-:Y:S01]  /*f950*/  UISETP.NE.AND UP4, UPT, UR31, URZ, UPT ;  /* 0x0000003f1f00728c */ /* 0x000fe2000bf85270 */
[C---:B------:R-:W-:Y:S01]  /*f960*/  ISETP.LT.OR P2, PT, R7.reuse, 0x2, P0 ;  /* 0x000000020700780c */ /* 0x040fe20000741670 */
[----:B------:R-:W-:Y:S01]  /*f970*/  UP2UR UR39, UPR, URZ, 0x8 ;  /* 0x000000083f277883 */ /* 0x000fe20008000000 */
[----:B------:R-:W-:Y:S01]  /*f980*/  ISETP.LT.OR P3, PT, R7, 0x1, P1 ;  /* 0x000000010700780c */ /* 0x000fe20000f61670 */
[----:B------:R-:W-:Y:S01]  /*f990*/  UISETP.NE.AND UP3, UPT, UR30, URZ, UPT ;  /* 0x0000003f1e00728c */ /* 0x000fe2000bf65270 */
[----:B------:R-:W-:Y:S01]  /*f9a0*/  PLOP3.LUT P1, PT, PT, PT, UP5, 0x40, 0x0 ;  /* 0x000000000000781c */ /* 0x000fe20003f2e858 */
[----:B------:R-:W-:Y:S01]  /*f9b0*/  UP2UR UR37, UPR, URZ, 0x2 ;  /* 0x000000023f257883 */ /* 0x000fe20008000000 */
[----:B------:R-:W-:Y:S01]  /*f9c0*/  PLOP3.LUT P0, PT, PT, PT, UP6, 0x40, 0x0 ;  /* 0x000000000000781c */ /* 0x000fe20003f0e868 */
[----:B------:R-:W-:Y:S01]  /*f9d0*/  UISETP.NE.AND UP6, UPT, UR29, URZ, UPT ;  /* 0x0000003f1d00728c */ /* 0x000fe2000bfc5270 */
[----:B------:R-:W-:Y:S01]  /*f9e0*/  FSEL R18, R95, -INF , !P2 ;  /* 0xff8000005f127808 */ /* 0x000fe20005000000 */
[----:B------:R-:W-:Y:S01]  /*f9f0*/  UISETP.NE.AND UP1, UPT, UR28, URZ, UPT ;  /* 0x0000003f1c00728c */ /* 0x000fe2000bf25270 */
[C---:B------:R-:W-:Y:S01]  /*fa00*/  ISETP.GT.AND P2, PT, R6.reuse, 0x8, P1 ;  /* 0x000000080600780c */ /* 0x040fe20000f44270 */
[----:B------:R-:W-:Y:S01]  /*fa10*/  UP2UR UR38, UPR, URZ, 0x4 ;  /* 0x000000043f267883 */ /* 0x000fe20008000000 */
[----:B------:R-:W-:Y:S01]  /*fa20*/  ISETP.GT.AND P1, PT, R6, 0x9, P0 ;  /* 0x000000090600780c */ /* 0x000fe20000724270 */
[----:B------:R-:W-:Y:S01]  /*fa30*/  UISETP.NE.AND UP2, UPT, UR27, URZ, UPT ;  /* 0x0000003f1b00728c */ /* 0x000fe2000bf45270 */
[----:B------:R-:W-:Y:S01]  /*fa40*/  PLOP3.LUT P0, PT, PT, PT, UP4, 0x40, 0x0 ;  /* 0x000000000000781c */ /* 0x000fe20003f0e848 */
[----:B------:R-:W-:Y:S01]  /*fa50*/  UP2UR UR44, UPR, URZ, 0x10 ;  /* 0x000000103f2c7883 */ /* 0x000fe20008000000 */
[----:B------:R-:W-:Y:S01]  /*fa60*/  FSEL R14, R94, -INF , !P3 ;  /* 0xff8000005e0e7808 */ /* 0x000fe20005800000 */
[----:B------:R-:W-:Y:S01]  /*fa70*/  UISETP.NE.AND UP4, UPT, UR32, URZ, UPT ;  /* 0x0000003f2000728c */ /* 0x000fe2000bf85270 */
[----:B------:R-:W-:-:S02]  /*fa80*/  PLOP3.LUT P3, PT, PT, PT, UP3, 0x40, 0x0 ;  /* 0x000000000000781c */ /* 0x000fc40003f6e838 */
[C---:B------:R-:W-:Y:S02]  /*fa90*/  ISETP.LT.OR P4, PT, R7.reuse, 0x9, P2 ;  /* 0x000000090700780c */ /* 0x040fe40001781670 */
[C---:B------:R-:W-:Y:S02]  /*faa0*/  ISETP.LT.OR P2, PT, R7.reuse, 0xa, P1 ;  /* 0x0000000a0700780c */ /* 0x040fe40000f41670 */
[C---:B------:R-:W-:Y:S02]  /*fab0*/  ISETP.GT.AND P1, PT, R6.reuse, 0x10, P0 ;  /* 0x000000100600780c */ /* 0x040fe40000724270 */
[----:B------:R-:W-:Y:S02]  /*fac0*/  ISETP.GT.AND P0, PT, R6, 0x11, P3 ;  /* 0x000000110600780c */ /* 0x000fe40001f04270 */
[----:B------:R-:W-:Y:S02]  /*fad0*/  ISETP.LT.OR P3, PT, R7, 0x11, P1 ;  /* 0x000000110700780c */ /* 0x000fe40000f61670 */
[----:B------:R-:W-:-:S02]  /*fae0*/  FSEL R21, R91, -INF , !P2 ;  /* 0xff8000005b157808 */ /* 0x000fc40005000000 */
[----:B------:R-:W-:Y:S01]  /*faf0*/  PLOP3.LUT P1, PT, PT, PT, UP6, 0x40, 0x0 ;  /* 0x000000000000781c */ /* 0x000fe20003f2e868 */
[----:B------:R-:W-:Y:S01]  /*fb00*/  UISETP.NE.AND UP6, UPT, UR43, URZ, UPT ;  /* 0x0000003f2b00728c */ /* 0x000fe2000bfc5270 */
[----:B------:R-:W-:Y:S01]  /*fb10*/  ISETP.LT.OR P2, PT, R7, 0x12, P0 ;  /* 0x000000120700780c */ /* 0x000fe20000741670 */
[----:B------:R-:W-:Y:S01]  /*fb20*/  UP2UR UR43, UPR, URZ, 0x2 ;  /* 0x000000023f2b7883 */ /* 0x000fe20008000000 */
[----:B------:R-:W-:Y:S01]  /*fb30*/  PLOP3.LUT P0, PT, PT, PT, UP1, 0x40, 0x0 ;  /* 0x000000000000781c */ /* 0x000fe20003f0e818 */
[----:B------:R-:W-:Y:S01]  /*fb40*/  UISETP.NE.AND UP1, UPT, UR35, URZ, UPT ;  /* 0x0000003f2300728c */ /* 0x000fe2000bf25270 */
[----:B------:R-:W-:Y:S02]  /*fb50*/  FSEL R27, R83, -INF , !P2 ;  /* 0xff800000531b7808 */ /* 0x000fe40005000000 */
[----:B------:R-:W-:Y:S02]  /*fb60*/  FSEL R25, R82, -INF , !P3 ;  /* 0xff80000052197808 */ /* 0x000fe40005800000 */
[----:B------:R-:W-:-:S02]  /*fb70*/  ISETP.GT.AND P3, PT, R6, 0x18, P1 ;  /* 0x000000180600780c */ /* 0x000fc40000f64270 */
[----:B------:R-:W-:Y:S01]  /*fb80*/  PLOP3.LUT P2, PT, PT, PT, UP1, 0x40, 0x0 ;  /* 0x000000000000781c */ /* 0x000fe20003f4e818 */
[----:B------:R-:W-:Y:S01]  /*fb90*/  UISETP.NE.AND UP1, UPT, UR29, URZ, UPT ;  /* 0x0000003f1d00728c */ /* 0x000fe2000bf25270 */
[----:B------:R-:W-:Y:S02]  /*fba0*/  ISETP.GT.AND P1, PT, R6, 0x19, P0 ;  /* 0x000000190600780c */ /* 0x000fe40000724270 */
[----:B------:R-:W-:Y:S01]  /*fbb0*/  PLOP3.LUT P0, PT, PT, PT, UP0, 0x40, 0x0 ;  /* 0x000000000000781c */ /* 0x000fe20003f0e808 */
[----:B------:R-:W-:Y:S01]  /*fbc0*/  UISETP.NE.AND UP0, UPT, UR25, URZ, UPT ;  /* 0x0000003f1900728c */ /* 0x000fe2000bf05270 */
[----:B------:R-:W-:Y:S02]  /*fbd0*/  FSEL R20, R90, -INF , !P4 ;  /* 0xff8000005a147808 */ /* 0x000fe40006000000 */
[----:B------:R-:W-:Y:S02]  /*fbe0*/  ISETP.GT.AND P2, PT, R3, RZ, P2 ;  /* 0x000000ff0300720c */ /* 0x000fe40001744270 */
[----:B------:R-:W-:-:S02]  /*fbf0*/  ISETP.LT.OR P4, PT, R7, 0x19, P3 ;  /* 0x000000190700780c */ /* 0x000fc40001f81670 */
[----:B------:R-:W-:Y:S02]  /*fc00*/  ISETP.LT.OR P3, PT, R7, 0x1a, P1 ;  /* 0x0000001a0700780c */ /* 0x000fe40000f61670 */
[----:B------:R-:W-:Y:S02]  /*fc10*/  ISETP.GT.AND P0, PT, R3, 0x1, P0 ;  /* 0x000000010300780c */ /* 0x000fe40000704270 */
[----:B------:R-:W-:Y:S02]  /*fc20*/  ISETP.LT.OR P1, PT, R5, 0x1, P2 ;  /* 0x000000010500780c */ /* 0x000fe40001721670 */
[----:B------:R-:W-:Y:S02]  /*fc30*/  PLOP3.LUT P2, PT, PT, PT, UP2, 0x40, 0x0 ;  /* 0x000000000000781c */ /* 0x000fe40003f4e828 */
[----:B------:R-:W-:Y:S02]  /*fc40*/  FSEL R37, R79, -INF , !P3 ;  /* 0xff8000004f257808 */ /* 0x000fe40005800000 */
[----:B------:R-:W-:-:S02]  /*fc50*/  ISETP.LT.OR P3, PT, R5, 0x2, P0 ;  /* 0x000000020500780c */ /* 0x000fc40000761670 */
[----:B------:R-:W-:Y:S02]  /*fc60*/  FSEL R91, R172, -INF , !P1 ;  /* 0xff800000ac5b7808 */ /* 0x000fe40004800000 */
[----:B------:R-:W-:Y:S02]  /*fc70*/  PLOP3.LUT P0, PT, PT, PT, UP6, 0x40, 0x0 ;  /* 0x000000000000781c */ /* 0x000fe40003f0e868 */
[C---:B------:R-:W-:Y:S02]  /*fc80*/  ISETP.GT.AND P1, PT, R6.reuse, 0x20, P2 ;  /* 0x000000200600780c */ /* 0x040fe40001724270 */
[----:B------:R-:W-:Y:S02]  /*fc90*/  FSEL R93, R173, -INF , !P3 ;  /* 0xff800000ad5d7808 */ /* 0x000fe40005800000 */
[----:B------:R-:W-:Y:S02]  /*fca0*/  ISETP.GT.AND P3, PT, R6, 0x21, P0 ;  /* 0x000000210600780c */ /* 0x000fe40000764270 */
[----:B------:R-:W-:-:S02]  /*fcb0*/  ISETP.LT.OR P0, PT, R7, 0x21, P1 ;  /* 0x000000210700780c */ /* 0x000fc40000f01670 */
[----:B------:R-:W-:Y:S01]  /*fcc0*/  PLOP3.LUT P1, PT, PT, PT, UP4, 0x40, 0x0 ;  /* 0x000000000000781c */ /* 0x000fe20003f2e848 */
[----:B------:R-:W-:Y:S01]  /*fcd0*/  UISETP.NE.AND UP4, UPT, UR44, URZ, UPT ;  /* 0x0000003f2c00728c */ /* 0x000fe2000bf85270 */
[----:B------:R-:W-:Y:S01]  /*fce0*/  PLOP3.LUT P2, PT, PT, PT, UP5, 0x40, 0x0 ;  /* 0x000000000000781c */ /* 0x000fe20003f4e858 */
[----:B------:R-:W-:Y:S01]  /*fcf0*/  UISETP.NE.AND UP5, UPT, UR24, URZ, UPT ;  /* 0x0000003f1800728c */ /* 0x000fe2000bfa5270 */
[----:B------:R-:W-:Y:S02]  /*fd00*/  FSEL R88, R74, -INF , !P0 ;  /* 0xff8000004a587808 */ /* 0x000fe40004000000 */
[----:B------:R-:W-:Y:S02]  /*fd10*/  ISETP.GT.AND P2, PT, R3, 0x8, P2 ;  /* 0x000000080300780c */ /* 0x000fe40001744270 */
[----:B------:R-:W-:Y:S01]  /*fd20*/  PLOP3.LUT P0, PT, PT, PT, UP4, 0x40, 0x0 ;  /* 0x000000000000781c */ /* 0x000fe20003f0e848 */
[----:B------:R-:W-:Y:S01]  /*fd30*/  UISETP.NE.AND UP4, UPT, UR23, URZ, UPT ;  /* 0x0000003f1700728c */ /* 0x000fe2000bf85270 */
[----:B------:R-:W-:-:S02]  /*fd40*/  FSEL R36, R78, -INF , !P4 ;  /* 0xff8000004e247808 */ /* 0x000fc40006000000 */
[----:B------:R-:W-:Y:S02]  /*fd50*/  ISETP.GT.AND P1, PT, R3, 0x9, P1 ;  /* 0x000000090300780c */ /* 0x000fe40000f24270 */
[----:B------:R-:W-:Y:S02]  /*fd60*/  ISETP.LT.OR P4, PT, R7, 0x22, P3 ;  /* 0x000000220700780c */ /* 0x000fe40001f81670 */
[----:B------:R-:W-:Y:S02]  /*fd70*/  ISETP.LT.OR P3, PT, R5, 0x9, P2 ;  /* 0x000000090500780c */ /* 0x000fe40001761670 */
[----:B------:R-:W-:Y:S02]  /*fd80*/  ISETP.GT.AND P2, PT, R3, 0x10, P0 ;  /* 0x000000100300780c */ /* 0x000fe40000744270 */
[----:B------:R-:W-:Y:S02]  /*fd90*/  ISETP.LT.OR P0, PT, R5, 0xa, P1 ;  /* 0x0000000a0500780c */ /* 0x000fe40000f01670 */
[----:B------:R-:W-:-:S02]  /*fda0*/  PLOP3.LUT P1, PT, PT, PT, UP0, 0x40, 0x0 ;  /* 0x000000000000781c */ /* 0x000fc40003f2e808 */
[----:B------:R-:W-:Y:S02]  /*fdb0*/  FSEL R95, R85, -INF , !P0 ;  /* 0xff800000555f7808 */ /* 0x000fe40004000000 */
[----:B------:R-:W-:Y:S02]  /*fdc0*/  PLOP3.LUT P0, PT, PT, PT, UP5, 0x40, 0x0 ;  /* 0x000000000000781c */ /* 0x000fe40003f0e858 */
[----:B------:R-:W-:Y:S02]  /*fdd0*/  ISETP.GT.AND P1, PT, R6, 0x28, P1 ;  /* 0x000000280600780c */ /* 0x000fe40000f24270 */
[----:B------:R-:W-:Y:S02]  /*fde0*/  FSEL R94, R84, -INF , !P3 ;  /* 0xff800000545e7808 */ /* 0x000fe40005800000 */
[----:B------:R-:W-:Y:S02]  /*fdf0*/  ISETP.LT.OR P2, PT, R5, 0x11, P2 ;  /* 0x000000110500780c */ /* 0x000fe40001741670 */
[----:B------:R-:W-:-:S02]  /*fe00*/  ISETP.GT.AND P3, PT, R6, 0x29, P0 ;  /* 0x000000290600780c */ /* 0x000fc40000764270 */
[----:B------:R-:W-:Y:S02]  /*fe10*/  ISETP.LT.OR P0, PT, R7, 0x29, P1 ;  /* 0x000000290700780c */ /* 0x000fe40000f01670 */
[----:B------:R-:W-:Y:S01]  /*fe20*/  PLOP3.LUT P1, PT, PT, PT, UP1, 0x40, 0x0 ;  /* 0x000000000000781c */ /* 0x000fe20003f2e818 */
[----:B------:R-:W-:Y:S01]  /*fe30*/  UISETP.NE.AND UP1, UPT, UR43, URZ, UPT ;  /* 0x0000003f2b00728c */ /* 0x000fe2000bf25270 */
[----:B------:R-:W-:Y:S02]  /*fe40*/  FSEL R112, R120, -INF , !P2 ;  /* 0xff80000078707808 */ /* 0x000fe40005000000 */
[----:B------:R-:W-:Y:S01]  /*fe50*/  PLOP3.LUT P2, PT, PT, PT, UP3, 0x40, 0x0 ;  /* 0x000000000000781c */ /* 0x000fe20003f4e838 */
[----:B------:R-:W-:Y:S01]  /*fe60*/  UISETP.NE.AND UP3, UPT, UR22, URZ, UPT ;  /* 0x0000003f1600728c */ /* 0x000fe2000bf65270 */
[----:B------:R-:W-:Y:S02]  /*fe70*/  FSEL R90, R66, -INF , !P0 ;  /* 0xff800000425a7808 */ /* 0x000fe40004000000 */
[----:B------:R-:W-:-:S02]  /*fe80*/  ISETP.GT.AND P2, PT, R3, 0x11, P2 ;  /* 0x000000110300780c */ /* 0x000fc40001744270 */
[----:B------:R-:W-:Y:S01]  /*fe90*/  PLOP3.LUT P0, PT, PT, PT, UP1, 0x40, 0x0 ;  /* 0x000000000000781c */ /* 0x000fe20003f0e818 */
[----:B------:R-:W-:Y:S01]  /*fea0*/  UISETP.NE.AND UP1, UPT, UR20, URZ, UPT ;  /* 0x0000003f1400728c */ /* 0x000fe2000bf25270 */
[----:B------:R-:W-:Y:S02]  /*feb0*/  FSEL R89, R75, -INF , !P4 ;  /* 0xff8000004b597808 */ /* 0x000fe40006000000 */
[----:B------:R-:W-:Y:S02]  /*fec0*/  ISETP.GT.AND P1, PT, R3, 0x18, P1 ;  /* 0x000000180300780c */ /* 0x000fe40000f24270 */
[----:B------:R-:W-:Y:S02]  /*fed0*/  ISETP.LT.OR P4, PT, R7, 0x2a, P3 ;  /* 0x0000002a0700780c */ /* 0x000fe40001f81670 */
[----:B------:R-:W-:Y:S02]  /*fee0*/  ISETP.LT.OR P3, PT, R5, 0x12, P2 ;  /* 0x000000120500780c */ /* 0x000fe40001761670 */
[----:B------:R-:W-:-:S02]  /*fef0*/  ISETP.GT.AND P2, PT, R3, 0x19, P0 ;  /* 0x000000190300780c */ /* 0x000fc40000744270 */
[C---:B------:R-:W-:Y:S02]  /*ff00*/  ISETP.LT.OR P0, PT, R5.reuse, 0x19, P1 ;  /* 0x000000190500780c */ /* 0x040fe40000f01670 */
[----:B------:R-:W-:Y:S02]  /*ff10*/  PLOP3.LUT P1, PT, PT, PT, UP4, 0x40, 0x0 ;  /* 0x000000000000781c */ /* 0x000fe40003f2e848 */
[----:B------:R-:W-:Y:S02]  /*ff20*/  FSEL R114, R116, -INF , !P0 ;  /* 0xff80000074727808 */ /* 0x000fe40004000000 */
[----:B------:R-:W-:Y:S02]  /*ff30*/  ISETP.LT.OR P2, PT, R5, 0x1a, P2 ;  /* 0x0000001a0500780c */ /* 0x000fe40001741670 */
[----:B------:R-:W-:Y:S02]  /*ff40*/  PLOP3.LUT P0, PT, PT, PT, UP3, 0x40, 0x0 ;  /* 0x000000000000781c */ /* 0x000fe40003f0e838 */
[----:B------:R-:W-:-:S02]  /*ff50*/  ISETP.GT.AND P1, PT, R6, 0x30, P1 ;  /* 0x000000300600780c */ /* 0x000fc40000f24270 */
[----:B------:R-:W-:Y:S02]  /*ff60*/  FSEL R113, R121, -INF , !P3 ;  /* 0xff80000079717808 */ /* 0x000fe40005800000 */
[----:B------:R-:W-:Y:S02]  /*ff70*/  FSEL R115, R117, -INF , !P2 ;  /* 0xff80000075737808 */ /* 0x000fe40005000000 */
[----:B------:R-:W-:Y:S02]  /*ff80*/  ISETP.GT.AND P3, PT, R6, 0x31, P0 ;  /* 0x000000310600780c */ /* 0x000fe40000764270 */
[----:B------:R-:W-:Y:S01]  /*ff90*/  PLOP3.LUT P2, PT, PT, PT, UP2, 0x40, 0x0 ;  /* 0x000000000000781c */ /* 0x000fe20003f4e828 */
[----:B------:R-:W-:Y:S01]  /*ffa0*/  UISETP.NE.AND UP2, UPT, UR21, URZ, UPT ;  /* 0x0000003f1500728c */ /* 0x000fe2000bf45270 */
[----:B------:R-:W-:Y:S02]  /*ffb0*/  ISETP.LT.OR P0, PT, R7, 0x31, P1 ;  /* 0x000000310700780c */ /* 0x000fe40000f01670 */
[----:B------:R-:W-:Y:S01]  /*ffc0*/  PLOP3.LUT P1, PT, PT, PT, UP6, 0x40, 0x0 ;  /* 0x000000000000781c */ /* 0x000fe20003f2e868 */
[----:B------:R-:W-:Y:S01]  /*ffd0*/  UISETP.NE.AND UP6, UPT, UR42, URZ, UPT ;  /* 0x0000003f2a00728c */ /* 0x000fe2000bfc5270 */
[----:B------:R-:W-:-:S02]  /*ffe0*/  ISETP.GT.AND P2, PT, R3, 0x20, P2 ;  /* 0x000000200300780c */ /* 0x000fc40001744270 */
[----:B------:R-:W-:Y:S02]  /*fff0*/  FSEL R131, R62, -INF , !P0 ;  /* 0xff8000003e837808 */ /* 0x000fe40004000000 */
[----:B------:R-:W-:Y:S01]  /*10000*/  PLOP3.LUT P0, PT, PT, PT, UP0, 0x40, 0x0 ;  /* 0x000000000000781c */ /* 0x000fe20003f0e808 */
[----:B------:R-:W-:Y:S01]  /*10010*/  UISETP.NE.AND UP0, UPT, UR4, URZ, UPT ;  /* 0x0000003f0400728c */ /* 0x000fe2000bf05270 */
[----:B------:R-:W-:Y:S02]  /*10020*/  FSEL R92, R67, -INF , !P4 ;  /* 0xff800000435c7808 */ /* 0x000fe40006000000 */
[----:B------:R-:W-:Y:S02]  /*10030*/  ISETP.GT.AND P1, PT, R3, 0x21, P1 ;  /* 0x000000210300780c */ /* 0x000fe40000f24270 */
[----:B------:R-:W-:Y:S02]  /*10040*/  ISETP.LT.OR P4, PT, R7, 0x32, P3 ;  /* 0x000000320700780c */ /* 0x000fe40001f81670 */
[----:B------:R-:W-:-:S02]  /*10050*/  ISETP.LT.OR P3, PT, R5, 0x21, P2 ;  /* 0x000000210500780c */ /* 0x000fc40001761670 */
[----:B------:R-:W-:Y:S02]  /*10060*/  ISETP.GT.AND P2, PT, R3, 0x28, P0 ;  /* 0x000000280300780c */ /* 0x000fe40000744270 */
[----:B------:R-:W-:Y:S02]  /*10070*/  ISETP.LT.OR P0, PT, R5, 0x22, P1 ;  /* 0x000000220500780c */ /* 0x000fe40000f01670 */
[----:B------:R-:W-:Y:S02]  /*10080*/  PLOP3.LUT P1, PT, PT, PT, UP2, 0x40, 0x0 ;  /* 0x000000000000781c */ /* 0x000fe40003f2e828 */
[----:B------:R-:W-:Y:S02]  /*10090*/  FSEL R166, R157, -INF , !P0 ;  /* 0xff8000009da67808 */ /* 0x000fe40004000000 */
[----:B------:R-:W-:Y:S02]  /*100a0*/  ISETP.LT.OR P2, PT, R5, 0x29, P2 ;  /* 0x000000290500780c */ /* 0x000fe40001741670 */
[----:B------:R-:W-:-:S02]  /*100b0*/  PLOP3.LUT P0, PT, PT, PT, UP1, 0x40, 0x0 ;  /* 0x000000000000781c */ /* 0x000fc40003f0e818 */
[----:B------:R-:W-:Y:S02]  /*100c0*/  ISETP.GT.AND P1, PT, R6, 0x38, P1 ;  /* 0x000000380600780c */ /* 0x000fe40000f24270 */
[----:B------:R-:W-:Y:S02]  /*100d0*/  FSEL R165, R156, -INF , !P3 ;  /* 0xff8000009ca57808 */ /* 0x000fe40005800000 */
[----:B------:R-:W-:Y:S02]  /*100e0*/  FSEL R168, R108, -INF , !P2 ;  /* 0xff8000006ca87808 */ /* 0x000fe40005000000 */
[----:B------:R-:W-:Y:S02]  /*100f0*/  ISETP.GT.AND P3, PT, R6, 0x39, P0 ;  /* 0x000000390600780c */ /* 0x000fe40000764270 */
[----:B------:R-:W-:Y:S01]  /*10100*/  PLOP3.LUT P2, PT, PT, PT, UP5, 0x40, 0x0 ;  /* 0x000000000000781c */ /* 0x000fe20003f4e858 */
[----:B------:R-:W-:Y:S01]  /*10110*/  UISETP.NE.AND UP5, UPT, UR41, URZ, UPT ;  /* 0x0000003f2900728c */ /* 0x000fe2000bfa5270 */
[----:B------:R-:W-:-:S02]  /*10120*/  ISETP.LT.OR P0, PT, R7, 0x39, P1 ;  /* 0x000000390700780c */ /* 0x000fc40000f01670 */
[----:B------:R-:W-:Y:S01]  /*10130*/  PLOP3.LUT P1, PT, PT, PT, UP4, 0x40, 0x0 ;  /* 0x000000000000781c */ /* 0x000fe20003f2e848 */
[----:B------:R-:W-:Y:S01]  /*10140*/  UISETP.NE.AND UP4, UPT, UR40, URZ, UPT ;  /* 0x0000003f2800728c */ /* 0x000fe2000bf85270 */
[----:B------:R-:W-:Y:S02]  /*10150*/  ISETP.GT.AND P2, PT, R3, 0x29, P2 ;  /* 0x000000290300780c */ /* 0x000fe40001744270 */
[----:B------:R-:W-:Y:S02]  /*10160*/  FSEL R148, R58, -INF , !P0 ;  /* 0xff8000003a947808 */ /* 0x000fe40004000000 */
[----:B------:R-:W-:Y:S01]  /*10170*/  PLOP3.LUT P0, PT, PT, PT, UP3, 0x40, 0x0 ;  /* 0x000000000000781c */ /* 0x000fe20003f0e838 */
[----:B------:R-:W-:Y:S01]  /*10180*/  UISETP.NE.AND UP3, UPT, UR39, URZ, UPT ;  /* 0x0000003f2700728c */ /* 0x000fe2000bf65270 */
[----:B------:R-:W-:Y:S02]  /*10190*/  FSEL R149, R63, -INF , !P4 ;  /* 0xff8000003f957808 */ /* 0x000fe40006000000 */
[----:B------:R-:W-:-:S02]  /*101a0*/  ISETP.GT.AND P1, PT, R3, 0x30, P1 ;  /* 0x000000300300780c */ /* 0x000fc40000f24270 */
[----:B------:R-:W-:Y:S02]  /*101b0*/  ISETP.LT.OR P4, PT, R7, 0x3a, P3 ;  /* 0x0000003a0700780c */ /* 0x000fe40001f81670 */
[----:B------:R-:W-:Y:S02]  /*101c0*/  ISETP.LT.OR P3, PT, R5, 0x2a, P2 ;  /* 0x0000002a0500780c */ /* 0x000fe40001761670 */
[----:B------:R-:W-:Y:S02]  /*101d0*/  ISETP.GT.AND P2, PT, R3, 0x31, P0 ;  /* 0x000000310300780c */ /* 0x000fe40000744270 */
[----:B------:R-:W-:Y:S02]  /*101e0*/  ISETP.LT.OR P0, PT, R5, 0x31, P1 ;  /* 0x000000310500780c */ /* 0x000fe40000f01670 */
[----:B------:R-:W-:Y:S02]  /*101f0*/  PLOP3.LUT P1, PT, PT, PT, UP0, 0x40, 0x0 ;  /* 0x000000000000781c */ /* 0x000fe40003f2e808 */
[----:B------:R-:W-:-:S02]  /*10200*/  FSEL R199, R68, -INF , !P0 ;  /* 0xff80000044c77808 */ /* 0x000fc40004000000 */
[----:B------:R-:W-:Y:S02]  /*10210*/  ISETP.LT.OR P2, PT, R5, 0x32, P2 ;  /* 0x000000320500780c */ /* 0x000fe40001741670 */
[----:B------:R-:W-:Y:S02]  /*10220*/  PLOP3.LUT P0, PT, PT, PT, UP6, 0x40, 0x0 ;  /* 0x000000000000781c */ /* 0x000fe40003f0e868 */
[C---:B------:R-:W-:Y:S02]  /*10230*/  ISETP.GT.AND P1, PT, R6.reuse, 0x40, P1 ;  /* 0x000000400600780c */ /* 0x040fe40000f24270 */
[----:B------:R-:W-:Y:S02]  /*10240*/  FSEL R169, R109, -INF , !P3 ;  /* 0xff8000006da97808 */ /* 0x000fe40005800000 */
[----:B------:R-:W-:Y:S02]  /*10250*/  FSEL R198, R69, -INF , !P2 ;  /* 0xff80000045c67808 */ /* 0x000fe40005000000 */
[----:B------:R-:W-:-:S02]  /*10260*/  ISETP.GT.AND P3, PT, R6, 0x41, P0 ;  /* 0x000000410600780c */ /* 0x000fc40000764270 */
[----:B------:R-:W-:Y:S01]  /*10270*/  PLOP3.LUT P2, PT, PT, PT, UP2, 0x40, 0x0 ;  /* 0x000000000000781c */ /* 0x000fe20003f4e828 */
[----:B------:R-:W-:Y:S01]  /*10280*/  UISETP.NE.AND UP2, UPT, UR38, URZ, UPT ;  /* 0x0000003f2600728c */ /* 0x000fe2000bf45270 */
[----:B------:R-:W-:Y:S02]  /*10290*/  ISETP.LT.OR P0, PT, R7, 0x41, P1 ;  /* 0x000000410700780c */ /* 0x000fe40000f01670 */
[----:B------:R-:W-:Y:S01]  /*102a0*/  PLOP3.LUT P1, PT, PT, PT, UP1, 0x40, 0x0 ;  /* 0x000000000000781c */ /* 0x000fe20003f2e818 */
[----:B------:R-:W-:Y:S01]  /*102b0*/  UISETP.NE.AND UP1, UPT, UR37, URZ, UPT ;  /* 0x0000003f2500728c */ /* 0x000fe2000bf25270 */
[----:B------:R-:W-:Y:S02]  /*102c0*/  ISETP.GT.AND P2, PT, R3, 0x38, P2 ;  /* 0x000000380300780c */ /* 0x000fe40001744270 */
[----:B------:R-:W-:Y:S02]  /*102d0*/  FSEL R152, R54, -INF , !P0 ;  /* 0xff80000036987808 */ /* 0x000fe40004000000 */
[----:B------:R-:W-:Y:S01]  /*102e0*/  PLOP3.LUT P0, PT, PT, PT, UP0, 0x40, 0x0 ;  /* 0x000000000000781c */ /* 0x000fe20003f0e808 */
[----:B------:R-:W-:Y:S01]  /*102f0*/  UISETP.NE.AND UP0, UPT, UR36, URZ, UPT ;  /* 0x0000003f2400728c */ /* 0x000fe2000bf05270 */
[----:B------:R-:W-:Y:S01]  /*10300*/  FSEL R150, R59, -INF , !P4 ;  /* 0xff8000003b967808 */ /* 0x000fe20006000000 */
[----:B------:R-:W-:Y:S01]  /*10310*/  UP2UR UR36, UPR, URZ, 0x40 ;  /* 0x000000403f247883 */ /* 0x000fe20008000000 */
[----:B------:R-:W-:-:S02]  /*10320*/  ISETP.GT.AND P1, PT, R3, 0x39, P1 ;  /* 0x000000390300780c */ /* 0x000fc40000f24270 */
[----:B------:R-:W-:Y:S02]  /*10330*/  ISETP.LT.OR P4, PT, R7, 0x42, P3 ;  /* 0x000000420700780c */ /* 0x000fe40001f81670 */
[----:B------:R-:W-:Y:S02]  /*10340*/  ISETP.LT.OR P3, PT, R5, 0x39, P2 ;  /* 0x000000390500780c */ /* 0x000fe40001761670 */
[----:B------:R-:W-:Y:S02]  /*10350*/  ISETP.GT.AND P2, PT, R3, 0x40, P0 ;  /* 0x000000400300780c */ /* 0x000fe40000744270 */
[----:B------:R-:W-:Y:S02]  /*10360*/  ISETP.LT.OR P0, PT, R5, 0x3a, P1 ;  /* 0x0000003a0500780c */ /* 0x000fe40000f01670 */
[----:B------:R-:W-:Y:S02]  /*10370*/  PLOP3.LUT P1, PT, PT, PT, UP5, 0x40, 0x0 ;  /* 0x000000000000781c */ /* 0x000fe40003f2e858 */
[----:B------:R-:W-:-:S02]  /*10380*/  FSEL R200, R105, -INF , !P0 ;  /* 0xff80000069c87808 */ /* 0x000fc40004000000 */
[----:B------:R-:W-:Y:S02]  /*10390*/  PLOP3.LUT P0, PT, PT, PT, UP4, 0x40, 0x0 ;  /* 0x000000000000781c */ /* 0x000fe40003f0e848 */
[----:B------:R-:W-:Y:S02]  /*103a0*/  ISETP.GT.AND P1, PT, R6, 0x48, P1 ;  /* 0x000000480600780c */ /* 0x000fe40000f24270 */
[----:B------:R-:W-:Y:S02]  /*103b0*/  ISETP.LT.OR P2, PT, R5, 0x41, P2 ;  /* 0x000000410500780c */ /* 0x000fe40001741670 */
[----:B------:R-:W-:Y:S02]  /*103c0*/  FSEL R195, R104, -INF , !P3 ;  /* 0xff80000068c37808 */ /* 0x000fe40005800000 */
[----:B------:R-:W-:Y:S02]  /*103d0*/  ISETP.GT.AND P3, PT, R6, 0x49, P0 ;  /* 0x000000490600780c */ /* 0x000fe40000764270 */
[----:B------:R-:W-:-:S02]  /*103e0*/  ISETP.LT.OR P1, PT, R7, 0x49, P1 ;  /* 0x000000490700780c */ /* 0x000fc40000f21670 */
[----:B------:R-:W-:Y:S02]  /*103f0*/  FSEL R212, R132, -INF , !P2 ;  /* 0xff80000084d47808 */ /* 0x000fe40005000000 */
[----:B------:R-:W-:Y:S01]  /*10400*/  PLOP3.LUT P2, PT, PT, PT, UP6, 0x40, 0x0 ;  /* 0x000000000000781c */ /* 0x000fe20003f4e868 */
[----:B------:R-:W-:Y:S01]  /*10410*/  UISETP.NE.AND UP6, UPT, UR12, URZ, UPT ;  /* 0x0000003f0c00728c */ /* 0x000fe2000bfc5270 */
[----:B------:R-:W-:Y:S02]  /*10420*/  PLOP3.LUT P0, PT, PT, PT, UP5, 0x40, 0x0 ;  /* 0x000000000000781c */ /* 0x000fe40003f0e858 */
[----:B------:R-:W-:Y:S02]  /*10430*/  ISETP.LT.OR P3, PT, R7, 0x4a, P3 ;  /* 0x0000004a0700780c */ /* 0x000fe40001f61670 */
[----:B------:R-:W-:Y:S02]  /*10440*/  FSEL R160, R50, -INF , !P1 ;  /* 0xff80000032a07808 */ /* 0x000fe40004800000 */
[----:B------:R-:W-:-:S02]  /*10450*/  PLOP3.LUT P1, PT, PT, PT, UP3, 0x40, 0x0 ;  /* 0x000000000000781c */ /* 0x000fc40003f2e838 */
[C---:B------:R-:W-:Y:S02]  /*10460*/  ISETP.GT.AND P2, PT, R3.reuse, 0x41, P2 ;  /* 0x000000410300780c */ /* 0x040fe40001744270 */
[----:B------:R-:W-:Y:S02]  /*10470*/  ISETP.GT.AND P0, PT, R3, 0x48, P0 ;  /* 0x000000480300780c */ /* 0x000fe40000704270 */
[----:B------:R-:W-:Y:S02]  /*10480*/  FSEL R161, R51, -INF , !P3 ;  /* 0xff80000033a17808 */ /* 0x000fe40005800000 */
[----:B------:R-:W-:Y:S02]  /*10490*/  ISETP.GT.AND P3, PT, R6, 0x50, P1 ;  /* 0x000000500600780c */ /* 0x000fe40000f64270 */
[C---:B------:R-:W-:Y:S02]  /*104a0*/  ISETP.LT.OR P2, PT, R5.reuse, 0x42, P2 ;  /* 0x000000420500780c */ /* 0x040fe40001741670 */
[----:B------:R-:W-:-:S02]  /*104b0*/  ISETP.LT.OR P1, PT, R5, 0x49, P0 ;  /* 0x000000490500780c */ /* 0x000fc40000721670 */
[----:B------:R-:W-:Y:S02]  /*104c0*/  PLOP3.LUT P0, PT, PT, PT, UP2, 0x40, 0x0 ;  /* 0x000000000000781c */ /* 0x000fe40003f0e828 */
[----:B------:R-:W-:Y:S02]  /*104d0*/  FSEL R208, R133, -INF , !P2 ;  /* 0xff80000085d07808 */ /* 0x000fe40005000000 */
[----:B------:R-:W-:Y:S02]  /*104e0*/  ISETP.LT.OR P3, PT, R7, 0x51, P3 ;  /* 0x000000510700780c */ /* 0x000fe40001f61670 */
[----:B------:R-:W-:Y:S02]  /*104f0*/  FSEL R211, R100, -INF , !P1 ;  /* 0xff80000064d37808 */ /* 0x000fe40004800000 */
[----:B------:R-:W-:Y:S02]  /*10500*/  FSEL R154, R55, -INF , !P4 ;  /* 0xff800000379a7808 */ /* 0x000fe40006000000 */
[----:B------:R-:W-:-:S02]  /*10510*/  PLOP3.LUT P2, PT, PT, PT, UP4, 0x40, 0x0 ;  /* 0x000000000000781c */ /* 0x000fc40003f4e848 */
[----:B------:R-:W-:Y:S02]  /*10520*/  ISETP.GT.AND P1, PT, R6, 0x51, P0 ;  /* 0x000000510600780c */ /* 0x000fe40000724270 */
[----:B------:R-:W-:Y:S02]  /*10530*/  PLOP3.LUT P4, PT, PT, PT, UP3, 0x40, 0x0 ;  /* 0x000000000000781c */ /* 0x000fe40003f8e838 */
[----:B------:R-:W-:Y:S02]  /*10540*/  PLOP3.LUT P0, PT, PT, PT, UP2, 0x40, 0x0 ;  /* 0x000000000000781c */ /* 0x000fe40003f0e828 */
[----:B------:R-:W-:Y:S02]  /*10550*/  FSEL R192, R34, -INF , !P3 ;  /* 0xff80000022c07808 */ /* 0x000fe40005800000 */
[----:B------:R-:W-:Y:S02]  /*10560*/  ISETP.GT.AND P2, PT, R3, 0x49, P2 ;  /* 0x000000490300780c */ /* 0x000fe40001744270 */
[----:B------:R-:W-:-:S02]  /*10570*/  ISETP.LT.OR P3, PT, R7, 0x52, P1 ;  /* 0x000000520700780c */ /* 0x000fc40000f61670 */
[C---:B------:R-:W-:Y:S02]  /*10580*/  ISETP.GT.AND P1, PT, R3.reuse, 0x50, P4 ;  /* 0x000000500300780c */ /* 0x040fe40002724270 */
[----:B------:R-:W-:Y:S02]  /*10590*/  ISETP.GT.AND P0, PT, R3, 0x51, P0 ;  /* 0x000000510300780c */ /* 0x000fe40000704270 */
[C---:B------:R-:W-:Y:S02]  /*105a0*/  ISETP.LT.OR P2, PT, R5.reuse, 0x4a, P2 ;  /* 0x0000004a0500780c */ /* 0x040fe40001741670 */
[C---:B------:R-:W-:Y:S02]  /*105b0*/  ISETP.LT.OR P1, PT, R5.reuse, 0x51, P1 ;  /* 0x000000510500780c */ /* 0x040fe40000f21670 */
[----:B------:R-:W-:Y:S02]  /*105c0*/  ISETP.LT.OR P0, PT, R5, 0x52, P0 ;  /* 0x000000520500780c */ /* 0x000fe40000701670 */
[----:B------:R-:W-:-:S02]  /*105d0*/  FSEL R205, R101, -INF , !P2 ;  /* 0xff80000065cd7808 */ /* 0x000fc40005000000 */
[----:B------:R-:W-:Y:S02]  /*105e0*/  PLOP3.LUT P2, PT, PT, PT, UP1, 0x40, 0x0 ;  /* 0x000000000000781c */ /* 0x000fe40003f4e818 */
[----:B------:R-:W-:Y:S02]  /*105f0*/  FSEL R207, R124, -INF , !P1 ;  /* 0xff8000007ccf7808 */ /* 0x000fe40004800000 */
[----:B------:R-:W-:Y:S02]  /*10600*/  PLOP3.LUT P1, PT, PT, PT, UP1, 0x40, 0x0 ;  /* 0x000000000000781c */ /* 0x000fe40003f2e818 */
[----:B------:R-:W-:Y:S02]  /*10610*/  FSEL R210, R125, -INF , !P0 ;  /* 0xff8000007dd27808 */ /* 0x000fe40004000000 */
[----:B------:R-:W-:Y:S02]  /*10620*/  PLOP3.LUT P0, PT, PT, PT, UP0, 0x40, 0x0 ;  /* 0x000000000000781c */ /* 0x000fe40003f0e808 */
[----:B------:R-:W-:-:S02]  /*10630*/  FSEL R191, R35, -INF , !P3 ;  /* 0xff80000023bf7808 */ /* 0x000fc40005800000 */
[----:B------:R-:W-:Y:S02]  /*10640*/  PLOP3.LUT P3, PT, PT, PT, UP0, 0x40, 0x0 ;  /* 0x000000000000781c */ /* 0x000fe40003f6e808 */
[C---:B------:R-:W-:Y:S02]  /*10650*/  ISETP.GT.AND P4, PT, R3.reuse, 0x58, P2 ;  /* 0x000000580300780c */ /* 0x040fe40001784270 */
[----:B------:R-:W-:Y:S02]  /*10660*/  ISETP.GT.AND P2, PT, R6, 0x58, P1 ;  /* 0x000000580600780c */ /* 0x000fe40000f44270 */
[----:B------:R-:W-:Y:S01]  /*10670*/  ISETP.GT.AND P0, PT, R3, 0x59, P0 ;  /* 0x000000590300780c */ /* 0x000fe20000704270 */
[----:B-1----:R-:W-:Y:S01]  /*10680*/  IMAD.IADD R3, R10, 0x1, R8 ;  /* 0x000000010a037824 */ /* 0x002fe200078e0208 */
[----:B------:R-:W-:Y:S02]  /*10690*/  ISETP.GT.AND P1, PT, R6, 0x59, P3 ;  /* 0x000000590600780c */ /* 0x000fe40001f24270 */
[----:B------:R-:W-:-:S02]  /*106a0*/  ISETP.LT.OR P3, PT, R7, 0x59, P2 ;  /* 0x000000590700780c */ /* 0x000fc40001761670 */
[C---:B------:R-:W-:Y:S02]  /*106b0*/  ISETP.LT.OR P2, PT, R5.reuse, 0x5a, P0 ;  /* 0x0000005a0500780c */ /* 0x040fe40000741670 */
[----:B------:R-:W-:Y:S01]  /*106c0*/  PLOP3.LUT P0, PT, PT, PT, UP6, 0x40, 0x0 ;  /* 0x000000000000781c */ /* 0x000fe20003f0e868 */
[----:B------:R-:W-:Y:S01]  /*106d0*/  UISETP.NE.AND UP6, UPT, UR36, URZ, UPT ;  /* 0x0000003f2400728c */ /* 0x000fe2000bfc5270 */
[----:B------:R-:W-:Y:S02]  /*106e0*/  ISETP.LT.OR P4, PT, R5, 0x59, P4 ;  /* 0x000000590500780c */ /* 0x000fe40002781670 */
[----:B------:R-:W-:Y:S02]  /*106f0*/  ISETP.LT.OR P1, PT, R7, 0x5a, P1 ;  /* 0x0000005a0700780c */ /* 0x000fe40000f21670 */
[----:B------:R-:W-:Y:S01]  /*10700*/  IMNMX R5, R3, R11, PT ;  /* 0x0000000b03057217 */ /* 0x000fe20003800200 */
[----:B------:R-:W-:Y:S01]  /*10710*/  IMAD.IADD R3, R12, 0x1, R8 ;  /* 0x000000010c037824 */ /* 0x000fe200078e0208 */
[----:B------:R-:W-:-:S02]  /*10720*/  FSEL R190, R30, -INF , !P3 ;  /* 0xff8000001ebe7808 */ /* 0x000fc40005800000 */
        /* <DEDUP_REMOVED lines=16> */
.L_x_449:
[----:B------:R-:W-:-:S04]  /*10830*/  MOV R7, c[0x0][0x32c] ;  /* 0x0000cb0000077a02 */ /* 0x000fc80000000f00 */
[----:B------:R-:W-:-:S13]  /*10840*/  ISETP.NE.AND P0, PT, R7, 0x1, PT ;  /* 0x000000010700780c */ /* 0x000fda0003f05270 */
[----:B------:R-:W-:-:S05]  /*10850*/  @P0 IMAD.HI.U32 R7, R6, c[0x0][0x330], RZ ;  /* 0x0000cc0006070a27 */ /* 0x000fca00078e00ff */
[----:B------:R-:W-:Y:S02]  /*10860*/  @P0 SHF.R.U32.HI R6, RZ, c[0x0][0x334], R7 ;  /* 0x0000cd00ff060a19 */ /* 0x000fe40000011607 */
.L_x_450:
[----:B------:R-:W-:Y:S05]  /*10870*/  BSYNC B0 ;  /* 0x0000000000007941 */ /* 0x000fea0003800000 */
.L_x_448:
[----:B------:R-:W-:-:S05]  /*10880*/  IMAD R6, R6, c[0x0][0x32c], R13 ;  /* 0x0000cb0006067a24 */ /* 0x000fca00078e020d */
[----:B------:R-:W-:Y:S02]  /*10890*/  IADD3 R7, R6, c[0x0][0x32c], RZ ;  /* 0x0000cb0006077a10 */ /* 0x000fe40007ffe0ff */
[----:B------:R-:W-:Y:S02]  /*108a0*/  IMNMX R3, R3, R6, !PT ;  /* 0x0000000603037217 */ /* 0x000fe40007800200 */
[----:B------:R-:W-:Y:S02]  /*108b0*/  IMNMX R5, R5, R7, PT ;  /* 0x0000000705057217 */ /* 0x000fe40003800200 */
.L_x_447:
[----:B------:R-:W-:Y:S01]  /*108c0*/  FMNMX.FTZ R130, R15, R16, !PT ;  /* 0x000000100f827209 */ /* 0x000fe20007810000 */
[----:B------:R-:W-:Y:S01]  /*108d0*/  UP2UR UR36, UPR, URZ, 0x10 ;  /* 0x000000103f247883 */ /* 0x000fe20008000000 */
[----:B------:R-:W-:Y:S01]  /*108e0*/  STL [R1+0x3c], R225 ;  /* 0x00003ce101007387 */ /* 0x000fe20000100800 */
[----:B------:R-:W-:Y:S01]  /*108f0*/  UISETP.NE.AND UP4, UPT, UR33, URZ, UPT ;  /* 0x0000003f2100728c */ /* 0x000fe2000bf85270 */
[----:B------:R-:W-:Y:S01]  /*10900*/  FMNMX.FTZ R130, R17, R130, !PT ;  /* 0x0000008211827209 */ /* 0x000fe20007810000 */
[----:B------:R-:W-:Y:S01]  /*10910*/  UP2UR UR33, UPR, URZ, 0x8 ;  /* 0x000000083f217883 */ /* 0x000fe20008000000 */
[----:B------:R-:W-:Y:S01]  /*10920*/  STL [R1+0x38], R224 ;  /* 0x000038e001007387 */ /* 0x000fe20000100800 */
[----:B------:R-:W-:Y:S01]  /*10930*/  UISETP.NE.AND UP3, UPT, UR34, URZ, UPT ;  /* 0x0000003f2200728c */ /* 0x000fe2000bf65270 */
[----:B------:R-:W-:Y:S01]  /*10940*/  FMNMX.FTZ R130, R19, R130, !PT ;  /* 0x0000008213827209 */ /* 0x000fe20007810000 */
[----:B------:R-:W-:Y:S01]  /*10950*/  UP2UR UR34, UPR, URZ, 0x4 ;  /* 0x000000043f227883 */ /* 0x000fe20008000000 */
[----:B------:R-:W-:Y:S01]  /*10960*/  PLOP3.LUT P3, PT, PT, PT, UP4, 0x40, 0x0 ;  /* 0x000000000000781c */ /* 0x000fe20003f6e848 */
[----:B------:R-:W-:Y:S01]  /*10970*/  UISETP.NE.AND UP2, UPT, UR35, URZ, UPT ;  /* 0x0000003f2300728c */ /* 0x000fe2000bf45270 */
[----:B------:R-:W-:Y:S01]  /*10980*/  FMNMX.FTZ R130, R22, R130, !PT ;  /* 0x0000008216827209 */ /* 0x000fe20007810000 */
[----:B------:R-:W-:Y:S01]  /*10990*/  UP2UR UR35, UPR, URZ, 0x1 ;  /* 0x000000013f237883 */ /* 0x000fe20008000000 */
[----:B------:R-:W-:Y:S01]  /*109a0*/  PLOP3.LUT P2, PT, PT, PT, UP3, 0x40, 0x0 ;  /* 0x000000000000781c */ /* 0x000fe20003f4e838 */
[----:B------:R-:W-:Y:S01]  /*109b0*/  UISETP.NE.AND UP0, UPT, UR32, URZ, UPT ;  /* 0x0000003f2000728c */ /* 0x000fe2000bf05270 */
[----:B------:R-:W-:Y:S01]  /*109c0*/  FMNMX.FTZ R130, R23, R130, !PT ;  /* 0x0000008217827209 */ /* 0x000fe20007810000 */
[----:B------:R-:W-:Y:S01]  /*109d0*/  UISETP.NE.AND UP3, UPT, UR31, URZ, UPT ;  /* 0x0000003f1f00728c */ /* 0x000fe2000bf65270 */
[----:B------:R-:W-:Y:S01]  /*109e0*/  PLOP3.LUT P0, PT, PT, PT, UP2, 0x40, 0x0 ;  /* 0x000000000000781c */ /* 0x000fe20003f0e828 */
[----:B------:R-:W-:Y:S01]  /*109f0*/  UISETP.NE.AND UP2, UPT, UR30, URZ, UPT ;  /* 0x0000003f1e00728c */ /* 0x000fe2000bf45270 */
[----:B------:R-:W-:Y:S01]  /*10a00*/  FMNMX.FTZ R130, R24, R130, !PT ;  /* 0x0000008218827209 */ /* 0x000fe20007810000 */
[----:B------:R-:W-:Y:S01]  /*10a10*/  UP2UR UR37, UPR, URZ, 0x2 ;  /* 0x000000023f257883 */ /* 0x000fe20008000000 */
[----:B------:R-:W-:Y:S01]  /*10a20*/  ISETP.GT.AND P0, PT, R3, RZ, P0 ;  /* 0x000000ff0300720c */ /* 0x000fe20000704270 */
[----:B------:R-:W-:Y:S01]  /*10a30*/  UISETP.NE.AND UP1, UPT, UR29, URZ, UPT ;  /* 0x0000003f1d00728c */ /* 0x000fe2000bf25270 */
[----:B------:R-:W-:Y:S01]  /*10a40*/  FMNMX.FTZ R130, R26, R130, !PT ;  /* 0x000000821a827209 */ /* 0x000fe20007810000 */
[----:B------:R-:W-:Y:S01]  /*10a50*/  UISETP.NE.AND UP4, UPT, UR23, URZ, UPT ;  /* 0x0000003f1700728c */ /* 0x000fe2000bf85270 */
[----:B------:R-:W-:Y:S01]  /*10a60*/  ISETP.LT.OR P0, PT, R5, 0x1, P0 ;  /* 0x000000010500780c */ /* 0x000fe20000701670 */
[----:B------:R-:W-:Y:S01]  /*10a70*/  STL [R1+0x34], R223 ;  /* 0x000034df01007387 */ /* 0x000fe20000100800 */
[----:B------:R-:W-:Y:S01]  /*10a80*/  FMNMX.FTZ R130, R38, R130, !PT ;  /* 0x0000008226827209 */ /* 0x000fe20007810000 */
[----:B------:R-:W-:Y:S01]  /*10a90*/  IMAD.SHL.U32 R217, R0, 0x2, RZ ;  /* 0x0000000200d97824 */ /* 0x000fe200078e00ff */
[----:B------:R-:W-:Y:S01]  /*10aa0*/  FSEL R84, R174, -INF , !P0 ;  /* 0xff800000ae547808 */ /* 0x000fe20004000000 */
[----:B------:R-:W-:Y:S01]  /*10ab0*/  STL [R1+0x30], R222 ;  /* 0x000030de01007387 */ /* 0x000fe20000100800 */
[----:B------:R-:W-:Y:S01]  /*10ac0*/  FMNMX.FTZ R130, R40, R130, !PT ;  /* 0x0000008228827209 */ /* 0x000fe20007810000 */
[--C-:B------:R-:W-:Y:S01]  /*10ad0*/  IMAD R218, R4, 0x2, R217.reuse ;  /* 0x0000000204da7824 */ /* 0x100fe200078e02d9 */
[----:B------:R-:W-:Y:S01]  /*10ae0*/  ISETP.GT.AND P0, PT, R3, 0x1, P2 ;  /* 0x000000010300780c */ /* 0x000fe20001704270 */
[----:B------:R-:W-:Y:S01]  /*10af0*/  STL [R1+0x2c], R221 ;  /* 0x00002cdd01007387 */ /* 0x000fe20000100800 */
[----:B------:R-:W-:Y:S01]  /*10b00*/  FMNMX.FTZ R130, R44, R130, !PT ;  /* 0x000000822c827209 */ /* 0x000fe20007810000 */
[----:B------:R-:W-:Y:S01]  /*10b10*/  IMAD R220, R2, 0x2, R217 ;  /* 0x0000000202dc7824 */ /* 0x000fe200078e02d9 */
[----:B------:R-:W-:Y:S01]  /*10b20*/  ISETP.LT.OR P0, PT, R5, 0x2, P0 ;  /* 0x000000020500780c */ /* 0x000fe20000701670 */
[----:B------:R-:W-:Y:S01]  /*10b30*/  STL [R1+0x28], R216 ;  /* 0x000028d801007387 */ /* 0x000fe20000100800 */
[----:B------:R-:W-:-:S02]  /*10b40*/  FMNMX.FTZ R130, R45, R130, !PT ;  /* 0x000000822d827209 */ /* 0x000fc40007810000 */
[----:B------:R-:W-:Y:S01]  /*10b50*/  FSEL R85, R175, -INF , !P0 ;  /* 0xff800000af557808 */ /* 0x000fe20004000000 */
[----:B------:R-:W-:Y:S01]  /*10b60*/  LDSM.16.MT88.4 R72, [R220+0x100] ;  /* 0x00010000dc48783b */ /* 0x000fe20000004200 */
[----:B------:R-:W-:Y:S02]  /*10b70*/  FMNMX.FTZ R130, R140, R130, !PT ;  /* 0x000000828c827209 */ /* 0x000fe40007810000 */
[----:B------:R-:W-:Y:S01]  /*10b80*/  ISETP.GT.AND P0, PT, R3, 0x8, P3 ;  /* 0x000000080300780c */ /* 0x000fe20001f04270 */
[----:B------:R-:W-:Y:S01]  /*10b90*/  LDSM.16.MT88.4 R76, [R218+0x100] ;  /* 0x00010000da4c783b */ /* 0x000fe20000004200 */
[----:B------:R-:W-:Y:S02]  /*10ba0*/  FMNMX.FTZ R130, R141, R130, !PT ;  /* 0x000000828d827209 */ /* 0x000fe40007810000 */
[----:B------:R-:W-:Y:S01]  /*10bb0*/  ISETP.LT.OR P0, PT, R5, 0x9, P0 ;  /* 0x000000090500780c */ /* 0x000fe20000701670 */
[----:B------:R-:W-:Y:S01]  /*10bc0*/  LDSM.16.MT88.4 R64, [R217+0x900] ;  /* 0x00090000d940783b */ /* 0x000fe20000004200 */
[----:B------:R-:W-:-:S02]  /*10bd0*/  FMNMX.FTZ R130, R144, R130, !PT ;  /* 0x0000008290827209 */ /* 0x000fc40007810000 */
[----:B------:R-:W-:Y:S01]  /*10be0*/  PLOP3.LUT P5, PT, PT, PT, UP0, 0x40, 0x0 ;  /* 0x000000000000781c */ /* 0x000fe20003fae808 */
[----:B------:R-:W-:Y:S01]  /*10bf0*/  UISETP.NE.AND UP0, UPT, UR28, URZ, UPT ;  /* 0x0000003f1c00728c */ /* 0x000fe2000bf05270 */
[----:B------:R-:W-:Y:S01]  /*10c00*/  FMNMX.FTZ R130, R145, R130, !PT ;  /* 0x0000008291827209 */ /* 0x000fe20007810000 */
[----:B------:R-:W-:Y:S01]  /*10c10*/  LDSM.16.MT88.4 R60, [R220+0x900] ;  /* 0x00090000dc3c783b */ /* 0x000fe20000004200 */
[----:B------:R-:W-:Y:S02]  /*10c20*/  FSEL R86, R86, -INF , !P0 ;  /* 0xff80000056567808 */ /* 0x000fe40004000000 */
[----:B------:R-:W-:Y:S01]  /*10c30*/  FMNMX.FTZ R130, R146, R130, !PT ;  /* 0x0000008292827209 */ /* 0x000fe20007810000 */
[----:B------:R-:W-:Y:S01]  /*10c40*/  LDSM.16.MT88.4 R56, [R218+0x900] ;  /* 0x00090000da38783b */ /* 0x000fe20000004200 */
[----:B------:R-:W-:Y:S02]  /*10c50*/  ISETP.GT.AND P0, PT, R3, 0x9, P5 ;  /* 0x000000090300780c */ /* 0x000fe40002f04270 */
[----:B------:R-:W-:-:S02]  /*10c60*/  FMNMX.FTZ R130, R164, R130, !PT ;  /* 0x00000082a4827209 */ /* 0x000fc40007810000 */
[----:B------:R-:W-:Y:S02]  /*10c70*/  ISETP.LT.OR P0, PT, R5, 0xa, P0 ;  /* 0x0000000a0500780c */ /* 0x000fe40000701670 */
[----:B------:R-:W-:Y:S02]  /*10c80*/  FMNMX.FTZ R130, R163, R130, !PT ;  /* 0x00000082a3827209 */ /* 0x000fe40007810000 */
[----:B------:R-:W-:Y:S01]  /*10c90*/  PLOP3.LUT P4, PT, PT, PT, UP3, 0x40, 0x0 ;  /* 0x000000000000781c */ /* 0x000fe20003f8e838 */
[----:B------:R-:W-:Y:S01]  /*10ca0*/  UISETP.NE.AND UP3, UPT, UR27, URZ, UPT ;  /* 0x0000003f1b00728c */ /* 0x000fe2000bf65270 */
[----:B------:R-:W-:Y:S02]  /*10cb0*/  FMNMX.FTZ R130, R167, R130, !PT ;  /* 0x00000082a7827209 */ /* 0x000fe40007810000 */
[----:B------:R-:W-:Y:S02]  /*10cc0*/  FSEL R87, R87, -INF , !P0 ;  /* 0xff80000057577808 */ /* 0x000fe40004000000 */
[----:B------:R-:W-:-:S02]  /*10cd0*/  FMNMX.FTZ R130, R204, R130, !PT ;  /* 0x00000082cc827209 */ /* 0x000fc40007810000 */
[----:B------:R-:W-:Y:S02]  /*10ce0*/  ISETP.GT.AND P0, PT, R3, 0x10, P4 ;  /* 0x000000100300780c */ /* 0x000fe40002704270 */
[----:B------:R-:W-:Y:S02]  /*10cf0*/  FMNMX.FTZ R130, R203, R130, !PT ;  /* 0x00000082cb827209 */ /* 0x000fe40007810000 */
[----:B------:R-:W-:Y:S02]  /*10d00*/  ISETP.LT.OR P0, PT, R5, 0x11, P0 ;  /* 0x000000110500780c */ /* 0x000fe40000701670 */
[----:B------:R-:W-:Y:S02]  /*10d10*/  FMNMX.FTZ R130, R202, R130, !PT ;  /* 0x00000082ca827209 */ /* 0x000fe40007810000 */
[----:B------:R-:W-:Y:S02]  /*10d20*/  FSEL R96, R122, -INF , !P0 ;  /* 0xff8000007a607808 */ /* 0x000fe40004000000 */
[----:B------:R-:W-:-:S02]  /*10d30*/  FMNMX.FTZ R130, R201, R130, !PT ;  /* 0x00000082c9827209 */ /* 0x000fc40007810000 */
[----:B------:R-:W-:Y:S01]  /*10d40*/  PLOP3.LUT P2, PT, PT, PT, UP1, 0x40, 0x0 ;  /* 0x000000000000781c */ /* 0x000fe20003f4e818 */
[----:B------:R-:W-:Y:S01]  /*10d50*/  UISETP.NE.AND UP1, UPT, UR25, URZ, UPT ;  /* 0x0000003f1900728c */ /* 0x000fe2000bf25270 */
[----:B------:R-:W-:Y:S01]  /*10d60*/  PLOP3.LUT P5, PT, PT, PT, UP0, 0x40, 0x0 ;  /* 0x000000000000781c */ /* 0x000fe20003fae808 */
[----:B------:R-:W1:Y:S01]  /*10d70*/  SHFL.BFLY PT, R6, R130, 0x2, 0x1f ;  /* 0x0c401f0082067f89 */ /* 0x000e6200000e0000 */
[----:B------:R-:W-:Y:S01]  /*10d80*/  PLOP3.LUT P3, PT, PT, PT, UP3, 0x40, 0x0 ;  /* 0x000000000000781c */ /* 0x000fe20003f6e838 */
[----:B------:R-:W-:Y:S01]  /*10d90*/  UISETP.NE.AND UP0, UPT, UR24, URZ, UPT ;  /* 0x0000003f1800728c */ /* 0x000fe2000bf05270 */
[----:B------:R-:W-:Y:S01]  /*10da0*/  LEA R219, R2, R218, 0x1 ;  /* 0x000000da02db7211 */ /* 0x000fe200078e08ff */
[----:B------:R-:W-:-:S04]  /*10db0*/  UISETP.NE.AND UP3, UPT, UR22, URZ, UPT ;  /* 0x0000003f1600728c */ /* 0x000fc8000bf65270 */
[----:B------:R-:W-:Y:S01]  /*10dc0*/  PLOP3.LUT P4, PT, PT, PT, UP0, 0x40, 0x0 ;  /* 0x000000000000781c */ /* 0x000fe20003f8e808 */
[----:B------:R-:W-:Y:S01]  /*10dd0*/  UISETP.NE.AND UP0, UPT, UR4, URZ, UPT ;  /* 0x0000003f0400728c */ /* 0x000fe2000bf05270 */
[----:B------:R-:W-:Y:S04]  /*10de0*/  LDSM.16.MT88.4 R80, [R219+0x100] ;  /* 0x00010000db50783b */ /* 0x000fe80000004200 */
[----:B------:R-:W-:Y:S04]  /*10df0*/  LDSM.16.MT88.4 R52, [R219+0x900] ;  /* 0x00090000db34783b */ /* 0x000fe80000004200 */
[----:B------:R-:W-:Y:S01]  /*10e00*/  LDSM.16.MT88.4 R136, [R219+0x1100] ;  /* 0x00110000db88783b */ /* 0x000fe20000004200 */
[----:B-1----:R-:W-:-:S05]  /*10e10*/  FMNMX.FTZ R130, R130, R6, !PT ;  /* 0x0000000682827209 */ /* 0x002fca0007810000 */
[----:B------:R-:W1:Y:S02]  /*10e20*/  SHFL.BFLY PT, R6, R130, 0x1, 0x1f ;  /* 0x0c201f0082067f89 */ /* 0x000e6400000e0000 */
[----:B-1----:R-:W-:-:S04]  /*10e30*/  FMNMX.FTZ R130, R130, R6, !PT ;  /* 0x0000000682827209 */ /* 0x002fc80007810000 */
[C---:B------:R-:W-:Y:S01]  /*10e40*/  FSETP.NEU.FTZ.AND P1, PT, R130.reuse, -INF , PT ;  /* 0xff8000008200780b */ /* 0x040fe20003f3d000 */
[----:B------:R-:W-:-:S05]  /*10e50*/  FMUL.FTZ R7, R130, c[0x0][0x2d0] ;  /* 0x0000b40082077a20 */ /* 0x000fca0000410000 */
[----:B------:R-:W-:Y:S02]  /*10e60*/  FSEL R7, R7, RZ, P1 ;  /* 0x000000ff07077208 */ /* 0x000fe40000800000 */
[----:B------:R-:W-:Y:S01]  /*10e70*/  PLOP3.LUT P1, PT, PT, PT, UP2, 0x40, 0x0 ;  /* 0x000000000000781c */ /* 0x000fe20003f2e828 */
[----:B------:R-:W-:Y:S02]  /*10e80*/  UISETP.NE.AND UP2, UPT, UR26, URZ, UPT ;  /* 0x0000003f1a00728c */ /* 0x000fe4000bf45270 */
[----:B------:R-:W-:Y:S01]  /*10e90*/  FFMA.FTZ R9, R17, c[0x0][0x2d0], -R7 ;  /* 0x0000b40011097a23 */ /* 0x000fe20000010807 */
[----:B------:R-:W-:-:S03]  /*10ea0*/  ISETP.GT.AND P0, PT, R3, 0x11, P1 ;  /* 0x000000110300780c */ /* 0x000fc60000f04270 */
[----:B------:R-:W-:Y:S01]  /*10eb0*/  PLOP3.LUT P1, PT, PT, PT, UP2, 0x40, 0x0 ;  /* 0x000000000000781c */ /* 0x000fe20003f2e828 */
[----:B------:R-:W-:Y:S01]  /*10ec0*/  UISETP.NE.AND UP2, UPT, UR21, URZ, UPT ;  /* 0x0000003f1500728c */ /* 0x000fe2000bf45270 */
[----:B------:R-:W-:Y:S01]  /*10ed0*/  ISETP.LT.OR P0, PT, R5, 0x12, P0 ;  /* 0x000000120500780c */ /* 0x000fe20000701670 */
[----:B------:R-:W-:Y:S03]  /*10ee0*/  MUFU.EX2 R216, R9 ;  /* 0x0000000900d87308 */ /* 0x000fe60000000800 */
[----:B------:R-:W-:Y:S02]  /*10ef0*/  FSEL R97, R123, -INF , !P0 ;  /* 0xff8000007b617808 */ /* 0x000fe40004000000 */
[----:B------:R-:W-:Y:S01]  /*10f00*/  ISETP.GT.AND P0, PT, R3, 0x18, P2 ;  /* 0x000000180300780c */ /* 0x000fe20001704270 */
[----:B------:R-:W-:Y:S01]  /*10f10*/  LDSM.16.MT88.4 R120, [R220+0x1100] ;  /* 0x00110000dc78783b */ /* 0x000fe20000004200 */
[----:B------:R-:W-:Y:S01]  /*10f20*/  PLOP3.LUT P2, PT, PT, PT, UP1, 0x40, 0x0 ;  /* 0x000000000000781c */ /* 0x000fe20003f4e818 */
[----:B------:R-:W-:Y:S01]  /*10f30*/  UISETP.NE.AND UP1, UPT, UR20, URZ, UPT ;  /* 0x0000003f1400728c */ /* 0x000fe2000bf25270 */
[----:B------:R-:W-:-:S02]  /*10f40*/  ISETP.LT.OR P0, PT, R5, 0x19, P0 ;  /* 0x000000190500780c */ /* 0x000fc40000701670 */
[----:B------:R-:W-:Y:S02]  /*10f50*/  ULDC.64 UR20, c[0x0][0x2c8] ;  /* 0x0000b20000147ab9 */ /* 0x000fe40000000a00 */
[----:B------:R-:W-:Y:S02]  /*10f60*/  FSEL R98, R118, -INF , !P0 ;  /* 0xff80000076627808 */ /* 0x000fe40004000000 */
[----:B------:R-:W-:Y:S02]  /*10f70*/  ISETP.GT.AND P0, PT, R3, 0x19, P5 ;  /* 0x000000190300780c */ /* 0x000fe40002f04270 */
[----:B------:R-:W-:Y:S01]  /*10f80*/  PLOP3.LUT P5, PT, PT, PT, UP0, 0x40, 0x0 ;  /* 0x000000000000781c */ /* 0x000fe20003fae808 */
[----:B------:R-:W-:Y:S01]  /*10f90*/  UISETP.NE.AND UP0, UPT, UR35, URZ, UPT ;  /* 0x0000003f2300728c */ /* 0x000fe2000bf05270 */
[----:B------:R-:W-:-:S04]  /*10fa0*/  ISETP.LT.OR P0, PT, R5, 0x1a, P0 ;  /* 0x0000001a0500780c */ /* 0x000fc80000701670 */
        /* <DEDUP_REMOVED lines=19> */
[----:B------:R-:W-:Y:S02]  /*110e0*/  ISETP.LT.OR P0, PT, R5, 0x2a, P0 ;  /* 0x0000002a0500780c */ /* 0x000fe40000701670 */
[----:B------:R-:W-:Y:S02]  /*110f0*/  P2R R6, PR, RZ, 0x10 ;  /* 0x00000010ff067803 */ /* 0x000fe40000000000 */
[----:B------:R-:W-:-:S02]  /*11100*/  FSEL R162, R111, -INF , !P0 ;  /* 0xff8000006fa27808 */ /* 0x000fc40004000000 */
[----:B------:R-:W-:Y:S02]  /*11110*/  ISETP.GT.AND P0, PT, R3, 0x30, P3 ;  /* 0x000000300300780c */ /* 0x000fe40001f04270 */
[----:B------:R-:W-:Y:S01]  /*11120*/  PLOP3.LUT P3, PT, PT, PT, UP6, 0x40, 0x0 ;  /* 0x000000000000781c */ /* 0x000fe20003f6e868 */
[----:B------:R-:W-:Y:S01]  /*11130*/  UISETP.NE.AND UP6, UPT, UR12, URZ, UPT ;  /* 0x0000003f0c00728c */ /* 0x000fe2000bfc5270 */
[----:B------:R-:W-:Y:S02]  /*11140*/  ISETP.LT.OR P0, PT, R5, 0x31, P0 ;  /* 0x000000310500780c */ /* 0x000fe40000701670 */
[----:B------:R-:W-:Y:S01]  /*11150*/  PLOP3.LUT P4, PT, PT, PT, UP5, 0x40, 0x0 ;  /* 0x000000000000781c */ /* 0x000fe20003f8e858 */
[----:B------:R-:W-:Y:S01]  /*11160*/  UISETP.NE.AND UP5, UPT, UR13, URZ, UPT ;  /* 0x0000003f0d00728c */ /* 0x000fe2000bfa5270 */
[----:B------:R-:W-:Y:S02]  /*11170*/  FSEL R170, R70, -INF , !P0 ;  /* 0xff80000046aa7808 */ /* 0x000fe40004000000 */
[----:B------:R-:W-:-:S02]  /*11180*/  ISETP.GT.AND P0, PT, R3, 0x31, P1 ;  /* 0x000000310300780c */ /* 0x000fc40000f04270 */
[----:B------:R-:W-:Y:S02]  /*11190*/  ISETP.NE.AND P1, PT, R6, RZ, PT ;  /* 0x000000ff0600720c */ /* 0x000fe40003f25270 */
[----:B------:R-:W-:Y:S02]  /*111a0*/  FMNMX.FTZ R6, R14, R18, !PT ;  /* 0x000000120e067209 */ /* 0x000fe40007810000 */
[----:B------:R-:W-:Y:S02]  /*111b0*/  ISETP.LT.OR P0, PT, R5, 0x32, P0 ;  /* 0x000000320500780c */ /* 0x000fe40000701670 */
[----:B------:R-:W-:Y:S02]  /*111c0*/  FMNMX.FTZ R6, R20, R6, !PT ;  /* 0x0000000614067209 */ /* 0x000fe40007810000 */
[----:B------:R-:W-:Y:S02]  /*111d0*/  FSEL R171, R71, -INF , !P0 ;  /* 0xff80000047ab7808 */ /* 0x000fe40004000000 */
[----:B------:R-:W-:Y:S01]  /*111e0*/  FMNMX.FTZ R6, R21, R6, !PT ;  /* 0x0000000615067209 */ /* 0x000fe20007810000 */
[----:B------:R-:W-:Y:S01]  /*111f0*/  LDSM.16.MT88.4 R68, [R217+0x100] ;  /* 0x00010000d944783b */ /* 0x000fe20000004200 */
[----:B------:R-:W-:-:S02]  /*11200*/  ISETP.GT.AND P0, PT, R3, 0x38, P2 ;  /* 0x000000380300780c */ /* 0x000fc40001704270 */
[----:B------:R-:W-:Y:S02]  /*11210*/  FMNMX.FTZ R6, R25, R6, !PT ;  /* 0x0000000619067209 */ /* 0x000fe40007810000 */
[----:B------:R-:W-:Y:S02]  /*11220*/  ISETP.LT.OR P0, PT, R5, 0x39, P0 ;  /* 0x000000390500780c */ /* 0x000fe40000701670 */
[----:B------:R-:W-:Y:S02]  /*11230*/  FMNMX.FTZ R6, R27, R6, !PT ;  /* 0x000000061b067209 */ /* 0x000fe40007810000 */
[----:B------:R-:W-:Y:S02]  /*11240*/  FSEL R188, R106, -INF , !P0 ;  /* 0xff8000006abc7808 */ /* 0x000fe40004000000 */
[----:B------:R-:W-:Y:S02]  /*11250*/  FMNMX.FTZ R6, R36, R6, !PT ;  /* 0x0000000624067209 */ /* 0x000fe40007810000 */
[----:B------:R-:W-:-:S02]  /*11260*/  ISETP.GT.AND P0, PT, R3, 0x39, P1 ;  /* 0x000000390300780c */ /* 0x000fc40000f04270 */
[----:B------:R-:W-:Y:S02]  /*11270*/  FMNMX.FTZ R6, R37, R6, !PT ;  /* 0x0000000625067209 */ /* 0x000fe40007810000 */
[----:B------:R-:W-:Y:S02]  /*11280*/  ISETP.LT.OR P2, PT, R5, 0x3a, P0 ;  /* 0x0000003a0500780c */ /* 0x000fe40000741670 */
[----:B------:R-:W-:Y:S02]  /*11290*/  FMNMX.FTZ R6, R88, R6, !PT ;  /* 0x0000000658067209 */ /* 0x000fe40007810000 */
[----:B------:R-:W-:Y:S02]  /*112a0*/  ISETP.GT.AND P1, PT, R3, 0x40, P5 ;  /* 0x000000400300780c */ /* 0x000fe40002f24270 */
[----:B------:R-:W-:Y:S02]  /*112b0*/  FMNMX.FTZ R6, R89, R6, !PT ;  /* 0x0000000659067209 */ /* 0x000fe40007810000 */
[----:B------:R-:W-:-:S02]  /*112c0*/  ISETP.GT.AND P0, PT, R3, 0x41, P3 ;  /* 0x000000410300780c */ /* 0x000fc40001f04270 */
[----:B------:R-:W-:Y:S02]  /*112d0*/  FMNMX.FTZ R6, R90, R6, !PT ;  /* 0x000000065a067209 */ /* 0x000fe40007810000 */
[----:B------:R-:W-:Y:S02]  /*112e0*/  FSEL R183, R107, -INF , !P2 ;  /* 0xff8000006bb77808 */ /* 0x000fe40005000000 */
[----:B------:R-:W-:Y:S02]  /*112f0*/  FMNMX.FTZ R6, R92, R6, !PT ;  /* 0x000000065c067209 */ /* 0x000fe40007810000 */
[----:B------:R-:W-:Y:S02]  /*11300*/  ISETP.LT.OR P2, PT, R5, 0x41, P1 ;  /* 0x000000410500780c */ /* 0x000fe40000f41670 */
[----:B------:R-:W-:Y:S02]  /*11310*/  FMNMX.FTZ R6, R131, R6, !PT ;  /* 0x0000000683067209 */ /* 0x000fe40007810000 */
[----:B------:R-:W-:-:S02]  /*11320*/  ISETP.LT.OR P1, PT, R5, 0x42, P0 ;  /* 0x000000420500780c */ /* 0x000fc40000721670 */
[----:B------:R-:W-:Y:S02]  /*11330*/  FMNMX.FTZ R6, R149, R6, !PT ;  /* 0x0000000695067209 */ /* 0x000fe40007810000 */
[----:B------:R-:W-:Y:S02]  /*11340*/  PLOP3.LUT P0, PT, PT, PT, UP4, 0x40, 0x0 ;  /* 0x000000000000781c */ /* 0x000fe40003f0e848 */
[----:B------:R-:W-:Y:S02]  /*11350*/  FMNMX.FTZ R6, R148, R6, !PT ;  /* 0x0000000694067209 */ /* 0x000fe40007810000 */
[----:B------:R-:W-:Y:S02]  /*11360*/  ISETP.GT.AND P0, PT, R3, 0x49, P0 ;  /* 0x000000490300780c */ /* 0x000fe40000704270 */
[----:B------:R-:W-:Y:S02]  /*11370*/  FMNMX.FTZ R6, R150, R6, !PT ;  /* 0x0000000696067209 */ /* 0x000fe40007810000 */
[----:B------:R-:W-:-:S02]  /*11380*/  ISETP.LT.OR P0, PT, R5, 0x4a, P0 ;  /* 0x0000004a0500780c */ /* 0x000fc40000701670 */
[----:B------:R-:W-:Y:S02]  /*11390*/  FMNMX.FTZ R6, R152, R6, !PT ;  /* 0x0000000698067209 */ /* 0x000fe40007810000 */
[----:B------:R-:W-:Y:S02]  /*113a0*/  FSEL R194, R103, -INF , !P0 ;  /* 0xff80000067c27808 */ /* 0x000fe40004000000 */
[----:B------:R-:W-:Y:S02]  /*113b0*/  FMNMX.FTZ R6, R154, R6, !PT ;  /* 0x000000069a067209 */ /* 0x000fe40007810000 */
[----:B------:R-:W-:Y:S02]  /*113c0*/  FSEL R197, R135, -INF , !P1 ;  /* 0xff80000087c57808 */ /* 0x000fe40004800000 */
[----:B------:R-:W-:Y:S02]  /*113d0*/  FMNMX.FTZ R6, R160, R6, !PT ;  /* 0x00000006a0067209 */ /* 0x000fe40007810000 */
[----:B------:R-:W-:-:S02]  /*113e0*/  ISETP.GT.AND P1, PT, R3, 0x48, P4 ;  /* 0x000000480300780c */ /* 0x000fc40002724270 */
[----:B------:R-:W-:Y:S02]  /*113f0*/  FMNMX.FTZ R6, R161, R6, !PT ;  /* 0x00000006a1067209 */ /* 0x000fe40007810000 */
[----:B------:R-:W-:Y:S02]  /*11400*/  ISETP.LT.OR P1, PT, R5, 0x49, P1 ;  /* 0x000000490500780c */ /* 0x000fe40000f21670 */
[----:B------:R-:W-:Y:S02]  /*11410*/  FMNMX.FTZ R6, R192, R6, !PT ;  /* 0x00000006c0067209 */ /* 0x000fe40007810000 */
[----:B------:R-:W-:Y:S02]  /*11420*/  FSEL R196, R134, -INF , !P2 ;  /* 0xff80000086c47808 */ /* 0x000fe40005000000 */
[----:B------:R-:W-:Y:S01]  /*11430*/  FMNMX.FTZ R6, R191, R6, !PT ;  /* 0x00000006bf067209 */ /* 0x000fe20007810000 */
[----:B------:R-:W-:Y:S01]  /*11440*/  LDSM.16.MT88.4 R132, [R218+0x1100] ;  /* 0x00110000da84783b */ /* 0x000fe20000004200 */
[----:B------:R-:W-:-:S02]  /*11450*/  FSEL R193, R102, -INF , !P1 ;  /* 0xff80000066c17808 */ /* 0x000fc40004800000 */
[----:B------:R-:W-:Y:S02]  /*11460*/  FMNMX.FTZ R6, R190, R6, !PT ;  /* 0x00000006be067209 */ /* 0x000fe40007810000 */
[----:B------:R-:W-:Y:S02]  /*11470*/  PLOP3.LUT P2, PT, PT, PT, UP3, 0x40, 0x0 ;  /* 0x000000000000781c */ /* 0x000fe40003f4e838 */
[----:B------:R-:W-:Y:S02]  /*11480*/  FMNMX.FTZ R6, R189, R6, !PT ;  /* 0x00000006bd067209 */ /* 0x000fe40007810000 */
[----:B------:R-:W-:Y:S02]  /*11490*/  PLOP3.LUT P1, PT, PT, PT, UP2, 0x40, 0x0 ;  /* 0x000000000000781c */ /* 0x000fe40003f2e828 */
[----:B------:R-:W-:Y:S01]  /*114a0*/  PLOP3.LUT P3, PT, PT, PT, UP0, 0x40, 0x0 ;  /* 0x000000000000781c */ /* 0x000fe20003f6e808 */
[----:B------:R-:W1:Y:S01]  /*114b0*/  SHFL.BFLY PT, R8, R6, 0x2, 0x1f ;  /* 0x0c401f0006087f89 */ /* 0x000e6200000e0000 */
[----:B------:R-:W-:-:S02]  /*114c0*/  ISETP.GT.AND P4, PT, R3, 0x50, P2 ;  /* 0x000000500300780c */ /* 0x000fc40001784270 */
[----:B------:R-:W-:-:S04]  /*114d0*/  ISETP.GT.AND P2, PT, R3, 0x51, P1 ;  /* 0x000000510300780c */ /* 0x000fc80000f44270 */
[----:B------:R-:W-:-:S04]  /*114e0*/  ISETP.LT.OR P2, PT, R5, 0x52, P2 ;  /* 0x000000520500780c */ /* 0x000fc80001741670 */
[----:B------:R-:W-:Y:S02]  /*114f0*/  FSEL R185, R127, -INF , !P2 ;  /* 0xff8000007fb97808 */ /* 0x000fe40005000000 */
[----:B-1----:R-:W-:Y:S01]  /*11500*/  FMNMX.FTZ R6, R6, R8, !PT ;  /* 0x0000000806067209 */ /* 0x002fe20007810000 */
[----:B------:R-:W-:-:S04]  /*11510*/  FFMA.FTZ R8, R15, c[0x0][0x2d0], -R7 ;  /* 0x0000b4000f087a23 */ /* 0x000fc80000010807 */
[----:B------:R-:W1:Y:S01]  /*11520*/  SHFL.BFLY PT, R129, R6, 0x1, 0x1f ;  /* 0x0c201f0006817f89 */ /* 0x000e6200000e0000 */
[----:B------:R2:W-:Y:S02]  /*11530*/  MUFU.EX2 R238, R8 ;  /* 0x0000000800ee7308 */ /* 0x0005e40000000800 */
[----:B--2---:R-:W-:-:S04]  /*11540*/  FMNMX.FTZ R8, R91, R93, !PT ;  /* 0x0000005d5b087209 */ /* 0x004fc80007810000 */
[----:B------:R-:W-:Y:S02]  /*11550*/  FMNMX.FTZ R8, R94, R8, !PT ;  /* 0x000000085e087209 */ /* 0x000fe40007810000 */
[----:B-1----:R-:W-:Y:S01]  /*11560*/  FMNMX.FTZ R129, R6, R129, !PT ;  /* 0x0000008106817209 */ /* 0x002fe20007810000 */
[--C-:B------:R-:W-:Y:S01]  /*11570*/  FFMA.FTZ R6, R16, c[0x0][0x2d0], -R7.reuse ;  /* 0x0000b40010067a23 */ /* 0x100fe20000010807 */
[----:B------:R-:W-:Y:S01]  /*11580*/  FMNMX.FTZ R9, R95, R8, !PT ;  /* 0x000000085f097209 */ /* 0x000fe20007810000 */
[----:B------:R-:W-:Y:S01]  /*11590*/  FFMA.FTZ R8, R19, c[0x0][0x2d0], -R7 ;  /* 0x0000b40013087a23 */ /* 0x000fe20000010807 */
[----:B------:R-:W-:Y:S01]  /*115a0*/  FSETP.NEU.FTZ.AND P0, PT, R129, -INF , PT ;  /* 0xff8000008100780b */ /* 0x000fe20003f1d000 */
[----:B------:R1:W-:Y:S01]  /*115b0*/  MUFU.EX2 R214, R6 ;  /* 0x0000000600d67308 */ /* 0x0003e20000000800 */
[----:B------:R-:W-:-:S04]  /*115c0*/  FMNMX.FTZ R9, R112, R9, !PT ;  /* 0x0000000970097209 */ /* 0x000fc80007810000 */
[----:B------:R-:W-:Y:S02]  /*115d0*/  FMNMX.FTZ R0, R113, R9, !PT ;  /* 0x0000000971007209 */ /* 0x000fe40007810000 */
[----:B------:R-:W-:Y:S01]  /*115e0*/  FMNMX.FTZ R9, R84, R85, !PT ;  /* 0x0000005554097209 */ /* 0x000fe20007810000 */
[----:B------:R2:W3:Y:S01]  /*115f0*/  MUFU.EX2 R240, R8 ;  /* 0x0000000800f07308 */ /* 0x0004e20000000800 */
[----:B------:R-:W-:Y:S02]  /*11600*/  FMNMX.FTZ R0, R114, R0, !PT ;  /* 0x0000000072007209 */ /* 0x000fe40007810000 */
[----:B------:R-:W-:Y:S02]  /*11610*/  FMNMX.FTZ R9, R86, R9, !PT ;  /* 0x0000000956097209 */ /* 0x000fe40007810000 */
[----:B------:R-:W-:Y:S02]  /*11620*/  FMNMX.FTZ R0, R115, R0, !PT ;  /* 0x0000000073007209 */ /* 0x000fe40007810000 */
[----:B------:R-:W-:Y:S01]  /*11630*/  FMNMX.FTZ R9, R87, R9, !PT ;  /* 0x0000000957097209 */ /* 0x000fe20007810000 */
[----:B-1----:R-:W-:Y:S01]  /*11640*/  FMUL.FTZ R6, R129, c[0x0][0x2d0] ;  /* 0x0000b40081067a20 */ /* 0x002fe20000410000 */
[----:B------:R-:W-:-:S02]  /*11650*/  FMNMX.FTZ R0, R165, R0, !PT ;  /* 0x00000000a5007209 */ /* 0x000fc40007810000 */
[----:B------:R-:W-:Y:S02]  /*11660*/  FMNMX.FTZ R9, R96, R9, !PT ;  /* 0x0000000960097209 */ /* 0x000fe40007810000 */
[----:B------:R-:W-:Y:S02]  /*11670*/  FSEL R6, R6, RZ, P0 ;  /* 0x000000ff06067208 */ /* 0x000fe40000000000 */
[----:B------:R-:W-:Y:S02]  /*11680*/  FMNMX.FTZ R0, R166, R0, !PT ;  /* 0x00000000a6007209 */ /* 0x000fe40007810000 */
[----:B------:R-:W-:Y:S01]  /*11690*/  FMNMX.FTZ R4, R97, R9, !PT ;  /* 0x0000000961047209 */ /* 0x000fe20007810000 */
[----:B--2---:R-:W-:Y:S01]  /*116a0*/  FFMA.FTZ R8, R14, c[0x0][0x2d0], -R6 ;  /* 0x0000b4000e087a23 */ /* 0x004fe20000010806 */
[----:B------:R-:W-:Y:S02]  /*116b0*/  FMNMX.FTZ R0, R168, R0, !PT ;  /* 0x00000000a8007209 */ /* 0x000fe40007810000 */
[----:B------:R-:W-:Y:S01]  /*116c0*/  PLOP3.LUT P0, PT, PT, PT, UP1, 0x40, 0x0 ;  /* 0x000000000000781c */ /* 0x000fe20003f0e818 */
[----:B------:R1:W-:Y:S01]  /*116d0*/  MUFU.EX2 R223, R8 ;  /* 0x0000000800df7308 */ /* 0x0003e20000000800 */
[----:B------:R-:W-:-:S02]  /*116e0*/  FMNMX.FTZ R0, R169, R0, !PT ;  /* 0x00000000a9007209 */ /* 0x000fc40007810000 */
[----:B------:R-:W-:Y:S02]  /*116f0*/  ISETP.GT.AND P1, PT, R3, 0x58, P0 ;  /* 0x000000580300780c */ /* 0x000fe40000724270 */
[----:B------:R-:W-:Y:S02]  /*11700*/  FMNMX.FTZ R0, R199, R0, !PT ;  /* 0x00000000c7007209 */ /* 0x000fe40007810000 */
[----:B------:R-:W-:Y:S02]  /*11710*/  ISETP.GT.AND P0, PT, R3, 0x59, P3 ;  /* 0x000000590300780c */ /* 0x000fe40001f04270 */
[----:B------:R-:W-:Y:S02]  /*11720*/  FMNMX.FTZ R0, R198, R0, !PT ;  /* 0x00000000c6007209 */ /* 0x000fe40007810000 */
[----:B------:R-:W-:Y:S02]  /*11730*/  ISETP.LT.OR P3, PT, R5, 0x51, P4 ;  /* 0x000000510500780c */ /* 0x000fe40002761670 */
[----:B------:R-:W-:-:S02]  /*11740*/  FMNMX.FTZ R0, R195, R0, !PT ;  /* 0x00000000c3007209 */ /* 0x000fc40007810000 */
[----:B------:R-:W-:Y:S01]  /*11750*/  FSEL R184, R126, -INF , !P3 ;  /* 0xff8000007eb87808 */ /* 0x000fe20005800000 */
[--C-:B-1----:R-:W-:Y:S01]  /*11760*/  FFMA.FTZ R8, R18, c[0x0][0x2d0], -R6.reuse ;  /* 0x0000b40012087a23 */ /* 0x102fe20000010806 */
[C---:B------:R-:W-:Y:S01]  /*11770*/  ISETP.LT.OR P1, PT, R5.reuse, 0x59, P1 ;  /* 0x000000590500780c */ /* 0x040fe20000f21670 */
[----:B------:R-:W-:Y:S01]  /*11780*/  LDSM.16.MT88.4 R124, [R217+0x1100] ;  /* 0x00110000d97c783b */ /* 0x000fe20000004200 */
[----:B------:R-:W-:Y:S01]  /*11790*/  ISETP.LT.OR P0, PT, R5, 0x5a, P0 ;  /* 0x0000005a0500780c */ /* 0x000fe20000701670 */
[----:B------:R1:W2:Y:S01]  /*117a0*/  MUFU.EX2 R224, R8 ;  /* 0x0000000800e07308 */ /* 0x0002a20000000800 */
[----:B------:R-:W-:Y:S02]  /*117b0*/  FSEL R186, R186, -INF , !P1 ;  /* 0xff800000baba7808 */ /* 0x000fe40004800000 */
[----:B------:R-:W-:Y:S02]  /*117c0*/  FSEL R187, R187, -INF , !P0 ;  /* 0xff800000bbbb7808 */ /* 0x000fe40004000000 */
[----:B---3--:R-:W-:Y:S01]  /*117d0*/  F2FP.PACK_AB R10, R240, R216 ;  /* 0x000000d8f00a723e */ /* 0x008fe200000000ff */
[----:B-1----:R-:W-:Y:S01]  /*117e0*/  FFMA.FTZ R8, R20, c[0x0][0x2d0], -R6 ;  /* 0x0000b40014087a23 */ /* 0x002fe20000010806 */
[----:B--2---:R-:W-:-:S03]  /*117f0*/  F2FP.PACK_AB R9, R224, R223 ;  /* 0x000000dfe009723e */ /* 0x004fc600000000ff */
[----:B------:R1:W-:Y:S02]  /*11800*/  MUFU.EX2 R239, R8 ;  /* 0x0000000800ef7308 */ /* 0x0003e40000000800 */
[----:B-1----:R-:W-:Y:S01]  /*11810*/  FMNMX.FTZ R8, R98, R4, !PT ;  /* 0x0000000462087209 */ /* 0x002fe20007810000 */
[----:B------:R-:W-:-:S03]  /*11820*/  FFMA.FTZ R4, R21, c[0x0][0x2d0], -R6 ;  /* 0x0000b40015047a23 */ /* 0x000fc60000010806 */
[----:B------:R-:W-:Y:S02]  /*11830*/  FMNMX.FTZ R2, R99, R8, !PT ;  /* 0x0000000863027209 */ /* 0x000fe40007810000 */
[----:B------:R1:W2:Y:S01]  /*11840*/  MUFU.EX2 R215, R4 ;  /* 0x0000000400d77308 */ /* 0x0002a20000000800 */
[----:B------:R-:W-:Y:S02]  /*11850*/  F2FP.PACK_AB R8, R214, R238 ;  /* 0x000000eed608723e */ /* 0x000fe400000000ff */
[----:B------:R-:W-:-:S04]  /*11860*/  FMNMX.FTZ R2, R151, R2, !PT ;  /* 0x0000000297027209 */ /* 0x000fc80007810000 */
[----:B------:R-:W-:-:S04]  /*11870*/  FMNMX.FTZ R2, R153, R2, !PT ;  /* 0x0000000299027209 */ /* 0x000fc80007810000 */
[----:B------:R-:W-:Y:S02]  /*11880*/  FMNMX.FTZ R3, R155, R2, !PT ;  /* 0x000000029b037209 */ /* 0x000fe40007810000 */
[----:B------:R-:W-:Y:S01]  /*11890*/  FMNMX.FTZ R2, R200, R0, !PT ;  /* 0x00000000c8027209 */ /* 0x000fe20007810000 */
[--C-:B------:R-:W-:Y:S01]  /*118a0*/  FFMA.FTZ R0, R23, c[0x0][0x2d0], -R7.reuse ;  /* 0x0000b40017007a23 */ /* 0x100fe20000010807 */
[----:B------:R-:W-:Y:S01]  /*118b0*/  FMNMX.FTZ R3, R162, R3, !PT ;  /* 0x00000003a2037209 */ /* 0x000fe20007810000 */
[----:B-1----:R-:W-:Y:S01]  /*118c0*/  FFMA.FTZ R4, R22, c[0x0][0x2d0], -R7 ;  /* 0x0000b40016047a23 */ /* 0x002fe20000010807 */
[----:B------:R-:W-:Y:S01]  /*118d0*/  FMNMX.FTZ R2, R212, R2, !PT ;  /* 0x00000002d4027209 */ /* 0x000fe20007810000 */
[----:B------:R1:W-:Y:S01]  /*118e0*/  MUFU.EX2 R178, R0 ;  /* 0x0000000000b27308 */ /* 0x0003e20000000800 */
[----:B------:R-:W-:Y:S02]  /*118f0*/  FMNMX.FTZ R3, R170, R3, !PT ;  /* 0x00000003aa037209 */ /* 0x000fe40007810000 */
[----:B------:R-:W-:-:S02]  /*11900*/  FMNMX.FTZ R2, R208, R2, !PT ;  /* 0x00000002d0027209 */ /* 0x000fc40007810000 */
[----:B------:R-:W-:Y:S02]  /*11910*/  FMNMX.FTZ R3, R171, R3, !PT ;  /* 0x00000003ab037209 */ /* 0x000fe40007810000 */
[----:B--2---:R-:W-:Y:S01]  /*11920*/  F2FP.PACK_AB R11, R215, R239 ;  /* 0x000000efd70b723e */ /* 0x004fe200000000ff */
[----:B------:R-:W2:Y:S01]  /*11930*/  MUFU.EX2 R156, R4 ;  /* 0x00000004009c7308 */ /* 0x000ea20000000800 */
[----:B------:R-:W-:-:S04]  /*11940*/  FMNMX.FTZ R3, R188, R3, !PT ;  /* 0x00000003bc037209 */ /* 0x000fc80007810000 */
[----:B------:R-:W-:Y:S01]  /*11950*/  FMNMX.FTZ R3, R183, R3, !PT ;  /* 0x00000003b7037209 */ /* 0x000fe20007810000 */
[C---:B------:R-:W-:Y:S01]  /*11960*/  HMMA.16816.F32 R32, R8.reuse, R68, RZ ;  /* 0x000000440820723c */ /* 0x040fe200000018ff */
[----:B-1----:R-:W-:Y:S02]  /*11970*/  FFMA.FTZ R0, R24, c[0x0][0x2d0], -R7 ;  /* 0x0000b40018007a23 */ /* 0x002fe40000010807 */
[----:B------:R-:W-:Y:S02]  /*11980*/  FMNMX.FTZ R3, R196, R3, !PT ;  /* 0x00000003c4037209 */ /* 0x000fe40007810000 */
[----:B------:R1:W-:Y:S02]  /*11990*/  MUFU.EX2 R245, R0 ;  /* 0x0000000000f57308 */ /* 0x0003e40000000800 */
[----:B------:R-:W-:Y:S01]  /*119a0*/  FMNMX.FTZ R3, R197, R3, !PT ;  /* 0x00000003c5037209 */ /* 0x000fe20007810000 */
[----:B------:R-:W-:Y:S01]  /*119b0*/  HMMA.16816.F32 R28, R8, R72, RZ ;  /* 0x00000048081c723c */ /* 0x000fe200000018ff */
[----:B--2---:R-:W-:-:S02]  /*119c0*/  F2FP.PACK_AB R12, R178, R156 ;  /* 0x0000009cb20c723e */ /* 0x004fc400000000ff */
[----:B------:R-:W-:-:S04]  /*119d0*/  FMNMX.FTZ R3, R193, R3, !PT ;  /* 0x00000003c1037209 */ /* 0x000fc80007810000 */
[----:B------:R-:W-:Y:S01]  /*119e0*/  FMNMX.FTZ R3, R194, R3, !PT ;  /* 0x00000003c2037209 */ /* 0x000fe20007810000 */
[C---:B------:R-:W-:Y:S03]  /*119f0*/  HMMA.16816.F32 R16, R8.reuse, R80, RZ ;  /* 0x000000500810723c */ /* 0x040fe600000018ff */
[----:B------:R-:W-:Y:S02]  /*11a00*/  FMNMX.FTZ R3, R184, R3, !PT ;  /* 0x00000003b8037209 */ /* 0x000fe40007810000 */
[----:B-1----:R-:W-:Y:S01]  /*11a10*/  FMNMX.FTZ R0, R211, R2, !PT ;  /* 0x00000002d3007209 */ /* 0x002fe20007810000 */
[----:B------:R-:W-:Y:S01]  /*11a20*/  FFMA.FTZ R2, R26, c[0x0][0x2d0], -R7 ;  /* 0x0000b4001a027a23 */ /* 0x000fe20000010807 */
[----:B------:R-:W-:Y:S01]  /*11a30*/  FMNMX.FTZ R3, R185, R3, !PT ;  /* 0x00000003b9037209 */ /* 0x000fe20007810000 */
[----:B------:R-:W-:Y:S01]  /*11a40*/  HMMA.16816.F32 R20, R8, R70, RZ ;  /* 0x000000460814723c */ /* 0x000fe200000018ff */
[----:B------:R-:W-:Y:S01]  /*11a50*/  FMNMX.FTZ R0, R205, R0, !PT ;  /* 0x00000000cd007209 */ /* 0x000fe20007810000 */
[----:B------:R1:W2:Y:S01]  /*11a60*/  MUFU.EX2 R247, R2 ;  /* 0x0000000200f77308 */ /* 0x0002a20000000800 */
[----:B------:R-:W-:-:S02]  /*11a70*/  FMNMX.FTZ R3, R186, R3, !PT ;  /* 0x00000003ba037209 */ /* 0x000fc40007810000 */
[----:B------:R-:W-:Y:S02]  /*11a80*/  FMNMX.FTZ R0, R207, R0, !PT ;  /* 0x00000000cf007209 */ /* 0x000fe40007810000 */
[----:B------:R-:W-:Y:S02]  /*11a90*/  FMNMX.FTZ R3, R187, R3, !PT ;  /* 0x00000003bb037209 */ /* 0x000fe40007810000 */
[----:B------:R-:W-:-:S03]  /*11aa0*/  FMNMX.FTZ R0, R210, R0, !PT ;  /* 0x00000000d2007209 */ /* 0x000fc60007810000 */
[----:B------:R-:W3:Y:S01]  /*11ab0*/  SHFL.BFLY PT, R5, R3, 0x2, 0x1f ;  /* 0x0c401f0003057f89 */ /* 0x000ee200000e0000 */
[----:B------:R-:W-:-:S04]  /*11ac0*/  FMNMX.FTZ R0, R206, R0, !PT ;  /* 0x00000000ce007209 */ /* 0x000fc80007810000 */
[----:B------:R-:W-:Y:S01]  /*11ad0*/  FMNMX.FTZ R0, R209, R0, !PT ;  /* 0x00000000d1007209 */ /* 0x000fe20007810000 */
[----:B-1----:R-:W-:Y:S01]  /*11ae0*/  FFMA.FTZ R2, R25, c[0x0][0x2d0], -R6 ;  /* 0x0000b40019027a23 */ /* 0x002fe20000010806 */
[----:B--2---:R-:W-:-:S03]  /*11af0*/  F2FP.PACK_AB R14, R247, R245 ;  /* 0x000000f5f70e723e */ /* 0x004fc600000000ff */
[----:B------:R-:W1:Y:S01]  /*11b00*/  SHFL.BFLY PT, R4, R0, 0x2, 0x1f ;  /* 0x0c401f0000047f89 */ /* 0x000e6200000e0000 */
[----:B------:R2:W-:Y:S01]  /*11b10*/  MUFU.EX2 R173, R2 ;  /* 0x0000000200ad7308 */ /* 0x0005e20000000800 */
[----:B---3--:R-:W-:Y:S01]  /*11b20*/  FMNMX.FTZ R3, R3, R5, !PT ;  /* 0x0000000503037209 */ /* 0x008fe20007810000 */
[----:B--2---:R-:W-:-:S04]  /*11b30*/  FFMA.FTZ R2, R27, c[0x0][0x2d0], -R6 ;  /* 0x0000b4001b027a23 */ /* 0x004fc80000010806 */
[----:B------:R-:W2:Y:S01]  /*11b40*/  SHFL.BFLY PT, R5, R3, 0x1, 0x1f ;  /* 0x0c201f0003057f89 */ /* 0x000ea200000e0000 */
[----:B------:R-:W-:Y:S01]  /*11b50*/  HMMA.16816.F32 R24, R8, R76, RZ ;  /* 0x0000004c0818723c */ /* 0x000fe200000018ff */
[----:B------:R3:W4:Y:S01]  /*11b60*/  MUFU.EX2 R244, R2 ;  /* 0x0000000200f47308 */ /* 0x0007220000000800 */
[----:B-1----:R-:W-:-:S05]  /*11b70*/  FMNMX.FTZ R0, R0, R4, !PT ;  /* 0x0000000400007209 */ /* 0x002fca0007810000 */
[----:B------:R-:W1:Y:S01]  /*11b80*/  SHFL.BFLY PT, R4, R0, 0x1, 0x1f ;  /* 0x0c201f0000047f89 */ /* 0x000e6200000e0000 */
[----:B---3--:R-:W-:Y:S01]  /*11b90*/  FFMA.FTZ R2, R36, c[0x0][0x2d0], -R6 ;  /* 0x0000b40024027a23 */ /* 0x008fe20000010806 */
[----:B----4-:R-:W-:-:S03]  /*11ba0*/  F2FP.PACK_AB R13, R244, R173 ;  /* 0x000000adf40d723e */ /* 0x010fc600000000ff */
[----:B------:R3:W-:Y:S01]  /*11bb0*/  MUFU.EX2 R143, R2 ;  /* 0x00000002008f7308 */ /* 0x0007e20000000800 */
[----:B--2---:R-:W-:Y:S01]  /*11bc0*/  FMNMX.FTZ R3, R5, R3, !PT ;  /* 0x0000000305037209 */ /* 0x004fe20007810000 */
[----:B------:R-:W-:Y:S01]  /*11bd0*/  IMAD.MOV.U32 R5, RZ, RZ, R178 ;  /* 0x000000ffff057224 */ /* 0x000fe200078e00b2 */
[----:B-1----:R-:W-:Y:S01]  /*11be0*/  FMNMX.FTZ R128, R0, R4, !PT ;  /* 0x0000000400807209 */ /* 0x002fe20007810000 */
[--C-:B------:R-:W-:Y:S02]  /*11bf0*/  FFMA.FTZ R0, R90, c[0x0][0x2d0], -R6.reuse ;  /* 0x0000b4005a007a23 */ /* 0x100fe40000010806 */
[--C-:B---3--:R-:W-:Y:S01]  /*11c00*/  FFMA.FTZ R2, R37, c[0x0][0x2d0], -R6.reuse ;  /* 0x0000b40025027a23 */ /* 0x108fe20000010806 */
[----:B------:R-:W-:Y:S01]  /*11c10*/  FSETP.NEU.FTZ.AND P0, PT, R128, -INF , PT ;  /* 0xff8000008000780b */ /* 0x000fe20003f1d000 */
[----:B------:R1:W-:Y:S08]  /*11c20*/  MUFU.EX2 R246, R0 ;  /* 0x0000000000f67308 */ /* 0x0003f00000000800 */
[----:B------:R2:W3:Y:S01]  /*11c30*/  MUFU.EX2 R157, R2 ;  /* 0x00000002009d7308 */ /* 0x0004e20000000800 */
[----:B-1----:R-:W-:-:S07]  /*11c40*/  FFMA.FTZ R0, R92, c[0x0][0x2d0], -R6 ;  /* 0x0000b4005c007a23 */ /* 0x002fce0000010806 */
[----:B------:R-:W-:Y:S01]  /*11c50*/  MUFU.EX2 R213, R0 ;  /* 0x0000000000d57308 */ /* 0x000fe20000000800 */
[--C-:B--2---:R-:W-:Y:S01]  /*11c60*/  FFMA.FTZ R2, R38, c[0x0][0x2d0], -R7.reuse ;  /* 0x0000b40026027a23 */ /* 0x104fe20000010807 */
[----:B---3--:R-:W-:Y:S01]  /*11c70*/  F2FP.PACK_AB R15, R157, R143 ;  /* 0x0000008f9d0f723e */ /* 0x008fe200000000ff */
[----:B------:R-:W-:Y:S05]  /*11c80*/  HMMA.16816.F32 R36, R8, R74, RZ ;  /* 0x0000004a0824723c */ /* 0x000fea00000018ff */
[----:B------:R1:W-:Y:S03]  /*11c90*/  MUFU.EX2 R142, R2 ;  /* 0x00000002008e7308 */ /* 0x0003e60000000800 */
[C---:B------:R-:W-:Y:S08]  /*11ca0*/  HMMA.16816.F32 R48, R12.reuse, R64, R32 ;  /* 0x000000400c30723c */ /* 0x040ff00000001820 */
[----:B------:R-:W-:Y:S01]  /*11cb0*/  HMMA.16816.F32 R32, R12, R56, R24 ;  /* 0x000000380c20723c */ /* 0x000fe20000001818 */
[----:B-1----:R-:W-:-:S04]  /*11cc0*/  FFMA.FTZ R2, R40, c[0x0][0x2d0], -R7 ;  /* 0x0000b40028027a23 */ /* 0x002fc80000010807 */
[----:B------:R1:W2:Y:S03]  /*11cd0*/  MUFU.EX2 R147, R2 ;  /* 0x0000000200937308 */ /* 0x0002a60000000800 */
[C---:B------:R-:W-:Y:S08]  /*11ce0*/  HMMA.16816.F32 R40, R8.reuse, R78, RZ ;  /* 0x0000004e0828723c */ /* 0x040ff000000018ff */
[----:B------:R-:W-:Y:S01]  /*11cf0*/  HMMA.16816.F32 R8, R8, R82, RZ ;  /* 0x000000520808723c */ /* 0x000fe200000018ff */
[----:B-1----:R-:W-:-:S07]  /*11d00*/  FFMA.FTZ R2, R44, c[0x0][0x2d0], -R7 ;  /* 0x0000b4002c027a23 */ /* 0x002fce0000010807 */
[C---:B------:R-:W-:Y:S01]  /*11d10*/  HMMA.16816.F32 R24, R12.reuse, R66, R20 ;  /* 0x000000420c18723c */ /* 0x040fe20000001814 */
[----:B------:R1:W-:Y:S07]  /*11d20*/  MUFU.EX2 R248, R2 ;  /* 0x0000000200f87308 */ /* 0x0003ee0000000800 */
[----:B------:R-:W-:Y:S01]  /*11d30*/  HMMA.16816.F32 R20, R12, R62, R36 ;  /* 0x0000003e0c14723c */ /* 0x000fe20000001824 */
[----:B-1----:R-:W-:-:S07]  /*11d40*/  FFMA.FTZ R2, R45, c[0x0][0x2d0], -R7 ;  /* 0x0000b4002d027a23 */ /* 0x002fce0000010807 */
[C---:B------:R-:W-:Y:S01]  /*11d50*/  HMMA.16816.F32 R44, R12.reuse, R60, R28 ;  /* 0x0000003c0c2c723c */ /* 0x040fe2000000181c */
[----:B------:R1:W3:Y:S07]  /*11d60*/  MUFU.EX2 R249, R2 ;  /* 0x0000000200f97308 */ /* 0x0002ee0000000800 */
[C---:B------:R-:W-:Y:S08]  /*11d70*/  HMMA.16816.F32 R28, R12.reuse, R52, R16 ;  /* 0x000000340c1c723c */ /* 0x040ff00000001810 */
[----:B------:R-:W-:Y:S01]  /*11d80*/  HMMA.16816.F32 R16, R12, R58, R40 ;  /* 0x0000003a0c10723c */ /* 0x000fe20000001828 */
[----:B-1----:R-:W-:-:S04]  /*11d90*/  FFMA.FTZ R2, R88, c[0x0][0x2d0], -R6 ;  /* 0x0000b40058027a23 */ /* 0x002fc80000010806 */
[----:B------:R1:W-:Y:S03]  /*11da0*/  MUFU.EX2 R175, R2 ;  /* 0x0000000200af7308 */ /* 0x0003e60000000800 */
[----:B------:R-:W-:Y:S07]  /*11db0*/  HMMA.16816.F32 R12, R12, R54, R8 ;  /* 0x000000360c0c723c */ /* 0x000fee0000001808 */
[----:B--2---:R-:W-:-:S02]  /*11dc0*/  F2FP.PACK_AB R8, R147, R142 ;  /* 0x0000008e9308723e */ /* 0x004fc400000000ff */
[----:B---3--:R-:W-:Y:S02]  /*11dd0*/  F2FP.PACK_AB R10, R249, R248 ;  /* 0x000000f8f90a723e */ /* 0x008fe400000000ff */
[----:B------:R-:W-:Y:S01]  /*11de0*/  F2FP.PACK_AB R11, R213, R246 ;  /* 0x000000f6d50b723e */ /* 0x000fe200000000ff */
[----:B-1----:R-:W-:-:S04]  /*11df0*/  FFMA.FTZ R2, R89, c[0x0][0x2d0], -R6 ;  /* 0x0000b40059027a23 */ /* 0x002fc80000010806 */
[----:B------:R1:W2:Y:S02]  /*11e00*/  MUFU.EX2 R174, R2 ;  /* 0x0000000200ae7308 */ /* 0x0002a40000000800 */
[----:B-1----:R-:W-:Y:S01]  /*11e10*/  FMUL.FTZ R2, R128, c[0x0][0x2d0] ;  /* 0x0000b40080027a20 */ /* 0x002fe20000410000 */
[----:B--2---:R-:W-:-:S04]  /*11e20*/  F2FP.PACK_AB R9, R174, R175 ;  /* 0x000000afae09723e */ /* 0x004fc800000000ff */
[----:B------:R-:W-:Y:S02]  /*11e30*/  FSEL R2, R2, RZ, P0 ;  /* 0x000000ff02027208 */ /* 0x000fe40000000000 */
[----:B------:R-:W-:Y:S01]  /*11e40*/  FSETP.NEU.FTZ.AND P0, PT, R3, -INF , PT ;  /* 0xff8000000300780b */ /* 0x000fe20003f1d000 */
[C---:B------:R-:W-:Y:S02]  /*11e50*/  HMMA.16816.F32 R100, R8.reuse, R124, R48 ;  /* 0x0000007c0864723c */ /* 0x040fe40000001830 */
[--C-:B------:R-:W-:Y:S02]  /*11e60*/  FFMA.FTZ R0, R91, c[0x0][0x2d0], -R2.reuse ;  /* 0x0000b4005b007a23 */ /* 0x100fe40000010802 */
[----:B------:R-:W-:Y:S02]  /*11e70*/  FFMA.FTZ R4, R95, c[0x0][0x2d0], -R2 ;  /* 0x0000b4005f047a23 */ /* 0x000fe40000010802 */
[----:B------:R1:W-:Y:S01]  /*11e80*/  MUFU.EX2 R221, R0 ;  /* 0x0000000000dd7308 */ /* 0x0003e20000000800 */
[----:B------:R-:W-:Y:S01]  /*11e90*/  IMAD.MOV.U32 R51, RZ, RZ, R142 ;  /* 0x000000ffff337224 */ /* 0x000fe200078e008e */
[C---:B------:R-:W-:Y:S06]  /*11ea0*/  HMMA.16816.F32 R104, R8.reuse, R120, R44 ;  /* 0x000000780868723c */ /* 0x040fec000000182c */
[----:B------:R-:W-:Y:S02]  /*11eb0*/  MUFU.EX2 R172, R4 ;  /* 0x0000000400ac7308 */ /* 0x000fe40000000800 */
[----:B------:R-:W-:Y:S01]  /*11ec0*/  HMMA.16816.F32 R108, R8, R132, R32 ;  /* 0x00000084086c723c */ /* 0x000fe20000001820 */
[----:B-1----:R-:W-:-:S07]  /*11ed0*/  FFMA.FTZ R0, R93, c[0x0][0x2d0], -R2 ;  /* 0x0000b4005d007a23 */ /* 0x002fce0000010802 */
[C---:B------:R-:W-:Y:S01]  /*11ee0*/  HMMA.16816.F32 R116, R8.reuse, R136, R28 ;  /* 0x000000880874723c */ /* 0x040fe2000000181c */
[----:B------:R1:W2:Y:S07]  /*11ef0*/  MUFU.EX2 R222, R0 ;  /* 0x0000000000de7308 */ /* 0x0002ae0000000800 */
[C---:B------:R-:W-:Y:S08]  /*11f00*/  HMMA.16816.F32 R44, R8.reuse, R126, R24 ;  /* 0x0000007e082c723c */ /* 0x040ff00000001818 */
[----:B------:R-:W-:Y:S01]  /*11f10*/  HMMA.16816.F32 R88, R8, R134, R16 ;  /* 0x000000860858723c */ /* 0x000fe20000001810 */
[----:B-1----:R-:W-:-:S04]  /*11f20*/  FFMA.FTZ R0, R94, c[0x0][0x2d0], -R2 ;  /* 0x0000b4005e007a23 */ /* 0x002fc80000010802 */
[----:B------:R1:W3:Y:S03]  /*11f30*/  MUFU.EX2 R241, R0 ;  /* 0x0000000000f17308 */ /* 0x0002e60000000800 */
[----:B------:R-:W-:Y:S01]  /*11f40*/  HMMA.16816.F32 R92, R8, R138, R12 ;  /* 0x0000008a085c723c */ /* 0x000fe2000000180c */
[----:B-1----:R-:W-:-:S05]  /*11f50*/  FMUL.FTZ R0, R3, c[0x0][0x2d0] ;  /* 0x0000b40003007a20 */ /* 0x002fca0000410000 */
[----:B------:R-:W-:-:S05]  /*11f60*/  FSEL R0, R0, RZ, P0 ;  /* 0x000000ff00007208 */ /* 0x000fca0000000000 */
[----:B------:R-:W-:-:S04]  /*11f70*/  FFMA.FTZ R4, R84, c[0x0][0x2d0], -R0 ;  /* 0x0000b40054047a23 */ /* 0x000fc80000010800 */
[----:B------:R1:W-:Y:S02]  /*11f80*/  MUFU.EX2 R182, R4 ;  /* 0x0000000400b67308 */ /* 0x0003e40000000800 */
[----:B-1----:R-:W-:-:S06]  /*11f90*/  FFMA.FTZ R4, R85, c[0x0][0x2d0], -R0 ;  /* 0x0000b40055047a23 */ /* 0x002fcc0000010800 */
[----:B------:R1:W4:Y:S02]  /*11fa0*/  MUFU.EX2 R181, R4 ;  /* 0x0000000400b57308 */ /* 0x0003240000000800 */
[----:B-1----:R-:W-:-:S06]  /*11fb0*/  FFMA.FTZ R4, R86, c[0x0][0x2d0], -R0 ;  /* 0x0000b40056047a23 */ /* 0x002fcc0000010800 */
[----:B------:R1:W-:Y:S02]  /*11fc0*/  MUFU.EX2 R242, R4 ;  /* 0x0000000400f27308 */ /* 0x0003e40000000800 */
[----:B-1----:R-:W-:Y:S02]  /*11fd0*/  FFMA.FTZ R4, R87, c[0x0][0x2d0], -R0 ;  /* 0x0000b40057047a23 */ /* 0x002fe40000010800 */
[----:B------:R-:W-:Y:S04]  /*11fe0*/  HMMA.16816.F32 R84, R8, R122, R20 ;  /* 0x0000007a0854723c */ /* 0x000fe80000001814 */
[----:B------:R1:W1:Y:S03]  /*11ff0*/  MUFU.EX2 R180, R4 ;  /* 0x0000000400b47308 */ /* 0x0002660000000800 */
[----:B--2---:R-:W-:-:S02]  /*12000*/  F2FP.PACK_AB R8, R222, R221 ;  /* 0x000000ddde08723e */ /* 0x004fc400000000ff */
[----:B---3--:R-:W-:Y:S02]  /*12010*/  F2FP.PACK_AB R10, R172, R241 ;  /* 0x000000f1ac0a723e */ /* 0x008fe400000000ff */
[----:B----4-:R-:W-:Y:S01]  /*12020*/  F2FP.PACK_AB R9, R181, R182 ;  /* 0x000000b6b509723e */ /* 0x010fe200000000ff */
[----:B-1----:R-:W-:Y:S01]  /*12030*/  FFMA.FTZ R4, R112, c[0x0][0x2d0], -R2 ;  /* 0x0000b40070047a23 */ /* 0x002fe20000010802 */
[----:B------:R-:W-:-:S03]  /*12040*/  F2FP.PACK_AB R11, R180, R242 ;  /* 0x000000f2b40b723e */ /* 0x000fc600000000ff */
[----:B------:R1:W-:Y:S04]  /*12050*/  MUFU.EX2 R176, R4 ;  /* 0x0000000400b07308 */ /* 0x0003e80000000800 */
[C---:B------:R-:W-:Y:S08]  /*12060*/  HMMA.16816.F32 R16, R8.reuse, R76, RZ ;  /* 0x0000004c0810723c */ /* 0x040ff000000018ff */
[----:B------:R-:W-:Y:S01]  /*12070*/  HMMA.16816.F32 R32, R8, R78, RZ ;  /* 0x0000004e0820723c */ /* 0x000fe200000018ff */
[----:B-1----:R-:W-:-:S06]  /*12080*/  FFMA.FTZ R4, R113, c[0x0][0x2d0], -R2 ;  /* 0x0000b40071047a23 */ /* 0x002fcc0000010802 */
[----:B------:R-:W-:Y:S01]  /*12090*/  MOV R79, R143 ;  /* 0x0000008f004f7202 */ /* 0x000fe20000000f00 */
[----:B------:R1:W2:Y:S01]  /*120a0*/  MUFU.EX2 R179, R4 ;  /* 0x0000000400b37308 */ /* 0x0002a20000000800 */
[C---:B------:R-:W-:Y:S08]  /*120b0*/  HMMA.16816.F32 R24, R8.reuse, R72, RZ ;  /* 0x000000480818723c */ /* 0x040ff000000018ff */
[----:B------:R-:W-:Y:S01]  /*120c0*/  HMMA.16816.F32 R12, R8, R80, RZ ;  /* 0x00000050080c723c */ /* 0x000fe200000018ff */
[----:B-1----:R-:W-:-:S07]  /*120d0*/  FFMA.FTZ R4, R114, c[0x0][0x2d0], -R2 ;  /* 0x0000b40072047a23 */ /* 0x002fce0000010802 */
[C---:B------:R-:W-:Y:S01]  /*120e0*/  HMMA.16816.F32 R28, R8.reuse, R68, RZ ;  /* 0x00000044081c723c */ /* 0x040fe200000018ff */
[----:B--2---:R-:W-:Y:S01]  /*120f0*/  IMAD.MOV.U32 R76, RZ, RZ, R179 ;  /* 0x000000ffff4c7224 */ /* 0x004fe200078e00b3 */
[----:B------:R1:W-:Y:S06]  /*12100*/  MUFU.EX2 R225, R4 ;  /* 0x0000000400e17308 */ /* 0x0003ec0000000800 */
[C---:B------:R-:W-:Y:S08]  /*12110*/  HMMA.16816.F32 R40, R8.reuse, R70, RZ ;  /* 0x000000460828723c */ /* 0x040ff000000018ff */
[----:B------:R-:W-:Y:S01]  /*12120*/  HMMA.16816.F32 R36, R8, R74, RZ ;  /* 0x0000004a0824723c */ /* 0x000fe200000018ff */
[----:B-1----:R-:W-:-:S04]  /*12130*/  FFMA.FTZ R4, R115, c[0x0][0x2d0], -R2 ;  /* 0x0000b40073047a23 */ /* 0x002fc80000010802 */
[----:B------:R1:W2:Y:S03]  /*12140*/  MUFU.EX2 R50, R4 ;  /* 0x0000000400327308 */ /* 0x0002a60000000800 */
[----:B------:R-:W-:Y:S01]  /*12150*/  HMMA.16816.F32 R20, R8, R82, RZ ;  /* 0x000000520814723c */ /* 0x000fe200000018ff */
[----:B-1----:R-:W-:-:S06]  /*12160*/  FFMA.FTZ R4, R96, c[0x0][0x2d0], -R0 ;  /* 0x0000b40060047a23 */ /* 0x002fcc0000010800 */
[----:B--2---:R-:W-:Y:S01]  /*12170*/  F2FP.PACK_AB R10, R50, R225 ;  /* 0x000000e1320a723e */ /* 0x004fe200000000ff */
[----:B------:R-:W-:Y:S01]  /*12180*/  IMAD.MOV.U32 R96, RZ, RZ, R176 ;  /* 0x000000ffff607224 */ /* 0x000fe200078e00b0 */
[----:B------:R1:W-:Y:S04]  /*12190*/  MUFU.EX2 R177, R4 ;  /* 0x0000000400b17308 */ /* 0x0003e80000000800 */
[----:B------:R-:W-:Y:S01]  /*121a0*/  F2FP.PACK_AB R8, R76, R96 ;  /* 0x000000604c08723e */ /* 0x000fe200000000ff */
        /* <DEDUP_REMOVED lines=11> */
[----:B--2---:R-:W-:-:S05]  /*12260*/  F2FP.PACK_AB R11, R178, R179 ;  /* 0x000000b3b20b723e */ /* 0x004fca00000000ff */
[----:B------:R1:W2:Y:S02]  /*12270*/  MUFU.EX2 R49, R4 ;  /* 0x0000000400317308 */ /* 0x0002a40000000800 */
[C---:B------:R-:W-:Y:S07]  /*12280*/  HMMA.16816.F32 R156, R8.reuse, R60, R24 ;  /* 0x0000003c089c723c */ /* 0x040fee0000001818 */
[----:B------:R-:W-:Y:S01]  /*12290*/  IMAD.MOV.U32 R24, RZ, RZ, R50 ;  /* 0x000000ffff187224 */ /* 0x000fe200078e0032 */
[----:B------:R-:W-:Y:S01]  /*122a0*/  MOV R60, R247 ;  /* 0x000000f7003c7202 */ /* 0x000fe20000000f00 */
[----:B------:R-:W-:Y:S01]  /*122b0*/  IMAD.MOV.U32 R61, RZ, RZ, R51 ;  /* 0x000000ffff3d7224 */ /* 0x000fe200078e0033 */
[----:B------:R-:W-:Y:S01]  /*122c0*/  HMMA.16816.F32 R68, R8, R66, R40 ;  /* 0x000000420844723c */ /* 0x000fe20000001828 */
[----:B------:R-:W-:Y:S01]  /*122d0*/  IMAD.MOV.U32 R25, RZ, RZ, R97 ;  /* 0x000000ffff197224 */ /* 0x000fe200078e0061 */
[----:B------:R-:W-:Y:S01]  /*122e0*/  MOV R26, R96 ;  /* 0x00000060001a7202 */ /* 0x000fe20000000f00 */
[----:B-1----:R-:W-:-:S02]  /*122f0*/  FFMA.FTZ R4, R141, c[0x0][0x2d0], -R7 ;  /* 0x0000b4008d047a23 */ /* 0x002fc40000010807 */
[----:B------:R-:W-:Y:S02]  /*12300*/  IMAD.MOV.U32 R27, RZ, RZ, R5 ;  /* 0x000000ffff1b7224 */ /* 0x000fe400078e0005 */
[----:B------:R1:W-:Y:S01]  /*12310*/  MUFU.EX2 R78, R4 ;  /* 0x00000004004e7308 */ /* 0x0003e20000000800 */
[----:B------:R-:W-:Y:S01]  /*12320*/  HMMA.16816.F32 R140, R8, R64, R28 ;  /* 0x00000040088c723c */ /* 0x000fe2000000181c */
[----:B------:R-:W-:Y:S01]  /*12330*/  LDSM.16.MT88.4 R64, [R217+0x1900] ;  /* 0x00190000d940783b */ /* 0x000fe20000004200 */
[----:B------:R-:W-:-:S05]  /*12340*/  IMAD.MOV.U32 R5, RZ, RZ, R245 ;  /* 0x000000ffff057224 */ /* 0x000fca00078e00f5 */
[----:B------:R-:W-:Y:S01]  /*12350*/  MOV R28, R248 ;  /* 0x000000f8001c7202 */ /* 0x000fe20000000f00 */
[----:B------:R-:W-:Y:S01]  /*12360*/  IMAD.MOV.U32 R30, RZ, RZ, R98 ;  /* 0x000000ffff1e7224 */ /* 0x000fe200078e0062 */
[----:B------:R-:W-:Y:S01]  /*12370*/  MOV R31, R99 ;  /* 0x00000063001f7202 */ /* 0x000fe20000000f00 */
[----:B------:R-:W-:Y:S01]  /*12380*/  IMAD.MOV.U32 R29, RZ, RZ, R246 ;  /* 0x000000ffff1d7224 */ /* 0x000fe200078e00f6 */
[----:B------:R-:W-:Y:S01]  /*12390*/  HMMA.16816.F32 R96, R8, R54, R20 ;  /* 0x000000360860723c */ /* 0x000fe20000001814 */
[----:B-1----:R-:W-:-:S04]  /*123a0*/  FFMA.FTZ R4, R144, c[0x0][0x2d0], -R7 ;  /* 0x0000b40090047a23 */ /* 0x002fc80000010807 */
[----:B------:R1:W-:Y:S03]  /*123b0*/  MUFU.EX2 R77, R4 ;  /* 0x00000004004d7308 */ /* 0x0003e60000000800 */
[C---:B------:R-:W-:Y:S08]  /*123c0*/  HMMA.16816.F32 R112, R8.reuse, R56, R16 ;  /* 0x000000380870723c */ /* 0x040ff00000001810 */
[----:B------:R-:W-:Y:S01]  /*123d0*/  HMMA.16816.F32 R72, R8, R62, R36 ;  /* 0x0000003e0848723c */ /* 0x000fe20000001824 */
[----:B-1----:R-:W-:-:S07]  /*123e0*/  FFMA.FTZ R4, R145, c[0x0][0x2d0], -R7 ;  /* 0x0000b40091047a23 */ /* 0x002fce0000010807 */
[C---:B------:R-:W-:Y:S01]  /*123f0*/  HMMA.16816.F32 R80, R8.reuse, R58, R32 ;  /* 0x0000003a0850723c */ /* 0x040fe20000001820 */
[----:B------:R-:W-:Y:S01]  /*12400*/  IMAD.MOV.U32 R63, RZ, RZ, R61 ;  /* 0x000000ffff3f7224 */ /* 0x000fe200078e003d */
[----:B------:R-:W-:Y:S01]  /*12410*/  LDSM.16.MT88.4 R56, [R218+0x1900] ;  /* 0x00190000da38783b */ /* 0x000fe20000004200 */
[----:B------:R1:W3:Y:S01]  /*12420*/  MUFU.EX2 R48, R4 ;  /* 0x0000000400307308 */ /* 0x0002e20000000800 */
[----:B------:R-:W-:Y:S02]  /*12430*/  IMAD.MOV.U32 R62, RZ, RZ, R24 ;  /* 0x000000ffff3e7224 */ /* 0x000fe400078e0018 */
[----:B-1----:R-:W-:Y:S02]  /*12440*/  FFMA.FTZ R4, R146, c[0x0][0x2d0], -R7 ;  /* 0x0000b40092047a23 */ /* 0x002fe40000010807 */
[----:B------:R-:W-:Y:S01]  /*12450*/  HMMA.16816.F32 R144, R8, R52, R12 ;  /* 0x000000340890723c */ /* 0x000fe2000000180c */
[----:B------:R-:W-:Y:S02]  /*12460*/  LDSM.16.MT88.4 R52, [R219+0x1900] ;  /* 0x00190000db34783b */ /* 0x000fe40000004200 */
[----:B------:R1:W-:Y:S04]  /*12470*/  MUFU.EX2 R252, R4 ;  /* 0x0000000400fc7308 */ /* 0x0003e80000000800 */
[----:B--2---:R-:W-:Y:S01]  /*12480*/  IMAD.MOV.U32 R12, RZ, RZ, R49 ;  /* 0x000000ffff0c7224 */ /* 0x004fe200078e0031 */
[----:B------:R-:W-:Y:S01]  /*12490*/  MOV R15, R30 ;  /* 0x0000001e000f7202 */ /* 0x000fe20000000f00 */
[----:B------:R-:W-:-:S02]  /*124a0*/  IMAD.MOV.U32 R13, RZ, RZ, R28 ;  /* 0x000000ffff0d7224 */ /* 0x000fc400078e001c */
[----:B------:R-:W-:Y:S02]  /*124b0*/  IMAD.MOV.U32 R14, RZ, RZ, R29 ;  /* 0x000000ffff0e7224 */ /* 0x000fe400078e001d */
[----:B-1----:R-:W-:Y:S01]  /*124c0*/  FFMA.FTZ R4, R131, c[0x0][0x2d0], -R6 ;  /* 0x0000b40083047a23 */ /* 0x002fe20000010806 */
[----:B------:R-:W-:-:S03]  /*124d0*/  MOV R131, R27 ;  /* 0x0000001b00837202 */ /* 0x000fc60000000f00 */
[----:B------:R1:W-:Y:S02]  /*124e0*/  MUFU.EX2 R251, R4 ;  /* 0x0000000400fb7308 */ /* 0x0003e40000000800 */
[----:B-1----:R-:W-:Y:S02]  /*124f0*/  FFMA.FTZ R4, R149, c[0x0][0x2d0], -R6 ;  /* 0x0000b40095047a23 */ /* 0x002fe40000010806 */
[----:B------:R-:W-:-:S04]  /*12500*/  IMAD.MOV.U32 R149, RZ, RZ, R26 ;  /* 0x000000ffff957224 */ /* 0x000fc800078e001a */
[----:B------:R1:W2:Y:S02]  /*12510*/  MUFU.EX2 R250, R4 ;  /* 0x0000000400fa7308 */ /* 0x0002a40000000800 */
[--C-:B-1----:R-:W-:Y:S01]  /*12520*/  FFMA.FTZ R4, R148, c[0x0][0x2d0], -R6.reuse ;  /* 0x0000b40094047a23 */ /* 0x102fe20000010806 */
[----:B---3--:R-:W-:Y:S02]  /*12530*/  MOV R148, R48 ;  /* 0x0000003000947202 */ /* 0x008fe40000000f00 */
[----:B------:R-:W1:Y:S03]  /*12540*/  LDSM.16.MT88.4 R48, [R220+0x1900] ;  /* 0x00190000dc30783b */ /* 0x000e660000004200 */
[----:B------:R3:W-:Y:S01]  /*12550*/  MUFU.EX2 R247, R4 ;  /* 0x0000000400f77308 */ /* 0x0007e20000000800 */
[----:B--2---:R-:W-:Y:S02]  /*12560*/  F2FP.PACK_AB R9, R250, R251 ;  /* 0x000000fbfa09723e */ /* 0x004fe400000000ff */
[----:B------:R-:W-:Y:S01]  /*12570*/  F2FP.PACK_AB R10, R148, R77 ;  /* 0x0000004d940a723e */ /* 0x000fe200000000ff */
[----:B---3--:R-:W-:-:S02]  /*12580*/  FFMA.FTZ R4, R150, c[0x0][0x2d0], -R6 ;  /* 0x0000b40096047a23 */ /* 0x008fc40000010806 */
[----:B------:R-:W-:Y:S02]  /*12590*/  IMAD.MOV.U32 R150, RZ, RZ, R78 ;  /* 0x000000ffff967224 */ /* 0x000fe400078e004e */
[----:B------:R-:W-:Y:S02]  /*125a0*/  IMAD.MOV.U32 R78, RZ, RZ, R79 ;  /* 0x000000ffff4e7224 */ /* 0x000fe400078e004f */
[----:B------:R-:W-:Y:S01]  /*125b0*/  IMAD.MOV.U32 R79, RZ, RZ, R249 ;  /* 0x000000ffff4f7224 */ /* 0x000fe200078e00f9 */
[----:B------:R-:W-:Y:S01]  /*125c0*/  F2FP.PACK_AB R8, R150, R12 ;  /* 0x0000000c9608723e */ /* 0x000fe200000000ff */
[----:B------:R2:W3:Y:S01]  /*125d0*/  MUFU.EX2 R249, R4 ;  /* 0x0000000400f97308 */ /* 0x0004e20000000800 */
[----:B------:R-:W-:Y:S01]  /*125e0*/  IMAD.MOV.U32 R61, RZ, RZ, R78 ;  /* 0x000000ffff3d7224 */ /* 0x000fe200078e004e */
[----:B------:R-:W-:Y:S01]  /*125f0*/  MOV R78, R242 ;  /* 0x000000f2004e7202 */ /* 0x000fe20000000f00 */
[----:B--2---:R-:W-:Y:S01]  /*12600*/  FFMA.FTZ R4, R164, c[0x0][0x2d0], -R7 ;  /* 0x0000b400a4047a23 */ /* 0x004fe20000010807 */
[----:B------:R-:W-:-:S02]  /*12610*/  MOV R164, R244 ;  /* 0x000000f400a47202 */ /* 0x000fc40000000f00 */
[----:B---3--:R-:W-:Y:S02]  /*12620*/  F2FP.PACK_AB R11, R249, R247 ;  /* 0x000000f7f90b723e */ /* 0x008fe400000000ff */
[----:B------:R2:W3:Y:S05]  /*12630*/  MUFU.EX2 R248, R4 ;  /* 0x0000000400f87308 */ /* 0x0004ea0000000800 */
[C---:B-1----:R-:W-:Y:S07]  /*12640*/  HMMA.16816.F32 R32, R8.reuse, R48, R104 ;  /* 0x000000300820723c */ /* 0x042fee0000001868 */
[----:B------:R-:W-:Y:S01]  /*12650*/  IMAD.MOV.U32 R106, RZ, RZ, R77 ;  /* 0x000000ffff6a7224 */ /* 0x000fe200078e004d */
[----:B------:R-:W-:Y:S01]  /*12660*/  MOV R105, R240 ;  /* 0x000000f000697202 */ /* 0x000fe20000000f00 */
[----:B------:R-:W-:Y:S01]  /*12670*/  IMAD.MOV.U32 R77, RZ, RZ, R241 ;  /* 0x000000ffff4d7224 */ /* 0x000fe200078e00f1 */
[----:B------:R-:W-:Y:S01]  /*12680*/  HMMA.16816.F32 R36, R8, R66, R44 ;  /* 0x000000420824723c */ /* 0x000fe2000000182c */
[----:B--2---:R-:W-:Y:S01]  /*12690*/  FFMA.FTZ R4, R163, c[0x0][0x2d0], -R7 ;  /* 0x0000b400a3047a23 */ /* 0x004fe20000010807 */
[----:B------:R-:W-:Y:S01]  /*126a0*/  MOV R163, R149 ;  /* 0x0000009500a37202 */ /* 0x000fe20000000f00 */
[----:B------:R-:W-:-:S02]  /*126b0*/  IMAD.MOV.U32 R104, RZ, RZ, R215 ;  /* 0x000000ffff687224 */ /* 0x000fc400078e00d7 */
[----:B------:R1:W-:Y:S01]  /*126c0*/  MUFU.EX2 R246, R4 ;  /* 0x0000000400f67308 */ /* 0x0003e20000000800 */
[----:B------:R-:W-:Y:S01]  /*126d0*/  IMAD.MOV.U32 R107, RZ, RZ, R15 ;  /* 0x000000ffff6b7224 */ /* 0x000fe200078e000f */
[----:B------:R-:W-:Y:S01]  /*126e0*/  MOV R46, R239 ;  /* 0x000000ef002e7202 */ /* 0x000fe20000000f00 */
[----:B------:R-:W-:Y:S01]  /*126f0*/  IMAD.MOV.U32 R47, RZ, RZ, R238 ;  /* 0x000000ffff2f7224 */ /* 0x000fe200078e00ee */
[C---:B------:R-:W-:Y:S01]  /*12700*/  HMMA.16816.F32 R40, R8.reuse, R64, R100 ;  /* 0x000000400828723c */ /* 0x040fe20000001864 */
[----:B------:R-:W-:Y:S02]  /*12710*/  IMAD.MOV.U32 R149, RZ, RZ, R61 ;  /* 0x000000ffff957224 */ /* 0x000fe400078e003d */
[----:B------:R-:W-:Y:S02]  /*12720*/  IMAD.MOV.U32 R44, RZ, RZ, R76 ;  /* 0x000000ffff2c7224 */ /* 0x000fe400078e004c */
[----:B------:R-:W-:Y:S02]  /*12730*/  IMAD.MOV.U32 R45, RZ, RZ, R77 ;  /* 0x000000ffff2d7224 */ /* 0x000fe400078e004d */
[----:B------:R-:W-:Y:S01]  /*12740*/  IMAD.MOV.U32 R100, RZ, RZ, R214 ;  /* 0x000000ffff647224 */ /* 0x000fe200078e00d6 */
[----:B------:R-:W-:Y:S01]  /*12750*/  HMMA.16816.F32 R16, R8, R52, R116 ;  /* 0x000000340810723c */ /* 0x000fe20000001874 */
[----:B------:R-:W-:Y:S01]  /*12760*/  IMAD.MOV.U32 R103, RZ, RZ, R12 ;  /* 0x000000ffff677224 */ /* 0x000fe200078e000c */
[----:B------:R-:W-:Y:S01]  /*12770*/  MOV R102, R13 ;  /* 0x0000000d00667202 */ /* 0x000fe20000000f00 */
[----:B------:R-:W-:-:S02]  /*12780*/  IMAD.MOV.U32 R101, RZ, RZ, R14 ;  /* 0x000000ffff657224 */ /* 0x000fc400078e000e */
[----:B-1----:R-:W-:Y:S02]  /*12790*/  FFMA.FTZ R4, R167, c[0x0][0x2d0], -R7 ;  /* 0x0000b400a7047a23 */ /* 0x002fe40000010807 */
[----:B------:R-:W-:Y:S01]  /*127a0*/  IMAD.MOV.U32 R119, RZ, RZ, R164 ;  /* 0x000000ffff777224 */ /* 0x000fe200078e00a4 */
[----:B------:R-:W-:Y:S01]  /*127b0*/  MOV R118, R62 ;  /* 0x0000003e00767202 */ /* 0x000fe20000000f00 */
[----:B------:R1:W2:Y:S01]  /*127c0*/  MUFU.EX2 R245, R4 ;  /* 0x0000000400f57308 */ /* 0x0002a20000000800 */
[----:B------:R-:W-:Y:S01]  /*127d0*/  IMAD.MOV.U32 R116, RZ, RZ, R148 ;  /* 0x000000ffff747224 */ /* 0x000fe200078e0094 */
[----:B------:R-:W-:Y:S01]  /*127e0*/  MOV R164, R79 ;  /* 0x0000004f00a47202 */ /* 0x000fe20000000f00 */
[----:B------:R-:W-:Y:S01]  /*127f0*/  IMAD.MOV.U32 R167, RZ, RZ, R131 ;  /* 0x000000ffffa77224 */ /* 0x000fe200078e0083 */
[----:B------:R-:W-:Y:S01]  /*12800*/  HMMA.16816.F32 R12, R8, R54, R92 ;  /* 0x00000036080c723c */ /* 0x000fe2000000185c */
[----:B------:R-:W-:Y:S01]  /*12810*/  IMAD.MOV.U32 R117, RZ, RZ, R63 ;  /* 0x000000ffff757224 */ /* 0x000fe200078e003f */
[----:B------:R-:W-:Y:S01]  /*12820*/  LDSM.16.MT88.4 R92, [R219+0x2100] ;  /* 0x00210000db5c783b */ /* 0x000fe20000004200 */
[----:B------:R-:W-:-:S03]  /*12830*/  IMAD.MOV.U32 R148, RZ, RZ, R78 ;  /* 0x000000ffff947224 */ /* 0x000fc600078e004e */
[----:B------:R-:W-:Y:S02]  /*12840*/  LDSM.16.MT88.4 R76, [R220+0x2100] ;  /* 0x00210000dc4c783b */ /* 0x000fe40000004200 */
[C---:B------:R-:W-:Y:S02]  /*12850*/  HMMA.16816.F32 R20, R8.reuse, R58, R88 ;  /* 0x0000003a0814723c */ /* 0x040fe40000001858 */
[----:B------:R-:W-:Y:S01]  /*12860*/  LDSM.16.MT88.4 R88, [R219+0x2900] ;  /* 0x00290000db58783b */ /* 0x000fe20000004200 */
[----:B-1----:R-:W-:Y:S01]  /*12870*/  FFMA.FTZ R4, R152, c[0x0][0x2d0], -R6 ;  /* 0x0000b40098047a23 */ /* 0x002fe20000010806 */
[----:B------:R-:W-:Y:S01]  /*12880*/  MOV R152, R60 ;  /* 0x0000003c00987202 */ /* 0x000fe20000000f00 */
[----:B------:R-:W-:Y:S02]  /*12890*/  IMAD.MOV.U32 R60, RZ, RZ, R31 ;  /* 0x000000ffff3c7224 */ /* 0x000fe400078e001f */
[----:B------:R1:W-:Y:S01]  /*128a0*/  MUFU.EX2 R244, R4 ;  /* 0x0000000400f47308 */ /* 0x0003e20000000800 */
[----:B------:R-:W-:Y:S01]  /*128b0*/  HMMA.16816.F32 R28, R8, R50, R84 ;  /* 0x00000032081c723c */ /* 0x000fe20000001854 */
[----:B------:R-:W-:Y:S01]  /*128c0*/  LDSM.16.MT88.4 R84, [R218+0x2100] ;  /* 0x00210000da54783b */ /* 0x000fe20000004200 */
[----:B------:R-:W-:-:S03]  /*128d0*/  MOV R131, R60 ;  /* 0x0000003c00837202 */ /* 0x000fc60000000f00 */
[----:B------:R-:W4:Y:S01]  /*128e0*/  LDSM.16.MT88.4 R60, [R217+0x2100] ;  /* 0x00210000d93c783b */ /* 0x000f220000004200 */
[----:B-1----:R-:W-:Y:S02]  /*128f0*/  FFMA.FTZ R4, R154, c[0x0][0x2d0], -R6 ;  /* 0x0000b4009a047a23 */ /* 0x002fe40000010806 */
[----:B------:R-:W-:Y:S02]  /*12900*/  IMAD.MOV.U32 R154, RZ, RZ, R25 ;  /* 0x000000ffff9a7224 */ /* 0x000fe400078e0019 */
[----:B------:R1:W1:Y:S01]  /*12910*/  MUFU.EX2 R242, R4 ;  /* 0x0000000400f27308 */ /* 0x0002620000000800 */
[----:B------:R-:W-:Y:S07]  /*12920*/  HMMA.16816.F32 R24, R8, R56, R108 ;  /* 0x000000380818723c */ /* 0x000fee000000186c */
[----:B---3--:R-:W-:Y:S01]  /*12930*/  F2FP.PACK_AB R8, R248, R252 ;  /* 0x000000fcf808723e */ /* 0x008fe200000000ff */
[----:B------:R-:W-:Y:S01]  /*12940*/  IMAD.MOV.U32 R110, RZ, RZ, R45 ;  /* 0x000000ffff6e7224 */ /* 0x000fe200078e002d */
[----:B--2---:R-:W-:Y:S01]  /*12950*/  F2FP.PACK_AB R10, R245, R246 ;  /* 0x000000f6f50a723e */ /* 0x004fe200000000ff */
[----:B------:R-:W-:Y:S01]  /*12960*/  IMAD.MOV.U32 R111, RZ, RZ, R46 ;  /* 0x000000ffff6f7224 */ /* 0x000fe200078e002e */
[----:B------:R-:W-:Y:S01]  /*12970*/  MOV R109, R44 ;  /* 0x0000002c006d7202 */ /* 0x000fe20000000f00 */
[----:B-1----:R-:W-:Y:S01]  /*12980*/  FFMA.FTZ R4, R160, c[0x0][0x2d0], -R6 ;  /* 0x0000b400a0047a23 */ /* 0x002fe20000010806 */
[----:B------:R-:W-:Y:S01]  /*12990*/  F2FP.PACK_AB R9, R242, R244 ;  /* 0x000000f4f209723e */ /* 0x000fe200000000ff */
[----:B------:R-:W-:Y:S01]  /*129a0*/  IMAD.MOV.U32 R160, RZ, RZ, R100 ;  /* 0x000000ffffa07224 */ /* 0x000fe200078e0064 */
[----:B------:R-:W-:Y:S01]  /*129b0*/  MOV R100, R102 ;  /* 0x0000006600647202 */ /* 0x000fe20000000f00 */
[----:B------:R1:W-:Y:S01]  /*129c0*/  MUFU.EX2 R241, R4 ;  /* 0x0000000400f17308 */ /* 0x0003e20000000800 */
[----:B------:R-:W-:Y:S01]  /*129d0*/  MOV R102, R163 ;  /* 0x000000a300667202 */ /* 0x000fe20000000f00 */
[----:B------:R-:W-:-:S02]  /*129e0*/  IMAD.MOV.U32 R163, RZ, RZ, R173 ;  /* 0x000000ffffa37224 */ /* 0x000fc400078e00ad */
[----:B-1----:R-:W-:Y:S01]  /*129f0*/  FFMA.FTZ R4, R161, c[0x0][0x2d0], -R6 ;  /* 0x0000b400a1047a23 */ /* 0x002fe20000010806 */
[----:B------:R-:W-:-:S03]  /*12a00*/  MOV R161, R47 ;  /* 0x0000002f00a17202 */ /* 0x000fc60000000f00 */
[----:B------:R1:W2:Y:S02]  /*12a10*/  MUFU.EX2 R240, R4 ;  /* 0x0000000400f07308 */ /* 0x0002a40000000800 */
[----:B-1----:R-:W-:Y:S01]  /*12a20*/  FFMA.FTZ R4, R165, c[0x0][0x2d0], -R2 ;  /* 0x0000b400a5047a23 */ /* 0x002fe20000010802 */
[----:B--2---:R-:W-:-:S05]  /*12a30*/  F2FP.PACK_AB R11, R240, R241 ;  /* 0x000000f1f00b723e */ /* 0x004fca00000000ff */
[----:B------:R1:W-:Y:S02]  /*12a40*/  MUFU.EX2 R215, R4 ;  /* 0x0000000400d77308 */ /* 0x0003e40000000800 */
[C---:B----4-:R-:W-:Y:S08]  /*12a50*/  HMMA.16816.F32 R40, R8.reuse, R60, R40 ;  /* 0x0000003c0828723c */ /* 0x050ff00000001828 */
        /* <DEDUP_REMOVED lines=11> */
[----:B------:R1:W3:Y:S03]  /*12b10*/  MUFU.EX2 R239, R4 ;  /* 0x0000000400ef7308 */ /* 0x0002e60000000800 */
[----:B------:R-:W-:Y:S07]  /*12b20*/  HMMA.16816.F32 R12, R8, R94, R12 ;  /* 0x0000005e080c723c */ /* 0x000fee000000180c */
[----:B--2---:R-:W-:Y:S01]  /*12b30*/  F2FP.PACK_AB R8, R238, R215 ;  /* 0x000000d7ee08723e */ /* 0x004fe200000000ff */
[----:B-1----:R-:W-:Y:S01]  /*12b40*/  FFMA.FTZ R4, R151, c[0x0][0x2d0], -R0 ;  /* 0x0000b40097047a23 */ /* 0x002fe20000010800 */
[----:B------:R-:W-:-:S02]  /*12b50*/  MOV R151, R172 ;  /* 0x000000ac00977202 */ /* 0x000fc40000000f00 */
[----:B---3--:R-:W-:Y:S01]  /*12b60*/  F2FP.PACK_AB R10, R239, R214 ;  /* 0x000000d6ef0a723e */ /* 0x008fe200000000ff */
[----:B------:R1:W-:Y:S02]  /*12b70*/  MUFU.EX2 R172, R4 ;  /* 0x0000000400ac7308 */ /* 0x0003e40000000800 */
[----:B-1----:R-:W-:Y:S02]  /*12b80*/  FFMA.FTZ R4, R153, c[0x0][0x2d0], -R0 ;  /* 0x0000b40099047a23 */ /* 0x002fe40000010800 */
[----:B------:R-:W-:-:S04]  /*12b90*/  IMAD.MOV.U32 R153, RZ, RZ, R175 ;  /* 0x000000ffff997224 */ /* 0x000fc800078e00af */
[----:B------:R1:W2:Y:S02]  /*12ba0*/  MUFU.EX2 R175, R4 ;  /* 0x0000000400af7308 */ /* 0x0002a40000000800 */
[----:B-1----:R-:W-:Y:S01]  /*12bb0*/  FFMA.FTZ R4, R155, c[0x0][0x2d0], -R0 ;  /* 0x0000b4009b047a23 */ /* 0x002fe20000010800 */
[----:B--2---:R-:W-:Y:S01]  /*12bc0*/  F2FP.PACK_AB R9, R175, R172 ;  /* 0x000000acaf09723e */ /* 0x004fe200000000ff */
[----:B------:R-:W-:Y:S02]  /*12bd0*/  IMAD.MOV.U32 R155, RZ, RZ, R107 ;  /* 0x000000ffff9b7224 */ /* 0x000fe400078e006b */
[----:B------:R-:W-:Y:S02]  /*12be0*/  IMAD.MOV.U32 R107, RZ, RZ, R101 ;  /* 0x000000ffff6b7224 */ /* 0x000fe400078e0065 */
[----:B------:R-:W-:Y:S02]  /*12bf0*/  IMAD.MOV.U32 R101, RZ, RZ, R103 ;  /* 0x000000ffff657224 */ /* 0x000fe400078e0067 */
[----:B------:R-:W-:-:S02]  /*12c00*/  IMAD.MOV.U32 R103, RZ, RZ, R167 ;  /* 0x000000ffff677224 */ /* 0x000fc400078e00a7 */
[----:B------:R-:W-:Y:S02]  /*12c10*/  IMAD.MOV.U32 R167, RZ, RZ, R174 ;  /* 0x000000ffffa77224 */ /* 0x000fe400078e00ae */
        /* <DEDUP_REMOVED lines=9> */
[----:B------:R-:W-:-:S02]  /*12cb0*/  IMAD.MOV.U32 R127, RZ, RZ, R111 ;  /* 0x000000ffff7f7224 */ /* 0x000fc400078e006f */
[----:B-1----:R-:W-:-:S04]  /*12cc0*/  FFMA.FTZ R4, R203, c[0x0][0x2d0], -R7 ;  /* 0x0000b400cb047a23 */ /* 0x002fc80000010807 */
[----:B------:R-:W-:Y:S01]  /*12cd0*/  MOV R120, R109 ;  /* 0x0000006d00787202 */ /* 0x000fe20000000f00 */
[----:B------:R1:W2:Y:S01]  /*12ce0*/  MUFU.EX2 R203, R4 ;  /* 0x0000000400cb7308 */ /* 0x0002a20000000800 */
[----:B------:R-:W-:Y:S01]  /*12cf0*/  HMMA.16816.F32 R108, R8, R132, R112 ;  /* 0x00000084086c723c */ /* 0x000fe20000001870 */
[----:B------:R-:W-:-:S06]  /*12d00*/  IMAD.MOV.U32 R121, RZ, RZ, R131 ;  /* 0x000000ffff797224 */ /* 0x000fcc00078e0083 */
[----:B------:R-:W-:Y:S01]  /*12d10*/  MOV R114, R213 ;  /* 0x000000d500727202 */ /* 0x000fe20000000f00 */
[----:B------:R-:W-:Y:S01]  /*12d20*/  HMMA.16816.F32 R80, R8, R134, R80 ;  /* 0x000000860850723c */ /* 0x000fe20000001850 */
[----:B------:R-:W-:Y:S02]  /*12d30*/  IMAD.MOV.U32 R115, RZ, RZ, R164 ;  /* 0x000000ffff737224 */ /* 0x000fe400078e00a4 */
[----:B-1----:R-:W-:-:S05]  /*12d40*/  FFMA.FTZ R4, R202, c[0x0][0x2d0], -R7 ;  /* 0x0000b400ca047a23 */ /* 0x002fca0000010807 */
[C---:B------:R-:W-:Y:S01]  /*12d50*/  HMMA.16816.F32 R68, R8.reuse, R122, R72 ;  /* 0x0000007a0844723c */ /* 0x040fe20000001848 */
[----:B------:R-:W-:Y:S01]  /*12d60*/  FFMA.FTZ R7, R201, c[0x0][0x2d0], -R7 ;  /* 0x0000b400c9077a23 */ /* 0x000fe20000010807 */
[----:B--2---:R-:W-:Y:S01]  /*12d70*/  F2FP.PACK_AB R168, R203, R204 ;  /* 0x000000cccba8723e */ /* 0x004fe200000000ff */
[----:B------:R1:W-:Y:S04]  /*12d80*/  MUFU.EX2 R213, R4 ;  /* 0x0000000400d57308 */ /* 0x0003e80000000800 */
[----:B------:R-:W-:Y:S01]  /*12d90*/  MOV R122, R100 ;  /* 0x00000064007a7202 */ /* 0x000fe20000000f00 */
[----:B------:R-:W-:Y:S01]  /*12da0*/  HMMA.16816.F32 R72, R8, R136, R144 ;  /* 0x000000880848723c */ /* 0x000fe20000001890 */
[----:B------:R-:W2:Y:S01]  /*12db0*/  LDSM.16.MT88.4 R144, [R217+0x2900] ;  /* 0x00290000d990783b */ /* 0x000ea20000004200 */
[----:B------:R-:W-:Y:S01]  /*12dc0*/  IMAD.MOV.U32 R123, RZ, RZ, R107 ;  /* 0x000000ffff7b7224 */ /* 0x000fe200078e006b */
[----:B------:R-:W-:Y:S01]  /*12dd0*/  MUFU.EX2 R202, R7 ;  /* 0x0000000700ca7308 */ /* 0x000fe20000000800 */
[----:B------:R-:W-:Y:S01]  /*12de0*/  MOV R100, R163 ;  /* 0x000000a300647202 */ /* 0x000fe20000000f00 */
[----:B------:R-:W-:-:S02]  /*12df0*/  IMAD.MOV.U32 R107, RZ, RZ, R101 ;  /* 0x000000ffff6b7224 */ /* 0x000fc400078e0065 */
[----:B------:R-:W-:Y:S01]  /*12e00*/  IMAD.MOV.U32 R101, RZ, RZ, R167 ;  /* 0x000000ffff657224 */ /* 0x000fe200078e00a7 */
[----:B------:R-:W-:Y:S01]  /*12e10*/  HMMA.16816.F32 R140, R8, R124, R140 ;  /* 0x0000007c088c723c */ /* 0x000fe2000000188c */
[----:B------:R-:W-:Y:S01]  /*12e20*/  LDSM.16.MT88.4 R164, [R218+0x2900] ;  /* 0x00290000daa4783b */ /* 0x000fe20000004200 */
[----:B-1----:R-:W-:-:S04]  /*12e30*/  FFMA.FTZ R4, R192, c[0x0][0x2d0], -R6 ;  /* 0x0000b400c0047a23 */ /* 0x002fc80000010806 */
[----:B------:R1:W-:Y:S01]  /*12e40*/  MUFU.EX2 R192, R4 ;  /* 0x0000000400c07308 */ /* 0x0003e20000000800 */
[----:B------:R-:W-:Y:S01]  /*12e50*/  MOV R124, R161 ;  /* 0x000000a1007c7202 */ /* 0x000fe20000000f00 */
[----:B------:R-:W-:Y:S01]  /*12e60*/  IMAD.MOV.U32 R125, RZ, RZ, R160 ;  /* 0x000000ffff7d7224 */ /* 0x000fe200078e00a0 */
[----:B------:R-:W-:Y:S01]  /*12e70*/  HMMA.16816.F32 R96, R8, R138, R96 ;  /* 0x0000008a0860723c */ /* 0x000fe20000001860 */
[----:B------:R-:W3:Y:S01]  /*12e80*/  LDSM.16.MT88.4 R160, [R220+0x2900] ;  /* 0x00290000dca0783b */ /* 0x000ee20000004200 */
[----:B-1----:R-:W-:-:S04]  /*12e90*/  FFMA.FTZ R4, R191, c[0x0][0x2d0], -R6 ;  /* 0x0000b400bf047a23 */ /* 0x002fc80000010806 */
[----:B------:R1:W4:Y:S02]  /*12ea0*/  MUFU.EX2 R191, R4 ;  /* 0x0000000400bf7308 */ /* 0x0003240000000800 */
[--C-:B-1----:R-:W-:Y:S01]  /*12eb0*/  FFMA.FTZ R4, R190, c[0x0][0x2d0], -R6.reuse ;  /* 0x0000b400be047a23 */ /* 0x102fe20000010806 */
[----:B----4-:R-:W-:Y:S01]  /*12ec0*/  F2FP.PACK_AB R169, R191, R192 ;  /* 0x000000c0bfa9723e */ /* 0x010fe200000000ff */
[----:B------:R-:W-:-:S04]  /*12ed0*/  FFMA.FTZ R6, R189, c[0x0][0x2d0], -R6 ;  /* 0x0000b400bd067a23 */ /* 0x000fc80000010806 */
[----:B------:R1:W-:Y:S08]  /*12ee0*/  MUFU.EX2 R201, R4 ;  /* 0x0000000400c97308 */ /* 0x0003f00000000800 */
[----:B------:R-:W4:Y:S01]  /*12ef0*/  MUFU.EX2 R190, R6 ;  /* 0x0000000600be7308 */ /* 0x000f220000000800 */
[----:B-1----:R-:W-:-:S07]  /*12f00*/  FFMA.FTZ R4, R199, c[0x0][0x2d0], -R2 ;  /* 0x0000b400c7047a23 */ /* 0x002fce0000010802 */
[----:B------:R1:W-:Y:S02]  /*12f10*/  MUFU.EX2 R135, R4 ;  /* 0x0000000400877308 */ /* 0x0003e40000000800 */
[----:B-1----:R-:W-:-:S06]  /*12f20*/  FFMA.FTZ R4, R198, c[0x0][0x2d0], -R2 ;  /* 0x0000b400c6047a23 */ /* 0x002fcc0000010802 */
[----:B------:R1:W-:Y:S02]  /*12f30*/  MUFU.EX2 R189, R4 ;  /* 0x0000000400bd7308 */ /* 0x0003e40000000800 */
[----:B-1----:R-:W-:-:S06]  /*12f40*/  FFMA.FTZ R4, R195, c[0x0][0x2d0], -R2 ;  /* 0x0000b400c3047a23 */ /* 0x002fcc0000010802 */
[----:B------:R1:W-:Y:S02]  /*12f50*/  MUFU.EX2 R133, R4 ;  /* 0x0000000400857308 */ /* 0x0003e40000000800 */
[----:B-1----:R-:W-:-:S06]  /*12f60*/  FFMA.FTZ R4, R200, c[0x0][0x2d0], -R2 ;  /* 0x0000b400c8047a23 */ /* 0x002fcc0000010802 */
[----:B------:R1:W-:Y:S02]  /*12f70*/  MUFU.EX2 R134, R4 ;  /* 0x0000000400867308 */ /* 0x0003e40000000800 */
[----:B-1----:R-:W-:Y:S01]  /*12f80*/  FFMA.FTZ R4, R170, c[0x0][0x2d0], -R0 ;  /* 0x0000b400aa047a23 */ /* 0x002fe20000010800 */
[----:B------:R-:W-:-:S05]  /*12f90*/  F2FP.PACK_AB R170, R202, R213 ;  /* 0x000000d5caaa723e */ /* 0x000fca00000000ff */
[----:B------:R1:W-:Y:S02]  /*12fa0*/  MUFU.EX2 R131, R4 ;  /* 0x0000000400837308 */ /* 0x0003e40000000800 */
[----:B-1----:R-:W-:Y:S01]  /*12fb0*/  FFMA.FTZ R4, R171, c[0x0][0x2d0], -R0 ;  /* 0x0000b400ab047a23 */ /* 0x002fe20000010800 */
[----:B----4-:R-:W-:-:S05]  /*12fc0*/  F2FP.PACK_AB R171, R190, R201 ;  /* 0x000000c9beab723e */ /* 0x010fca00000000ff */
[----:B------:R1:W4:Y:S02]  /*12fd0*/  MUFU.EX2 R132, R4 ;  /* 0x0000000400847308 */ /* 0x0003240000000800 */
[----:B-1----:R-:W-:Y:S02]  /*12fe0*/  FFMA.FTZ R4, R188, c[0x0][0x2d0], -R0 ;  /* 0x0000b400bc047a23 */ /* 0x002fe40000010800 */
[----:B------:R-:W-:Y:S02]  /*12ff0*/  IMAD.MOV.U32 R188, RZ, RZ, R114 ;  /* 0x000000ffffbc7224 */ /* 0x000fe400078e0072 */
[----:B------:R-:W-:Y:S01]  /*13000*/  IMAD.MOV.U32 R114, RZ, RZ, R115 ;  /* 0x000000ffff727224 */ /* 0x000fe200078e0073 */
[----:B------:R-:W-:Y:S01]  /*13010*/  MOV R115, R122 ;  /* 0x0000007a00737202 */ /* 0x000fe20000000f00 */
[----:B------:R-:W-:Y:S02]  /*13020*/  IMAD.MOV.U32 R122, RZ, RZ, R123 ;  /* 0x000000ffff7a7224 */ /* 0x000fe400078e007b */
[----:B------:R-:W-:Y:S01]  /*13030*/  IMAD.MOV.U32 R123, RZ, RZ, R120 ;  /* 0x000000ffff7b7224 */ /* 0x000fe200078e0078 */
[----:B------:R-:W-:Y:S01]  /*13040*/  MOV R120, R155 ;  /* 0x0000009b00787202 */ /* 0x000fe20000000f00 */
[----:B------:R-:W-:-:S02]  /*13050*/  IMAD.MOV.U32 R155, RZ, RZ, R153 ;  /* 0x000000ffff9b7224 */ /* 0x000fc400078e0099 */
[----:B------:R-:W-:Y:S01]  /*13060*/  IMAD.MOV.U32 R153, RZ, RZ, R151 ;  /* 0x000000ffff997224 */ /* 0x000fe200078e0097 */
[----:B------:R-:W-:Y:S01]  /*13070*/  MOV R151, R116 ;  /* 0x0000007400977202 */ /* 0x000fe20000000f00 */
        /* <DEDUP_REMOVED lines=9> */
[----:B------:R-:W-:Y:S01]  /*13110*/  IMAD.MOV.U32 R150, RZ, RZ, R225 ;  /* 0x000000ffff967224 */ /* 0x000fe200078e00e1 */
[----:B--2---:R-:W-:Y:S01]  /*13120*/  HMMA.16816.F32 R136, R168, R144, R40 ;  /* 0x00000090a888723c */ /* 0x004fe20000001828 */
[----:B------:R1:W-:Y:S01]  /*13130*/  MUFU.EX2 R40, R4 ;  /* 0x0000000400287308 */ /* 0x0003e20000000800 */
[----:B------:R-:W-:Y:S01]  /*13140*/  IMAD.MOV.U32 R198, RZ, RZ, R122 ;  /* 0x000000ffffc67224 */ /* 0x000fe200078e007a */
[----:B------:R-:W-:Y:S01]  /*13150*/  MOV R195, R115 ;  /* 0x0000007300c37202 */ /* 0x000fe20000000f00 */
[----:B------:R-:W-:Y:S01]  /*13160*/  IMAD.MOV.U32 R122, RZ, RZ, R116 ;  /* 0x000000ffff7a7224 */ /* 0x000fe200078e0074 */
[----:B------:R-:W-:Y:S01]  /*13170*/  MOV R116, R105 ;  /* 0x0000006900747202 */ /* 0x000fe20000000f00 */
[----:B------:R-:W-:Y:S02]  /*13180*/  IMAD.MOV.U32 R112, RZ, RZ, R117 ;  /* 0x000000ffff707224 */ /* 0x000fe400078e0075 */
[----:B------:R-:W-:Y:S01]  /*13190*/  IMAD.MOV.U32 R199, RZ, RZ, R123 ;  /* 0x000000ffffc77224 */ /* 0x000fe200078e007b */
[----:B------:R-:W-:Y:S01]  /*131a0*/  MOV R123, R151 ;  /* 0x00000097007b7202 */ /* 0x000fe20000000f00 */
[----:B------:R-:W-:Y:S01]  /*131b0*/  IMAD.MOV.U32 R115, RZ, RZ, R104 ;  /* 0x000000ffff737224 */ /* 0x000fe200078e0068 */
[----:B------:R-:W-:Y:S01]  /*131c0*/  MOV R6, R120 ;  /* 0x0000007800067202 */ /* 0x000fe20000000f00 */
[----:B------:R-:W-:Y:S01]  /*131d0*/  IMAD.MOV.U32 R117, RZ, RZ, R106 ;  /* 0x000000ffff757224 */ /* 0x000fe200078e006a */
[----:B------:R-:W-:Y:S01]  /*131e0*/  MOV R106, R149 ;  /* 0x00000095006a7202 */ /* 0x000fe20000000f00 */
[----:B------:R-:W-:-:S02]  /*131f0*/  IMAD.MOV.U32 R104, RZ, RZ, R150 ;  /* 0x000000ffff687224 */ /* 0x000fc400078e0096 */
[----:B------:R-:W-:Y:S02]  /*13200*/  IMAD.MOV.U32 R7, RZ, RZ, R153 ;  /* 0x000000ffff077224 */ /* 0x000fe400078e0099 */
[----:B------:R-:W-:Y:S01]  /*13210*/  IMAD.MOV.U32 R11, RZ, RZ, R5 ;  /* 0x000000ffff0b7224 */ /* 0x000fe200078e0005 */
[----:B------:R-:W-:Y:S01]  /*13220*/  MOV R113, R118 ;  /* 0x0000007600717202 */ /* 0x000fe20000000f00 */
[----:B-1----:R-:W-:Y:S01]  /*13230*/  FFMA.FTZ R4, R183, c[0x0][0x2d0], -R0 ;  /* 0x0000b400b7047a23 */ /* 0x002fe20000010800 */
[----:B------:R-:W-:Y:S01]  /*13240*/  MOV R10, R107 ;  /* 0x0000006b000a7202 */ /* 0x000fe20000000f00 */
[----:B------:R-:W-:Y:S01]  /*13250*/  IMAD.MOV.U32 R105, RZ, RZ, R148 ;  /* 0x000000ffff697224 */ /* 0x000fe200078e0094 */
[----:B------:R1:W5:Y:S01]  /*13260*/  LDL.LU R225, [R1+0x3c] ;  /* 0x00003c0001e17983 */ /* 0x0003620000300800 */
[C---:B------:R-:W-:Y:S01]  /*13270*/  HMMA.16816.F32 R148, R168.reuse, R146, R36 ;  /* 0x00000092a894723c */ /* 0x040fe20000001824 */
[----:B------:R2:W2:Y:S01]  /*13280*/  MUFU.EX2 R36, R4 ;  /* 0x0000000400247308 */ /* 0x0004a20000000800 */
[----:B----4-:R-:W-:Y:S01]  /*13290*/  F2FP.PACK_AB R5, R132, R131 ;  /* 0x000000838405723e */ /* 0x010fe200000000ff */
[----:B------:R-:W-:Y:S01]  /*132a0*/  IMAD.MOV.U32 R8, RZ, RZ, R105 ;  /* 0x000000ffff087224 */ /* 0x000fe200078e0069 */
[----:B------:R-:W-:Y:S01]  /*132b0*/  MOV R42, R117 ;  /* 0x00000075002a7202 */ /* 0x000fe20000000f00 */
[----:B------:R-:W-:Y:S01]  /*132c0*/  IMAD.MOV.U32 R183, RZ, RZ, R114 ;  /* 0x000000ffffb77224 */ /* 0x000fe200078e0072 */
[----:B------:R-:W-:Y:S01]  /*132d0*/  MOV R200, R104 ;  /* 0x0000006800c87202 */ /* 0x000fe20000000f00 */
[----:B------:R-:W-:Y:S01]  /*132e0*/  IMAD.MOV.U32 R37, RZ, RZ, R6 ;  /* 0x000000ffff257224 */ /* 0x000fe200078e0006 */
[----:B------:R-:W-:Y:S01]  /*132f0*/  MOV R38, R7 ;  /* 0x0000000700267202 */ /* 0x000fe20000000f00 */
[----:B------:R-:W-:Y:S01]  /*13300*/  IMAD.MOV.U32 R114, RZ, RZ, R119 ;  /* 0x000000ffff727224 */ /* 0x000fe200078e0077 */
[----:B------:R-:W-:Y:S01]  /*13310*/  F2FP.PACK_AB R6, R134, R133 ;  /* 0x000000858606723e */ /* 0x000fe200000000ff */
[----:B------:R-:W-:Y:S01]  /*13320*/  IMAD.MOV.U32 R120, RZ, RZ, R155 ;  /* 0x000000ffff787224 */ /* 0x000fe200078e009b */
[----:B------:R-:W-:Y:S01]  /*13330*/  MOV R119, R152 ;  /* 0x0000009800777202 */ /* 0x000fe20000000f00 */
[----:B------:R-:W-:Y:S01]  /*13340*/  IMAD.MOV.U32 R118, RZ, RZ, R154 ;  /* 0x000000ffff767224 */ /* 0x000fe200078e009a */
[----:B------:R-:W-:Y:S01]  /*13350*/  MOV R39, R114 ;  /* 0x0000007200277202 */ /* 0x000fe20000000f00 */
[----:B---3--:R-:W-:Y:S01]  /*13360*/  HMMA.16816.F32 R152, R168, R160, R32 ;  /* 0x000000a0a898723c */ /* 0x008fe20000001820 */
[----:B------:R-:W-:Y:S01]  /*13370*/  IMAD.MOV.U32 R41, RZ, RZ, R115 ;  /* 0x000000ffff297224 */ /* 0x000fe200078e0073 */
[----:B--2---:R-:W-:Y:S01]  /*13380*/  F2FP.PACK_AB R4, R189, R135 ;  /* 0x00000087bd04723e */ /* 0x004fe200000000ff */
[----:B------:R-:W-:Y:S01]  /*13390*/  IMAD.MOV.U32 R43, RZ, RZ, R118 ;  /* 0x000000ffff2b7224 */ /* 0x000fe200078e0076 */
[----:B------:R-:W-:Y:S01]  /*133a0*/  F2FP.PACK_AB R7, R36, R40 ;  /* 0x000000282407723e */ /* 0x000fe200000000ff */
[----:B------:R-:W-:-:S02]  /*133b0*/  IMAD.MOV.U32 R9, RZ, RZ, R106 ;  /* 0x000000ffff097224 */ /* 0x000fc400078e006a */
[----:B------:R-:W-:Y:S01]  /*133c0*/  IMAD.MOV.U32 R35, RZ, RZ, R100 ;  /* 0x000000ffff237224 */ /* 0x000fe200078e0064 */
[----:B------:R-:W-:Y:S01]  /*133d0*/  MOV R33, R102 ;  /* 0x0000006600217202 */ /* 0x000fe20000000f00 */
[----:B------:R-:W-:Y:S01]  /*133e0*/  IMAD.MOV.U32 R34, RZ, RZ, R101 ;  /* 0x000000ffff227224 */ /* 0x000fe200078e0065 */
[----:B------:R-:W-:Y:S01]  /*133f0*/  HMMA.16816.F32 R104, R168, R164, R24 ;  /* 0x000000a4a868723c */ /* 0x000fe20000001818 */
[----:B------:R-:W-:-:S07]  /*13400*/  IMAD.MOV.U32 R32, RZ, RZ, R103 ;  /* 0x000000ffff207224 */ /* 0x000fce00078e0067 */
[C---:B------:R-:W-:Y:S07]  /*13410*/  HMMA.16816.F32 R156, R4.reuse, R48, R156 ;  /* 0x00000030049c723c */ /* 0x040fee000000189c */
[----:B------:R-:W-:Y:S01]  /*13420*/  IMAD.MOV.U32 R49, RZ, RZ, R8 ;  /* 0x000000ffff317224 */ /* 0x000fe200078e0008 */
[----:B------:R-:W-:Y:S01]  /*13430*/  HMMA.16816.F32 R108, R4, R56, R108 ;  /* 0x00000038046c723c */ /* 0x000fe2000000186c */
[----:B------:R-:W-:Y:S01]  /*13440*/  FFMA.FTZ R8, R212, c[0x0][0x2d0], -R2 ;  /* 0x0000b400d4087a23 */ /* 0x000fe20000010802 */
[----:B------:R-:W-:-:S05]  /*13450*/  MOV R48, R9 ;  /* 0x0000000900307202 */ /* 0x000fca0000000f00 */
[----:B------:R-:W-:Y:S01]  /*13460*/  IMAD.MOV.U32 R57, RZ, RZ, R37 ;  /* 0x000000ffff397224 */ /* 0x000fe200078e0025 */
[----:B------:R-:W-:Y:S01]  /*13470*/  HMMA.16816.F32 R100, R168, R162, R28 ;  /* 0x000000a2a864723c */ /* 0x000fe2000000181c */
[----:B------:R2:W-:Y:S01]  /*13480*/  MUFU.EX2 R37, R8 ;  /* 0x0000000800257308 */ /* 0x0005e20000000800 */
[----:B------:R-:W-:-:S05]  /*13490*/  IMAD.MOV.U32 R56, RZ, RZ, R38 ;  /* 0x000000ffff387224 */ /* 0x000fca00078e0026 */
[----:B------:R-:W-:Y:S01]  /*134a0*/  IMAD.MOV.U32 R28, RZ, RZ, R199 ;  /* 0x000000ffff1c7224 */ /* 0x000fe200078e00c7 */
[----:B------:R-:W-:Y:S01]  /*134b0*/  MOV R30, R198 ;  /* 0x000000c6001e7202 */ /* 0x000fe20000000f00 */
[----:B------:R-:W-:Y:S01]  /*134c0*/  IMAD.MOV.U32 R199, RZ, RZ, R112 ;  /* 0x000000ffffc77224 */ /* 0x000fe200078e0070 */
[----:B------:R-:W-:Y:S01]  /*134d0*/  HMMA.16816.F32 R140, R4, R64, R140 ;  /* 0x00000040048c723c */ /* 0x000fe2000000188c */
[----:B------:R-:W-:Y:S02]  /*134e0*/  IMAD.MOV.U32 R29, RZ, RZ, R113 ;  /* 0x000000ffff1d7224 */ /* 0x000fe400078e0071 */
[----:B------:R-:W-:Y:S02]  /*134f0*/  IMAD.MOV.U32 R31, RZ, RZ, R195 ;  /* 0x000000ffff1f7224 */ /* 0x000fe400078e00c3 */
[----:B------:R-:W-:Y:S02]  /*13500*/  IMAD.MOV.U32 R198, RZ, RZ, R116 ;  /* 0x000000ffffc67224 */ /* 0x000fe400078e0074 */
[----:B--2---:R-:W-:Y:S01]  /*13510*/  FFMA.FTZ R8, R208, c[0x0][0x2d0], -R2 ;  /* 0x0000b400d0087a23 */ /* 0x004fe20000010802 */
[----:B------:R-:W-:Y:S01]  /*13520*/  HMMA.16816.F32 R112, R168, R166, R20 ;  /* 0x000000a6a870723c */ /* 0x000fe20000001814 */
[----:B------:R-:W-:-:S02]  /*13530*/  IMAD.MOV.U32 R195, RZ, RZ, R119 ;  /* 0x000000ffffc37224 */ /* 0x000fc400078e0077 */
[----:B------:R2:W-:Y:S01]  /*13540*/  MUFU.EX2 R38, R8 ;  /* 0x0000000800267308 */ /* 0x0005e20000000800 */
[----:B------:R-:W-:Y:S02]  /*13550*/  IMAD.MOV.U32 R64, RZ, RZ, R31 ;  /* 0x000000ffff407224 */ /* 0x000fe400078e001f */
[----:B------:R-:W-:Y:S02]  /*13560*/  IMAD.MOV.U32 R65, RZ, RZ, R30 ;  /* 0x000000ffff417224 */ /* 0x000fe400078e001e */
[----:B------:R-:W-:Y:S07]  /*13570*/  HMMA.16816.F32 R20, R4, R58, R80 ;  /* 0x0000003a0414723c */ /* 0x000fee0000001850 */
[----:B------:R-:W-:Y:S01]  /*13580*/  IMAD.MOV.U32 R82, RZ, RZ, R41 ;  /* 0x000000ffff527224 */ /* 0x000fe200078e0029 */
[----:B------:R-:W-:Y:S01]  /*13590*/  HMMA.16816.F32 R116, R168, R88, R16 ;  /* 0x00000058a874723c */ /* 0x000fe20000001810 */
[----:B------:R-:W-:Y:S01]  /*135a0*/  MOV R83, R39 ;  /* 0x0000002700537202 */ /* 0x000fe20000000f00 */
[----:B------:R-:W-:Y:S01]  /*135b0*/  IMAD.MOV.U32 R59, RZ, RZ, R124 ;  /* 0x000000ffff3b7224 */ /* 0x000fe200078e007c */
[----:B------:R-:W-:Y:S01]  /*135c0*/  MOV R58, R125 ;  /* 0x0000007d003a7202 */ /* 0x000fe20000000f00 */
[----:B--2---:R-:W-:Y:S01]  /*135d0*/  FFMA.FTZ R8, R211, c[0x0][0x2d0], -R2 ;  /* 0x0000b400d3087a23 */ /* 0x004fe20000010802 */
[----:B------:R-:W-:Y:S01]  /*135e0*/  MOV R81, R126 ;  /* 0x0000007e00517202 */ /* 0x000fe20000000f00 */
[----:B------:R-:W-:-:S02]  /*135f0*/  IMAD.MOV.U32 R80, RZ, RZ, R127 ;  /* 0x000000ffff507224 */ /* 0x000fc400078e007f */
[----:B------:R2:W-:Y:S01]  /*13600*/  MUFU.EX2 R41, R8 ;  /* 0x0000000800297308 */ /* 0x0005e20000000800 */
[----:B------:R-:W-:Y:S08]  /*13610*/  HMMA.16816.F32 R168, R168, R90, R12 ;  /* 0x0000005aa8a8723c */ /* 0x000ff0000000180c */
[----:B------:R-:W-:Y:S01]  /*13620*/  HMMA.16816.F32 R12, R4, R66, R44 ;  /* 0x00000042040c723c */ /* 0x000fe2000000182c */
[----:B--2---:R-:W-:-:S07]  /*13630*/  FFMA.FTZ R8, R205, c[0x0][0x2d0], -R2 ;  /* 0x0000b400cd087a23 */ /* 0x004fce0000010802 */
[C---:B------:R-:W-:Y:S01]  /*13640*/  HMMA.16816.F32 R16, R4.reuse, R50, R68 ;  /* 0x000000320410723c */ /* 0x040fe20000001844 */
[----:B------:R-:W-:Y:S01]  /*13650*/  IMAD.MOV.U32 R46, RZ, RZ, R42 ;  /* 0x000000ffff2e7224 */ /* 0x000fe200078e002a */
[----:B------:R-:W-:Y:S01]  /*13660*/  MOV R67, R43 ;  /* 0x0000002b00437202 */ /* 0x000fe20000000f00 */
[----:B------:R2:W-:Y:S01]  /*13670*/  MUFU.EX2 R42, R8 ;  /* 0x00000008002a7308 */ /* 0x0005e20000000800 */
[----:B------:R-:W-:Y:S02]  /*13680*/  IMAD.MOV.U32 R47, RZ, RZ, R34 ;  /* 0x000000ffff2f7224 */ /* 0x000fe400078e0022 */
[----:B------:R-:W-:Y:S01]  /*13690*/  IMAD.MOV.U32 R66, RZ, RZ, R200 ;  /* 0x000000ffff427224 */ /* 0x000fe200078e00c8 */
[----:B------:R-:W-:Y:S01]  /*136a0*/  MOV R68, R32 ;  /* 0x0000002000447202 */ /* 0x000fe20000000f00 */
[----:B------:R-:W-:Y:S01]  /*136b0*/  IMAD.MOV.U32 R51, RZ, RZ, R33 ;  /* 0x000000ffff337224 */ /* 0x000fe200078e0021 */
[----:B------:R-:W-:Y:S01]  /*136c0*/  MOV R50, R35 ;  /* 0x0000002300327202 */ /* 0x000fe20000000f00 */
[----:B------:R-:W-:Y:S01]  /*136d0*/  IMAD.MOV.U32 R200, RZ, RZ, R10 ;  /* 0x000000ffffc87224 */ /* 0x000fe200078e000a */
[----:B------:R-:W-:Y:S01]  /*136e0*/  HMMA.16816.F32 R24, R4, R52, R72 ;  /* 0x000000340418723c */ /* 0x000fe20000001848 */
[----:B------:R-:W-:Y:S01]  /*136f0*/  IMAD.MOV.U32 R71, RZ, RZ, R11 ;  /* 0x000000ffff477224 */ /* 0x000fe200078e000b */
[----:B------:R-:W-:Y:S01]  /*13700*/  MOV R69, R29 ;  /* 0x0000001d00457202 */ /* 0x000fe20000000f00 */
[----:B------:R-:W-:-:S02]  /*13710*/  IMAD.MOV.U32 R70, RZ, RZ, R28 ;  /* 0x000000ffff467224 */ /* 0x000fc400078e001c */
[----:B--2---:R-:W-:-:S04]  /*13720*/  FFMA.FTZ R8, R207, c[0x0][0x2d0], -R2 ;  /* 0x0000b400cf087a23 */ /* 0x004fc80000010802 */
[----:B------:R2:W-:Y:S02]  /*13730*/  MUFU.EX2 R44, R8 ;  /* 0x00000008002c7308 */ /* 0x0005e40000000800 */
[----:B--2---:R-:W-:-:S06]  /*13740*/  FFMA.FTZ R8, R210, c[0x0][0x2d0], -R2 ;  /* 0x0000b400d2087a23 */ /* 0x004fcc0000010802 */
[----:B------:R2:W3:Y:S02]  /*13750*/  MUFU.EX2 R45, R8 ;  /* 0x00000008002d7308 */ /* 0x0004e40000000800 */
[----:B--2---:R-:W-:Y:S01]  /*13760*/  FFMA.FTZ R8, R196, c[0x0][0x2d0], -R0 ;  /* 0x0000b400c4087a23 */ /* 0x004fe20000010800 */
[----:B------:R-:W-:Y:S01]  /*13770*/  UIMAD.WIDE.U32 UR22, UR17, UR20, URZ ;  /* 0x00000014111672a5 */ /* 0x000fe2000f8e003f */
[----:B------:R-:W-:-:S04]  /*13780*/  PLOP3.LUT P0, PT, PT, PT, UP6, 0x40, 0x0 ;  /* 0x000000000000781c */ /* 0x000fc80003f0e868 */
[----:B------:R2:W-:Y:S01]  /*13790*/  MUFU.EX2 R32, R8 ;  /* 0x0000000800207308 */ /* 0x0005e20000000800 */
[----:B---3--:R-:W-:Y:S01]  /*137a0*/  F2FP.PACK_AB R124, R45, R44 ;  /* 0x0000002c2d7c723e */ /* 0x008fe200000000ff */
[----:B--2---:R-:W-:-:S06]  /*137b0*/  FFMA.FTZ R8, R197, c[0x0][0x2d0], -R0 ;  /* 0x0000b400c5087a23 */ /* 0x004fcc0000010800 */
[----:B------:R2:W3:Y:S02]  /*137c0*/  MUFU.EX2 R33, R8 ;  /* 0x0000000800217308 */ /* 0x0004e40000000800 */
[----:B--2---:R-:W-:-:S06]  /*137d0*/  FFMA.FTZ R8, R193, c[0x0][0x2d0], -R0 ;  /* 0x0000b400c1087a23 */ /* 0x004fcc0000010800 */
[----:B------:R2:W-:Y:S02]  /*137e0*/  MUFU.EX2 R34, R8 ;  /* 0x0000000800227308 */ /* 0x0005e40000000800 */
[----:B--2---:R-:W-:-:S06]  /*137f0*/  FFMA.FTZ R8, R194, c[0x0][0x2d0], -R0 ;  /* 0x0000b400c2087a23 */ /* 0x004fcc0000010800 */
[----:B------:R2:W4:Y:S02]  /*13800*/  MUFU.EX2 R35, R8 ;  /* 0x0000000800237308 */ /* 0x0005240000000800 */
[--C-:B--2---:R-:W-:Y:S02]  /*13810*/  FFMA.FTZ R8, R206, c[0x0][0x2d0], -R2.reuse ;  /* 0x0000b400ce087a23 */ /* 0x104fe40000010802 */
[----:B------:R-:W-:-:S04]  /*13820*/  FFMA.FTZ R2, R209, c[0x0][0x2d0], -R2 ;  /* 0x0000b400d1027a23 */ /* 0x000fc80000010802 */
[----:B------:R2:W-:Y:S08]  /*13830*/  MUFU.EX2 R43, R8 ;  /* 0x00000008002b7308 */ /* 0x0005f00000000800 */
[----:B------:R1:W1:Y:S01]  /*13840*/  MUFU.EX2 R39, R2 ;  /* 0x0000000200277308 */ /* 0x0002620000000800 */
[----:B--2---:R-:W-:Y:S07]  /*13850*/  HMMA.16816.F32 R8, R4, R54, R96 ;  /* 0x000000360408723c */ /* 0x004fee0000001860 */
[----:B------:R-:W-:Y:S01]  /*13860*/  F2FP.PACK_AB R4, R38, R37 ;  /* 0x000000252604723e */ /* 0x000fe200000000ff */
[----:B-1----:R-:W-:Y:S01]  /*13870*/  FFMA.FTZ R2, R184, c[0x0][0x2d0], -R0 ;  /* 0x0000b400b8027a23 */ /* 0x002fe20000010800 */
[----:B------:R-:W-:-:S02]  /*13880*/  F2FP.PACK_AB R6, R42, R41 ;  /* 0x000000292a06723e */ /* 0x000fc400000000ff */
[----:B---3--:R-:W-:Y:S01]  /*13890*/  F2FP.PACK_AB R5, R33, R32 ;  /* 0x000000202105723e */ /* 0x008fe200000000ff */
[----:B------:R1:W-:Y:S01]  /*138a0*/  MUFU.EX2 R31, R2 ;  /* 0x00000002001f7308 */ /* 0x0003e20000000800 */
[----:B----4-:R-:W-:Y:S01]  /*138b0*/  F2FP.PACK_AB R7, R35, R34 ;  /* 0x000000222307723e */ /* 0x010fe200000000ff */
[----:B------:R-:W-:Y:S01]  /*138c0*/  @UP5 USHF.R.U32.HI UR17, URZ, UR21, UR23 ;  /* 0x000000153f115299 */ /* 0x000fe20008011617 */
[----:B------:R-:W-:-:S05]  /*138d0*/  F2FP.PACK_AB R126, R39, R43 ;  /* 0x0000002b277e723e */ /* 0x000fca00000000ff */
        /* <DEDUP_REMOVED lines=9> */
[----:B------:R1:W-:Y:S03]  /*13970*/  MUFU.EX2 R29, R2 ;  /* 0x00000002001d7308 */ /* 0x0003e60000000800 */
[C---:B------:R-:W-:Y:S05]  /*13980*/  HMMA.16816.F32 R108, R4.reuse, R84, R108 ;  /* 0x00000054046c723c */ /* 0x040fea000000186c */
[----:B------:R2:W3:Y:S03]  /*13990*/  MUFU.EX2 R28, R0 ;  /* 0x00000000001c7308 */ /* 0x0004e60000000800 */
[----:B------:R-:W-:Y:S01]  /*139a0*/  HMMA.16816.F32 R20, R4, R86, R20 ;  /* 0x000000560414723c */ /* 0x000fe20000001814 */
[----:B-1----:R-:W-:-:S07]  /*139b0*/  FADD.FTZ R2, R223, R224 ;  /* 0x000000e0df027221 */ /* 0x002fce0000010000 */
[----:B------:R-:W-:Y:S01]  /*139c0*/  HMMA.16816.F32 R24, R4, R92, R24 ;  /* 0x0000005c0418723c */ /* 0x000fe20000001818 */
[----:B------:R1:W5:Y:S01]  /*139d0*/  LDL.LU R224, [R1+0x38] ;  /* 0x0000380001e07983 */ /* 0x0003620000300800 */
[----:B------:R-:W-:-:S03]  /*139e0*/  FADD.FTZ R2, R80, R2 ;  /* 0x0000000250027221 */ /* 0x000fc60000010000 */
[----:B------:R1:W5:Y:S01]  /*139f0*/  LDL.LU R223, [R1+0x34] ;  /* 0x0000340001df7983 */ /* 0x0003620000300800 */
[----:B--2---:R-:W-:Y:S02]  /*13a00*/  FADD.FTZ R0, R59, R58 ;  /* 0x0000003a3b007221 */ /* 0x004fe40000010000 */
[----:B------:R-:W-:Y:S01]  /*13a10*/  HMMA.16816.F32 R8, R4, R94, R8 ;  /* 0x0000005e0408723c */ /* 0x000fe20000001808 */
[----:B------:R-:W-:Y:S01]  /*13a20*/  FADD.FTZ R2, R83, R2 ;  /* 0x0000000253027221 */ /* 0x000fe20000010000 */
[----:B---3--:R-:W-:Y:S01]  /*13a30*/  F2FP.PACK_AB R127, R28, R29 ;  /* 0x0000001d1c7f723e */ /* 0x008fe200000000ff */
[----:B------:R-:W-:-:S04]  /*13a40*/  FADD.FTZ R0, R216, R0 ;  /* 0x00000000d8007221 */ /* 0x000fc80000010000 */
[----:B------:R-:W-:Y:S02]  /*13a50*/  FADD.FTZ R5, R221, R222 ;  /* 0x000000dedd057221 */ /* 0x000fe40000010000 */
[----:B------:R-:W-:Y:S01]  /*13a60*/  FADD.FTZ R0, R82, R0 ;  /* 0x0000000052007221 */ /* 0x000fe20000010000 */
[----:B------:R1:W5:Y:S01]  /*13a70*/  LDL.LU R222, [R1+0x30] ;  /* 0x0000300001de7983 */ /* 0x0003620000300800 */
[----:B------:R-:W-:Y:S01]  /*13a80*/  FADD.FTZ R5, R81, R5 ;  /* 0x0000000551057221 */ /* 0x000fe20000010000 */
[----:B------:R-:W-:Y:S01]  /*13a90*/  UIADD3 UR16, UR16, UR17, URZ ;  /* 0x0000001110107290 */ /* 0x000fe2000fffe03f */
[----:B------:R-:W-:Y:S01]  /*13aa0*/  FADD.FTZ R2, R50, R2 ;  /* 0x0000000232027221 */ /* 0x000fe20000010000 */
[----:B------:R1:W5:Y:S01]  /*13ab0*/  LDL.LU R221, [R1+0x2c] ;  /* 0x00002c0001dd7983 */ /* 0x0003620000300800 */
[----:B------:R-:W-:Y:S01]  /*13ac0*/  FADD.FTZ R5, R56, R5 ;  /* 0x0000000538057221 */ /* 0x000fe20000010000 */
[----:B------:R-:W-:Y:S01]  /*13ad0*/  HMMA.16816.F32 R140, R124, R144, R140 ;  /* 0x000000907c8c723c */ /* 0x000fe2000000188c */
[----:B------:R-:W-:Y:S01]  /*13ae0*/  FADD.FTZ R4, R57, R0 ;  /* 0x0000000039047221 */ /* 0x000fe20000010000 */
[----:B------:R1:W5:Y:S01]  /*13af0*/  LDL.LU R216, [R1+0x28] ;  /* 0x0000280001d87983 */ /* 0x0003620000300800 */
        /* <DEDUP_REMOVED lines=13> */
[----:B------:R-:W-:Y:S01]  /*13bd0*/  ULDC UR4, c[0x0][0x328] ;  /* 0x0000ca0000047ab9 */ /* 0x000fe20000000800 */
[----:B------:R-:W-:Y:S01]  /*13be0*/  FADD.FTZ R5, R67, R4 ;  /* 0x0000000443057221 */ /* 0x000fe20000010000 */
[----:B------:R-:W-:Y:S01]  /*13bf0*/  HMMA.16816.F32 R144, R124, R146, R12 ;  /* 0x000000927c90723c */ /* 0x000fe2000000180c */
        /* <DEDUP_REMOVED lines=26> */
[----:B------:R-:W-:Y:S02]  /*13da0*/  IMAD.MOV.U32 R199, RZ, RZ, R123 ;  /* 0x000000ffffc77224 */ /* 0x000fe400078e007b */
        /* <DEDUP_REMOVED lines=29> */
[----:B------:R-:W-:-:S04]  /*13f80*/  FADD.FTZ R0, R34, R2 ;  /* 0x0000000222007221 */ /* 0x000fc80000010000 */
[----:B------:R-:W-:-:S04]  /*13f90*/  FADD.FTZ R0, R35, R0 ;  /* 0x0000000023007221 */ /* 0x000fc80000010000 */
        /* <DEDUP_REMOVED lines=11> */
[----:B------:R-:W-:Y:S01]  /*14050*/  FADD.FTZ R2, R39, R2 ;  /* 0x0000000227027221 */ /* 0x000fe20000010000 */
[----:B------:R1:W-:Y:S04]  /*14060*/  STL [R1+0x4], R5 ;  /* 0x0000040501007387 */ /* 0x0003e80000100800 */
[----:B------:R1:W-:Y:S04]  /*14070*/  STL [R1+0x8], R4 ;  /* 0x0000080401007387 */ /* 0x0003e80000100800 */
[----:B------:R1:W-:Y:S04]  /*14080*/  STL [R1+0x10], R0 ;  /* 0x0000100001007387 */ /* 0x0003e80000100800 */
[----:B------:R1:W-:Y:S01]  /*14090*/  STL [R1+0xc], R2 ;  /* 0x00000c0201007387 */ /* 0x0003e20000100800 */
[----:B------:R-:W-:Y:S01]  /*140a0*/  HMMA.16816.F32 R160, R124, R162, R16 ;  /* 0x000000a27ca0723c */ /* 0x000fe20000001810 */
[----:B------:R-:W-:-:S02]  /*140b0*/  UIADD3 UR19, UR19, -0x2, URZ ;  /* 0xfffffffe13137890 */ /* 0x000fc4000fffe03f */
[----:B------:R-:W-:-:S05]  /*140c0*/  UIADD3 UR4, UR16, UR4, URZ ;  /* 0x0000000410047290 */ /* 0x000fca000fffe03f */
[C---:B------:R-:W-:Y:S08]  /*140d0*/  HMMA.16816.F32 R164, R124.reuse, R166, R20 ;  /* 0x000000a67ca4723c */ /* 0x040ff00000001814 */
[C---:B------:R-:W-:Y:S08]  /*140e0*/  HMMA.16816.F32 R120, R124.reuse, R88, R24 ;  /* 0x000000587c78723c */ /* 0x040ff00000001818 */
[----:B------:R-:W-:Y:S01]  /*140f0*/  HMMA.16816.F32 R124, R124, R90, R8 ;  /* 0x0000005a7c7c723c */ /* 0x000fe20000001808 */
[----:B------:R-:W-:Y:S07]  /*14100*/  @P0 BRA `(.L_x_451) ;  /* 0x0000018000000947 */ /* 0x000fee0003800000 */
[----:B-1----:R-:W-:Y:S01]  /*14110*/  ISETP.LT.AND P0, PT, RZ, UR16, PT ;  /* 0x00000010ff007c0c */ /* 0x002fe2000bf01270 */
        /* <DEDUP_REMOVED lines=12> */
.L_x_452:
[----:B------:R-:W-:Y:S02]  /*141e0*/  UMOV UR17, 0x1 ;  /* 0x0000000100117882 */ /* 0x000fe40000000000 */
[----:B------:R-:W-:Y:S02]  /*141f0*/  ULDC UR16, c[0x0][0x32c] ;  /* 0x0000cb0000107ab9 */ /* 0x000fe40000000800 */
[----:B------:R-:W-:-:S03]  /*14200*/  UISETP.NE.AND UP0, UPT, UR17, UR16, UPT ;  /* 0x000000101100728c */ /* 0x000fc6000bf05270 */
[----:B------:R-:W-:Y:S02]  /*14210*/  ULDC.64 UR16, c[0x0][0x330] ;  /* 0x0000cc0000107ab9 */ /* 0x000fe40000000a00 */
[----:B------:R-:W-:-:S07]  /*14220*/  UIMAD.WIDE.U32 UR22, UR20, UR16, URZ ;  /* 0x00000010141672a5 */ /* 0x000fce000f8e003f */
[----:B------:R-:W-:Y:S02]  /*14230*/  @UP0 UMOV UR21, UR23 ;  /* 0x0000001700150c82 */ /* 0x000fe40008000000 */
[----:B------:R-:W-:Y:S02]  /*14240*/  @UP0 USHF.R.U32.HI UR20, URZ, UR17, UR21 ;  /* 0x000000113f140299 */ /* 0x000fe40008011615 */
.L_x_453:
[----:B------:R-:W-:Y:S02]  /*14250*/  ULDC UR16, c[0x0][0x32c] ;  /* 0x0000cb0000107ab9 */ /* 0x000fe40000000800 */
[----:B------:R-:W-:-:S04]  /*14260*/  UIMAD UR16, UR20, UR16, UR16 ;  /* 0x00000010141072a4 */ /* 0x000fc8000f8e0210 */
[----:B------:R-:W-:-:S04]  /*14270*/  UISETP.LT.AND UP0, UPT, UR4, UR16, UPT ;  /* 0x000000100400728c */ /* 0x000fc8000bf01270 */
[----:B------:R-:W-:-:S04]  /*14280*/  USEL UR4, UR4, UR16, UP0 ;  /* 0x0000001004047287 */ /* 0x000fc80008000000 */
.L_x_451:
[----:B-1----:R-:W-:-:S04]  /*14290*/  UIMAD.WIDE UR16, UR4, 0x2aaaaaab, URZ ;  /* 0x2aaaaaab041078a5 */ /* 0x002fc8000f8e023f */
        /* <DEDUP_REMOVED lines=11> */
[----:B------:R-:W-:Y:S02]  /*14350*/  ULDC UR4, c[0x0][0x324] ;  /* 0x0000c90000047ab9 */ /* 0x000fe40000000800 */
[----:B------:R-:W-:Y:S02]  /*14360*/  ULOP3.LUT UR4, URZ, UR4, URZ, 0x33, !UPT ;  /* 0x000000043f047292 */ /* 0x000fe4000f8e333f */
.L_x_473:
[----:B------:R-:W-:Y:S04]  /*14370*/  DEPBAR.LE SB0, 0x0 ;  /* 0x000080000000791a */ /* 0x000fe80000000000 */
[----:B------:R-:W-:Y:S01]  /*14380*/  BAR.SYNC.DEFER_BLOCKING 0x0 ;  /* 0x0000000000007b1d */ /* 0x000fe20000010000 */
[----:B------:R-:W-:Y:S06]  /*14390*/  UISETP.GT.AND UP0, UPT, UR18, UR19, UPT ;  /* 0x000000131200728c */ /* 0x000fec000bf04270 */
[----:B------:R-:W-:Y:S01]  /*143a0*/  PLOP3.LUT P0, PT, PT, PT, UP0, 0x80, 0x0 ;  /* 0x000000000000781c */ /* 0x000fe20003f0f008 */
[----:B-1---5:R1:W2:Y:S04]  /*143b0*/  LDSM.16.M88.4 R96, [R223+0x6100] ;  /* 0x00610000df60783b */ /* 0x0222a80000000200 */
        /* <DEDUP_REMOVED lines=17> */
[----:B------:R-:W-:Y:S01]  /*144d0*/  IMAD.WIDE.U32 R2, R236, c[0x0][0x208], RZ ;  /* 0x00008200ec027a25 */ /* 0x000fe200078e00ff */
[----:B------:R-:W-:Y:S03]  /*144e0*/  SHF.R.S32.HI R4, RZ, 0x1f, R235 ;  /* 0x0000001fff047819 */ /* 0x000fe600000114eb */
[----:B------:R-:W-:Y:S02]  /*144f0*/  IMAD R0, R0, c[0x0][0x208], RZ ;  /* 0x0000820000007a24 */ /* 0x000fe400078e02ff */
[----:B------:R-:W-:Y:S02]  /*14500*/  IMAD R4, R4, c[0x0][0x218], RZ ;  /* 0x0000860004047a24 */ /* 0x000fe400078e02ff */
[----:B------:R-:W-:Y:S02]  /*14510*/  IMAD R0, R236, c[0x0][0x20c], R0 ;  /* 0x00008300ec007a24 */ /* 0x000fe400078e0200 */
[----:B------:R-:W-:Y:S02]  /*14520*/  IMAD R4, R235, c[0x0][0x21c], R4 ;  /* 0x00008700eb047a24 */ /* 0x000fe400078e0204 */
[----:B------:R-:W-:Y:S04]  /*14530*/  IMAD.IADD R3, R3, 0x1, R0 ;  /* 0x0000000103037824 */ /* 0x000fe800078e0200 */
[----:B------:R-:W-:Y:S05]  /*14540*/  IMAD.WIDE.U32 R2, R235, c[0x0][0x218], R2 ;  /* 0x00008600eb027a25 */ /* 0x000fea00078e0002 */
[----:B------:R-:W-:Y:S04]  /*14550*/  IADD3 R0, P0, R2, UR46, RZ ;  /* 0x0000002e02007c10 */ /* 0x000fe8000ff1e0ff */
[----:B------:R-:W-:Y:S02]  /*14560*/  IADD3.X R3, R3, UR5, R4, P0, !PT ;  /* 0x0000000503037c10 */ /* 0x000fe400087fe404 */
[C---:B------:R-:W-:Y:S04]  /*14570*/  LEA R2, P0, R0.reuse, c[0x0][0x1f8], 0x1 ;  /* 0x00007e0000027a11 */ /* 0x040fe800078008ff */
[----:B------:R-:W-:Y:S01]  /*14580*/  LEA.HI.X R0, R0, c[0x0][0x1fc], R3, 0x1, P0 ;  /* 0x00007f0000007a11 */ /* 0x000fe200000f0c03 */
[----:B------:R-:W2:Y:S04]  /*14590*/  SHFL.IDX PT, R4, R2, RZ, 0x181f ;  /* 0x00181fff02047589 */ /* 0x000ea800000e0000 */
[----:B------:R-:W-:Y:S04]  /*145a0*/  SHFL.IDX PT, R3, R0, RZ, 0x181f ;  /* 0x00181fff00037589 */ /* 0x000fe800000e0000 */
[----:B------:R-:W-:Y:S04]  /*145b0*/  SHFL.IDX PT, R10, R2, 0x1, 0x181f ;  /* 0x00381f00020a7f89 */ /* 0x000fe800000e0000 */
[----:B------:R-:W3:Y:S04]  /*145c0*/  SHFL.IDX PT, R8, R2, 0x2, 0x181f ;  /* 0x00581f0002087f89 */ /* 0x000ee800000e0000 */
[----:B------:R-:W-:Y:S04]  /*145d0*/  SHFL.IDX PT, R7, R0, 0x1, 0x181f ;  /* 0x00381f0000077f89 */ /* 0x000fe800000e0000 */
[----:B------:R-:W4:Y:S04]  /*145e0*/  SHFL.IDX PT, R6, R2, 0x3, 0x181f ;  /* 0x00781f0002067f89 */ /* 0x000f2800000e0000 */
[----:B------:R-:W-:Y:S04]  /*145f0*/  SHFL.IDX PT, R9, R2, 0x4, 0x181f ;  /* 0x00981f0002097f89 */ /* 0x000fe800000e0000 */
[----:B------:R-:W-:Y:S04]  /*14600*/  SHFL.IDX PT, R14, R0, 0x2, 0x181f ;  /* 0x00581f00000e7f89 */ /* 0x000fe800000e0000 */
[----:B------:R-:W5:Y:S04]  /*14610*/  SHFL.IDX PT, R13, R0, 0x3, 0x181f ;  /* 0x00781f00000d7f89 */ /* 0x000f6800000e0000 */
[----:B------:R-:W1:Y:S04]  /*14620*/  SHFL.IDX PT, R2, R2, 0x5, 0x181f ;  /* 0x00b81f0002027f89 */ /* 0x000e6800000e0000 */
[----:B------:R-:W-:Y:S04]  /*14630*/  SHFL.IDX PT, R12, R0, 0x4, 0x181f ;  /* 0x00981f00000c7f89 */ /* 0x000fe800000e0000 */
[----:B------:R-:W1:Y:S01]  /*14640*/  SHFL.IDX PT, R0, R0, 0x5, 0x181f ;  /* 0x00b81f0000007f89 */ /* 0x000e6200000e0000 */
[-C--:B--2---:R-:W-:Y:S02]  /*14650*/  IADD3 R4, P0, R4, R234.reuse, RZ ;  /* 0x000000ea04047210 */ /* 0x084fe40007f1e0ff */
[-C--:B---3--:R-:W-:Y:S02]  /*14660*/  IADD3 R8, P3, R8, R234.reuse, RZ ;  /* 0x000000ea08087210 */ /* 0x088fe40007f7e0ff */
[-C--:B----4-:R-:W-:Y:S01]  /*14670*/  IADD3 R6, P2, R6, R234.reuse, RZ ;  /* 0x000000ea06067210 */ /* 0x090fe20007f5e0ff */
[--C-:B------:R-:W-:Y:S01]  /*14680*/  IMAD.X R5, R3, 0x1, R233.reuse, P0 ;  /* 0x0000000103057824 */ /* 0x100fe200000e06e9 */
[-C--:B------:R-:W-:Y:S04]  /*14690*/  IADD3 R10, P0, R10, R234.reuse, RZ ;  /* 0x000000ea0a0a7210 */ /* 0x080fe80007f1e0ff */
[----:B------:R2:W-:Y:S01]  /*146a0*/  LDGSTS.E.BYPASS.LTC128B.128 [R243], [R4.64], !P6 ;  /* 0x0000000004f37fae */ /* 0x0005e2000f101d4e */
[--C-:B------:R-:W-:Y:S02]  /*146b0*/  IMAD.X R11, R7, 0x1, R233.reuse, P0 ;  /* 0x00000001070b7824 */ /* 0x100fe400000e06e9 */
[--C-:B-----5:R-:W-:Y:S01]  /*146c0*/  IMAD.X R7, R13, 0x1, R233.reuse, P2 ;  /* 0x000000010d077824 */ /* 0x120fe200010e06e9 */
[-C--:B-1----:R-:W-:Y:S02]  /*146d0*/  IADD3 R2, P0, R2, R234.reuse, RZ ;  /* 0x000000ea02027210 */ /* 0x082fe40007f1e0ff */
[----:B------:R1:W-:Y:S02]  /*146e0*/  LDGSTS.E.BYPASS.LTC128B.128 [R243+0x800], [R10.64], !P6 ;  /* 0x008000000af37fae */ /* 0x0003e4000f101d4e */
[-C--:B------:R-:W-:Y:S02]  /*146f0*/  IADD3.X R3, R0, R233.reuse, RZ, P0, !PT ;  /* 0x000000e900037210 */ /* 0x080fe400007fe4ff */
[----:B--2---:R-:W-:Y:S02]  /*14700*/  IADD3 R4, P1, R9, R234, RZ ;  /* 0x000000ea09047210 */ /* 0x004fe40007f3e0ff */
[----:B------:R-:W-:Y:S03]  /*14710*/  IADD3.X R9, R14, R233, RZ, P3, !PT ;  /* 0x000000e90e097210 */ /* 0x000fe60001ffe4ff */
[----:B------:R-:W-:Y:S02]  /*14720*/  IMAD.X R5, R12, 0x1, R233, P1 ;  /* 0x000000010c057824 */ /* 0x000fe400008e06e9 */
[----:B------:R1:W-:Y:S04]  /*14730*/  LDGSTS.E.BYPASS.LTC128B.128 [R243+0x1000], [R8.64], !P6 ;  /* 0x0100000008f37fae */ /* 0x0003e8000f101d4e */
[----:B------:R1:W-:Y:S04]  /*14740*/  LDGSTS.E.BYPASS.LTC128B.128 [R243+0x1800], [R6.64], !P6 ;  /* 0x0180000006f37fae */ /* 0x0003e8000f101d4e */
[----:B------:R1:W-:Y:S04]  /*14750*/  LDGSTS.E.BYPASS.LTC128B.128 [R243+0x2000], [R4.64], !P6 ;  /* 0x0200000004f37fae */ /* 0x0003e8000f101d4e */
[----:B------:R1:W-:Y:S02]  /*14760*/  LDGSTS.E.BYPASS.LTC128B.128 [R243+0x2800], [R2.64], !P6 ;  /* 0x0280000002f37fae */ /* 0x0003e4000f101d4e */
.L_x_455:
[-C--:B-1234-:R-:W-:Y:S01]  /*14770*/  HMMA.16816.F32 R4, R96, R16.reuse, RZ ;  /* 0x000000106004723c */ /* 0x09efe200000018ff */
[----:B------:R-:W-:Y:S01]  /*14780*/  LDSM.16.M88.4 R208, [R222+0x4100] ;  /* 0x00410000ded0783b */ /* 0x000fe20000000200 */
[----:B------:R-:W-:Y:S06]  /*14790*/  UISETP.GT.AND UP0, UPT, UR19, UR18, UPT ;  /* 0x000000121300728c */ /* 0x000fec000bf04270 */
[C---:B------:R-:W-:Y:S01]  /*147a0*/  HMMA.16816.F32 R8, R92.reuse, R16, RZ ;  /* 0x000000105c08723c */ /* 0x040fe200000018ff */
        /* <DEDUP_REMOVED lines=114> */
[----:B------:R-:W2:Y:S01]  /*14ed0*/  LDL R0, [R1+0x14] ;  /* 0x0000140001007983 */ /* 0x000ea20000100800 */
[----:B------:R-:W-:Y:S01]  /*14ee0*/  IMAD.MOV.U32 R235, RZ, RZ, RZ ;  /* 0x000000ffffeb7224 */ /* 0x000fe200078e00ff */
[----:B------:R-:W-:Y:S01]  /*14ef0*/  UIMAD UR16, UR19, 0x60, UR9 ;  /* 0x00000060131078a4 */ /* 0x000fe2000f8e0209 */
[----:B------:R-:W-:Y:S01]  /*14f00*/  IMAD.MOV.U32 R2, RZ, RZ, c[0x0][0x2b8] ;  /* 0x0000ae00ff027624 */ /* 0x000fe200078e00ff */
[----:B------:R-:W3:Y:S04]  /*14f10*/  LDL.64 R238, [R1+0x20] ;  /* 0x0000200001ee7983 */ /* 0x000ee80000100a00 */
[----:B------:R-:W4:Y:S01]  /*14f20*/  LDL R128, [R1+0x1c] ;  /* 0x00001c0001807983 */ /* 0x000f220000100800 */
[----:B------:R-:W-:Y:S01]  /*14f30*/  ISETP.NE.AND P2, PT, R2, 0x1, PT ;  /* 0x000000010200780c */ /* 0x000fe20003f45270 */
[----:B------:R-:W-:Y:S05]  /*14f40*/  IMAD.U32 R2, RZ, RZ, UR16 ;  /* 0x00000010ff027e24 */ /* 0x000fea000f8e00ff */
[----:B--2---:R-:W-:Y:S02]  /*14f50*/  IADD3 R2, R2, -0x60, R0 ;  /* 0xffffffa002027810 */ /* 0x004fe40007ffe000 */
[----:B------:R-:W-:Y:S05]  /*14f60*/  ISETP.GT.AND P1, PT, R0, 0x5f, PT ;  /* 0x0000005f0000780c */ /* 0x000fea0003f24270 */
[----:B------:R-:W-:Y:S04]  /*14f70*/  @P2 IMAD.HI.U32 R3, R2, c[0x0][0x2bc], RZ ;  /* 0x0000af0002032a27 */ /* 0x000fe800078e00ff */
[----:B------:R-:W-:Y:S01]  /*14f80*/  IMAD.MOV.U32 R0, RZ, RZ, R2 ;  /* 0x000000ffff007224 */ /* 0x000fe200078e0002 */
[----:B------:R-:W-:Y:S04]  /*14f90*/  @P2 SHF.R.U32.HI R0, RZ, c[0x0][0x2c0], R3 ;  /* 0x0000b000ff002a19 */ /* 0x000fe80000011603 */
[C---:B---3--:R-:W-:Y:S04]  /*14fa0*/  @!P1 IADD3 R3, P0, R0.reuse, R238, RZ ;  /* 0x000000ee00039210 */ /* 0x048fe80007f1e0ff */
[----:B----4-:R-:W-:Y:S01]  /*14fb0*/  @!P1 LEA.HI.X.SX32 R129, R0, R128, 0x1, P0 ;  /* 0x0000008000819211 */ /* 0x010fe200000f0eff */
[----:B------:R-:W-:Y:S01]  /*14fc0*/  IMAD.MOV R0, RZ, RZ, -R0 ;  /* 0x000000ffff007224 */ /* 0x000fe200078e0a00 */
[C---:B------:R-:W-:Y:S03]  /*14fd0*/  @!P1 LEA R128, P0, R3.reuse, c[0x0][0x2a0], 0x2 ;  /* 0x0000a80003809a11 */ /* 0x040fe600078010ff */
[----:B------:R-:W-:Y:S01]  /*14fe0*/  IMAD R236, R0, c[0x0][0x2b8], R2 ;  /* 0x0000ae0000ec7a24 */ /* 0x000fe200078e0202 */
[----:B------:R-:W-:Y:S03]  /*14ff0*/  @!P1 LEA.HI.X R129, R3, c[0x0][0x2a4], R129, 0x2, P0 ;  /* 0x0000a90003819a11 */ /* 0x000fe600000f1481 */
[----:B------:R-:W-:Y:S01]  /*15000*/  IMAD.WIDE.U32 R2, R236, c[0x0][0x1e0], RZ ;  /* 0x00007800ec027a25 */ /* 0x000fe200078e00ff */
[----:B------:R-:W-:Y:S01]  /*15010*/  SHF.R.S32.HI R0, RZ, 0x1f, R236 ;  /* 0x0000001fff007819 */ /* 0x000fe200000114ec */
[----:B------:R-:W2:Y:S04]  /*15020*/  @!P1 LDG.E R235, [R128.64] ;  /* 0x0000000e80eb9981 */ /* 0x000ea8000c1e1900 */
[----:B------:R-:W-:Y:S04]  /*15030*/  IMAD R0, R0, c[0x0][0x1e0], RZ ;  /* 0x0000780000007a24 */ /* 0x000fe800078e02ff */
        /* <DEDUP_REMOVED lines=13> */
[----:B------:R-:W4:Y:S04]  /*15110*/  SHFL.IDX PT, R174, R2, 0x2, 0x181f ;  /* 0x00581f0002ae7f89 */ /* 0x000f2800000e0000 */
[----:B------:R-:W5:Y:S04]  /*15120*/  SHFL.IDX PT, R130, R0, 0x1, 0x181f ;  /* 0x00381f0000827f89 */ /* 0x000f6800000e0000 */
[----:B------:R-:W5:Y:S04]  /*15130*/  SHFL.IDX PT, R172, R2, 0x3, 0x181f ;  /* 0x00781f0002ac7f89 */ /* 0x000f6800000e0000 */
[----:B------:R-:W5:Y:S01]  /*15140*/  SHFL.IDX PT, R175, R0, 0x2, 0x181f ;  /* 0x00581f0000af7f89 */ /* 0x000f6200000e0000 */
[-C--:B-1----:R-:W-:Y:S03]  /*15150*/  IADD3 R128, P0, R128, R234.reuse, RZ ;  /* 0x000000ea80807210 */ /* 0x082fe60007f1e0ff */
[----:B------:R-:W-:Y:S02]  /*15160*/  SHFL.IDX PT, R135, R2, 0x4, 0x181f ;  /* 0x00981f0002877f89 */ /* 0x000fe400000e0000 */
[--C-:B--2---:R-:W-:Y:S02]  /*15170*/  IMAD.X R129, R3, 0x1, R233.reuse, P0 ;  /* 0x0000000103817824 */ /* 0x104fe400000e06e9 */
[----:B------:R-:W1:Y:S01]  /*15180*/  SHFL.IDX PT, R173, R0, 0x3, 0x181f ;  /* 0x00781f0000ad7f89 */ /* 0x000e6200000e0000 */
[-C--:B---3--:R-:W-:Y:S03]  /*15190*/  IADD3 R176, P0, R176, R234.reuse, RZ ;  /* 0x000000eab0b07210 */ /* 0x088fe60007f1e0ff */
[----:B------:R2:W-:Y:S01]  /*151a0*/  LDGSTS.E.BYPASS.LTC128B.128 [R237+0x3100], [R128.64], !P6 ;  /* 0x0310000080ed7fae */ /* 0x0005e2000f101d4e */
[-C--:B----4-:R-:W-:Y:S03]  /*151b0*/  IADD3 R174, P3, R174, R234.reuse, RZ ;  /* 0x000000eaaeae7210 */ /* 0x090fe60007f7e0ff */
[----:B------:R-:W3:Y:S01]  /*151c0*/  SHFL.IDX PT, R2, R2, 0x5, 0x181f ;  /* 0x00b81f0002027f89 */ /* 0x000ee200000e0000 */
[--C-:B-----5:R-:W-:Y:S03]  /*151d0*/  IMAD.X R177, R130, 0x1, R233.reuse, P0 ;  /* 0x0000000182b17824 */ /* 0x120fe600000e06e9 */
[----:B------:R-:W4:Y:S01]  /*151e0*/  SHFL.IDX PT, R178, R0, 0x4, 0x181f ;  /* 0x00981f0000b27f89 */ /* 0x000f2200000e0000 */
[-C--:B------:R-:W-:Y:S03]  /*151f0*/  IADD3 R172, P2, R172, R234.reuse, RZ ;  /* 0x000000eaacac7210 */ /* 0x080fe60007f5e0ff */
[----:B------:R-:W5:Y:S01]  /*15200*/  SHFL.IDX PT, R0, R0, 0x5, 0x181f ;  /* 0x00b81f0000007f89 */ /* 0x000f6200000e0000 */
[--C-:B------:R-:W-:Y:S03]  /*15210*/  IMAD.X R175, R175, 0x1, R233.reuse, P3 ;  /* 0x00000001afaf7824 */ /* 0x100fe600018e06e9 */
[----:B------:R5:W-:Y:S04]  /*15220*/  LDGSTS.E.BYPASS.LTC128B.128 [R237+0x3900], [R176.64], !P6 ;  /* 0x03900000b0ed7fae */ /* 0x000be8000f101d4e */
[----:B------:R5:W-:Y:S01]  /*15230*/  LDGSTS.E.BYPASS.LTC128B.128 [R237+0x4100], [R174.64], !P6 ;  /* 0x04100000aeed7fae */ /* 0x000be2000f101d4e */
[--C-:B-1----:R-:W-:Y:S05]  /*15240*/  IMAD.X R173, R173, 0x1, R233.reuse, P2 ;  /* 0x00000001adad7824 */ /* 0x102fea00010e06e9 */
[----:B------:R1:W-:Y:S01]  /*15250*/  LDGSTS.E.BYPASS.LTC128B.128 [R237+0x4900], [R172.64], !P6 ;  /* 0x04900000aced7fae */ /* 0x0003e2000f101d4e */
[-C--:B--2---:R-:W-:Y:S02]  /*15260*/  IADD3 R128, P1, R135, R234.reuse, RZ ;  /* 0x000000ea87807210 */ /* 0x084fe40007f3e0ff */
[----:B---3--:R-:W-:Y:S03]  /*15270*/  IADD3 R2, P0, R2, R234, RZ ;  /* 0x000000ea02027210 */ /* 0x008fe60007f1e0ff */
[--C-:B----4-:R-:W-:Y:S02]  /*15280*/  IMAD.X R129, R178, 0x1, R233.reuse, P1 ;  /* 0x00000001b2817824 */ /* 0x110fe400008e06e9 */
[----:B-----5:R-:W-:Y:S03]  /*15290*/  IMAD.X R3, R0, 0x1, R233, P0 ;  /* 0x0000000100037824 */ /* 0x020fe600000e06e9 */
[----:B------:R1:W-:Y:S04]  /*152a0*/  LDGSTS.E.BYPASS.LTC128B.128 [R237+0x5100], [R128.64], !P6 ;  /* 0x0510000080ed7fae */ /* 0x0003e8000f101d4e */
[----:B------:R1:W-:Y:S02]  /*152b0*/  LDGSTS.E.BYPASS.LTC128B.128 [R237+0x5900], [R2.64], !P6 ;  /* 0x0590000002ed7fae */ /* 0x0003e4000f101d4e */
.L_x_456:
[----:B-1----:R-:W2:Y:S01]  /*152c0*/  LDL R2, [R1+0x18] ;  /* 0x0000180001027983 */ /* 0x002ea20000100800 */
[----:B------:R-:W-:Y:S01]  /*152d0*/  UISETP.NE.AND UP1, UPT, UR13, URZ, UPT ;  /* 0x0000003f0d00728c */ /* 0x000fe2000bf25270 */
[----:B------:R-:W-:Y:S01]  /*152e0*/  IMAD.U32 R174, RZ, RZ, UR10 ;  /* 0x0000000affae7e24 */ /* 0x000fe2000f8e00ff */
[----:B------:R-:W-:Y:S01]  /*152f0*/  UIMAD UR16, UR19, -0x60, URZ ;  /* 0xffffffa0131078a4 */ /* 0x000fe2000f8e023f */
[----:B------:R-:W3:Y:S01]  /*15300*/  LDL R194, [R1] ;  /* 0x0000000001c27983 */ /* 0x000ee20000100800 */
[----:B------:R-:W-:Y:S02]  /*15310*/  UISETP.NE.AND UP0, UPT, UR12, URZ, UPT ;  /* 0x0000003f0c00728c */ /* 0x000fe4000bf05270 */
[----:B------:R-:W-:Y:S01]  /*15320*/  PLOP3.LUT P1, PT, PT, PT, UP1, 0x80, 0x0 ;  /* 0x000000000000781c */ /* 0x000fe20003f2f018 */
[----:B------:R-:W0:Y:S01]  /*15330*/  LDGDEPBAR ;  /* 0x00000000000079af */ /* 0x000e220000000000 */
[----:B------:R-:W-:Y:S11]  /*15340*/  PLOP3.LUT P0, PT, PT, PT, UP1, 0x80, 0x0 ;  /* 0x000000000000781c */ /* 0x000ff60003f0f018 */
[----:B--2---:R-:W-:Y:S04]  /*15350*/  @P1 IMAD.HI.U32 R0, R2, c[0x0][0x2c8], RZ ;  /* 0x0000b20002001a27 */ /* 0x004fe800078e00ff */
[----:B------:R-:W-:Y:S01]  /*15360*/  IMAD.MOV.U32 R172, RZ, RZ, R2 ;  /* 0x000000ffffac7224 */ /* 0x000fe200078e0002 */
[----:B------:R-:W-:Y:S01]  /*15370*/  @P0 SHF.R.U32.HI R172, RZ, c[0x0][0x2cc], R0 ;  /* 0x0000b300ffac0a19 */ /* 0x000fe20000011600 */
[----:B------:R-:W-:Y:S01]  /*15380*/  IMAD.U32 R2, RZ, RZ, UR16 ;  /* 0x00000010ff027e24 */ /* 0x000fe2000f8e00ff */
[----:B------:R-:W-:Y:S03]  /*15390*/  PLOP3.LUT P0, PT, PT, PT, UP0, 0x40, 0x0 ;  /* 0x000000000000781c */ /* 0x000fe60003f0e808 */
[----:B------:R-:W1:Y:S01]  /*153a0*/  SHFL.IDX PT, R0, R172, RZ, 0x1c1f ;  /* 0x001c1fffac007589 */ /* 0x000e6200000e0000 */
[----:B---3--:R-:W-:Y:S04]  /*153b0*/  IADD3 R2, -R194, 0x1, R2 ;  /* 0x00000001c2027810 */ /* 0x008fe80007ffe102 */
[----:B------:R-:W-:Y:S04]  /*153c0*/  IADD3 R174, -R174, UR7, R2 ;  /* 0x00000007aeae7c10 */ /* 0x000fe8000fffe102 */
[C---:B------:R-:W-:Y:S02]  /*153d0*/  IADD3 R173, R174.reuse, c[0x0][0x328], RZ ;  /* 0x0000ca00aead7a10 */ /* 0x040fe40007ffe0ff */
[----:B------:R-:W-:Y:S03]  /*153e0*/  IADD3 R174, R174, UR4, RZ ;  /* 0x00000004aeae7c10 */ /* 0x000fe6000fffe0ff */
[--C-:B-1----:R-:W-:Y:S02]  /*153f0*/  IMAD.IADD R130, R173, 0x1, R0.reuse ;  /* 0x00000001ad827824 */ /* 0x102fe400078e0200 */
[----:B------:R-:W-:Y:S01]  /*15400*/  IMAD.IADD R129, R174, 0x1, R0 ;  /* 0x00000001ae817824 */ /* 0x000fe200078e0200 */
        /* <DEDUP_REMOVED lines=15> */
.L_x_459:
[----:B------:R-:W-:Y:S04]  /*15500*/  MOV R2, c[0x0][0x32c] ;  /* 0x0000cb0000027a02 */ /* 0x000fe80000000f00 */
[----:B------:R-:W-:Y:S11]  /*15510*/  ISETP.NE.AND P0, PT, R2, 0x1, PT ;  /* 0x000000010200780c */ /* 0x000ff60003f05270 */
[----:B------:R-:W-:Y:S02]  /*15520*/  @!UPT UIADD3 URZ, URZ, URZ, URZ ;  /* 0x0000003f3f3ff290 */ /* 0x000fe4000fffe03f */
[----:B------:R-:W-:Y:S05]  /*15530*/  @P0 IMAD.HI.U32 R2, R0, c[0x0][0x330], RZ ;  /* 0x0000cc0000020a27 */ /* 0x000fea00078e00ff */
[----:B------:R-:W-:Y:S02]  /*15540*/  @P0 SHF.R.U32.HI R0, RZ, c[0x0][0x334], R2 ;  /* 0x0000cd00ff000a19 */ /* 0x000fe40000011602 */
.L_x_460:
[----:B------:R-:W-:Y:S05]  /*15550*/  BSYNC B0 ;  /* 0x0000000000007941 */ /* 0x000fea0003800000 */
.L_x_458:
[----:B------:R-:W-:Y:S05]  /*15560*/  IADD3 R2, -R194, UR16, RZ ;  /* 0x00000010c2027c10 */ /* 0x000fea000fffe1ff */
[----:B------:R-:W-:Y:S05]  /*15570*/  IMAD R0, R0, c[0x0][0x32c], R2 ;  /* 0x0000cb0000007a24 */ /* 0x000fea00078e0202 */
[----:B------:R-:W-:Y:S02]  /*15580*/  IADD3 R2, R0, c[0x0][0x32c], RZ ;  /* 0x0000cb0000027a10 */ /* 0x000fe40007ffe0ff */
[----:B------:R-:W-:Y:S02]  /*15590*/  IMNMX R129, R129, R0, !PT ;  /* 0x0000000081817217 */ /* 0x000fe40007800200 */
[----:B------:R-:W-:Y:S02]  /*155a0*/  IMNMX R130, R130, R2, PT ;  /* 0x0000000282827217 */ /* 0x000fe40003800200 */
.L_x_457:
        /* <DEDUP_REMOVED lines=20> */
.L_x_463:
[----:B------:R-:W-:Y:S04]  /*156f0*/  MOV R2, c[0x0][0x32c] ;  /* 0x0000cb0000027a02 */ /* 0x000fe80000000f00 */
[----:B------:R-:W-:Y:S11]  /*15700*/  ISETP.NE.AND P0, PT, R2, 0x1, PT ;  /* 0x000000010200780c */ /* 0x000ff60003f05270 */
[----:B------:R-:W-:Y:S02]  /*15710*/  @!UPT UIADD3 URZ, URZ, URZ, URZ ;  /* 0x0000003f3f3ff290 */ /* 0x000fe4000fffe03f */
[----:B------:R-:W-:Y:S05]  /*15720*/  @P0 IMAD.HI.U32 R2, R0, c[0x0][0x330], RZ ;  /* 0x0000cc0000020a27 */ /* 0x000fea00078e00ff */
[----:B------:R-:W-:Y:S02]  /*15730*/  @P0 SHF.R.U32.HI R0, RZ, c[0x0][0x334], R2 ;  /* 0x0000cd00ff000a19 */ /* 0x000fe40000011602 */
.L_x_464:
[----:B------:R-:W-:Y:S05]  /*15740*/  BSYNC B0 ;  /* 0x0000000000007941 */ /* 0x000fea0003800000 */
.L_x_462:
[----:B------:R-:W-:Y:S05]  /*15750*/  IADD3 R2, -R194, UR16, RZ ;  /* 0x00000010c2027c10 */ /* 0x000fea000fffe1ff */
[----:B------:R-:W-:Y:S05]  /*15760*/  IMAD R0, R0, c[0x0][0x32c], R2 ;  /* 0x0000cb0000007a24 */ /* 0x000fea00078e0202 */
[----:B------:R-:W-:Y:S02]  /*15770*/  IADD3 R2, R0, c[0x0][0x32c], RZ ;  /* 0x0000cb0000027a10 */ /* 0x000fe40007ffe0ff */
[----:B------:R-:W-:Y:S02]  /*15780*/  IMNMX R3, R3, R0, !PT ;  /* 0x0000000003037217 */ /* 0x000fe40007800200 */
[----:B------:R-:W-:Y:S02]  /*15790*/  IMNMX R128, R128, R2, PT ;  /* 0x0000000280807217 */ /* 0x000fe40003800200 */
.L_x_461:
        /* <DEDUP_REMOVED lines=20> */
.L_x_467:
[----:B------:R-:W-:Y:S04]  /*158e0*/  MOV R175, c[0x0][0x32c] ;  /* 0x0000cb0000af7a02 */ /* 0x000fe80000000f00 */
[----:B------:R-:W-:Y:S11]  /*158f0*/  ISETP.NE.AND P0, PT, R175, 0x1, PT ;  /* 0x00000001af00780c */ /* 0x000ff60003f05270 */
[----:B------:R-:W-:Y:S02]  /*15900*/  @!UPT UIADD3 URZ, URZ, URZ, URZ ;  /* 0x0000003f3f3ff290 */ /* 0x000fe4000fffe03f */
[----:B------:R-:W-:Y:S05]  /*15910*/  @P0 IMAD.HI.U32 R175, R135, c[0x0][0x330], RZ ;  /* 0x0000cc0087af0a27 */ /* 0x000fea00078e00ff */
[----:B------:R-:W-:Y:S02]  /*15920*/  @P0 SHF.R.U32.HI R135, RZ, c[0x0][0x334], R175 ;  /* 0x0000cd00ff870a19 */ /* 0x000fe400000116af */
.L_x_468:
[----:B------:R-:W-:Y:S05]  /*15930*/  BSYNC B0 ;  /* 0x0000000000007941 */ /* 0x000fea0003800000 */
.L_x_466:
[----:B------:R-:W-:Y:S05]  /*15940*/  IADD3 R175, -R194, UR16, RZ ;  /* 0x00000010c2af7c10 */ /* 0x000fea000fffe1ff */
[----:B------:R-:W-:Y:S05]  /*15950*/  IMAD R135, R135, c[0x0][0x32c], R175 ;  /* 0x0000cb0087877a24 */ /* 0x000fea00078e02af */
[----:B------:R-:W-:Y:S02]  /*15960*/  IADD3 R175, R135, c[0x0][0x32c], RZ ;  /* 0x0000cb0087af7a10 */ /* 0x000fe40007ffe0ff */
[----:B------:R-:W-:Y:S02]  /*15970*/  IMNMX R0, R0, R135, !PT ;  /* 0x0000008700007217 */ /* 0x000fe40007800200 */
[----:B------:R-:W-:Y:S02]  /*15980*/  IMNMX R2, R2, R175, PT ;  /* 0x000000af02027217 */ /* 0x000fe40003800200 */
.L_x_465:
        /* <DEDUP_REMOVED lines=15> */
[C---:B------:R-:W-:Y:S01]  /*15a80*/  ISETP.GT.AND P5, PT, R129.reuse, RZ, P3 ;  /* 0x000000ff8100720c */ /* 0x040fe20001fa4270 */
[----:B------:R-:W-:Y:S01]  /*15a90*/  UISETP.GE.AND UP5, UPT, UR16, 0x49, UPT ;  /* 0x000000491000788c */ /* 0x000fe2000bfa6270 */
[----:B------:R-:W-:Y:S01]  /*15aa0*/  ISETP.GT.AND P4, PT, R129, 0x1, P2 ;  /* 0x000000018100780c */ /* 0x000fe20001784270 */
[----:B------:R-:W-:Y:S01]  /*15ab0*/  UISETP.GE.AND UP4, UPT, UR16, 0x4a, UPT ;  /* 0x0000004a1000788c */ /* 0x000fe2000bf86270 */
[C---:B------:R-:W-:Y:S01]  /*15ac0*/  ISETP.LT.OR P3, PT, R128.reuse, 0x1, P1 ;  /* 0x000000018000780c */ /* 0x040fe20000f61670 */
[----:B------:R-:W-:Y:S01]  /*15ad0*/  UP2UR UR36, UPR, URZ, 0x8 ;  /* 0x000000083f247883 */ /* 0x000fe20008000000 */
[----:B------:R-:W-:Y:S01]  /*15ae0*/  ISETP.LT.OR P0, PT, R128, 0x2, P0 ;  /* 0x000000028000780c */ /* 0x000fe20000701670 */
[----:B------:R-:W-:Y:S01]  /*15af0*/  UP2UR UR34, UPR, URZ, 0x4 ;  /* 0x000000043f227883 */ /* 0x000fe20008000000 */
[C---:B------:R-:W-:Y:S01]  /*15b00*/  ISETP.LT.OR P2, PT, R130.reuse, 0x1, P5 ;  /* 0x000000018200780c */ /* 0x040fe20002f41670 */
[----:B------:R-:W-:Y:S01]  /*15b10*/  UISETP.GE.AND UP3, UPT, UR16, 0x51, UPT ;  /* 0x000000511000788c */ /* 0x000fe2000bf66270 */
[----:B------:R-:W-:Y:S01]  /*15b20*/  ISETP.LT.OR P1, PT, R130, 0x2, P4 ;  /* 0x000000028200780c */ /* 0x000fe20002721670 */
[----:B------:R-:W-:Y:S01]  /*15b30*/  UP2UR UR38, UPR, URZ, 0x20 ;  /* 0x000000203f267883 */ /* 0x000fe20008000000 */
[----:B------:R-:W-:Y:S01]  /*15b40*/  FSEL R175, R6, -INF , !P3 ;  /* 0xff80000006af7808 */ /* 0x000fe20005800000 */
[----:B------:R-:W-:Y:S01]  /*15b50*/  UP2UR UR37, UPR, URZ, 0x40 ;  /* 0x000000403f257883 */ /* 0x000fe20008000000 */
[----:B------:R-:W-:Y:S01]  /*15b60*/  FSEL R176, R7, -INF , !P0 ;  /* 0xff80000007b07808 */ /* 0x000fe20004000000 */
[----:B------:R-:W-:Y:S01]  /*15b70*/  UP2UR UR40, UPR, URZ, 0x8 ;  /* 0x000000083f287883 */ /* 0x000fe20008000000 */
[----:B------:R-:W-:Y:S01]  /*15b80*/  FSEL R7, R4, -INF , !P2 ;  /* 0xff80000004077808 */ /* 0x000fe20005000000 */
[----:B------:R-:W-:Y:S01]  /*15b90*/  UP2UR UR39, UPR, URZ, 0x10 ;  /* 0x000000103f277883 */ /* 0x000fe20008000000 */
[----:B------:R-:W-:Y:S02]  /*15ba0*/  FSEL R135, R5, -INF , !P1 ;  /* 0xff80000005877808 */ /* 0x000fe40004800000 */
[----:B------:R-:W-:Y:S02]  /*15bb0*/  PLOP3.LUT P1, PT, PT, PT, UP2, 0x40, 0x0 ;  /* 0x000000000000781c */ /* 0x000fe40003f2e828 */
[----:B------:R-:W-:Y:S02]  /*15bc0*/  PLOP3.LUT P0, PT, PT, PT, UP0, 0x40, 0x0 ;  /* 0x000000000000781c */ /* 0x000fe40003f0e808 */
[----:B------:R-:W-:Y:S01]  /*15bd0*/  PLOP3.LUT P3, PT, PT, PT, UP2, 0x40, 0x0 ;  /* 0x000000000000781c */ /* 0x000fe20003f6e828 */
[----:B------:R-:W-:Y:S01]  /*15be0*/  UISETP.GE.AND UP2, UPT, UR16, 0x52, UPT ;  /* 0x000000521000788c */ /* 0x000fe2000bf46270 */
[----:B------:R-:W-:Y:S01]  /*15bf0*/  PLOP3.LUT P2, PT, PT, PT, UP0, 0x40, 0x0 ;  /* 0x000000000000781c */ /* 0x000fe20003f4e808 */
[----:B------:R-:W-:Y:S01]  /*15c00*/  UISETP.GE.AND UP0, UPT, UR16, 0x12, UPT ;  /* 0x000000121000788c */ /* 0x000fe2000bf06270 */
[C---:B------:R-:W-:Y:S01]  /*15c10*/  ISETP.GT.AND P1, PT, R3.reuse, 0x8, P1 ;  /* 0x000000080300780c */ /* 0x040fe20000f24270 */
[----:B------:R-:W-:Y:S01]  /*15c20*/  UP2UR UR41, UPR, URZ, 0x4 ;  /* 0x000000043f297883 */ /* 0x000fe20008000000 */
        /* <DEDUP_REMOVED lines=9> */
[----:B------:R-:W-:Y:S02]  /*15cc0*/  FSEL R19, R19, -INF , !P0 ;  /* 0xff80000013137808 */ /* 0x000fe40004000000 */
[----:B------:R-:W-:Y:S02]  /*15cd0*/  FSEL R16, R16, -INF , !P2 ;  /* 0xff80000010107808 */ /* 0x000fe40005000000 */
        /* <DEDUP_REMOVED lines=126> */
[----:B------:R-:W-:Y:S01]  /*164c0*/  UISETP.NE.AND UP6, UPT, UR34, URZ, UPT ;  /* 0x0000003f2200728c */ /* 0x000fe2000bfc5270 */
[C---:B------:R-:W-:Y:S01]  /*164d0*/  ISETP.GT.AND P1, PT, R3.reuse, 0x40, P1 ;  /* 0x000000400300780c */ /* 0x040fe20000f24270 */
[----:B------:R-:W-:Y:S01]  /*164e0*/  UP2UR UR43, UPR, URZ, 0x1 ;  /* 0x000000013f2b7883 */ /* 0x000fe20008000000 */
        /* <DEDUP_REMOVED lines=14> */
[----:B------:R-:W-:Y:S01]  /*165d0*/  UISETP.NE.AND UP5, UPT, UR36, URZ, UPT ;  /* 0x0000003f2400728c */ /* 0x000fe2000bfa5270 */
        /* <DEDUP_REMOVED lines=31> */
[----:B------:R-:W-:Y:S02]  /*167d0*/  PLOP3.LUT P1, PT, PT, PT, UP1, 0x40, 0x0 ;  /* 0x000000000000781c */ /* 0x000fe40003f2e818 */
[----:B------:R-:W-:Y:S02]  /*167e0*/  PLOP3.LUT P0, PT, PT, PT, UP0, 0x40, 0x0 ;  /* 0x000000000000781c */ /* 0x000fe40003f0e808 */
[----:B------:R-:W-:Y:S01]  /*167f0*/  PLOP3.LUT P2, PT, PT, PT, UP0, 0x40, 0x0 ;  /* 0x000000000000781c */ /* 0x000fe20003f4e808 */
[----:B------:R-:W-:Y:S01]  /*16800*/  UISETP.NE.AND UP0, UPT, UR35, URZ, UPT ;  /* 0x0000003f2300728c */ /* 0x000fe2000bf05270 */
[----:B------:R-:W-:Y:S02]  /*16810*/  FSEL R248, R86, -INF , !P3 ;  /* 0xff80000056f87808 */ /* 0x000fe40005800000 */
[----:B------:R-:W-:Y:S01]  /*16820*/  PLOP3.LUT P3, PT, PT, PT, UP1, 0x40, 0x0 ;  /* 0x000000000000781c */ /* 0x000fe20003f6e818 */
[----:B------:R-:W-:Y:S01]  /*16830*/  UISETP.NE.AND UP1, UPT, UR33, URZ, UPT ;  /* 0x0000003f2100728c */ /* 0x000fe2000bf25270 */
[C---:B------:R-:W-:Y:S02]  /*16840*/  ISETP.GT.AND P4, PT, R3.reuse, 0x58, P1 ;  /* 0x000000580300780c */ /* 0x040fe40000f84270 */
[----:B------:R-:W-:Y:S02]  /*16850*/  ISETP.GT.AND P0, PT, R3, 0x59, P0 ;  /* 0x000000590300780c */ /* 0x000fe40000704270 */
[C---:B------:R-:W-:Y:S01]  /*16860*/  ISETP.GT.AND P1, PT, R129.reuse, 0x59, P2 ;  /* 0x000000598100780c */ /* 0x040fe20001724270 */
[----:B------:R-:W1:Y:S01]  /*16870*/  SHFL.IDX PT, R3, R172, 0x3, 0x1c1f ;  /* 0x007c1f00ac037f89 */ /* 0x000e6200000e0000 */
[----:B------:R-:W-:Y:S02]  /*16880*/  ISETP.GT.AND P5, PT, R129, 0x58, P3 ;  /* 0x000000588100780c */ /* 0x000fe40001fa4270 */
[----:B------:R-:W-:Y:S02]  /*16890*/  ISETP.LT.OR P2, PT, R128, 0x5a, P0 ;  /* 0x0000005a8000780c */ /* 0x000fe40000741670 */
[----:B------:R-:W-:Y:S02]  /*168a0*/  ISETP.LT.OR P0, PT, R130, 0x5a, P1 ;  /* 0x0000005a8200780c */ /* 0x000fe40000f01670 */
[----:B------:R-:W-:Y:S02]  /*168b0*/  ISETP.LT.OR P3, PT, R128, 0x59, P4 ;  /* 0x000000598000780c */ /* 0x000fe40002761670 */
[----:B------:R-:W-:Y:S02]  /*168c0*/  ISETP.LT.OR P4, PT, R130, 0x59, P5 ;  /* 0x000000598200780c */ /* 0x000fe40002f81670 */
[----:B------:R-:W-:Y:S02]  /*168d0*/  FSEL R251, R97, -INF , !P0 ;  /* 0xff80000061fb7808 */ /* 0x000fe40004000000 */
[----:B------:R-:W-:Y:S01]  /*168e0*/  PLOP3.LUT P0, PT, PT, PT, UP0, 0x40, 0x0 ;  /* 0x000000000000781c */ /* 0x000fe20003f0e808 */
[----:B------:R-:W-:Y:S01]  /*168f0*/  UISETP.NE.AND UP0, UPT, UR26, URZ, UPT ;  /* 0x0000003f1a00728c */ /* 0x000fe2000bf05270 */
[----:B------:R-:W-:Y:S01]  /*16900*/  PLOP3.LUT P1, PT, PT, PT, UP5, 0x40, 0x0 ;  /* 0x000000000000781c */ /* 0x000fe20003f2e858 */
[----:B------:R-:W-:Y:S01]  /*16910*/  UISETP.NE.AND UP5, UPT, UR29, URZ, UPT ;  /* 0x0000003f1d00728c */ /* 0x000fe2000bfa5270 */
[----:B------:R-:W-:Y:S01]  /*16920*/  FSEL R250, R96, -INF , !P4 ;  /* 0xff80000060fa7808 */ /* 0x000fe20006000000 */
[----:B------:R-:W-:Y:S01]  /*16930*/  UP2UR UR44, UPR, URZ, 0x1 ;  /* 0x000000013f2c7883 */ /* 0x000fe20008000000 */
[----:B------:R-:W-:Y:S01]  /*16940*/  ISETP.GT.AND P4, PT, R0, 0x1, P0 ;  /* 0x000000010000780c */ /* 0x000fe20000784270 */
[----:B------:R-:W-:Y:S01]  /*16950*/  UISETP.NE.AND UP0, UPT, UR27, URZ, UPT ;  /* 0x0000003f1b00728c */ /* 0x000fe2000bf05270 */
[----:B------:R-:W-:Y:S01]  /*16960*/  PLOP3.LUT P0, PT, PT, PT, UP1, 0x40, 0x0 ;  /* 0x000000000000781c */ /* 0x000fe20003f0e818 */
[----:B------:R-:W-:Y:S01]  /*16970*/  UISETP.NE.AND UP1, UPT, UR25, URZ, UPT ;  /* 0x0000003f1900728c */ /* 0x000fe2000bf25270 */
[----:B------:R-:W-:Y:S02]  /*16980*/  FSEL R203, R98, -INF , !P3 ;  /* 0xff80000062cb7808 */ /* 0x000fe40005800000 */
[----:B------:R-:W-:Y:S02]  /*16990*/  ISETP.GT.AND P1, PT, R0, RZ, P1 ;  /* 0x000000ff0000720c */ /* 0x000fe40000f24270 */
[----:B------:R-:W-:Y:S01]  /*169a0*/  PLOP3.LUT P3, PT, PT, PT, UP6, 0x40, 0x0 ;  /* 0x000000000000781c */ /* 0x000fe20003f6e868 */
[----:B------:R-:W-:Y:S01]  /*169b0*/  UISETP.NE.AND UP6, UPT, UR28, URZ, UPT ;  /* 0x0000003f1c00728c */ /* 0x000fe2000bfc5270 */
[----:B------:R-:W-:Y:S02]  /*169c0*/  ISETP.LT.OR P5, PT, R2, 0x2, P4 ;  /* 0x000000020200780c */ /* 0x000fe400027a1670 */
[----:B------:R-:W-:Y:S02]  /*169d0*/  ISETP.GT.AND P4, PT, R0, 0x9, P0 ;  /* 0x000000090000780c */ /* 0x000fe40000784270 */
[----:B------:R-:W-:Y:S01]  /*169e0*/  PLOP3.LUT P0, PT, PT, PT, UP3, 0x40, 0x0 ;  /* 0x000000000000781c */ /* 0x000fe20003f0e838 */
[----:B------:R-:W-:Y:S01]  /*169f0*/  UISETP.NE.AND UP3, UPT, UR23, URZ, UPT ;  /* 0x0000003f1700728c */ /* 0x000fe2000bf65270 */
[----:B------:R-:W-:Y:S02]  /*16a00*/  FSEL R198, R99, -INF , !P2 ;  /* 0xff80000063c67808 */ /* 0x000fe40005000000 */
        /* <DEDUP_REMOVED lines=31> */
[----:B------:R-:W-:Y:S02]  /*16c00*/  FSEL R49, R28, -INF , !P2 ;  /* 0xff8000001c317808 */ /* 0x000fe40005000000 */
[----:B------:R-:W-:Y:S02]  /*16c10*/  ISETP.GT.AND P4, PT, R0, 0x21, P0 ;  /* 0x000000210000780c */ /* 0x000fe40000784270 */
[----:B------:R-:W-:Y:S02]  /*16c20*/  ISETP.LT.OR P2, PT, R2, 0x21, P1 ;  /* 0x000000210200780c */ /* 0x000fe40000f41670 */
[----:B------:R-:W-:Y:S01]  /*16c30*/  PLOP3.LUT P0, PT, PT, PT, UP1, 0x40, 0x0 ;  /* 0x000000000000781c */ /* 0x000fe20003f0e818 */
[----:B------:R-:W-:Y:S01]  /*16c40*/  UISETP.NE.AND UP1, UPT, UR42, URZ, UPT ;  /* 0x0000003f2a00728c */ /* 0x000fe2000bf25270 */
[----:B------:R-:W-:Y:S02]  /*16c50*/  ISETP.GT.AND P1, PT, R0, 0x28, P3 ;  /* 0x000000280000780c */ /* 0x000fe40001f24270 */
[----:B------:R-:W-:Y:S02]  /*16c60*/  FSEL R50, R29, -INF , !P5 ;  /* 0xff8000001d327808 */ /* 0x000fe40006800000 */
[----:B------:R-:W-:Y:S02]  /*16c70*/  ISETP.LT.OR P5, PT, R2, 0x22, P4 ;  /* 0x000000220200780c */ /* 0x000fe400027a1670 */
[----:B------:R-:W-:Y:S02]  /*16c80*/  FSEL R99, R40, -INF , !P2 ;  /* 0xff80000028637808 */ /* 0x000fe40005000000 */
[----:B------:R-:W-:Y:S02]  /*16c90*/  ISETP.GT.AND P4, PT, R0, 0x29, P0 ;  /* 0x000000290000780c */ /* 0x000fe40000784270 */
[----:B------:R-:W-:Y:S02]  /*16ca0*/  ISETP.LT.OR P0, PT, R2, 0x29, P1 ;  /* 0x000000290200780c */ /* 0x000fe40000f01670 */
[----:B------:R-:W-:Y:S01]  /*16cb0*/  PLOP3.LUT P2, PT, PT, PT, UP3, 0x40, 0x0 ;  /* 0x000000000000781c */ /* 0x000fe20003f4e838 */
[----:B------:R-:W-:Y:S01]  /*16cc0*/  UISETP.NE.AND UP3, UPT, UR40, URZ, UPT ;  /* 0x0000003f2800728c */ /* 0x000fe2000bf65270 */
[----:B------:R-:W-:Y:S01]  /*16cd0*/  PLOP3.LUT P3, PT, PT, PT, UP2, 0x40, 0x0 ;  /* 0x000000000000781c */ /* 0x000fe20003f6e828 */
[----:B------:R-:W-:Y:S01]  /*16ce0*/  UISETP.NE.AND UP2, UPT, UR41, URZ, UPT ;  /* 0x0000003f2900728c */ /* 0x000fe2000bf45270 */
[----:B------:R-:W-:Y:S02]  /*16cf0*/  FSEL R185, R44, -INF , !P0 ;  /* 0xff8000002cb97808 */ /* 0x000fe40004000000 */
[----:B------:R-:W-:Y:S01]  /*16d00*/  PLOP3.LUT P1, PT, PT, PT, UP4, 0x40, 0x0 ;  /* 0x000000000000781c */ /* 0x000fe20003f2e848 */
[----:B------:R-:W-:Y:S01]  /*16d10*/  UISETP.NE.AND UP4, UPT, UR39, URZ, UPT ;  /* 0x0000003f2700728c */ /* 0x000fe2000bf85270 */
[----:B------:R-:W-:Y:S02]  /*16d20*/  ISETP.GT.AND P2, PT, R0, 0x31, P2 ;  /* 0x000000310000780c */ /* 0x000fe40001744270 */
[----:B------:R-:W-:Y:S01]  /*16d30*/  PLOP3.LUT P0, PT, PT, PT, UP5, 0x40, 0x0 ;  /* 0x000000000000781c */ /* 0x000fe20003f0e858 */
[----:B------:R-:W-:Y:S01]  /*16d40*/  UISETP.NE.AND UP5, UPT, UR38, URZ, UPT ;  /* 0x0000003f2600728c */ /* 0x000fe2000bfa5270 */
[----:B------:R-:W-:Y:S02]  /*16d50*/  ISETP.LT.OR P4, PT, R2, 0x2a, P4 ;  /* 0x0000002a0200780c */ /* 0x000fe40002781670 */
[C---:B------:R-:W-:Y:S02]  /*16d60*/  ISETP.GT.AND P3, PT, R0.reuse, 0x30, P3 ;  /* 0x000000300000780c */ /* 0x040fe40001f64270 */
[----:B------:R-:W-:Y:S02]  /*16d70*/  ISETP.GT.AND P1, PT, R0, 0x38, P1 ;  /* 0x000000380000780c */ /* 0x000fe40000f24270 */
[----:B------:R-:W-:Y:S02]  /*16d80*/  ISETP.LT.OR P2, PT, R2, 0x32, P2 ;  /* 0x000000320200780c */ /* 0x000fe40001741670 */
[----:B------:R-:W-:Y:S02]  /*16d90*/  ISETP.GT.AND P0, PT, R0, 0x39, P0 ;  /* 0x000000390000780c */ /* 0x000fe40000704270 */
[----:B------:R-:W-:Y:S02]  /*16da0*/  FSEL R188, R45, -INF , !P4 ;  /* 0xff8000002dbc7808 */ /* 0x000fe40006000000 */
[----:B------:R-:W-:Y:S01]  /*16db0*/  PLOP3.LUT P4, PT, PT, PT, UP6, 0x40, 0x0 ;  /* 0x000000000000781c */ /* 0x000fe20003f8e868 */
[----:B------:R-:W-:Y:S01]  /*16dc0*/  UISETP.NE.AND UP6, UPT, UR37, URZ, UPT ;  /* 0x0000003f2500728c */ /* 0x000fe2000bfc5270 */
[C---:B------:R-:W-:Y:S02]  /*16dd0*/  ISETP.LT.OR P3, PT, R2.reuse, 0x31, P3 ;  /* 0x000000310200780c */ /* 0x040fe40001f61670 */
[C---:B------:R-:W-:Y:S01]  /*16de0*/  ISETP.LT.OR P1, PT, R2.reuse, 0x39, P1 ;  /* 0x000000390200780c */ /* 0x040fe20000f21670 */
[----:B------:R-:W-:Y:S01]  /*16df0*/  UP2UR UR37, UPR, URZ, 0x40 ;  /* 0x000000403f257883 */ /* 0x000fe20008000000 */
[----:B------:R-:W-:Y:S02]  /*16e00*/  FSEL R199, R57, -INF , !P2 ;  /* 0xff80000039c77808 */ /* 0x000fe40005000000 */
[----:B------:R-:W-:Y:S02]  /*16e10*/  ISETP.LT.OR P2, PT, R2, 0x3a, P0 ;  /* 0x0000003a0200780c */ /* 0x000fe40000741670 */
[----:B------:R-:W-:Y:S02]  /*16e20*/  FSEL R197, R56, -INF , !P3 ;  /* 0xff80000038c57808 */ /* 0x000fe40005800000 */
[----:B------:R-:W-:Y:S01]  /*16e30*/  PLOP3.LUT P3, PT, PT, PT, UP6, 0x40, 0x0 ;  /* 0x000000000000781c */ /* 0x000fe20003f6e868 */
[----:B------:R-:W-:Y:S01]  /*16e40*/  UISETP.NE.AND UP6, UPT, UR12, URZ, UPT ;  /* 0x0000003f0c00728c */ /* 0x000fe2000bfc5270 */
[----:B------:R-:W-:Y:S02]  /*16e50*/  FSEL R202, R60, -INF , !P1 ;  /* 0xff8000003cca7808 */ /* 0x000fe40004800000 */
[----:B------:R-:W-:Y:S02]  /*16e60*/  PLOP3.LUT P0, PT, PT, PT, UP5, 0x40, 0x0 ;  /* 0x000000000000781c */ /* 0x000fe40003f0e858 */
[C---:B------:R-:W-:Y:S02]  /*16e70*/  ISETP.GT.AND P1, PT, R0.reuse, 0x40, P4 ;  /* 0x000000400000780c */ /* 0x040fe40002724270 */
[----:B------:R-:W-:Y:S02]  /*16e80*/  FSEL R204, R61, -INF , !P2 ;  /* 0xff8000003dcc7808 */ /* 0x000fe40005000000 */
[----:B------:R-:W-:Y:S02]  /*16e90*/  PLOP3.LUT P2, PT, PT, PT, UP4, 0x40, 0x0 ;  /* 0x000000000000781c */ /* 0x000fe40003f4e848 */
[----:B------:R-:W-:Y:S02]  /*16ea0*/  ISETP.GT.AND P3, PT, R0, 0x41, P3 ;  /* 0x000000410000780c */ /* 0x000fe40001f64270 */
[----:B------:R-:W-:Y:S02]  /*16eb0*/  ISETP.LT.OR P4, PT, R2, 0x41, P1 ;  /* 0x000000410200780c */ /* 0x000fe40000f81670 */
[C---:B------:R-:W-:Y:S02]  /*16ec0*/  ISETP.GT.AND P1, PT, R0.reuse, 0x48, P0 ;  /* 0x000000480000780c */ /* 0x040fe40000724270 */
[----:B------:R-:W-:Y:S02]  /*16ed0*/  ISETP.GT.AND P0, PT, R0, 0x49, P2 ;  /* 0x000000490000780c */ /* 0x000fe40001704270 */
[C---:B------:R-:W-:Y:S02]  /*16ee0*/  ISETP.LT.OR P2, PT, R2.reuse, 0x42, P3 ;  /* 0x000000420200780c */ /* 0x040fe40001f41670 */
        /* <DEDUP_REMOVED lines=14> */
[----:B------:R-:W-:Y:S01]  /*16fd0*/  PLOP3.LUT P0, PT, PT, PT, UP6, 0x40, 0x0 ;  /* 0x000000000000781c */ /* 0x000fe20003f0e868 */
[----:B------:R-:W-:Y:S01]  /*16fe0*/  UISETP.NE.AND UP6, UPT, UR37, URZ, UPT ;  /* 0x0000003f2500728c */ /* 0x000fe2000bfc5270 */
[----:B------:R-:W-:Y:S02]  /*16ff0*/  FSEL R214, R72, -INF , !P4 ;  /* 0xff80000048d67808 */ /* 0x000fe40006000000 */
[----:B------:R-:W-:Y:S02]  /*17000*/  PLOP3.LUT P4, PT, PT, PT, UP3, 0x40, 0x0 ;  /* 0x000000000000781c */ /* 0x000fe40003f8e838 */
[----:B------:R-:W-:Y:S02]  /*17010*/  FSEL R184, R41, -INF , !P5 ;  /* 0xff80000029b87808 */ /* 0x000fe40006800000 */
[----:B------:R-:W-:Y:S01]  /*17020*/  ISETP.GT.AND P4, PT, R0, 0x50, P4 ;  /* 0x000000500000780c */ /* 0x000fe20002784270 */
[--C-:B-1----:R-:W-:Y:S01]  /*17030*/  IMAD.IADD R0, R174, 0x1, R3.reuse ;  /* 0x00000001ae007824 */ /* 0x102fe200078e0203 */
[----:B------:R-:W-:Y:S02]  /*17040*/  FSEL R89, R89, -INF , !P3 ;  /* 0xff80000059597808 */ /* 0x000fe40005800000 */
[----:B------:R-:W-:Y:S01]  /*17050*/  ISETP.LT.OR P4, PT, R2, 0x51, P4 ;  /* 0x000000510200780c */ /* 0x000fe20002781670 */
[----:B------:R-:W-:Y:S01]  /*17060*/  IMAD.IADD R2, R173, 0x1, R3 ;  /* 0x00000001ad027824 */ /* 0x000fe200078e0203 */
        /* <DEDUP_REMOVED lines=18> */
.L_x_471:
[----:B------:R-:W-:Y:S04]  /*17190*/  MOV R2, c[0x0][0x32c] ;  /* 0x0000cb0000027a02 */ /* 0x000fe80000000f00 */
[----:B------:R-:W-:Y:S11]  /*171a0*/  ISETP.NE.AND P0, PT, R2, 0x1, PT ;  /* 0x000000010200780c */ /* 0x000ff60003f05270 */
[----:B------:R-:W-:Y:S02]  /*171b0*/  @!UPT UIADD3 URZ, URZ, URZ, URZ ;  /* 0x0000003f3f3ff290 */ /* 0x000fe4000fffe03f */
[----:B------:R-:W-:Y:S05]  /*171c0*/  @P0 IMAD.HI.U32 R2, R0, c[0x0][0x330], RZ ;  /* 0x0000cc0000020a27 */ /* 0x000fea00078e00ff */
[----:B------:R-:W-:Y:S02]  /*171d0*/  @P0 SHF.R.U32.HI R0, RZ, c[0x0][0x334], R2 ;  /* 0x0000cd00ff000a19 */ /* 0x000fe40000011602 */
.L_x_472:
[----:B------:R-:W-:Y:S05]  /*171e0*/  BSYNC B0 ;  /* 0x0000000000007941 */ /* 0x000fea0003800000 */
.L_x_470:
        /* <DEDUP_REMOVED lines=11> */
.L_x_469:
        /* <DEDUP_REMOVED lines=24> */
[----:B------:R-:W-:Y:S01]  /*17420*/  FMNMX.FTZ R130, R34, R130, !PT ;  /* 0x0000008222827209 */ /* 0x000fe20007810000 */
[----:B------:R-:W-:Y:S01]  /*17430*/  IMAD.MOV.U32 R40, RZ, RZ, R203 ;  /* 0x000000ffff287224 */ /* 0x000fe200078e00cb */
[----:B------:R-:W-:Y:S01]  /*17440*/  PLOP3.LUT P1, PT, PT, PT, UP1, 0x40, 0x0 ;  /* 0x000000000000781c */ /* 0x000fe20003f2e818 */
[----:B------:R-:W-:Y:S01]  /*17450*/  UISETP.NE.AND UP1, UPT, UR30, URZ, UPT ;  /* 0x0000003f1e00728c */ /* 0x000fe2000bf25270 */
[----:B------:R-:W-:Y:S01]  /*17460*/  FMNMX.FTZ R130, R33, R130, !PT ;  /* 0x0000008221827209 */ /* 0x000fe20007810000 */
[----:B------:R-:W-:Y:S01]  /*17470*/  UISETP.NE.AND UP5, UPT, UR16, URZ, UPT ;  /* 0x0000003f1000728c */ /* 0x000fe2000bfa5270 */
[----:B------:R-:W-:Y:S01]  /*17480*/  ISETP.GT.AND P0, PT, R0, 0x1, P1 ;  /* 0x000000010000780c */ /* 0x000fe20000f04270 */
[----:B------:R-:W-:Y:S01]  /*17490*/  LDSM.16.MT88.4 R36, [R220+0x100] ;  /* 0x00010000dc24783b */ /* 0x000fe20000004200 */
[----:B------:R-:W-:Y:S02]  /*174a0*/  FMNMX.FTZ R130, R181, R130, !PT ;  /* 0x00000082b5827209 */ /* 0x000fe40007810000 */
[----:B------:R-:W-:Y:S02]  /*174b0*/  ISETP.LT.OR P0, PT, R2, 0x2, P0 ;  /* 0x000000020200780c */ /* 0x000fe40000701670 */
[----:B------:R-:W-:Y:S02]  /*174c0*/  FMNMX.FTZ R130, R182, R130, !PT ;  /* 0x00000082b6827209 */ /* 0x000fe40007810000 */
[----:B------:R-:W-:Y:S01]  /*174d0*/  PLOP3.LUT P2, PT, PT, PT, UP0, 0x40, 0x0 ;  /* 0x000000000000781c */ /* 0x000fe20003f4e808 */
[----:B------:R-:W-:Y:S01]  /*174e0*/  UISETP.NE.AND UP0, UPT, UR29, URZ, UPT ;  /* 0x0000003f1d00728c */ /* 0x000fe2000bf05270 */
[----:B------:R-:W-:Y:S01]  /*174f0*/  FMNMX.FTZ R130, R187, R130, !PT ;  /* 0x00000082bb827209 */ /* 0x000fe20007810000 */
[----:B------:R-:W-:Y:S01]  /*17500*/  LDSM.16.MT88.4 R52, [R218+0x100] ;  /* 0x00010000da34783b */ /* 0x000fe20000004200 */
[----:B------:R-:W-:Y:S02]  /*17510*/  FSEL R11, R11, -INF , !P0 ;  /* 0xff8000000b0b7808 */ /* 0x000fe40004000000 */
[----:B------:R-:W-:Y:S02]  /*17520*/  FMNMX.FTZ R130, R189, R130, !PT ;  /* 0x00000082bd827209 */ /* 0x000fe40007810000 */
[----:B------:R-:W-:Y:S02]  /*17530*/  ISETP.GT.AND P0, PT, R0, 0x8, P2 ;  /* 0x000000080000780c */ /* 0x000fe40001704270 */
[----:B------:R-:W-:Y:S02]  /*17540*/  FMNMX.FTZ R3, R18, R3, !PT ;  /* 0x0000000312037209 */ /* 0x000fe40007810000 */
[----:B------:R-:W-:Y:S02]  /*17550*/  ISETP.LT.OR P0, PT, R2, 0x9, P0 ;  /* 0x000000090200780c */ /* 0x000fe40000701670 */
[----:B------:R-:W-:Y:S02]  /*17560*/  FMNMX.FTZ R130, R192, R130, !PT ;  /* 0x00000082c0827209 */ /* 0x000fe40007810000 */
[----:B------:R-:W-:Y:S01]  /*17570*/  PLOP3.LUT P5, PT, PT, PT, UP2, 0x40, 0x0 ;  /* 0x000000000000781c */ /* 0x000fe20003fae828 */
[----:B------:R-:W-:Y:S01]  /*17580*/  UISETP.NE.AND UP2, UPT, UR27, URZ, UPT ;  /* 0x0000003f1b00728c */ /* 0x000fe2000bf45270 */
[----:B------:R-:W-:Y:S02]  /*17590*/  FMNMX.FTZ R3, R19, R3, !PT ;  /* 0x0000000313037209 */ /* 0x000fe40007810000 */
        /* <DEDUP_REMOVED lines=19> */
[----:B------:R-:W-:Y:S02]  /*176d0*/  ISETP.GT.AND P0, PT, R0, 0x11, P3 ;  /* 0x000000110000780c */ /* 0x000fe40001f04270 */
[----:B------:R-:W-:Y:S02]  /*176e0*/  FMNMX.FTZ R130, R210, R130, !PT ;  /* 0x00000082d2827209 */ /* 0x000fe40007810000 */
[----:B------:R-:W-:Y:S02]  /*176f0*/  FMNMX.FTZ R3, R183, R3, !PT ;  /* 0x00000003b7037209 */ /* 0x000fe40007810000 */
[----:B------:R-:W-:Y:S02]  /*17700*/  ISETP.LT.OR P0, PT, R2, 0x12, P0 ;  /* 0x000000120200780c */ /* 0x000fe40000701670 */
[----:B------:R-:W-:Y:S02]  /*17710*/  FMNMX.FTZ R130, R238, R130, !PT ;  /* 0x00000082ee827209 */ /* 0x000fe40007810000 */
[----:B------:R-:W-:Y:S01]  /*17720*/  PLOP3.LUT P1, PT, PT, PT, UP1, 0x40, 0x0 ;  /* 0x000000000000781c */ /* 0x000fe20003f2e818 */
[----:B------:R-:W-:Y:S01]  /*17730*/  UISETP.NE.AND UP1, UPT, UR26, URZ, UPT ;  /* 0x0000003f1a00728c */ /* 0x000fe2000bf25270 */
[----:B------:R-:W-:Y:S02]  /*17740*/  FMNMX.FTZ R4, R8, R133, !PT ;  /* 0x0000008508047209 */ /* 0x000fe40007810000 */
[----:B------:R-:W-:Y:S02]  /*17750*/  FMNMX.FTZ R3, R186, R3, !PT ;  /* 0x00000003ba037209 */ /* 0x000fe40007810000 */
[----:B------:R-:W-:Y:S02]  /*17760*/  FMNMX.FTZ R130, R241, R130, !PT ;  /* 0x00000082f1827209 */ /* 0x000fe40007810000 */
[----:B------:R-:W-:Y:S02]  /*17770*/  FSEL R57, R27, -INF , !P0 ;  /* 0xff8000001b397808 */ /* 0x000fe40004000000 */
[----:B------:R-:W-:Y:S02]  /*17780*/  ISETP.GT.AND P0, PT, R0, 0x18, P1 ;  /* 0x000000180000780c */ /* 0x000fe40000f04270 */
[----:B------:R-:W-:Y:S02]  /*17790*/  FMNMX.FTZ R4, R9, R4, !PT ;  /* 0x0000000409047209 */ /* 0x000fe40007810000 */
[----:B------:R-:W-:Y:S02]  /*177a0*/  FMNMX.FTZ R3, R190, R3, !PT ;  /* 0x00000003be037209 */ /* 0x000fe40007810000 */
[----:B------:R-:W-:Y:S02]  /*177b0*/  ISETP.LT.OR P0, PT, R2, 0x19, P0 ;  /* 0x000000190200780c */ /* 0x000fe40000701670 */
        /* <DEDUP_REMOVED lines=20> */
[----:B------:R-:W-:Y:S01]  /*17900*/  FMNMX.FTZ R4, R48, R4, !PT ;  /* 0x0000000430047209 */ /* 0x000fe20007810000 */
[----:B------:R-:W1:Y:S01]  /*17910*/  SHFL.BFLY PT, R5, R130, 0x2, 0x1f ;  /* 0x0c401f0082057f89 */ /* 0x000e6200000e0000 */
[----:B------:R-:W-:Y:S02]  /*17920*/  ISETP.LT.OR P0, PT, R2, 0x21, P0 ;  /* 0x000000210200780c */ /* 0x000fe40000701670 */
[----:B------:R-:W-:Y:S01]  /*17930*/  PLOP3.LUT P2, PT, PT, PT, UP2, 0x40, 0x0 ;  /* 0x000000000000781c */ /* 0x000fe20003f4e828 */
[----:B------:R-:W-:Y:S01]  /*17940*/  UISETP.NE.AND UP2, UPT, UR22, URZ, UPT ;  /* 0x0000003f1600728c */ /* 0x000fe2000bf45270 */
        /* <DEDUP_REMOVED lines=29> */
[----:B-1----:R-:W-:Y:S02]  /*17b20*/  FMNMX.FTZ R130, R130, R5, !PT ;  /* 0x0000000582827209 */ /* 0x002fe40007810000 */
[----:B------:R-:W-:Y:S02]  /*17b30*/  FSEL R172, R47, -INF , !P0 ;  /* 0xff8000002fac7808 */ /* 0x000fe40004000000 */
[----:B------:R-:W-:Y:S01]  /*17b40*/  ISETP.GT.AND P0, PT, R0, 0x30, P4 ;  /* 0x000000300000780c */ /* 0x000fe20002704270 */
[----:B------:R-:W1:Y:S01]  /*17b50*/  SHFL.BFLY PT, R5, R130, 0x1, 0x1f ;  /* 0x0c201f0082057f89 */ /* 0x000e6200000e0000 */
[----:B------:R-:W-:Y:S02]  /*17b60*/  MOV R41, R198 ;  /* 0x000000c600297202 */ /* 0x000fe40000000f00 */
[----:B------:R-:W-:Y:S02]  /*17b70*/  FMNMX.FTZ R3, R40, R3, !PT ;  /* 0x0000000328037209 */ /* 0x000fe40007810000 */
[----:B------:R-:W-:Y:S02]  /*17b80*/  FMNMX.FTZ R4, R199, R4, !PT ;  /* 0x00000004c7047209 */ /* 0x000fe40007810000 */
[----:B------:R-:W-:Y:S02]  /*17b90*/  ISETP.LT.OR P0, PT, R2, 0x31, P0 ;  /* 0x000000310200780c */ /* 0x000fe40000701670 */
[----:B------:R-:W-:Y:S01]  /*17ba0*/  PLOP3.LUT P3, PT, PT, PT, UP3, 0x40, 0x0 ;  /* 0x000000000000781c */ /* 0x000fe20003f6e838 */
[----:B------:R-:W-:Y:S01]  /*17bb0*/  UISETP.NE.AND UP3, UPT, UR31, URZ, UPT ;  /* 0x0000003f1f00728c */ /* 0x000fe2000bf65270 */
[----:B------:R-:W-:Y:S02]  /*17bc0*/  FMNMX.FTZ R129, R41, R3, !PT ;  /* 0x0000000329817209 */ /* 0x000fe40007810000 */
[----:B------:R-:W-:Y:S02]  /*17bd0*/  FMNMX.FTZ R3, R202, R4, !PT ;  /* 0x00000004ca037209 */ /* 0x000fe40007810000 */
[----:B------:R-:W-:Y:S01]  /*17be0*/  FSEL R174, R58, -INF , !P0 ;  /* 0xff8000003aae7808 */ /* 0x000fe20004000000 */
[----:B------:R-:W2:Y:S01]  /*17bf0*/  SHFL.BFLY PT, R6, R129, 0x2, 0x1f ;  /* 0x0c401f0081067f89 */ /* 0x000ea200000e0000 */
[----:B------:R-:W-:Y:S02]  /*17c00*/  ISETP.GT.AND P0, PT, R0, 0x31, P3 ;  /* 0x000000310000780c */ /* 0x000fe40001f04270 */
[----:B------:R-:W-:Y:S02]  /*17c10*/  FMNMX.FTZ R3, R204, R3, !PT ;  /* 0x00000003cc037209 */ /* 0x000fe40007810000 */
[----:B------:R-:W-:Y:S02]  /*17c20*/  ISETP.LT.OR P0, PT, R2, 0x32, P0 ;  /* 0x000000320200780c */ /* 0x000fe40000701670 */
[----:B------:R-:W-:Y:S01]  /*17c30*/  PLOP3.LUT P1, PT, PT, PT, UP2, 0x40, 0x0 ;  /* 0x000000000000781c */ /* 0x000fe20003f2e828 */
[----:B------:R-:W-:Y:S01]  /*17c40*/  UISETP.NE.AND UP2, UPT, UR32, URZ, UPT ;  /* 0x0000003f2000728c */ /* 0x000fe2000bf45270 */
[----:B------:R-:W-:Y:S02]  /*17c50*/  FMNMX.FTZ R4, R10, R134, !PT ;  /* 0x000000860a047209 */ /* 0x000fe40007810000 */
[----:B------:R-:W-:Y:S02]  /*17c60*/  FMNMX.FTZ R3, R214, R3, !PT ;  /* 0x00000003d6037209 */ /* 0x000fe40007810000 */
[----:B------:R-:W-:Y:S01]  /*17c70*/  FSEL R194, R59, -INF , !P0 ;  /* 0xff8000003bc27808 */ /* 0x000fe20004000000 */
[----:B------:R-:W-:Y:S01]  /*17c80*/  IMAD.MOV.U32 R59, RZ, RZ, R92 ;  /* 0x000000ffff3b7224 */ /* 0x000fe200078e005c */
        /* <DEDUP_REMOVED lines=12> */
[----:B-1----:R-:W-:Y:S02]  /*17d50*/  FMNMX.FTZ R130, R130, R5, !PT ;  /* 0x0000000582827209 */ /* 0x002fe40007810000 */
[----:B------:R-:W-:Y:S02]  /*17d60*/  ISETP.LT.OR P0, PT, R2, 0x3a, P0 ;  /* 0x0000003a0200780c */ /* 0x000fe40000701670 */
[----:B------:R-:W-:Y:S01]  /*17d70*/  PLOP3.LUT P2, PT, PT, PT, UP0, 0x40, 0x0 ;  /* 0x000000000000781c */ /* 0x000fe20003f4e808 */
[----:B------:R-:W-:Y:S01]  /*17d80*/  FMUL.FTZ R71, R130, c[0x0][0x2d0] ;  /* 0x0000b40082477a20 */ /* 0x000fe20000410000 */
[----:B------:R-:W-:Y:S01]  /*17d90*/  MOV R62, R89 ;  /* 0x00000059003e7202 */ /* 0x000fe20000000f00 */
[----:B------:R-:W-:Y:S01]  /*17da0*/  UISETP.NE.AND UP0, UPT, UR35, URZ, UPT ;  /* 0x0000003f2300728c */ /* 0x000fe2000bf05270 */
[----:B------:R-:W-:Y:S02]  /*17db0*/  FMNMX.FTZ R4, R56, R4, !PT ;  /* 0x0000000438047209 */ /* 0x000fe40007810000 */
[----:B------:R-:W-:Y:S02]  /*17dc0*/  FMNMX.FTZ R3, R252, R3, !PT ;  /* 0x00000003fc037209 */ /* 0x000fe40007810000 */
[----:B------:R-:W-:Y:S02]  /*17dd0*/  FSEL R173, R63, -INF , !P0 ;  /* 0xff8000003fad7808 */ /* 0x000fe40004000000 */
[----:B------:R-:W-:Y:S02]  /*17de0*/  ISETP.GT.AND P0, PT, R0, 0x40, P2 ;  /* 0x000000400000780c */ /* 0x000fe40001704270 */
[----:B------:R-:W-:Y:S02]  /*17df0*/  FSETP.NEU.FTZ.AND P2, PT, R130, -INF , PT ;  /* 0xff8000008200780b */ /* 0x000fe40003f5d000 */
[----:B------:R-:W-:Y:S02]  /*17e00*/  FMNMX.FTZ R3, R62, R3, !PT ;  /* 0x000000033e037209 */ /* 0x000fe40007810000 */
[----:B------:R-:W-:Y:S02]  /*17e10*/  FMNMX.FTZ R4, R57, R4, !PT ;  /* 0x0000000439047209 */ /* 0x000fe40007810000 */
[----:B------:R-:W-:Y:S02]  /*17e20*/  FSEL R71, R71, RZ, P2 ;  /* 0x000000ff47477208 */ /* 0x000fe40001000000 */
[----:B------:R-:W-:Y:S02]  /*17e30*/  FMNMX.FTZ R3, R59, R3, !PT ;  /* 0x000000033b037209 */ /* 0x000fe40007810000 */
[----:B------:R-:W-:Y:S02]  /*17e40*/  FMNMX.FTZ R4, R60, R4, !PT ;  /* 0x000000043c047209 */ /* 0x000fe40007810000 */
[----:B------:R-:W-:Y:S02]  /*17e50*/  MOV R58, R93 ;  /* 0x0000005d003a7202 */ /* 0x000fe40000000f00 */
[----:B--2---:R-:W-:Y:S02]  /*17e60*/  FMNMX.FTZ R129, R129, R6, !PT ;  /* 0x0000000681817209 */ /* 0x004fe40007810000 */
[----:B------:R-:W-:Y:S02]  /*17e70*/  FMNMX.FTZ R128, R58, R3, !PT ;  /* 0x000000033a807209 */ /* 0x000fe40007810000 */
[----:B------:R-:W-:Y:S01]  /*17e80*/  FMNMX.FTZ R3, R84, R4, !PT ;  /* 0x0000000454037209 */ /* 0x000fe20007810000 */
[--C-:B------:R-:W-:Y:S01]  /*17e90*/  FFMA.FTZ R4, R7, c[0x0][0x2d0], -R71.reuse ;  /* 0x0000b40007047a23 */ /* 0x100fe20000010847 */
[----:B------:R-:W-:Y:S01]  /*17ea0*/  ISETP.LT.OR P0, PT, R2, 0x41, P0 ;  /* 0x000000410200780c */ /* 0x000fe20000701670 */
[----:B------:R-:W1:Y:S01]  /*17eb0*/  SHFL.BFLY PT, R6, R129, 0x1, 0x1f ;  /* 0x0c201f0081067f89 */ /* 0x000e6200000e0000 */
[----:B------:R-:W-:Y:S01]  /*17ec0*/  FMNMX.FTZ R3, R96, R3, !PT ;  /* 0x0000000360037209 */ /* 0x000fe20007810000 */
[----:B------:R2:W-:Y:S01]  /*17ed0*/  MUFU.EX2 R87, R4 ;  /* 0x0000000400577308 */ /* 0x0005e20000000800 */
[----:B------:R-:W-:Y:S02]  /*17ee0*/  FSEL R198, R74, -INF , !P0 ;  /* 0xff8000004ac67808 */ /* 0x000fe40004000000 */
[----:B------:R-:W-:Y:S02]  /*17ef0*/  FMNMX.FTZ R3, R97, R3, !PT ;  /* 0x0000000361037209 */ /* 0x000fe40007810000 */
[----:B------:R-:W-:Y:S01]  /*17f00*/  PLOP3.LUT P0, PT, PT, PT, UP4, 0x40, 0x0 ;  /* 0x000000000000781c */ /* 0x000fe20003f0e848 */
[----:B------:R-:W3:Y:S01]  /*17f10*/  SHFL.BFLY PT, R5, R128, 0x2, 0x1f ;  /* 0x0c401f0080057f89 */ /* 0x000ee200000e0000 */
[----:B------:R-:W-:Y:S02]  /*17f20*/  FMNMX.FTZ R3, R98, R3, !PT ;  /* 0x0000000362037209 */ /* 0x000fe40007810000 */
[----:B------:R-:W-:Y:S02]  /*17f30*/  PLOP3.LUT P3, PT, PT, PT, UP6, 0x40, 0x0 ;  /* 0x000000000000781c */ /* 0x000fe40003f6e868 */
[----:B------:R-:W-:Y:S02]  /*17f40*/  FMNMX.FTZ R3, R172, R3, !PT ;  /* 0x00000003ac037209 */ /* 0x000fe40007810000 */
[----:B------:R-:W-:Y:S02]  /*17f50*/  PLOP3.LUT P1, PT, PT, PT, UP5, 0x40, 0x0 ;  /* 0x000000000000781c */ /* 0x000fe40003f2e858 */
[----:B------:R-:W-:Y:S02]  /*17f60*/  FMNMX.FTZ R3, R174, R3, !PT ;  /* 0x00000003ae037209 */ /* 0x000fe40007810000 */
[----:B------:R-:W-:Y:S02]  /*17f70*/  ISETP.GT.AND P0, PT, R0, 0x49, P0 ;  /* 0x000000490000780c */ /* 0x000fe40000704270 */
[----:B------:R-:W-:Y:S02]  /*17f80*/  FMNMX.FTZ R3, R194, R3, !PT ;  /* 0x00000003c2037209 */ /* 0x000fe40007810000 */
[C---:B------:R-:W-:Y:S02]  /*17f90*/  ISETP.GT.AND P3, PT, R0.reuse, 0x41, P3 ;  /* 0x000000410000780c */ /* 0x040fe40001f64270 */
[----:B------:R-:W-:Y:S01]  /*17fa0*/  ISETP.GT.AND P1, PT, R0, 0x48, P1 ;  /* 0x000000480000780c */ /* 0x000fe20000f24270 */
[--C-:B--2---:R-:W-:Y:S01]  /*17fb0*/  FFMA.FTZ R4, R135, c[0x0][0x2d0], -R71.reuse ;  /* 0x0000b40087047a23 */ /* 0x104fe20000010847 */
[C---:B------:R-:W-:Y:S02]  /*17fc0*/  ISETP.LT.OR P0, PT, R2.reuse, 0x4a, P0 ;  /* 0x0000004a0200780c */ /* 0x040fe40000701670 */
[C---:B------:R-:W-:Y:S01]  /*17fd0*/  ISETP.LT.OR P1, PT, R2.reuse, 0x49, P1 ;  /* 0x000000490200780c */ /* 0x040fe20000f21670 */
[----:B------:R2:W4:Y:S01]  /*17fe0*/  MUFU.EX2 R88, R4 ;  /* 0x0000000400587308 */ /* 0x0005220000000800 */
[----:B------:R-:W-:Y:S02]  /*17ff0*/  ISETP.LT.OR P3, PT, R2, 0x42, P3 ;  /* 0x000000420200780c */ /* 0x000fe40001f61670 */
[----:B-1----:R-:W-:Y:S02]  /*18000*/  FMNMX.FTZ R129, R129, R6, !PT ;  /* 0x0000000681817209 */ /* 0x002fe40007810000 */
[----:B------:R-:W-:Y:S02]  /*18010*/  FSEL R205, R79, -INF , !P0 ;  /* 0xff8000004fcd7808 */ /* 0x000fe40004000000 */
[----:B------:R-:W-:Y:S01]  /*18020*/  FSEL R135, R75, -INF , !P3 ;  /* 0xff8000004b877808 */ /* 0x000fe20005800000 */
[C---:B------:R-:W-:Y:S01]  /*18030*/  FMUL.FTZ R92, R129.reuse, c[0x0][0x2d0] ;  /* 0x0000b400815c7a20 */ /* 0x040fe20000410000 */
[----:B------:R-:W-:Y:S02]  /*18040*/  PLOP3.LUT P3, PT, PT, PT, UP2, 0x40, 0x0 ;  /* 0x000000000000781c */ /* 0x000fe40003f6e828 */
[----:B------:R-:W-:Y:S02]  /*18050*/  PLOP3.LUT P0, PT, PT, PT, UP3, 0x40, 0x0 ;  /* 0x000000000000781c */ /* 0x000fe40003f0e838 */
[----:B---3--:R-:W-:Y:S02]  /*18060*/  FMNMX.FTZ R128, R128, R5, !PT ;  /* 0x0000000580807209 */ /* 0x008fe40007810000 */
[----:B------:R-:W-:Y:S02]  /*18070*/  FSEL R203, R78, -INF , !P1 ;  /* 0xff8000004ecb7808 */ /* 0x000fe40004800000 */
[----:B------:R-:W-:Y:S01]  /*18080*/  FSETP.NEU.FTZ.AND P1, PT, R129, -INF , PT ;  /* 0xff8000008100780b */ /* 0x000fe20003f3d000 */
[----:B------:R-:W1:Y:S01]  /*18090*/  SHFL.BFLY PT, R5, R128, 0x1, 0x1f ;  /* 0x0c201f0080057f89 */ /* 0x000e6200000e0000 */
[C---:B------:R-:W-:Y:S02]  /*180a0*/  ISETP.GT.AND P4, PT, R0.reuse, 0x50, P0 ;  /* 0x000000500000780c */ /* 0x040fe40000784270 */
[----:B------:R-:W-:Y:S02]  /*180b0*/  ISETP.GT.AND P0, PT, R0, 0x51, P3 ;  /* 0x000000510000780c */ /* 0x000fe40001f04270 */
[----:B------:R-:W-:Y:S01]  /*180c0*/  FSEL R92, R92, RZ, P1 ;  /* 0x000000ff5c5c7208 */ /* 0x000fe20000800000 */
[--C-:B--2---:R-:W-:Y:S01]  /*180d0*/  FFMA.FTZ R4, R16, c[0x0][0x2d0], -R71.reuse ;  /* 0x0000b40010047a23 */ /* 0x104fe20000010847 */
[----:B----4-:R-:W-:Y:S01]  /*180e0*/  F2FP.PACK_AB R72, R88, R87 ;  /* 0x000000575848723e */ /* 0x010fe200000000ff */
[----:B------:R-:W-:Y:S01]  /*180f0*/  LDSM.16.MT88.4 R76, [R219+0x100] ;  /* 0x00010000db4c783b */ /* 0x000fe20000004200 */
[C---:B------:R-:W-:Y:S01]  /*18100*/  ISETP.LT.OR P3, PT, R2.reuse, 0x51, P4 ;  /* 0x000000510200780c */ /* 0x040fe20002761670 */
[----:B------:R2:W-:Y:S01]  /*18110*/  MUFU.EX2 R83, R4 ;  /* 0x0000000400537308 */ /* 0x0005e20000000800 */
[----:B------:R-:W-:Y:S01]  /*18120*/  ISETP.LT.OR P0, PT, R2, 0x52, P0 ;  /* 0x000000520200780c */ /* 0x000fe20000701670 */
[--C-:B------:R-:W-:Y:S01]  /*18130*/  FFMA.FTZ R16, R34, c[0x0][0x2d0], -R71.reuse ;  /* 0x0000b40022107a23 */ /* 0x100fe20000010847 */
[----:B------:R-:W-:Y:S01]  /*18140*/  MOV R63, R41 ;  /* 0x00000029003f7202 */ /* 0x000fe20000000f00 */
[--C-:B------:R-:W-:Y:S01]  /*18150*/  FFMA.FTZ R28, R35, c[0x0][0x2d0], -R92.reuse ;  /* 0x0000b400231c7a23 */ /* 0x100fe2000001085c */
[----:B------:R-:W-:Y:S02]  /*18160*/  FSEL R211, R91, -INF , !P0 ;  /* 0xff8000005bd37808 */ /* 0x000fe40004000000 */
[----:B------:R-:W-:Y:S01]  /*18170*/  PLOP3.LUT P0, PT, PT, PT, UP0, 0x40, 0x0 ;  /* 0x000000000000781c */ /* 0x000fe20003f0e808 */
[----:B------:R-:W-:Y:S02]  /*18180*/  UISETP.GT.AND UP0, UPT, UR19, UR17, UPT ;  /* 0x000000111300728c */ /* 0x000fe4000bf04270 */
[----:B------:R-:W-:Y:S01]  /*18190*/  MUFU.EX2 R42, R16 ;  /* 0x00000010002a7308 */ /* 0x000fe20000000800 */
[----:B------:R-:W-:Y:S01]  /*181a0*/  ISETP.GT.AND P0, PT, R0, 0x59, P0 ;  /* 0x000000590000780c */ /* 0x000fe20000704270 */
[----:B------:R-:W-:Y:S01]  /*181b0*/  UIADD3 UR19, UR19, -0x1, URZ ;  /* 0xffffffff13137890 */ /* 0x000fe2000fffe03f */
[----:B-1----:R-:W-:Y:S02]  /*181c0*/  FMNMX.FTZ R128, R128, R5, !PT ;  /* 0x0000000580807209 */ /* 0x002fe40007810000 */
[----:B------:R-:W-:Y:S03]  /*181d0*/  ISETP.LT.OR P0, PT, R2, 0x5a, P0 ;  /* 0x0000005a0200780c */ /* 0x000fe60000701670 */
[C---:B------:R-:W-:Y:S01]  /*181e0*/  FMUL.FTZ R93, R128.reuse, c[0x0][0x2d0] ;  /* 0x0000b400805d7a20 */ /* 0x040fe20000410000 */
[----:B------:R-:W-:Y:S02]  /*181f0*/  FSEL R70, R95, -INF , !P0 ;  /* 0xff8000005f467808 */ /* 0x000fe40004000000 */
[----:B------:R-:W-:Y:S02]  /*18200*/  FSETP.NEU.FTZ.AND P0, PT, R128, -INF , PT ;  /* 0xff8000008000780b */ /* 0x000fe40003f1d000 */
[----:B--2---:R-:W-:Y:S01]  /*18210*/  FMNMX.FTZ R4, R196, R3, !PT ;  /* 0x00000003c4047209 */ /* 0x004fe20007810000 */
[----:B------:R-:W-:Y:S01]  /*18220*/  FFMA.FTZ R3, R17, c[0x0][0x2d0], -R71 ;  /* 0x0000b40011037a23 */ /* 0x000fe20000010847 */
[----:B------:R-:W-:Y:S02]  /*18230*/  FSEL R93, R93, RZ, P0 ;  /* 0x000000ff5d5d7208 */ /* 0x000fe40000000000 */
[----:B------:R-:W-:Y:S01]  /*18240*/  FMNMX.FTZ R4, R173, R4, !PT ;  /* 0x00000004ad047209 */ /* 0x000fe20007810000 */
[----:B------:R1:W2:Y:S02]  /*18250*/  MUFU.EX2 R51, R3 ;  /* 0x0000000300337308 */ /* 0x0002a40000000800 */
[--C-:B------:R-:W-:Y:S02]  /*18260*/  FFMA.FTZ R32, R32, c[0x0][0x2d0], -R93.reuse ;  /* 0x0000b40020207a23 */ /* 0x100fe4000001085d */
[--C-:B------:R-:W-:Y:S01]  /*18270*/  FFMA.FTZ R44, R50, c[0x0][0x2d0], -R93.reuse ;  /* 0x0000b400322c7a23 */ /* 0x100fe2000001085d */
[----:B-1----:R-:W-:Y:S01]  /*18280*/  FMNMX.FTZ R3, R198, R4, !PT ;  /* 0x00000004c6037209 */ /* 0x002fe20007810000 */
[----:B------:R-:W-:Y:S01]  /*18290*/  FFMA.FTZ R4, R175, c[0x0][0x2d0], -R92 ;  /* 0x0000b400af047a23 */ /* 0x000fe2000001085c */
[----:B------:R-:W-:Y:S01]  /*182a0*/  FSEL R175, R90, -INF , !P3 ;  /* 0xff8000005aaf7808 */ /* 0x000fe20005800000 */
[----:B------:R-:W-:Y:S01]  /*182b0*/  IMAD.MOV.U32 R90, RZ, RZ, R40 ;  /* 0x000000ffff5a7224 */ /* 0x000fe200078e0028 */
[----:B------:R-:W-:Y:S01]  /*182c0*/  FMNMX.FTZ R3, R135, R3, !PT ;  /* 0x0000000387037209 */ /* 0x000fe20007810000 */
[----:B------:R1:W-:Y:S01]  /*182d0*/  MUFU.EX2 R61, R4 ;  /* 0x00000004003d7308 */ /* 0x0003e20000000800 */
[----:B------:R-:W-:Y:S01]  /*182e0*/  PLOP3.LUT P3, PT, PT, PT, UP1, 0x40, 0x0 ;  /* 0x000000000000781c */ /* 0x000fe20003f6e818 */
[--C-:B------:R-:W-:Y:S01]  /*182f0*/  FFMA.FTZ R40, R49, c[0x0][0x2d0], -R93.reuse ;  /* 0x0000b40031287a23 */ /* 0x100fe2000001085d */
[----:B------:R-:W-:Y:S02]  /*18300*/  FMNMX.FTZ R3, R203, R3, !PT ;  /* 0x00000003cb037209 */ /* 0x000fe40007810000 */
[----:B------:R-:W-:Y:S02]  /*18310*/  ISETP.GT.AND P3, PT, R0, 0x58, P3 ;  /* 0x000000580000780c */ /* 0x000fe40001f64270 */
[----:B------:R-:W-:Y:S02]  /*18320*/  FMNMX.FTZ R3, R205, R3, !PT ;  /* 0x00000003cd037209 */ /* 0x000fe40007810000 */
[----:B------:R-:W-:Y:S01]  /*18330*/  ISETP.LT.OR P3, PT, R2, 0x59, P3 ;  /* 0x000000590200780c */ /* 0x000fe20001f61670 */
[--C-:B------:R-:W-:Y:S01]  /*18340*/  FFMA.FTZ R2, R18, c[0x0][0x2d0], -R92.reuse ;  /* 0x0000b40012027a23 */ /* 0x100fe2000001085c */
[----:B------:R-:W-:Y:S01]  /*18350*/  FMNMX.FTZ R0, R175, R3, !PT ;  /* 0x00000003af007209 */ /* 0x000fe20007810000 */
[--C-:B------:R-:W-:Y:S01]  /*18360*/  FFMA.FTZ R3, R19, c[0x0][0x2d0], -R92.reuse ;  /* 0x0000b40013037a23 */ /* 0x100fe2000001085c */
[----:B--2---:R-:W-:Y:S01]  /*18370*/  F2FP.PACK_AB R74, R51, R83 ;  /* 0x00000053334a723e */ /* 0x004fe200000000ff */
[----:B------:R2:W-:Y:S01]  /*18380*/  MUFU.EX2 R82, R2 ;  /* 0x0000000200527308 */ /* 0x0005e20000000800 */
[----:B------:R-:W-:Y:S09]  /*18390*/  FMNMX.FTZ R0, R211, R0, !PT ;  /* 0x00000000d3007209 */ /* 0x000ff20007810000 */
[----:B------:R3:W4:Y:S01]  /*183a0*/  MUFU.EX2 R80, R3 ;  /* 0x0000000300507308 */ /* 0x0007220000000800 */
[--C-:B-1----:R-:W-:Y:S01]  /*183b0*/  FFMA.FTZ R4, R176, c[0x0][0x2d0], -R92.reuse ;  /* 0x0000b400b0047a23 */ /* 0x102fe2000001085c */
[----:B------:R-:W-:Y:S04]  /*183c0*/  FSEL R176, R94, -INF , !P3 ;  /* 0xff8000005eb07808 */ /* 0x000fe80005800000 */
[----:B------:R-:W-:Y:S04]  /*183d0*/  FMNMX.FTZ R0, R176, R0, !PT ;  /* 0x00000000b0007209 */ /* 0x000fe80007810000 */
[----:B------:R1:W5:Y:S01]  /*183e0*/  MUFU.EX2 R89, R4 ;  /* 0x0000000400597308 */ /* 0x0003620000000800 */
[----:B------:R-:W-:Y:S05]  /*183f0*/  FMNMX.FTZ R0, R70, R0, !PT ;  /* 0x0000000046007209 */ /* 0x000fea0007810000 */
[----:B--2---:R-:W2:Y:S01]  /*18400*/  SHFL.BFLY PT, R2, R0, 0x2, 0x1f ;  /* 0x0c401f0000027f89 */ /* 0x004ea200000e0000 */
[----:B---3--:R-:W-:Y:S01]  /*18410*/  FFMA.FTZ R3, R8, c[0x0][0x2d0], -R93 ;  /* 0x0000b40008037a23 */ /* 0x008fe2000001085d */
[----:B----4-:R-:W-:Y:S01]  /*18420*/  F2FP.PACK_AB R75, R80, R82 ;  /* 0x00000052504b723e */ /* 0x010fe200000000ff */
[--C-:B------:R-:W-:Y:S02]  /*18430*/  FFMA.FTZ R8, R178, c[0x0][0x2d0], -R92.reuse ;  /* 0x0000b400b2087a23 */ /* 0x100fe4000001085c */
[----:B------:R3:W-:Y:S01]  /*18440*/  MUFU.EX2 R86, R3 ;  /* 0x0000000300567308 */ /* 0x0007e20000000800 */
[----:B------:R-:W-:Y:S02]  /*18450*/  IMAD.MOV.U32 R178, RZ, RZ, R59 ;  /* 0x000000ffffb27224 */ /* 0x000fe400078e003b */
[--C-:B-1----:R-:W-:Y:S01]  /*18460*/  FFMA.FTZ R4, R13, c[0x0][0x2d0], -R93.reuse ;  /* 0x0000b4000d047a23 */ /* 0x102fe2000001085d */
[----:B-----5:R-:W-:Y:S06]  /*18470*/  F2FP.PACK_AB R73, R89, R61 ;  /* 0x0000003d5949723e */ /* 0x020fec00000000ff */
[----:B------:R-:W-:Y:S10]  /*18480*/  MUFU.EX2 R24, R4 ;  /* 0x0000000400187308 */ /* 0x000ff40000000800 */
[----:B------:R-:W-:Y:S01]  /*18490*/  MUFU.EX2 R91, R8 ;  /* 0x00000008005b7308 */ /* 0x000fe20000000800 */
[--C-:B---3--:R-:W-:Y:S09]  /*184a0*/  FFMA.FTZ R3, R9, c[0x0][0x2d0], -R93.reuse ;  /* 0x0000b40009037a23 */ /* 0x108ff2000001085d */
[----:B------:R1:W3:Y:S02]  /*184b0*/  MUFU.EX2 R85, R3 ;  /* 0x0000000300557308 */ /* 0x0002e40000000800 */
[----:B-1----:R-:W-:Y:S01]  /*184c0*/  FFMA.FTZ R3, R12, c[0x0][0x2d0], -R93 ;  /* 0x0000b4000c037a23 */ /* 0x002fe2000001085d */
[----:B---3--:R-:W-:Y:S01]  /*184d0*/  F2FP.PACK_AB R64, R85, R86 ;  /* 0x000000565540723e */ /* 0x008fe200000000ff */
[----:B------:R-:W-:Y:S01]  /*184e0*/  FFMA.FTZ R12, R179, c[0x0][0x2d0], -R92 ;  /* 0x0000b400b30c7a23 */ /* 0x000fe2000001085c */
[----:B------:R-:W-:Y:S05]  /*184f0*/  MOV R179, R58 ;  /* 0x0000003a00b37202 */ /* 0x000fea0000000f00 */
[----:B------:R2:W-:Y:S02]  /*18500*/  MUFU.EX2 R81, R3 ;  /* 0x0000000300517308 */ /* 0x0005e40000000800 */
[----:B--2---:R-:W-:Y:S01]  /*18510*/  FMNMX.FTZ R3, R0, R2, !PT ;  /* 0x0000000200037209 */ /* 0x004fe20007810000 */
[----:B------:R-:W-:Y:S01]  /*18520*/  FFMA.FTZ R2, R20, c[0x0][0x2d0], -R71 ;  /* 0x0000b40014027a23 */ /* 0x000fe20000010847 */
[----:B------:R-:W-:Y:S01]  /*18530*/  FSEL R0, R130, RZ, P2 ;  /* 0x000000ff82007208 */ /* 0x000fe20001000000 */
[----:B------:R-:W-:Y:S05]  /*18540*/  LDSM.16.MT88.4 R20, [R217+0x100] ;  /* 0x00010000d914783b */ /* 0x000fea0000004200 */
[----:B------:R1:W-:Y:S01]  /*18550*/  MUFU.EX2 R95, R2 ;  /* 0x00000002005f7308 */ /* 0x0003e20000000800 */
[----:B------:R-:W-:Y:S04]  /*18560*/  FADD.FTZ R0, -R0, R131 ;  /* 0x0000008300007221 */ /* 0x000fe80000010100 */
[----:B------:R-:W-:Y:S01]  /*18570*/  FMUL.FTZ R0, R0, c[0x0][0x2d0] ;  /* 0x0000b40000007a20 */ /* 0x000fe20000410000 */
[----:B------:R-:W2:Y:S04]  /*18580*/  SHFL.BFLY PT, R4, R3, 0x1, 0x1f ;  /* 0x0c201f0003047f89 */ /* 0x000ea800000e0000 */
[----:B------:R3:W4:Y:S01]  /*18590*/  MUFU.EX2 R69, R0 ;  /* 0x0000000000457308 */ /* 0x0007220000000800 */
[----:B-1----:R-:W-:Y:S05]  /*185a0*/  FSEL R2, R129, RZ, P1 ;  /* 0x000000ff81027208 */ /* 0x002fea0000800000 */
[----:B------:R-:W-:Y:S01]  /*185b0*/  FADD.FTZ R2, -R2, R132 ;  /* 0x0000008402027221 */ /* 0x000fe20000010100 */
[----:B--2---:R-:W-:Y:S03]  /*185c0*/  FMNMX.FTZ R3, R4, R3, !PT ;  /* 0x0000000304037209 */ /* 0x004fe60007810000 */
[----:B------:R-:W-:Y:S01]  /*185d0*/  FMUL.FTZ R2, R2, c[0x0][0x2d0] ;  /* 0x0000b40002027a20 */ /* 0x000fe20000410000 */
[----:B---3--:R-:W-:Y:S01]  /*185e0*/  FSEL R0, R128, RZ, P0 ;  /* 0x000000ff80007208 */ /* 0x008fe20000000000 */
[----:B----4-:R-:W-:Y:S01]  /*185f0*/  FMUL.FTZ R16, R69, R148 ;  /* 0x0000009445107220 */ /* 0x010fe20000410000 */
[----:B------:R-:W-:Y:S01]  /*18600*/  MOV R148, R81 ;  /* 0x0000005100947202 */ /* 0x000fe20000000f00 */
[----:B------:R-:W1:Y:S01]  /*18610*/  MUFU.EX2 R68, R2 ;  /* 0x0000000200447308 */ /* 0x000e620000000800 */
[C---:B------:R-:W-:Y:S01]  /*18620*/  FMUL.FTZ R94, R3.reuse, c[0x0][0x2d0] ;  /* 0x0000b400035e7a20 */ /* 0x040fe20000410000 */
[----:B------:R-:W-:Y:S01]  /*18630*/  FSETP.NEU.FTZ.AND P0, PT, R3, -INF , PT ;  /* 0xff8000000300780b */ /* 0x000fe20003f1d000 */
[----:B------:R-:W-:Y:S02]  /*18640*/  FADD.FTZ R0, -R0, R133 ;  /* 0x0000008500007221 */ /* 0x000fe40000010100 */
[C---:B------:R-:W-:Y:S01]  /*18650*/  FMUL.FTZ R5, R69.reuse, R137 ;  /* 0x0000008945057220 */ /* 0x040fe20000410000 */
[----:B------:R-:W-:Y:S01]  /*18660*/  FSEL R94, R94, RZ, P0 ;  /* 0x000000ff5e5e7208 */ /* 0x000fe20000000000 */
[----:B------:R-:W-:Y:S02]  /*18670*/  FMUL.FTZ R0, R0, c[0x0][0x2d0] ;  /* 0x0000b40000007a20 */ /* 0x000fe40000410000 */
[----:B------:R-:W-:Y:S02]  /*18680*/  FMUL.FTZ R17, R69, R149 ;  /* 0x0000009545117220 */ /* 0x000fe40000410000 */
[----:B------:R2:W3:Y:S01]  /*18690*/  MUFU.EX2 R2, R0 ;  /* 0x0000000000027308 */ /* 0x0004e20000000800 */
[----:B------:R-:W-:Y:S02]  /*186a0*/  FFMA.FTZ R4, R14, c[0x0][0x2d0], -R94 ;  /* 0x0000b4000e047a23 */ /* 0x000fe4000001085e */
[----:B------:R-:W-:Y:S02]  /*186b0*/  IMAD.MOV.U32 R149, RZ, RZ, R82 ;  /* 0x000000ffff957224 */ /* 0x000fe400078e0052 */
[----:B------:R-:W-:Y:S02]  /*186c0*/  FFMA.FTZ R58, R57, c[0x0][0x2d0], -R94 ;  /* 0x0000b400393a7a23 */ /* 0x000fe4000001085e */
[----:B------:R-:W-:Y:S03]  /*186d0*/  FMUL.FTZ R49, R69, R113 ;  /* 0x0000007145317220 */ /* 0x000fe60000410000 */
[----:B------:R4:W-:Y:S01]  /*186e0*/  MUFU.EX2 R133, R4 ;  /* 0x0000000400857308 */ /* 0x0009e20000000800 */
[C---:B-1----:R-:W-:Y:S02]  /*186f0*/  FMUL.FTZ R7, R68.reuse, R139 ;  /* 0x0000008b44077220 */ /* 0x042fe40000410000 */
[----:B------:R-:W-:Y:S02]  /*18700*/  FMUL.FTZ R6, R68, R138 ;  /* 0x0000008a44067220 */ /* 0x000fe40000410000 */
[----:B------:R-:W-:Y:S02]  /*18710*/  IMAD.MOV.U32 R138, RZ, RZ, R24 ;  /* 0x000000ffff8a7224 */ /* 0x000fe400078e0018 */
[----:B------:R-:W-:Y:S02]  /*18720*/  FFMA.FTZ R24, R180, c[0x0][0x2d0], -R92 ;  /* 0x0000b400b4187a23 */ /* 0x000fe4000001085c */
[----:B------:R-:W-:Y:S01]  /*18730*/  IMAD.MOV.U32 R180, RZ, RZ, R89 ;  /* 0x000000ffffb47224 */ /* 0x000fe200078e0059 */
[----:B------:R-:W-:Y:S01]  /*18740*/  F2FP.PACK_AB R66, R138, R81 ;  /* 0x000000518a42723e */ /* 0x000fe200000000ff */
[----:B------:R1:W-:Y:S01]  /*18750*/  MUFU.EX2 R31, R24 ;  /* 0x00000018001f7308 */ /* 0x0003e20000000800 */
[----:B--2---:R-:W-:Y:S02]  /*18760*/  FFMA.FTZ R0, R10, c[0x0][0x2d0], -R94 ;  /* 0x0000b4000a007a23 */ /* 0x004fe4000001085e */
[C---:B---3--:R-:W-:Y:S02]  /*18770*/  FMUL.FTZ R8, R2.reuse, R140 ;  /* 0x0000008c02087220 */ /* 0x048fe40000410000 */
[----:B------:R-:W-:Y:S02]  /*18780*/  IMAD.MOV.U32 R140, RZ, RZ, R80 ;  /* 0x000000ffff8c7224 */ /* 0x000fe400078e0050 */
[C---:B------:R-:W-:Y:S01]  /*18790*/  FMUL.FTZ R9, R2.reuse, R141 ;  /* 0x0000008d02097220 */ /* 0x040fe20000410000 */
[----:B------:R-:W-:Y:S01]  /*187a0*/  MOV R141, R95 ;  /* 0x0000005f008d7202 */ /* 0x000fe20000000f00 */
[----:B------:R-:W-:Y:S01]  /*187b0*/  FMUL.FTZ R13, R2, R145 ;  /* 0x00000091020d7220 */ /* 0x000fe20000410000 */
[----:B------:R2:W-:Y:S01]  /*187c0*/  MUFU.EX2 R131, R0 ;  /* 0x0000000000837308 */ /* 0x0005e20000000800 */
[--C-:B----4-:R-:W-:Y:S01]  /*187d0*/  FFMA.FTZ R4, R15, c[0x0][0x2d0], -R94.reuse ;  /* 0x0000b4000f047a23 */ /* 0x110fe2000001085e */
[----:B------:R-:W-:Y:S01]  /*187e0*/  MOV R95, R90 ;  /* 0x0000005a005f7202 */ /* 0x000fe20000000f00 */
[C---:B------:R-:W-:Y:S01]  /*187f0*/  FMUL.FTZ R18, R68.reuse, R150 ;  /* 0x0000009644127220 */ /* 0x040fe20000410000 */
[----:B------:R-:W-:Y:S01]  /*18800*/  MOV R150, R83 ;  /* 0x0000005300967202 */ /* 0x000fe20000000f00 */
[----:B------:R-:W-:Y:S01]  /*18810*/  FMUL.FTZ R19, R68, R151 ;  /* 0x0000009744137220 */ /* 0x000fe20000410000 */
[----:B------:R-:W3:Y:S01]  /*18820*/  LDSM.16.MT88.4 R80, [R217+0x900] ;  /* 0x00090000d950783b */ /* 0x000ee20000004200 */
[----:B------:R-:W-:Y:S01]  /*18830*/  IMAD.MOV.U32 R151, RZ, RZ, R85 ;  /* 0x000000ffff977224 */ /* 0x000fe200078e0055 */
[----:B------:R-:W-:Y:S01]  /*18840*/  MOV R145, R61 ;  /* 0x0000003d00917202 */ /* 0x000fe20000000f00 */
[C---:B------:R-:W-:Y:S01]  /*18850*/  FMUL.FTZ R25, R2.reuse, R157 ;  /* 0x0000009d02197220 */ /* 0x040fe20000410000 */
[----:B------:R4:W5:Y:S01]  /*18860*/  MUFU.EX2 R213, R4 ;  /* 0x0000000400d57308 */ /* 0x0009620000000800 */
[----:B------:R-:W-:Y:S02]  /*18870*/  FMUL.FTZ R29, R2, R161 ;  /* 0x000000a1021d7220 */ /* 0x000fe40000410000 */
[----:B------:R-:W-:Y:S01]  /*18880*/  FMUL.FTZ R35, R68, R103 ;  /* 0x0000006744237220 */ /* 0x000fe20000410000 */
[----:B------:R-:W-:Y:S01]  /*18890*/  MOV R103, R179 ;  /* 0x000000b300677202 */ /* 0x000fe20000000f00 */
[C---:B-1----:R-:W-:Y:S02]  /*188a0*/  FMUL.FTZ R24, R2.reuse, R156 ;  /* 0x0000009c02187220 */ /* 0x042fe40000410000 */
[C---:B------:R-:W-:Y:S02]  /*188b0*/  FMUL.FTZ R41, R2.reuse, R109 ;  /* 0x0000006d02297220 */ /* 0x040fe40000410000 */
[----:B------:R-:W-:Y:S01]  /*188c0*/  FMUL.FTZ R45, R2, R165 ;  /* 0x000000a5022d7220 */ /* 0x000fe20000410000 */
[----:B------:R1:W-:Y:S01]  /*188d0*/  MUFU.EX2 R156, R32 ;  /* 0x00000020009c7308 */ /* 0x0003e20000000800 */
[C---:B------:R-:W-:Y:S02]  /*188e0*/  FMUL.FTZ R34, R68.reuse, R102 ;  /* 0x0000006644227220 */ /* 0x040fe40000410000 */
[----:B------:R-:W-:Y:S02]  /*188f0*/  FMUL.FTZ R50, R68, R114 ;  /* 0x0000007244327220 */ /* 0x000fe40000410000 */
[----:B--2---:R-:W-:Y:S02]  /*18900*/  FFMA.FTZ R0, R11, c[0x0][0x2d0], -R94 ;  /* 0x0000b4000b007a23 */ /* 0x004fe4000001085e */
[C---:B------:R-:W-:Y:S02]  /*18910*/  FMUL.FTZ R57, R2.reuse, R121 ;  /* 0x0000007902397220 */ /* 0x040fe40000410000 */
[----:B------:R-:W-:Y:S01]  /*18920*/  FMUL.FTZ R61, R2, R125 ;  /* 0x0000007d023d7220 */ /* 0x000fe20000410000 */
[----:B------:R2:W2:Y:S01]  /*18930*/  MUFU.EX2 R132, R0 ;  /* 0x0000000000847308 */ /* 0x0004a20000000800 */
[----:B------:R-:W-:Y:S02]  /*18940*/  IMAD.MOV.U32 R125, RZ, RZ, R150 ;  /* 0x000000ffff7d7224 */ /* 0x000fe400078e0096 */
[----:B----4-:R-:W-:Y:S01]  /*18950*/  FFMA.FTZ R4, R177, c[0x0][0x2d0], -R71 ;  /* 0x0000b400b1047a23 */ /* 0x010fe20000010847 */
[----:B-----5:R-:W-:Y:S02]  /*18960*/  F2FP.PACK_AB R67, R213, R133 ;  /* 0x00000085d543723e */ /* 0x020fe400000000ff */
[----:B------:R-:W-:Y:S01]  /*18970*/  MOV R177, R62 ;  /* 0x0000003e00b17202 */ /* 0x000fe20000000f00 */
[----:B------:R-:W-:Y:S02]  /*18980*/  FFMA.FTZ R62, R60, c[0x0][0x2d0], -R94 ;  /* 0x0000b4003c3e7a23 */ /* 0x000fe4000001085e */
[----:B------:R-:W-:Y:S02]  /*18990*/  FMUL.FTZ R60, R2, R124 ;  /* 0x0000007c023c7220 */ /* 0x000fe40000410000 */
[----:B------:R-:W-:Y:S02]  /*189a0*/  IMAD.MOV.U32 R124, RZ, RZ, R95 ;  /* 0x000000ffff7c7224 */ /* 0x000fe400078e005f */
[----:B-1----:R-:W-:Y:S02]  /*189b0*/  FMUL.FTZ R32, R69, R100 ;  /* 0x0000006445207220 */ /* 0x002fe40000410000 */
[----:B------:R-:W-:Y:S01]  /*189c0*/  IMAD.MOV.U32 R100, RZ, RZ, R87 ;  /* 0x000000ffff647224 */ /* 0x000fe200078e0057 */
[----:B--2---:R-:W-:Y:S02]  /*189d0*/  FSEL R0, R3, RZ, P0 ;  /* 0x000000ff03007208 */ /* 0x004fe40000000000 */
[----:B------:R-:W-:Y:S02]  /*189e0*/  F2FP.PACK_AB R65, R132, R131 ;  /* 0x000000838441723e */ /* 0x000fe400000000ff */
[----:B------:R-:W-:Y:S01]  /*189f0*/  PLOP3.LUT P0, PT, PT, PT, UP0, 0x80, 0x0 ;  /* 0x000000000000781c */ /* 0x000fe20003f0f008 */
[----:B------:R-:W-:Y:S02]  /*18a00*/  FADD.FTZ R0, -R0, R134 ;  /* 0x0000008600007221 */ /* 0x000fe40000010100 */
[----:B------:R1:W2:Y:S02]  /*18a10*/  MUFU.EX2 R134, R4 ;  /* 0x0000000400867308 */ /* 0x0002a40000000800 */
[----:B------:R-:W-:Y:S08]  /*18a20*/  FMUL.FTZ R0, R0, c[0x0][0x2d0] ;  /* 0x0000b40000007a20 */ /* 0x000ff00000410000 */
[----:B------:R-:W4:Y:S01]  /*18a30*/  MUFU.EX2 R0, R0 ;  /* 0x0000000000007308 */ /* 0x000f220000000800 */
[----:B-1----:R-:W-:Y:S09]  /*18a40*/  FMUL.FTZ R4, R69, R136 ;  /* 0x0000008845047220 */ /* 0x002ff20000410000 */
[----:B------:R-:W1:Y:S01]  /*18a50*/  MUFU.EX2 R136, R12 ;  /* 0x0000000c00887308 */ /* 0x000e620000000800 */
[----:B--2---:R-:W-:Y:S02]  /*18a60*/  IMAD.MOV.U32 R114, RZ, RZ, R134 ;  /* 0x000000ffff727224 */ /* 0x004fe400078e0086 */
[----:B------:R-:W-:Y:S01]  /*18a70*/  IMAD.MOV.U32 R134, RZ, RZ, R63 ;  /* 0x000000ffff867224 */ /* 0x000fe200078e003f */
[-C--:B------:R-:W-:Y:S01]  /*18a80*/  HMMA.16816.F32 R4, R72, R20.reuse, R4 ;  /* 0x000000144804723c */ /* 0x080fe20000001804 */
[C---:B----4-:R-:W-:Y:S02]  /*18a90*/  FMUL.FTZ R11, R0.reuse, R143 ;  /* 0x0000008f000b7220 */ /* 0x050fe40000410000 */
[C---:B------:R-:W-:Y:S02]  /*18aa0*/  FMUL.FTZ R10, R0.reuse, R142 ;  /* 0x0000008e000a7220 */ /* 0x040fe40000410000 */
[----:B------:R-:W-:Y:S02]  /*18ab0*/  IMAD.MOV.U32 R143, RZ, RZ, R91 ;  /* 0x000000ffff8f7224 */ /* 0x000fe400078e005b */
[C---:B------:R-:W-:Y:S03]  /*18ac0*/  FMUL.FTZ R63, R0.reuse, R127 ;  /* 0x0000007f003f7220 */ /* 0x040fe60000410000 */
[C---:B------:R-:W-:Y:S02]  /*18ad0*/  HMMA.16816.F32 R8, R64.reuse, R20, R8 ;  /* 0x000000144008723c */ /* 0x040fe40000001808 */
[C---:B------:R-:W-:Y:S01]  /*18ae0*/  FMUL.FTZ R15, R0.reuse, R147 ;  /* 0x00000093000f7220 */ /* 0x040fe20000410000 */
[----:B------:R-:W-:Y:S01]  /*18af0*/  MOV R127, R100 ;  /* 0x00000064007f7202 */ /* 0x000fe20000000f00 */
[C---:B------:R-:W-:Y:S02]  /*18b00*/  FMUL.FTZ R14, R0.reuse, R146 ;  /* 0x00000092000e7220 */ /* 0x040fe40000410000 */
[----:B------:R2:W-:Y:S01]  /*18b10*/  MUFU.EX2 R146, R28 ;  /* 0x0000001c00927308 */ /* 0x0005e20000000800 */
[----:B------:R-:W-:Y:S01]  /*18b20*/  FMUL.FTZ R26, R0, R158 ;  /* 0x0000009e001a7220 */ /* 0x000fe20000410000 */
[----:B-1----:R-:W-:Y:S01]  /*18b30*/  MOV R113, R136 ;  /* 0x0000008800717202 */ /* 0x002fe20000000f00 */
[----:B------:R-:W-:Y:S03]  /*18b40*/  FFMA.FTZ R20, R33, c[0x0][0x2d0], -R71 ;  /* 0x0000b40021147a23 */ /* 0x000fe60000010847 */
[----:B------:R-:W-:Y:S02]  /*18b50*/  FMUL.FTZ R12, R2, R144 ;  /* 0x00000090020c7220 */ /* 0x000fe40000410000 */
[C---:B------:R-:W-:Y:S02]  /*18b60*/  FMUL.FTZ R33, R69.reuse, R101 ;  /* 0x0000006545217220 */ /* 0x040fe40000410000 */
[----:B------:R1:W-:Y:S01]  /*18b70*/  MUFU.EX2 R147, R20 ;  /* 0x0000001400937308 */ /* 0x0003e20000000800 */
[----:B------:R-:W-:Y:S01]  /*18b80*/  MOV R101, R88 ;  /* 0x0000005800657202 */ /* 0x000fe20000000f00 */
[----:B------:R-:W-:Y:S01]  /*18b90*/  FFMA.FTZ R88, R186, c[0x0][0x2d0], -R92 ;  /* 0x0000b400ba587a23 */ /* 0x000fe2000001085c */
[-C--:B------:R-:W-:Y:S01]  /*18ba0*/  HMMA.16816.F32 R12, R64, R22.reuse, R12 ;  /* 0x00000016400c723c */ /* 0x080fe2000000180c */
[C---:B------:R-:W-:Y:S02]  /*18bb0*/  FMUL.FTZ R21, R69.reuse, R153 ;  /* 0x0000009945157220 */ /* 0x040fe40000410000 */
[C---:B------:R-:W-:Y:S02]  /*18bc0*/  FMUL.FTZ R27, R0.reuse, R159 ;  /* 0x0000009f001b7220 */ /* 0x040fe40000410000 */
[C---:B------:R-:W-:Y:S02]  /*18bd0*/  FMUL.FTZ R30, R0.reuse, R162 ;  /* 0x000000a2001e7220 */ /* 0x040fe40000410000 */
[----:B------:R4:W-:Y:S01]  /*18be0*/  MUFU.EX2 R136, R88 ;  /* 0x0000005800887308 */ /* 0x0009e20000000800 */
[----:B------:R-:W-:Y:S01]  /*18bf0*/  MOV R162, R31 ;  /* 0x0000001f00a27202 */ /* 0x000fe20000000f00 */
[C---:B------:R-:W-:Y:S03]  /*18c00*/  HMMA.16816.F32 R16, R72.reuse, R22, R16 ;  /* 0x000000164810723c */ /* 0x040fe60000001810 */
[----:B------:R-:W-:Y:S02]  /*18c10*/  FMUL.FTZ R31, R0, R163 ;  /* 0x000000a3001f7220 */ /* 0x000fe40000410000 */
[----:B--2---:R-:W-:Y:S02]  /*18c20*/  FMUL.FTZ R28, R2, R160 ;  /* 0x000000a0021c7220 */ /* 0x004fe40000410000 */
[----:B------:R-:W-:Y:S02]  /*18c30*/  IMAD.MOV.U32 R163, RZ, RZ, R42 ;  /* 0x000000ffffa37224 */ /* 0x000fe400078e002a */
[C---:B------:R-:W-:Y:S01]  /*18c40*/  FMUL.FTZ R22, R68.reuse, R154 ;  /* 0x0000009a44167220 */ /* 0x040fe20000410000 */
[----:B------:R2:W-:Y:S02]  /*18c50*/  MUFU.EX2 R160, R40 ;  /* 0x0000002800a07308 */ /* 0x0005e40000000800 */
[C---:B-1----:R-:W-:Y:S01]  /*18c60*/  FMUL.FTZ R20, R69.reuse, R152 ;  /* 0x0000009845147220 */ /* 0x042fe20000410000 */
[----:B------:R-:W-:Y:S01]  /*18c70*/  MOV R154, R86 ;  /* 0x00000056009a7202 */ /* 0x000fe20000000f00 */
[----:B------:R-:W-:Y:S02]  /*18c80*/  FMUL.FTZ R23, R68, R155 ;  /* 0x0000009b44177220 */ /* 0x000fe40000410000 */
[C---:B------:R-:W-:Y:S02]  /*18c90*/  FMUL.FTZ R42, R0.reuse, R110 ;  /* 0x0000006e002a7220 */ /* 0x040fe40000410000 */
[C---:B------:R-:W-:Y:S02]  /*18ca0*/  FMUL.FTZ R43, R0.reuse, R111 ;  /* 0x0000006f002b7220 */ /* 0x040fe40000410000 */
[----:B------:R1:W-:Y:S01]  /*18cb0*/  MUFU.EX2 R155, R44 ;  /* 0x0000002c009b7308 */ /* 0x0003e20000000800 */
[C---:B------:R-:W-:Y:S01]  /*18cc0*/  FMUL.FTZ R46, R0.reuse, R166 ;  /* 0x000000a6002e7220 */ /* 0x040fe20000410000 */
[-C--:B------:R-:W-:Y:S01]  /*18cd0*/  HMMA.16816.F32 R20, R72, R36.reuse, R20 ;  /* 0x000000244814723c */ /* 0x080fe20000001814 */
[----:B----4-:R-:W-:Y:S01]  /*18ce0*/  LDSM.16.MT88.4 R88, [R218+0x900] ;  /* 0x00090000da58783b */ /* 0x010fe20000004200 */
[C---:B------:R-:W-:Y:S02]  /*18cf0*/  FMUL.FTZ R47, R0.reuse, R167 ;  /* 0x000000a7002f7220 */ /* 0x040fe40000410000 */
[----:B------:R-:W-:Y:S02]  /*18d00*/  FMUL.FTZ R59, R0, R123 ;  /* 0x0000007b003b7220 */ /* 0x000fe40000410000 */
[----:B------:R-:W-:Y:S02]  /*18d10*/  IMAD.MOV.U32 R144, RZ, RZ, R51 ;  /* 0x000000ffff907224 */ /* 0x000fe400078e0033 */
[C---:B------:R-:W-:Y:S01]  /*18d20*/  HMMA.16816.F32 R24, R64.reuse, R36, R24 ;  /* 0x000000244018723c */ /* 0x040fe20000001818 */
[----:B------:R-:W-:Y:S03]  /*18d30*/  FMUL.FTZ R51, R68, R115 ;  /* 0x0000007344337220 */ /* 0x000fe60000410000 */
[----:B--2---:R-:W-:Y:S01]  /*18d40*/  FMUL.FTZ R40, R2, R108 ;  /* 0x0000006c02287220 */ /* 0x004fe20000410000 */
[----:B------:R-:W-:Y:S02]  /*18d50*/  MOV R115, R177 ;  /* 0x000000b100737202 */ /* 0x000fe40000000f00 */
[----:B------:R-:W-:Y:S01]  /*18d60*/  FFMA.FTZ R36, R48, c[0x0][0x2d0], -R93 ;  /* 0x0000b40030247a23 */ /* 0x000fe2000001085d */
[-C--:B------:R-:W-:Y:S01]  /*18d70*/  HMMA.16816.F32 R28, R64, R38.reuse, R28 ;  /* 0x00000026401c723c */ /* 0x080fe2000000181c */
[----:B------:R-:W-:Y:S02]  /*18d80*/  FMUL.FTZ R37, R69, R105 ;  /* 0x0000006945257220 */ /* 0x000fe40000410000 */
[----:B------:R2:W-:Y:S01]  /*18d90*/  MUFU.EX2 R161, R36 ;  /* 0x0000002400a17308 */ /* 0x0005e20000000800 */
[--C-:B------:R-:W-:Y:S02]  /*18da0*/  FFMA.FTZ R48, R181, c[0x0][0x2d0], -R71.reuse ;  /* 0x0000b400b5307a23 */ /* 0x100fe40000010847 */
[----:B-1----:R-:W-:Y:S02]  /*18db0*/  FMUL.FTZ R44, R2, R164 ;  /* 0x000000a4022c7220 */ /* 0x002fe40000410000 */
[C---:B------:R-:W-:Y:S05]  /*18dc0*/  HMMA.16816.F32 R32, R72.reuse, R38, R32 ;  /* 0x000000264820723c */ /* 0x040fea0000001820 */
[----:B------:R1:W-:Y:S02]  /*18dd0*/  MUFU.EX2 R153, R48 ;  /* 0x0000003000997308 */ /* 0x0003e40000000800 */
[C---:B------:R-:W-:Y:S02]  /*18de0*/  FMUL.FTZ R38, R68.reuse, R106 ;  /* 0x0000006a44267220 */ /* 0x040fe40000410000 */
[----:B------:R-:W-:Y:S06]  /*18df0*/  FMUL.FTZ R39, R68, R107 ;  /* 0x0000006b44277220 */ /* 0x000fec0000410000 */
[----:B------:R4:W-:Y:S01]  /*18e00*/  MUFU.EX2 R105, R58 ;  /* 0x0000003a00697308 */ /* 0x0009e20000000800 */
[C---:B--2---:R-:W-:Y:S09]  /*18e10*/  FMUL.FTZ R36, R69.reuse, R104 ;  /* 0x0000006845247220 */ /* 0x044ff20000410000 */
[----:B------:R2:W-:Y:S01]  /*18e20*/  MUFU.EX2 R104, R62 ;  /* 0x0000003e00687308 */ /* 0x0005e20000000800 */
[-C--:B------:R-:W-:Y:S01]  /*18e30*/  HMMA.16816.F32 R36, R72, R52.reuse, R36 ;  /* 0x000000344824723c */ /* 0x080fe20000001824 */
[C---:B-1----:R-:W-:Y:S02]  /*18e40*/  FMUL.FTZ R48, R69.reuse, R112 ;  /* 0x0000007045307220 */ /* 0x042fe40000410000 */
[----:B------:R-:W-:Y:S05]  /*18e50*/  IMAD.MOV.U32 R112, RZ, RZ, R178 ;  /* 0x000000ffff707224 */ /* 0x000fea00078e00b2 */
[C---:B------:R-:W-:Y:S01]  /*18e60*/  HMMA.16816.F32 R40, R64.reuse, R52, R40 ;  /* 0x000000344028723c */ /* 0x040fe20000001828 */
[----:B----4-:R-:W-:Y:S06]  /*18e70*/  FMUL.FTZ R58, R0, R122 ;  /* 0x0000007a003a7220 */ /* 0x010fec0000410000 */
[--C-:B------:R-:W-:Y:S01]  /*18e80*/  FFMA.FTZ R52, R56, c[0x0][0x2d0], -R94.reuse ;  /* 0x0000b40038347a23 */ /* 0x100fe2000001085e */
[-C--:B------:R-:W-:Y:S01]  /*18e90*/  HMMA.16816.F32 R44, R64, R54.reuse, R44 ;  /* 0x00000036402c723c */ /* 0x080fe2000000182c */
[----:B------:R-:W-:Y:S02]  /*18ea0*/  FMUL.FTZ R56, R2, R120 ;  /* 0x0000007802387220 */ /* 0x000fe40000410000 */
[----:B------:R1:W4:Y:S01]  /*18eb0*/  MUFU.EX2 R106, R52 ;  /* 0x00000034006a7308 */ /* 0x0003220000000800 */
[C---:B------:R-:W-:Y:S02]  /*18ec0*/  FMUL.FTZ R53, R69.reuse, R117 ;  /* 0x0000007545357220 */ /* 0x040fe40000410000 */
[----:B--2---:R-:W-:Y:S02]  /*18ed0*/  FMUL.FTZ R62, R0, R126 ;  /* 0x0000007e003e7220 */ /* 0x004fe40000410000 */
[C---:B------:R-:W-:Y:S01]  /*18ee0*/  HMMA.16816.F32 R48, R72.reuse, R54, R48 ;  /* 0x000000364830723c */ /* 0x040fe20000001830 */
[----:B------:R-:W-:Y:S06]  /*18ef0*/  MOV R126, R151 ;  /* 0x00000097007e7202 */ /* 0x000fec0000000f00 */
[C---:B------:R-:W-:Y:S02]  /*18f00*/  FMUL.FTZ R54, R68.reuse, R118 ;  /* 0x0000007644367220 */ /* 0x040fe40000410000 */
[----:B------:R-:W-:Y:S03]  /*18f10*/  FMUL.FTZ R55, R68, R119 ;  /* 0x0000007744377220 */ /* 0x000fe60000410000 */
[----:B-1----:R-:W-:Y:S07]  /*18f20*/  FMUL.FTZ R52, R69, R116 ;  /* 0x0000007445347220 */ /* 0x002fee0000410000 */
[-C--:B------:R-:W-:Y:S08]  /*18f30*/  HMMA.16816.F32 R52, R72, R76.reuse, R52 ;  /* 0x0000004c4834723c */ /* 0x080ff00000001834 */
[C---:B------:R-:W-:Y:S07]  /*18f40*/  HMMA.16816.F32 R56, R64.reuse, R76, R56 ;  /* 0x0000004c4038723c */ /* 0x040fee0000001838 */
[----:B------:R-:W-:Y:S01]  /*18f50*/  FFMA.FTZ R76, R84, c[0x0][0x2d0], -R94 ;  /* 0x0000b400544c7a23 */ /* 0x000fe2000001085e */
[-C--:B------:R-:W-:Y:S01]  /*18f60*/  HMMA.16816.F32 R60, R64, R78.reuse, R60 ;  /* 0x0000004e403c723c */ /* 0x080fe2000000183c */
[----:B----4-:R-:W-:Y:S01]  /*18f70*/  F2FP.PACK_AB R77, R105, R106 ;  /* 0x0000006a694d723e */ /* 0x010fe200000000ff */
[----:B------:R-:W1:Y:S01]  /*18f80*/  LDSM.16.MT88.4 R84, [R220+0x900] ;  /* 0x00090000dc54783b */ /* 0x000e620000004200 */
[----:B------:R2:W4:Y:S04]  /*18f90*/  MUFU.EX2 R109, R76 ;  /* 0x0000004c006d7308 */ /* 0x0005280000000800 */
[C---:B------:R-:W-:Y:S02]  /*18fa0*/  FMUL.FTZ R64, R69.reuse, R168 ;  /* 0x000000a845407220 */ /* 0x040fe40000410000 */
[----:B------:R-:W-:Y:S03]  /*18fb0*/  FMUL.FTZ R65, R69, R169 ;  /* 0x000000a945417220 */ /* 0x000fe60000410000 */
[C---:B------:R-:W-:Y:S02]  /*18fc0*/  FMUL.FTZ R66, R68.reuse, R170 ;  /* 0x000000aa44427220 */ /* 0x040fe40000410000 */
[----:B------:R-:W-:Y:S07]  /*18fd0*/  FMUL.FTZ R67, R68, R171 ;  /* 0x000000ab44437220 */ /* 0x000fee0000410000 */
[----:B------:R-:W-:Y:S01]  /*18fe0*/  HMMA.16816.F32 R64, R72, R78, R64 ;  /* 0x0000004e4840723c */ /* 0x000fe20000001840 */
[--C-:B--2---:R-:W-:Y:S06]  /*18ff0*/  FFMA.FTZ R76, R182, c[0x0][0x2d0], -R71.reuse ;  /* 0x0000b400b64c7a23 */ /* 0x104fec0000010847 */
[----:B------:R-:W-:Y:S02]  /*19000*/  F2FP.PACK_AB R72, R114, R141 ;  /* 0x0000008d7248723e */ /* 0x000fe400000000ff */
[----:B------:R-:W-:Y:S01]  /*19010*/  F2FP.PACK_AB R73, R113, R143 ;  /* 0x0000008f7149723e */ /* 0x000fe200000000ff */
[----:B------:R2:W-:Y:S02]  /*19020*/  MUFU.EX2 R137, R76 ;  /* 0x0000004c00897308 */ /* 0x0005e40000000800 */
[----:B------:R-:W-:Y:S02]  /*19030*/  F2FP.PACK_AB R74, R147, R163 ;  /* 0x000000a3934a723e */ /* 0x000fe400000000ff */
[----:B------:R-:W-:Y:S02]  /*19040*/  F2FP.PACK_AB R75, R146, R162 ;  /* 0x000000a2924b723e */ /* 0x000fe400000000ff */
[----:B------:R-:W-:Y:S02]  /*19050*/  F2FP.PACK_AB R78, R155, R160 ;  /* 0x000000a09b4e723e */ /* 0x000fe400000000ff */
[----:B----4-:R-:W-:Y:S03]  /*19060*/  F2FP.PACK_AB R79, R109, R104 ;  /* 0x000000686d4f723e */ /* 0x010fe600000000ff */
[-C--:B---3--:R-:W-:Y:S01]  /*19070*/  HMMA.16816.F32 R4, R72, R80.reuse, R4 ;  /* 0x000000504804723c */ /* 0x088fe20000001804 */
[--C-:B--2---:R-:W-:Y:S04]  /*19080*/  FFMA.FTZ R76, R183, c[0x0][0x2d0], -R92.reuse ;  /* 0x0000b400b74c7a23 */ /* 0x104fe8000001085c */
[----:B------:R2:W-:Y:S02]  /*19090*/  MUFU.EX2 R152, R76 ;  /* 0x0000004c00987308 */ /* 0x0005e40000000800 */
[----:B--2---:R-:W-:Y:S07]  /*190a0*/  F2FP.PACK_AB R76, R161, R156 ;  /* 0x0000009ca14c723e */ /* 0x004fee00000000ff */
[C---:B------:R-:W-:Y:S07]  /*190b0*/  HMMA.16816.F32 R8, R76.reuse, R80, R8 ;  /* 0x000000504c08723c */ /* 0x040fee0000001808 */
[--C-:B------:R-:W-:Y:S01]  /*190c0*/  FFMA.FTZ R80, R187, c[0x0][0x2d0], -R71.reuse ;  /* 0x0000b400bb507a23 */ /* 0x100fe20000010847 */
[-C--:B------:R-:W-:Y:S03]  /*190d0*/  HMMA.16816.F32 R12, R76, R82.reuse, R12 ;  /* 0x000000524c0c723c */ /* 0x080fe6000000180c */
[----:B------:R2:W-:Y:S05]  /*190e0*/  MUFU.EX2 R142, R80 ;  /* 0x00000050008e7308 */ /* 0x0005ea0000000800 */
[C---:B------:R-:W-:Y:S08]  /*190f0*/  HMMA.16816.F32 R16, R72.reuse, R82, R16 ;  /* 0x000000524810723c */ /* 0x040ff00000001810 */
[-C--:B-1----:R-:W-:Y:S08]  /*19100*/  HMMA.16816.F32 R20, R72, R84.reuse, R20 ;  /* 0x000000544814723c */ /* 0x082ff00000001814 */
[C---:B------:R-:W-:Y:S01]  /*19110*/  HMMA.16816.F32 R24, R76.reuse, R84, R24 ;  /* 0x000000544c18723c */ /* 0x040fe20000001818 */
[----:B--2---:R-:W-:Y:S06]  /*19120*/  FFMA.FTZ R80, R189, c[0x0][0x2d0], -R71 ;  /* 0x0000b400bd507a23 */ /* 0x004fec0000010847 */
[--C-:B------:R-:W-:Y:S01]  /*19130*/  FFMA.FTZ R84, R184, c[0x0][0x2d0], -R93.reuse ;  /* 0x0000b400b8547a23 */ /* 0x100fe2000001085d */
[-C--:B------:R-:W-:Y:S01]  /*19140*/  HMMA.16816.F32 R28, R76, R86.reuse, R28 ;  /* 0x000000564c1c723c */ /* 0x080fe2000000181c */
[----:B------:R1:W-:Y:S07]  /*19150*/  MUFU.EX2 R157, R80 ;  /* 0x00000050009d7308 */ /* 0x0003ee0000000800 */
[C---:B------:R-:W-:Y:S03]  /*19160*/  HMMA.16816.F32 R32, R72.reuse, R86, R32 ;  /* 0x000000564820723c */ /* 0x040fe60000001820 */
[----:B------:R2:W-:Y:S05]  /*19170*/  MUFU.EX2 R107, R84 ;  /* 0x00000054006b7308 */ /* 0x0005ea0000000800 */
[-C--:B------:R-:W-:Y:S08]  /*19180*/  HMMA.16816.F32 R36, R72, R88.reuse, R36 ;  /* 0x000000584824723c */ /* 0x080ff00000001824 */
[C---:B------:R-:W-:Y:S01]  /*19190*/  HMMA.16816.F32 R40, R76.reuse, R88, R40 ;  /* 0x000000584c28723c */ /* 0x040fe20000001828 */
[----:B-1----:R-:W-:Y:S04]  /*191a0*/  FFMA.FTZ R80, R190, c[0x0][0x2d0], -R92 ;  /* 0x0000b400be507a23 */ /* 0x002fe8000001085c */
[----:B------:R1:W-:Y:S02]  /*191b0*/  MUFU.EX2 R159, R80 ;  /* 0x00000050009f7308 */ /* 0x0003e40000000800 */
[----:B------:R-:W-:Y:S01]  /*191c0*/  FFMA.FTZ R88, R97, c[0x0][0x2d0], -R94 ;  /* 0x0000b40061587a23 */ /* 0x000fe2000001085e */
[-C--:B------:R-:W-:Y:S01]  /*191d0*/  HMMA.16816.F32 R44, R76, R90.reuse, R44 ;  /* 0x0000005a4c2c723c */ /* 0x080fe2000000182c */
[--C-:B--2---:R-:W-:Y:S06]  /*191e0*/  FFMA.FTZ R84, R185, c[0x0][0x2d0], -R93.reuse ;  /* 0x0000b400b9547a23 */ /* 0x104fec000001085d */
[----:B------:R2:W-:Y:S01]  /*191f0*/  MUFU.EX2 R121, R88 ;  /* 0x0000005800797308 */ /* 0x0005e20000000800 */
[C---:B------:R-:W-:Y:S09]  /*19200*/  HMMA.16816.F32 R48, R72.reuse, R90, R48 ;  /* 0x0000005a4830723c */ /* 0x040ff20000001830 */
[----:B------:R3:W-:Y:S03]  /*19210*/  MUFU.EX2 R111, R84 ;  /* 0x00000054006f7308 */ /* 0x0007e60000000800 */
[----:B-1----:R-:W-:Y:S07]  /*19220*/  FFMA.FTZ R80, R191, c[0x0][0x2d0], -R92 ;  /* 0x0000b400bf507a23 */ /* 0x002fee000001085c */
[----:B------:R1:W-:Y:S01]  /*19230*/  MUFU.EX2 R158, R80 ;  /* 0x00000050009e7308 */ /* 0x0003e20000000800 */
[----:B--2---:R-:W-:Y:S09]  /*19240*/  FFMA.FTZ R88, R98, c[0x0][0x2d0], -R94 ;  /* 0x0000b40062587a23 */ /* 0x004ff2000001085e */
[----:B------:R2:W-:Y:S01]  /*19250*/  MUFU.EX2 R120, R88 ;  /* 0x0000005800787308 */ /* 0x0005e20000000800 */
[--C-:B---3--:R-:W-:Y:S09]  /*19260*/  FFMA.FTZ R84, R188, c[0x0][0x2d0], -R93.reuse ;  /* 0x0000b400bc547a23 */ /* 0x108ff2000001085d */
[----:B------:R3:W4:Y:S01]  /*19270*/  MUFU.EX2 R110, R84 ;  /* 0x00000054006e7308 */ /* 0x0007220000000800 */
[----:B-1----:R-:W-:Y:S09]  /*19280*/  FFMA.FTZ R80, R99, c[0x0][0x2d0], -R93 ;  /* 0x0000b40063507a23 */ /* 0x002ff2000001085d */
[----:B------:R1:W-:Y:S01]  /*19290*/  MUFU.EX2 R139, R80 ;  /* 0x00000050008b7308 */ /* 0x0003e20000000800 */
[----:B--2---:R-:W-:Y:S09]  /*192a0*/  FFMA.FTZ R88, R200, c[0x0][0x2d0], -R92 ;  /* 0x0000b400c8587a23 */ /* 0x004ff2000001085c */
[----:B------:R2:W-:Y:S01]  /*192b0*/  MUFU.EX2 R165, R88 ;  /* 0x0000005800a57308 */ /* 0x0005e20000000800 */
[--C-:B---3--:R-:W-:Y:S09]  /*192c0*/  FFMA.FTZ R84, R192, c[0x0][0x2d0], -R71.reuse ;  /* 0x0000b400c0547a23 */ /* 0x108ff20000010847 */
[----:B------:R3:W-:Y:S01]  /*192d0*/  MUFU.EX2 R102, R84 ;  /* 0x0000005400667308 */ /* 0x0007e20000000800 */
[----:B-1----:R-:W1:Y:S08]  /*192e0*/  LDSM.16.MT88.4 R80, [R219+0x900] ;  /* 0x00090000db50783b */ /* 0x002e700000004200 */
[----:B--2---:R-:W-:Y:S01]  /*192f0*/  LDSM.16.MT88.4 R88, [R218+0x1100] ;  /* 0x00110000da58783b */ /* 0x004fe20000004200 */
[--C-:B---3--:R-:W-:Y:S04]  /*19300*/  FFMA.FTZ R84, R96, c[0x0][0x2d0], -R94.reuse ;  /* 0x0000b40060547a23 */ /* 0x108fe8000001085e */
[----:B------:R2:W3:Y:S01]  /*19310*/  MUFU.EX2 R108, R84 ;  /* 0x00000054006c7308 */ /* 0x0004e20000000800 */
[-C--:B-1----:R-:W-:Y:S08]  /*19320*/  HMMA.16816.F32 R52, R72, R80.reuse, R52 ;  /* 0x000000504834723c */ /* 0x082ff00000001834 */
[C---:B------:R-:W-:Y:S01]  /*19330*/  HMMA.16816.F32 R56, R76.reuse, R80, R56 ;  /* 0x000000504c38723c */ /* 0x040fe20000001838 */
[----:B--2---:R-:W1:Y:S06]  /*19340*/  LDSM.16.MT88.4 R84, [R217+0x1100] ;  /* 0x00110000d954783b */ /* 0x004e6c0000004200 */
[----:B------:R-:W-:Y:S01]  /*19350*/  FFMA.FTZ R80, R172, c[0x0][0x2d0], -R94 ;  /* 0x0000b400ac507a23 */ /* 0x000fe2000001085e */
[-C--:B------:R-:W-:Y:S03]  /*19360*/  HMMA.16816.F32 R60, R76, R82.reuse, R60 ;  /* 0x000000524c3c723c */ /* 0x080fe6000000183c */
[----:B------:R2:W5:Y:S04]  /*19370*/  MUFU.EX2 R119, R80 ;  /* 0x0000005000777308 */ /* 0x0005680000000800 */
[--C-:B------:R-:W-:Y:S01]  /*19380*/  FFMA.FTZ R76, R193, c[0x0][0x2d0], -R71.reuse ;  /* 0x0000b400c14c7a23 */ /* 0x100fe20000010847 */
[----:B------:R-:W-:Y:S01]  /*19390*/  HMMA.16816.F32 R64, R72, R82, R64 ;  /* 0x000000524840723c */ /* 0x000fe20000001840 */
[----:B----4-:R-:W-:Y:S03]  /*193a0*/  F2FP.PACK_AB R78, R110, R111 ;  /* 0x0000006f6e4e723e */ /* 0x010fe600000000ff */
[----:B---3--:R-:W-:Y:S01]  /*193b0*/  F2FP.PACK_AB R77, R121, R108 ;  /* 0x0000006c794d723e */ /* 0x008fe200000000ff */
[----:B------:R3:W-:Y:S02]  /*193c0*/  MUFU.EX2 R167, R76 ;  /* 0x0000004c00a77308 */ /* 0x0007e40000000800 */
[----:B------:R-:W-:Y:S02]  /*193d0*/  F2FP.PACK_AB R72, R137, R153 ;  /* 0x000000998948723e */ /* 0x000fe400000000ff */
[----:B------:R-:W-:Y:S03]  /*193e0*/  F2FP.PACK_AB R73, R136, R152 ;  /* 0x000000988849723e */ /* 0x000fe600000000ff */
[----:B------:R-:W-:Y:S02]  /*193f0*/  F2FP.PACK_AB R74, R157, R142 ;  /* 0x0000008e9d4a723e */ /* 0x000fe400000000ff */
[----:B------:R-:W-:Y:S01]  /*19400*/  F2FP.PACK_AB R75, R158, R159 ;  /* 0x0000009f9e4b723e */ /* 0x000fe200000000ff */
[----:B--2---:R-:W2:Y:S01]  /*19410*/  LDSM.16.MT88.4 R80, [R220+0x1100] ;  /* 0x00110000dc50783b */ /* 0x004ea20000004200 */
[----:B-----5:R-:W-:Y:S05]  /*19420*/  F2FP.PACK_AB R79, R119, R120 ;  /* 0x00000078774f723e */ /* 0x020fea00000000ff */
[-C--:B-1----:R-:W-:Y:S01]  /*19430*/  HMMA.16816.F32 R4, R72, R84.reuse, R4 ;  /* 0x000000544804723c */ /* 0x082fe20000001804 */
[----:B---3--:R-:W-:Y:S04]  /*19440*/  FFMA.FTZ R76, R195, c[0x0][0x2d0], -R92 ;  /* 0x0000b400c34c7a23 */ /* 0x008fe8000001085c */
[----:B------:R1:W-:Y:S02]  /*19450*/  MUFU.EX2 R166, R76 ;  /* 0x0000004c00a67308 */ /* 0x0003e40000000800 */
[----:B-1----:R-:W-:Y:S07]  /*19460*/  F2FP.PACK_AB R76, R107, R139 ;  /* 0x0000008b6b4c723e */ /* 0x002fee00000000ff */
[C---:B------:R-:W-:Y:S07]  /*19470*/  HMMA.16816.F32 R8, R76.reuse, R84, R8 ;  /* 0x000000544c08723c */ /* 0x040fee0000001808 */
[--C-:B------:R-:W-:Y:S01]  /*19480*/  FFMA.FTZ R84, R201, c[0x0][0x2d0], -R71.reuse ;  /* 0x0000b400c9547a23 */ /* 0x100fe20000010847 */
[-C--:B------:R-:W-:Y:S03]  /*19490*/  HMMA.16816.F32 R12, R76, R86.reuse, R12 ;  /* 0x000000564c0c723c */ /* 0x080fe6000000180c */
[----:B------:R1:W-:Y:S05]  /*194a0*/  MUFU.EX2 R201, R84 ;  /* 0x0000005400c97308 */ /* 0x0003ea0000000800 */
[C---:B------:R-:W-:Y:S08]  /*194b0*/  HMMA.16816.F32 R16, R72.reuse, R86, R16 ;  /* 0x000000564810723c */ /* 0x040ff00000001810 */
[-C--:B--2---:R-:W-:Y:S08]  /*194c0*/  HMMA.16816.F32 R20, R72, R80.reuse, R20 ;  /* 0x000000504814723c */ /* 0x084ff00000001814 */
[C---:B------:R-:W-:Y:S01]  /*194d0*/  HMMA.16816.F32 R24, R76.reuse, R80, R24 ;  /* 0x000000504c18723c */ /* 0x040fe20000001818 */
[----:B-1----:R-:W-:Y:S03]  /*194e0*/  FFMA.FTZ R84, R206, c[0x0][0x2d0], -R71 ;  /* 0x0000b400ce547a23 */ /* 0x002fe60000010847 */
[----:B------:R-:W-:Y:S01]  /*194f0*/  MOV R206, R102 ;  /* 0x0000006600ce7202 */ /* 0x000fe20000000f00 */
[----:B------:R-:W-:Y:S03]  /*19500*/  IMAD.MOV.U32 R102, RZ, RZ, R180 ;  /* 0x000000ffff667224 */ /* 0x000fe600078e00b4 */
[-C--:B------:R-:W-:Y:S01]  /*19510*/  HMMA.16816.F32 R28, R76, R82.reuse, R28 ;  /* 0x000000524c1c723c */ /* 0x080fe2000000181c */
[----:B------:R-:W-:Y:S01]  /*19520*/  FFMA.FTZ R80, R197, c[0x0][0x2d0], -R93 ;  /* 0x0000b400c5507a23 */ /* 0x000fe2000001085d */
[----:B------:R1:W-:Y:S02]  /*19530*/  MUFU.EX2 R200, R84 ;  /* 0x0000005400c87308 */ /* 0x0003e40000000800 */
[----:B------:R-:W-:Y:S04]  /*19540*/  IMAD.MOV.U32 R197, RZ, RZ, R141 ;  /* 0x000000ffffc57224 */ /* 0x000fe800078e008d */
[C---:B------:R-:W-:Y:S04]  /*19550*/  HMMA.16816.F32 R32, R72.reuse, R82, R32 ;  /* 0x000000524820723c */ /* 0x040fe80000001820 */
[----:B------:R2:W-:Y:S04]  /*19560*/  MUFU.EX2 R164, R80 ;  /* 0x0000005000a47308 */ /* 0x0005e80000000800 */
[-C--:B------:R-:W-:Y:S08]  /*19570*/  HMMA.16816.F32 R36, R72, R88.reuse, R36 ;  /* 0x000000584824723c */ /* 0x080ff00000001824 */
[C---:B------:R-:W-:Y:S01]  /*19580*/  HMMA.16816.F32 R40, R76.reuse, R88, R40 ;  /* 0x000000584c28723c */ /* 0x040fe20000001828 */
[----:B-1----:R-:W-:Y:S03]  /*19590*/  FFMA.FTZ R84, R207, c[0x0][0x2d0], -R92 ;  /* 0x0000b400cf547a23 */ /* 0x002fe6000001085c */
[----:B------:R-:W-:Y:S04]  /*195a0*/  IMAD.MOV.U32 R207, RZ, RZ, R143 ;  /* 0x000000ffffcf7224 */ /* 0x000fe800078e008f */
[-C--:B------:R-:W-:Y:S01]  /*195b0*/  HMMA.16816.F32 R44, R76, R90.reuse, R44 ;  /* 0x0000005a4c2c723c */ /* 0x080fe2000000182c */
[----:B------:R1:W-:Y:S03]  /*195c0*/  MUFU.EX2 R193, R84 ;  /* 0x0000005400c17308 */ /* 0x0003e60000000800 */
[--C-:B--2---:R-:W-:Y:S02]  /*195d0*/  FFMA.FTZ R80, R199, c[0x0][0x2d0], -R93.reuse ;  /* 0x0000b400c7507a23 */ /* 0x104fe4000001085d */
[----:B------:R-:W-:Y:S02]  /*195e0*/  FFMA.FTZ R88, R194, c[0x0][0x2d0], -R94 ;  /* 0x0000b400c2587a23 */ /* 0x000fe4000001085e */
[C---:B------:R-:W-:Y:S01]  /*195f0*/  HMMA.16816.F32 R48, R72.reuse, R90, R48 ;  /* 0x0000005a4830723c */ /* 0x040fe20000001830 */
[----:B------:R-:W-:Y:S02]  /*19600*/  IMAD.MOV.U32 R199, RZ, RZ, R136 ;  /* 0x000000ffffc77224 */ /* 0x000fe400078e0088 */
[----:B------:R2:W-:Y:S01]  /*19610*/  MUFU.EX2 R192, R80 ;  /* 0x0000005000c07308 */ /* 0x0005e20000000800 */
[----:B------:R-:W-:Y:S09]  /*19620*/  IMAD.MOV.U32 R194, RZ, RZ, R146 ;  /* 0x000000ffffc27224 */ /* 0x000ff200078e0092 */
[----:B------:R3:W-:Y:S01]  /*19630*/  MUFU.EX2 R117, R88 ;  /* 0x0000005800757308 */ /* 0x0007e20000000800 */
[----:B-1----:R-:W-:Y:S01]  /*19640*/  FFMA.FTZ R84, R208, c[0x0][0x2d0], -R92 ;  /* 0x0000b400d0547a23 */ /* 0x002fe2000001085c */
[----:B------:R-:W-:Y:S08]  /*19650*/  MOV R208, R142 ;  /* 0x0000008e00d07202 */ /* 0x000ff00000000f00 */
[----:B------:R1:W-:Y:S01]  /*19660*/  MUFU.EX2 R195, R84 ;  /* 0x0000005400c37308 */ /* 0x0003e20000000800 */
[--C-:B--2---:R-:W-:Y:S01]  /*19670*/  FFMA.FTZ R80, R202, c[0x0][0x2d0], -R93.reuse ;  /* 0x0000b400ca507a23 */ /* 0x104fe2000001085d */
[----:B------:R-:W-:Y:S08]  /*19680*/  MOV R202, R137 ;  /* 0x0000008900ca7202 */ /* 0x000ff00000000f00 */
[----:B------:R2:W-:Y:S01]  /*19690*/  MUFU.EX2 R190, R80 ;  /* 0x0000005000be7308 */ /* 0x0005e20000000800 */
[----:B---3--:R-:W-:Y:S01]  /*196a0*/  FFMA.FTZ R88, R196, c[0x0][0x2d0], -R94 ;  /* 0x0000b400c4587a23 */ /* 0x008fe2000001085e */
[----:B------:R-:W-:Y:S08]  /*196b0*/  MOV R196, R147 ;  /* 0x0000009300c47202 */ /* 0x000ff00000000f00 */
[----:B------:R3:W-:Y:S01]  /*196c0*/  MUFU.EX2 R116, R88 ;  /* 0x0000005800747308 */ /* 0x0007e20000000800 */
[----:B-1----:R-:W1:Y:S01]  /*196d0*/  LDSM.16.MT88.4 R84, [R219+0x1100] ;  /* 0x00110000db54783b */ /* 0x002e620000004200 */
[----:B--2---:R-:W-:Y:S01]  /*196e0*/  FFMA.FTZ R80, R204, c[0x0][0x2d0], -R93 ;  /* 0x0000b400cc507a23 */ /* 0x004fe2000001085d */
[----:B------:R-:W-:Y:S07]  /*196f0*/  MOV R204, R138 ;  /* 0x0000008a00cc7202 */ /* 0x000fee0000000f00 */
[----:B------:R2:W4:Y:S01]  /*19700*/  MUFU.EX2 R191, R80 ;  /* 0x0000005000bf7308 */ /* 0x0005220000000800 */
[----:B---3--:R-:W-:Y:S02]  /*19710*/  FFMA.FTZ R88, R215, c[0x0][0x2d0], -R92 ;  /* 0x0000b400d7587a23 */ /* 0x008fe4000001085c */
[----:B------:R-:W-:Y:S07]  /*19720*/  IMAD.MOV.U32 R215, RZ, RZ, R125 ;  /* 0x000000ffffd77224 */ /* 0x000fee00078e007d */
[----:B------:R3:W-:Y:S01]  /*19730*/  MUFU.EX2 R187, R88 ;  /* 0x0000005800bb7308 */ /* 0x0007e20000000800 */
[----:B--2---:R-:W-:Y:S01]  /*19740*/  FFMA.FTZ R80, R209, c[0x0][0x2d0], -R71 ;  /* 0x0000b400d1507a23 */ /* 0x004fe20000010847 */
[-C--:B-1----:R-:W-:Y:S01]  /*19750*/  HMMA.16816.F32 R52, R72, R84.reuse, R52 ;  /* 0x000000544834723c */ /* 0x082fe20000001834 */
[----:B------:R-:W-:Y:S07]  /*19760*/  IMAD.MOV.U32 R209, RZ, RZ, R139 ;  /* 0x000000ffffd17224 */ /* 0x000fee00078e008b */
[----:B------:R1:W-:Y:S01]  /*19770*/  MUFU.EX2 R189, R80 ;  /* 0x0000005000bd7308 */ /* 0x0003e20000000800 */
[C---:B------:R-:W-:Y:S01]  /*19780*/  HMMA.16816.F32 R56, R76.reuse, R84, R56 ;  /* 0x000000544c38723c */ /* 0x040fe20000001838 */
[----:B---3--:R-:W-:Y:S06]  /*19790*/  LDSM.16.MT88.4 R88, [R218+0x1900] ;  /* 0x00190000da58783b */ /* 0x008fec0000004200 */
[--C-:B------:R-:W-:Y:S01]  /*197a0*/  FFMA.FTZ R84, R173, c[0x0][0x2d0], -R94.reuse ;  /* 0x0000b400ad547a23 */ /* 0x100fe2000001085e */
[-C--:B------:R-:W-:Y:S03]  /*197b0*/  HMMA.16816.F32 R60, R76, R86.reuse, R60 ;  /* 0x000000564c3c723c */ /* 0x080fe6000000183c */
[----:B------:R-:W2:Y:S04]  /*197c0*/  MUFU.EX2 R99, R84 ;  /* 0x0000005400637308 */ /* 0x000ea80000000800 */
[--C-:B------:R-:W-:Y:S01]  /*197d0*/  FFMA.FTZ R76, R210, c[0x0][0x2d0], -R71.reuse ;  /* 0x0000b400d24c7a23 */ /* 0x100fe20000010847 */
[----:B------:R-:W-:Y:S01]  /*197e0*/  HMMA.16816.F32 R64, R72, R86, R64 ;  /* 0x000000564840723c */ /* 0x000fe20000001840 */
[----:B----4-:R-:W-:Y:S03]  /*197f0*/  F2FP.PACK_AB R78, R191, R190 ;  /* 0x000000bebf4e723e */ /* 0x010fe600000000ff */
[----:B-1----:R-:W-:Y:S01]  /*19800*/  FFMA.FTZ R80, R174, c[0x0][0x2d0], -R94 ;  /* 0x0000b400ae507a23 */ /* 0x002fe2000001085e */
[----:B------:R1:W-:Y:S02]  /*19810*/  MUFU.EX2 R188, R76 ;  /* 0x0000004c00bc7308 */ /* 0x0003e40000000800 */
[----:B------:R-:W-:Y:S02]  /*19820*/  F2FP.PACK_AB R72, R167, R206 ;  /* 0x000000cea748723e */ /* 0x000fe400000000ff */
[----:B------:R-:W-:Y:S03]  /*19830*/  F2FP.PACK_AB R73, R165, R166 ;  /* 0x000000a6a549723e */ /* 0x000fe600000000ff */
[----:B------:R-:W-:Y:S02]  /*19840*/  F2FP.PACK_AB R74, R200, R201 ;  /* 0x000000c9c84a723e */ /* 0x000fe400000000ff */
[----:B------:R-:W-:Y:S01]  /*19850*/  F2FP.PACK_AB R75, R195, R193 ;  /* 0x000000c1c34b723e */ /* 0x000fe200000000ff */
[----:B------:R3:W4:Y:S01]  /*19860*/  MUFU.EX2 R118, R80 ;  /* 0x0000005000767308 */ /* 0x0007220000000800 */
[----:B--2---:R-:W-:Y:S01]  /*19870*/  F2FP.PACK_AB R79, R99, R116 ;  /* 0x00000074634f723e */ /* 0x004fe200000000ff */
[----:B------:R-:W-:Y:S01]  /*19880*/  LDSM.16.MT88.4 R84, [R220+0x1900] ;  /* 0x00190000dc54783b */ /* 0x000fe20000004200 */
[----:B-1----:R-:W-:Y:S07]  /*19890*/  FFMA.FTZ R76, R212, c[0x0][0x2d0], -R92 ;  /* 0x0000b400d44c7a23 */ /* 0x002fee000001085c */
[----:B------:R1:W-:Y:S01]  /*198a0*/  MUFU.EX2 R185, R76 ;  /* 0x0000004c00b97308 */ /* 0x0003e20000000800 */
[----:B---3--:R-:W2:Y:S01]  /*198b0*/  LDSM.16.MT88.4 R80, [R217+0x1900] ;  /* 0x00190000d950783b */ /* 0x008ea20000004200 */
[----:B----4-:R-:W-:Y:S02]  /*198c0*/  F2FP.PACK_AB R77, R117, R118 ;  /* 0x00000076754d723e */ /* 0x010fe400000000ff */
[----:B-1----:R-:W-:Y:S01]  /*198d0*/  F2FP.PACK_AB R76, R192, R164 ;  /* 0x000000a4c04c723e */ /* 0x002fe200000000ff */
[-C--:B--2---:R-:W-:Y:S08]  /*198e0*/  HMMA.16816.F32 R4, R72, R80.reuse, R4 ;  /* 0x000000504804723c */ /* 0x084ff00000001804 */
[C---:B------:R-:W-:Y:S07]  /*198f0*/  HMMA.16816.F32 R8, R76.reuse, R80, R8 ;  /* 0x000000504c08723c */ /* 0x040fee0000001808 */
[--C-:B------:R-:W-:Y:S01]  /*19900*/  FFMA.FTZ R80, R238, c[0x0][0x2d0], -R71.reuse ;  /* 0x0000b400ee507a23 */ /* 0x100fe20000010847 */
[-C--:B------:R-:W-:Y:S01]  /*19910*/  HMMA.16816.F32 R12, R76, R82.reuse, R12 ;  /* 0x000000524c0c723c */ /* 0x080fe2000000180c */
[----:B------:R-:W-:Y:S02]  /*19920*/  IMAD.MOV.U32 R238, RZ, RZ, R154 ;  /* 0x000000ffffee7224 */ /* 0x000fe400078e009a */
[----:B------:R1:W-:Y:S01]  /*19930*/  MUFU.EX2 R184, R80 ;  /* 0x0000005000b87308 */ /* 0x0003e20000000800 */
[----:B------:R-:W-:Y:S04]  /*19940*/  IMAD.MOV.U32 R154, RZ, RZ, R148 ;  /* 0x000000ffff9a7224 */ /* 0x000fe800078e0094 */
[C---:B------:R-:W-:Y:S01]  /*19950*/  HMMA.16816.F32 R16, R72.reuse, R82, R16 ;  /* 0x000000524810723c */ /* 0x040fe20000001810 */
[----:B------:R-:W-:Y:S03]  /*19960*/  IMAD.MOV.U32 R210, RZ, RZ, R154 ;  /* 0x000000ffffd27224 */ /* 0x000fe600078e009a */
[----:B------:R-:W-:Y:S04]  /*19970*/  MOV R154, R144 ;  /* 0x00000090009a7202 */ /* 0x000fe80000000f00 */
[-C--:B------:R-:W-:Y:S08]  /*19980*/  HMMA.16816.F32 R20, R72, R84.reuse, R20 ;  /* 0x000000544814723c */ /* 0x080ff00000001814 */
[C---:B------:R-:W-:Y:S01]  /*19990*/  HMMA.16816.F32 R24, R76.reuse, R84, R24 ;  /* 0x000000544c18723c */ /* 0x040fe20000001818 */
[----:B-1----:R-:W-:Y:S03]  /*199a0*/  FFMA.FTZ R80, R241, c[0x0][0x2d0], -R71 ;  /* 0x0000b400f1507a23 */ /* 0x002fe60000010847 */
[----:B------:R-:W-:Y:S03]  /*199b0*/  MOV R241, R114 ;  /* 0x0000007200f17202 */ /* 0x000fe60000000f00 */
[--C-:B------:R-:W-:Y:S01]  /*199c0*/  FFMA.FTZ R84, R239, c[0x0][0x2d0], -R93.reuse ;  /* 0x0000b400ef547a23 */ /* 0x100fe2000001085d */
[-C--:B------:R-:W-:Y:S01]  /*199d0*/  HMMA.16816.F32 R28, R76, R86.reuse, R28 ;  /* 0x000000564c1c723c */ /* 0x080fe2000000181c */
[----:B------:R1:W-:Y:S07]  /*199e0*/  MUFU.EX2 R186, R80 ;  /* 0x0000005000ba7308 */ /* 0x0003ee0000000800 */
[C---:B------:R-:W-:Y:S03]  /*199f0*/  HMMA.16816.F32 R32, R72.reuse, R86, R32 ;  /* 0x000000564820723c */ /* 0x040fe60000001820 */
[----:B------:R2:W-:Y:S05]  /*19a00*/  MUFU.EX2 R123, R84 ;  /* 0x00000054007b7308 */ /* 0x0005ea0000000800 */
[-C--:B------:R-:W-:Y:S08]  /*19a10*/  HMMA.16816.F32 R36, R72, R88.reuse, R36 ;  /* 0x000000584824723c */ /* 0x080ff00000001824 */
[C---:B------:R-:W-:Y:S01]  /*19a20*/  HMMA.16816.F32 R40, R76.reuse, R88, R40 ;  /* 0x000000584c28723c */ /* 0x040fe20000001828 */
[----:B-1----:R-:W-:Y:S03]  /*19a30*/  FFMA.FTZ R80, R244, c[0x0][0x2d0], -R92 ;  /* 0x0000b400f4507a23 */ /* 0x002fe6000001085c */
[----:B------:R-:W-:Y:S01]  /*19a40*/  MOV R244, R140 ;  /* 0x0000008c00f47202 */ /* 0x000fe20000000f00 */
[----:B------:R1:W-:Y:S02]  /*19a50*/  MUFU.EX2 R182, R80 ;  /* 0x0000005000b67308 */ /* 0x0003e40000000800 */
[----:B------:R-:W-:Y:S01]  /*19a60*/  FFMA.FTZ R88, R135, c[0x0][0x2d0], -R94 ;  /* 0x0000b40087587a23 */ /* 0x000fe2000001085e */
[-C--:B------:R-:W-:Y:S01]  /*19a70*/  HMMA.16816.F32 R44, R76, R90.reuse, R44 ;  /* 0x0000005a4c2c723c */ /* 0x080fe2000000182c */
[--C-:B--2---:R-:W-:Y:S06]  /*19a80*/  FFMA.FTZ R84, R240, c[0x0][0x2d0], -R93.reuse ;  /* 0x0000b400f0547a23 */ /* 0x104fec000001085d */
[----:B------:R2:W-:Y:S01]  /*19a90*/  MUFU.EX2 R97, R88 ;  /* 0x0000005800617308 */ /* 0x0005e20000000800 */
[C---:B------:R-:W-:Y:S09]  /*19aa0*/  HMMA.16816.F32 R48, R72.reuse, R90, R48 ;  /* 0x0000005a4830723c */ /* 0x040ff20000001830 */
[----:B------:R3:W-:Y:S03]  /*19ab0*/  MUFU.EX2 R181, R84 ;  /* 0x0000005400b57308 */ /* 0x0007e60000000800 */
[----:B-1----:R-:W-:Y:S01]  /*19ac0*/  FFMA.FTZ R80, R245, c[0x0][0x2d0], -R92 ;  /* 0x0000b400f5507a23 */ /* 0x002fe2000001085c */
[----:B------:R-:W-:Y:S06]  /*19ad0*/  MOV R245, R126 ;  /* 0x0000007e00f57202 */ /* 0x000fec0000000f00 */
        /* <DEDUP_REMOVED lines=25> */
[----:B------:R3:W4:Y:S02]  /*19c70*/  MUFU.EX2 R178, R76 ;  /* 0x0000004c00b27308 */ /* 0x0007240000000800 */
[----:B------:R-:W-:Y:S02]  /*19c80*/  F2FP.PACK_AB R72, R188, R189 ;  /* 0x000000bdbc48723e */ /* 0x000fe400000000ff */
[----:B------:R-:W-:Y:S03]  /*19c90*/  F2FP.PACK_AB R73, R187, R185 ;  /* 0x000000b9bb49723e */ /* 0x000fe600000000ff */
[----:B------:R-:W-:Y:S02]  /*19ca0*/  F2FP.PACK_AB R74, R186, R184 ;  /* 0x000000b8ba4a723e */ /* 0x000fe400000000ff */
[----:B------:R-:W-:Y:S01]  /*19cb0*/  F2FP.PACK_AB R75, R183, R182 ;  /* 0x000000b6b74b723e */ /* 0x000fe200000000ff */
[----:B--2---:R-:W2:Y:S01]  /*19cc0*/  LDSM.16.MT88.4 R80, [R220+0x2100] ;  /* 0x00210000dc50783b */ /* 0x004ea20000004200 */
[----:B-----5:R-:W-:Y:S05]  /*19cd0*/  F2FP.PACK_AB R79, R95, R96 ;  /* 0x000000605f4f723e */ /* 0x020fea00000000ff */
[-C--:B-1----:R-:W-:Y:S01]  /*19ce0*/  HMMA.16816.F32 R4, R72, R84.reuse, R4 ;  /* 0x000000544804723c */ /* 0x082fe20000001804 */
[--C-:B---3--:R-:W-:Y:S01]  /*19cf0*/  FFMA.FTZ R76, R248, c[0x0][0x2d0], -R92.reuse ;  /* 0x0000b400f84c7a23 */ /* 0x108fe2000001085c */
[----:B----4-:R-:W-:Y:S03]  /*19d00*/  F2FP.PACK_AB R168, R178, R179 ;  /* 0x000000b3b2a8723e */ /* 0x010fe600000000ff */
[----:B------:R1:W3:Y:S02]  /*19d10*/  MUFU.EX2 R177, R76 ;  /* 0x0000004c00b17308 */ /* 0x0002e40000000800 */
[----:B-1----:R-:W-:Y:S02]  /*19d20*/  F2FP.PACK_AB R76, R123, R122 ;  /* 0x0000007a7b4c723e */ /* 0x002fe400000000ff */
[----:B---3--:R-:W-:Y:S05]  /*19d30*/  F2FP.PACK_AB R169, R174, R177 ;  /* 0x000000b1aea9723e */ /* 0x008fea00000000ff */
[C---:B------:R-:W-:Y:S07]  /*19d40*/  HMMA.16816.F32 R8, R76.reuse, R84, R8 ;  /* 0x000000544c08723c */ /* 0x040fee0000001808 */
[--C-:B------:R-:W-:Y:S01]  /*19d50*/  FFMA.FTZ R84, R250, c[0x0][0x2d0], -R71.reuse ;  /* 0x0000b400fa547a23 */ /* 0x100fe20000010847 */
[-C--:B------:R-:W-:Y:S01]  /*19d60*/  HMMA.16816.F32 R12, R76, R86.reuse, R12 ;  /* 0x000000564c0c723c */ /* 0x080fe2000000180c */
[----:B------:R-:W-:Y:S02]  /*19d70*/  FFMA.FTZ R71, R251, c[0x0][0x2d0], -R71 ;  /* 0x0000b400fb477a23 */ /* 0x000fe40000010847 */
[----:B------:R1:W-:Y:S05]  /*19d80*/  MUFU.EX2 R173, R84 ;  /* 0x0000005400ad7308 */ /* 0x0003ea0000000800 */
[C---:B------:R-:W-:Y:S05]  /*19d90*/  HMMA.16816.F32 R16, R72.reuse, R86, R16 ;  /* 0x000000564810723c */ /* 0x040fea0000001810 */
[----:B------:R3:W4:Y:S03]  /*19da0*/  MUFU.EX2 R172, R71 ;  /* 0x0000004700ac7308 */ /* 0x0007260000000800 */
[-C--:B--2---:R-:W-:Y:S08]  /*19db0*/  HMMA.16816.F32 R20, R72, R80.reuse, R20 ;  /* 0x000000504814723c */ /* 0x084ff00000001814 */
[C---:B------:R-:W-:Y:S01]  /*19dc0*/  HMMA.16816.F32 R24, R76.reuse, R80, R24 ;  /* 0x000000504c18723c */ /* 0x040fe20000001818 */
[----:B-1----:R-:W1:Y:S07]  /*19dd0*/  LDSM.16.MT88.4 R84, [R219+0x2100] ;  /* 0x00210000db54783b */ /* 0x002e6e0000004200 */
[-C--:B------:R-:W-:Y:S01]  /*19de0*/  HMMA.16816.F32 R28, R76, R82.reuse, R28 ;  /* 0x000000524c1c723c */ /* 0x080fe2000000181c */
[--C-:B---3--:R-:W-:Y:S03]  /*19df0*/  FFMA.FTZ R71, R124, c[0x0][0x2d0], -R92.reuse ;  /* 0x0000b4007c477a23 */ /* 0x108fe6000001085c */
[----:B------:R-:W-:Y:S01]  /*19e00*/  MOV R124, R149 ;  /* 0x00000095007c7202 */ /* 0x000fe20000000f00 */
[----:B------:R-:W-:Y:S03]  /*19e10*/  FFMA.FTZ R92, R134, c[0x0][0x2d0], -R92 ;  /* 0x0000b400865c7a23 */ /* 0x000fe6000001085c */
[C---:B------:R-:W-:Y:S01]  /*19e20*/  HMMA.16816.F32 R32, R72.reuse, R82, R32 ;  /* 0x000000524820723c */ /* 0x040fe20000001820 */
[----:B------:R2:W-:Y:S01]  /*19e30*/  MUFU.EX2 R135, R71 ;  /* 0x0000004700877308 */ /* 0x0005e20000000800 */
[----:B------:R-:W3:Y:S02]  /*19e40*/  LDSM.16.MT88.4 R148, [R217+0x2900] ;  /* 0x00290000d994783b */ /* 0x000ee40000004200 */
[----:B----4-:R-:W-:Y:S02]  /*19e50*/  F2FP.PACK_AB R170, R172, R173 ;  /* 0x000000adacaa723e */ /* 0x010fe400000000ff */
[----:B------:R-:W-:Y:S02]  /*19e60*/  MOV R212, R124 ;  /* 0x0000007c00d47202 */ /* 0x000fe40000000f00 */
[-C--:B------:R-:W-:Y:S03]  /*19e70*/  HMMA.16816.F32 R36, R72, R88.reuse, R36 ;  /* 0x000000584824723c */ /* 0x080fe60000001824 */
[----:B------:R-:W4:Y:S05]  /*19e80*/  MUFU.EX2 R134, R92 ;  /* 0x0000005c00867308 */ /* 0x000f2a0000000800 */
[C---:B------:R-:W-:Y:S01]  /*19e90*/  HMMA.16816.F32 R40, R76.reuse, R88, R40 ;  /* 0x000000584c28723c */ /* 0x040fe20000001828 */
[----:B------:R-:W5:Y:S04]  /*19ea0*/  LDL.LU R89, [R1+0x4] ;  /* 0x0000040001597983 */ /* 0x000f680000300800 */
[----:B------:R-:W5:Y:S03]  /*19eb0*/  LDL.LU R88, [R1+0x8] ;  /* 0x0000080001587983 */ /* 0x000f660000300800 */
[-C--:B------:R-:W-:Y:S01]  /*19ec0*/  HMMA.16816.F32 R44, R76, R90.reuse, R44 ;  /* 0x0000005a4c2c723c */ /* 0x080fe2000000182c */
[--C-:B--2---:R-:W-:Y:S04]  /*19ed0*/  FFMA.FTZ R71, R252, c[0x0][0x2d0], -R93.reuse ;  /* 0x0000b400fc477a23 */ /* 0x104fe8000001085d */
[----:B------:R2:W-:Y:S03]  /*19ee0*/  MUFU.EX2 R92, R71 ;  /* 0x00000047005c7308 */ /* 0x0005e60000000800 */
[C---:B------:R-:W-:Y:S01]  /*19ef0*/  HMMA.16816.F32 R48, R72.reuse, R90, R48 ;  /* 0x0000005a4830723c */ /* 0x040fe20000001830 */
[----:B----4-:R-:W-:Y:S07]  /*19f00*/  F2FP.PACK_AB R171, R134, R135 ;  /* 0x0000008786ab723e */ /* 0x010fee00000000ff */
[-C--:B-1----:R-:W-:Y:S08]  /*19f10*/  HMMA.16816.F32 R52, R72, R84.reuse, R52 ;  /* 0x000000544834723c */ /* 0x082ff00000001834 */
[C---:B------:R-:W-:Y:S01]  /*19f20*/  HMMA.16816.F32 R56, R76.reuse, R84, R56 ;  /* 0x000000544c38723c */ /* 0x040fe20000001838 */
[----:B--2---:R-:W-:Y:S03]  /*19f30*/  FFMA.FTZ R71, R115, c[0x0][0x2d0], -R93 ;  /* 0x0000b40073477a23 */ /* 0x004fe6000001085d */
[----:B------:R-:W-:Y:S04]  /*19f40*/  IMAD.MOV.U32 R115, RZ, RZ, R101 ;  /* 0x000000ffff737224 */ /* 0x000fe800078e0065 */
[-C--:B------:R-:W-:Y:S01]  /*19f50*/  HMMA.16816.F32 R60, R76, R86.reuse, R60 ;  /* 0x000000564c3c723c */ /* 0x080fe2000000183c */
[----:B------:R1:W2:Y:S07]  /*19f60*/  MUFU.EX2 R82, R71 ;  /* 0x0000004700527308 */ /* 0x0002ae0000000800 */
[----:B------:R-:W-:Y:S01]  /*19f70*/  HMMA.16816.F32 R64, R72, R86, R64 ;  /* 0x000000564840723c */ /* 0x000fe20000001840 */
[----:B------:R-:W4:Y:S07]  /*19f80*/  LDL.LU R72, [R1+0xc] ;  /* 0x00000c0001487983 */ /* 0x000f2e0000300800 */
[-C--:B---3--:R-:W-:Y:S01]  /*19f90*/  HMMA.16816.F32 R136, R168, R148.reuse, R4 ;  /* 0x00000094a888723c */ /* 0x088fe20000001804 */
[--C-:B-1----:R-:W-:Y:S03]  /*19fa0*/  FFMA.FTZ R71, R112, c[0x0][0x2d0], -R93.reuse ;  /* 0x0000b40070477a23 */ /* 0x102fe6000001085d */
[----:B------:R-:W-:Y:S01]  /*19fb0*/  FFMA.FTZ R93, R103, c[0x0][0x2d0], -R93 ;  /* 0x0000b400675d7a23 */ /* 0x000fe2000001085d */
[----:B------:R1:W-:Y:S01]  /*19fc0*/  MUFU.EX2 R83, R71 ;  /* 0x0000004700537308 */ /* 0x0003e20000000800 */
[----:B------:R-:W-:Y:S02]  /*19fd0*/  MOV R112, R102 ;  /* 0x0000006600707202 */ /* 0x000fe40000000f00 */
[----:B------:R-:W3:Y:S01]  /*19fe0*/  LDSM.16.MT88.4 R100, [R220+0x2900] ;  /* 0x00290000dc64783b */ /* 0x000ee20000004200 */
[----:B--2---:R-:W-:Y:S06]  /*19ff0*/  F2FP.PACK_AB R124, R82, R92 ;  /* 0x0000005c527c723e */ /* 0x004fec00000000ff */
[----:B------:R-:W2:Y:S01]  /*1a000*/  MUFU.EX2 R93, R93 ;  /* 0x0000005d005d7308 */ /* 0x000ea20000000800 */
[--C-:B-1----:R-:W-:Y:S09]  /*1a010*/  FFMA.FTZ R71, R175, c[0x0][0x2d0], -R94.reuse ;  /* 0x0000b400af477a23 */ /* 0x102ff2000001085e */
[----:B------:R1:W-:Y:S01]  /*1a020*/  MUFU.EX2 R81, R71 ;  /* 0x0000004700517308 */ /* 0x0003e20000000800 */
[----:B--2---:R-:W-:Y:S01]  /*1a030*/  F2FP.PACK_AB R126, R93, R83 ;  /* 0x000000535d7e723e */ /* 0x004fe200000000ff */
[--C-:B-1----:R-:W-:Y:S08]  /*1a040*/  FFMA.FTZ R71, R211, c[0x0][0x2d0], -R94.reuse ;  /* 0x0000b400d3477a23 */ /* 0x102ff0000001085e */
[----:B------:R1:W2:Y:S02]  /*1a050*/  MUFU.EX2 R80, R71 ;  /* 0x0000004700507308 */ /* 0x0002a40000000800 */
[--C-:B-1----:R-:W-:Y:S01]  /*1a060*/  FFMA.FTZ R71, R176, c[0x0][0x2d0], -R94.reuse ;  /* 0x0000b400b0477a23 */ /* 0x102fe2000001085e */
[----:B--2---:R-:W-:Y:S01]  /*1a070*/  F2FP.PACK_AB R125, R80, R81 ;  /* 0x00000051507d723e */ /* 0x004fe200000000ff */
[----:B------:R-:W-:Y:S02]  /*1a080*/  FFMA.FTZ R94, R70, c[0x0][0x2d0], -R94 ;  /* 0x0000b400465e7a23 */ /* 0x000fe4000001085e */
[----:B------:R-:W2:Y:S04]  /*1a090*/  LDL.LU R70, [R1+0x10] ;  /* 0x0000100001467983 */ /* 0x000ea80000300800 */
[----:B------:R-:W-:Y:S10]  /*1a0a0*/  MUFU.EX2 R71, R71 ;  /* 0x0000004700477308 */ /* 0x000ff40000000800 */
[----:B------:R-:W1:Y:S01]  /*1a0b0*/  MUFU.EX2 R94, R94 ;  /* 0x0000005e005e7308 */ /* 0x000e620000000800 */
[----:B-----5:R-:W-:Y:S01]  /*1a0c0*/  FFMA.FTZ R69, R69, R89, R127 ;  /* 0x0000005945457223 */ /* 0x020fe2000001007f */
[----:B-1----:R-:W-:Y:S01]  /*1a0d0*/  F2FP.PACK_AB R127, R94, R71 ;  /* 0x000000475e7f723e */ /* 0x002fe200000000ff */
[----:B------:R-:W-:Y:S04]  /*1a0e0*/  FFMA.FTZ R68, R68, R88, R145 ;  /* 0x0000005844447223 */ /* 0x000fe80000010091 */
[----:B------:R-:W-:Y:S02]  /*1a0f0*/  FADD.FTZ R6, R112, R68 ;  /* 0x0000004470067221 */ /* 0x000fe40000010000 */
[C---:B------:R-:W-:Y:S02]  /*1a100*/  HMMA.16816.F32 R140, R124.reuse, R148, R8 ;  /* 0x000000947c8c723c */ /* 0x040fe40000001808 */
[----:B------:R-:W-:Y:S01]  /*1a110*/  FADD.FTZ R6, R212, R6 ;  /* 0x00000006d4067221 */ /* 0x000fe20000010000 */
[----:B------:R-:W-:Y:S02]  /*1a120*/  MOV R212, R194 ;  /* 0x000000c200d47202 */ /* 0x000fe40000000f00 */
[----:B------:R-:W-:Y:S03]  /*1a130*/  MOV R194, R152 ;  /* 0x0000009800c27202 */ /* 0x000fe60000000f00 */
[-C--:B------:R-:W-:Y:S08]  /*1a140*/  HMMA.16816.F32 R144, R124, R150.reuse, R12 ;  /* 0x000000967c90723c */ /* 0x080ff0000000180c */
[C---:B------:R-:W-:Y:S01]  /*1a150*/  HMMA.16816.F32 R148, R168.reuse, R150, R16 ;  /* 0x00000096a894723c */ /* 0x040fe20000001810 */
[----:B----4-:R-:W-:Y:S03]  /*1a160*/  FFMA.FTZ R4, R2, R72, R238 ;  /* 0x0000004802047223 */ /* 0x010fe600000100ee */
[----:B------:R-:W-:Y:S01]  /*1a170*/  MOV R238, R113 ;  /* 0x0000007100ee7202 */ /* 0x000fe20000000f00 */
[----:B------:R-:W-:Y:S02]  /*1a180*/  FADD.FTZ R2, R115, R69 ;  /* 0x0000004573027221 */ /* 0x000fe40000010000 */
[----:B------:R-:W-:Y:S01]  /*1a190*/  FADD.FTZ R4, R245, R4 ;  /* 0x00000004f5047221 */ /* 0x000fe20000010000 */
[----:B------:R-:W1:Y:S01]  /*1a1a0*/  LDSM.16.MT88.4 R112, [R218+0x2900] ;  /* 0x00290000da70783b */ /* 0x000e620000004200 */
[----:B------:R-:W-:Y:S03]  /*1a1b0*/  FADD.FTZ R2, R215, R2 ;  /* 0x00000002d7027221 */ /* 0x000fe60000010000 */
[----:B------:R-:W-:Y:S01]  /*1a1c0*/  FADD.FTZ R5, R210, R4 ;  /* 0x00000004d2057221 */ /* 0x000fe20000010000 */
[----:B------:R-:W-:Y:S01]  /*1a1d0*/  MOV R210, R155 ;  /* 0x0000009b00d27202 */ /* 0x000fe20000000f00 */
[----:B------:R-:W-:Y:S02]  /*1a1e0*/  IMAD.MOV.U32 R215, RZ, RZ, R196 ;  /* 0x000000ffffd77224 */ /* 0x000fe400078e00c4 */
[----:B------:R-:W-:Y:S02]  /*1a1f0*/  FADD.FTZ R7, R154, R2 ;  /* 0x000000029a077221 */ /* 0x000fe40000010000 */
[----:B------:R-:W-:Y:S02]  /*1a200*/  FADD.FTZ R4, R244, R6 ;  /* 0x00000006f4047221 */ /* 0x000fe40000010000 */
[----:B------:R-:W-:Y:S01]  /*1a210*/  FADD.FTZ R2, R204, R5 ;  /* 0x00000005cc027221 */ /* 0x000fe20000010000 */
[----:B------:R-:W-:Y:S01]  /*1a220*/  MOV R204, R202 ;  /* 0x000000ca00cc7202 */ /* 0x000fe20000000f00 */
[----:B------:R-:W-:Y:S01]  /*1a230*/  FADD.FTZ R7, R197, R7 ;  /* 0x00000007c5077221 */ /* 0x000fe20000010000 */
[----:B------:R-:W-:Y:S01]  /*1a240*/  MOV R197, R159 ;  /* 0x0000009f00c57202 */ /* 0x000fe20000000f00 */
[----:B------:R-:W-:Y:S02]  /*1a250*/  FADD.FTZ R6, R207, R4 ;  /* 0x00000004cf067221 */ /* 0x000fe40000010000 */
[----:B------:R-:W-:Y:S02]  /*1a260*/  FADD.FTZ R5, R156, R2 ;  /* 0x000000029c057221 */ /* 0x000fe40000010000 */
[----:B------:R-:W-:Y:S02]  /*1a270*/  FADD.FTZ R4, R241, R7 ;  /* 0x00000007f1047221 */ /* 0x000fe40000010000 */
[----:B------:R-:W-:Y:S02]  /*1a280*/  FADD.FTZ R2, R238, R6 ;  /* 0x00000006ee027221 */ /* 0x000fe40000010000 */
[----:B------:R-:W-:Y:S02]  /*1a290*/  FADD.FTZ R7, R163, R4 ;  /* 0x00000004a3077221 */ /* 0x000fe40000010000 */
[----:B------:R-:W-:Y:S02]  /*1a2a0*/  FADD.FTZ R6, R162, R2 ;  /* 0x00000002a2067221 */ /* 0x000fe40000010000 */
[----:B------:R-:W-:Y:S02]  /*1a2b0*/  FADD.FTZ R2, R215, R7 ;  /* 0x00000007d7027221 */ /* 0x000fe40000010000 */
[----:B------:R-:W-:Y:S02]  /*1a2c0*/  IMAD.MOV.U32 R196, RZ, RZ, R153 ;  /* 0x000000ffffc47224 */ /* 0x000fe400078e0099 */
[----:B------:R-:W-:Y:S01]  /*1a2d0*/  IMAD.MOV.U32 R202, RZ, RZ, R199 ;  /* 0x000000ffffca7224 */ /* 0x000fe200078e00c7 */
[-C--:B---3--:R-:W-:Y:S01]  /*1a2e0*/  HMMA.16816.F32 R152, R168, R100.reuse, R20 ;  /* 0x00000064a898723c */ /* 0x088fe20000001814 */
[----:B------:R-:W-:Y:S01]  /*1a2f0*/  IMAD.MOV.U32 R207, RZ, RZ, R158 ;  /* 0x000000ffffcf7224 */ /* 0x000fe200078e009e */
[----:B------:R-:W-:Y:S01]  /*1a300*/  MOV R199, R208 ;  /* 0x000000d000c77202 */ /* 0x000fe20000000f00 */
[----:B------:R-:W-:Y:S01]  /*1a310*/  FADD.FTZ R9, R196, R2 ;  /* 0x00000002c4097221 */ /* 0x000fe20000010000 */
[----:B------:R-:W-:Y:S04]  /*1a320*/  MOV R208, R157 ;  /* 0x0000009d00d07202 */ /* 0x000fe80000000f00 */
[C---:B------:R-:W-:Y:S01]  /*1a330*/  HMMA.16816.F32 R156, R124.reuse, R100, R24 ;  /* 0x000000647c9c723c */ /* 0x040fe20000001818 */
[----:B--2---:R-:W-:Y:S03]  /*1a340*/  FFMA.FTZ R0, R0, R70, R131 ;  /* 0x0000004600007223 */ /* 0x004fe60000010083 */
[----:B------:R-:W-:Y:S02]  /*1a350*/  IMAD.MOV.U32 R131, RZ, RZ, R130 ;  /* 0x000000ffff837224 */ /* 0x000fe400078e0082 */
[----:B------:R-:W-:Y:S01]  /*1a360*/  FADD.FTZ R8, R132, R0 ;  /* 0x0000000084087221 */ /* 0x000fe20000010000 */
[----:B------:R-:W-:Y:S01]  /*1a370*/  MOV R132, R129 ;  /* 0x0000008100847202 */ /* 0x000fe20000000f00 */
[----:B------:R-:W-:Y:S04]  /*1a380*/  FADD.FTZ R0, R161, R5 ;  /* 0x00000005a1007221 */ /* 0x000fe80000010000 */
[----:B------:R-:W-:Y:S01]  /*1a390*/  FADD.FTZ R8, R133, R8 ;  /* 0x0000000885087221 */ /* 0x000fe20000010000 */
[----:B------:R-:W-:Y:S01]  /*1a3a0*/  MOV R133, R128 ;  /* 0x0000008000857202 */ /* 0x000fe20000000f00 */
[----:B------:R-:W-:Y:S02]  /*1a3b0*/  FADD.FTZ R5, R160, R0 ;  /* 0x00000000a0057221 */ /* 0x000fe40000010000 */
[----:B------:R-:W-:Y:S01]  /*1a3c0*/  FADD.FTZ R4, R213, R8 ;  /* 0x00000008d5047221 */ /* 0x000fe20000010000 */
[-C--:B------:R-:W-:Y:S01]  /*1a3d0*/  HMMA.16816.F32 R160, R124, R102.reuse, R28 ;  /* 0x000000667ca0723c */ /* 0x080fe2000000181c */
[----:B------:R-:W-:Y:S02]  /*1a3e0*/  FADD.FTZ R0, R212, R6 ;  /* 0x00000006d4007221 */ /* 0x000fe40000010000 */
[----:B------:R-:W-:Y:S02]  /*1a3f0*/  FADD.FTZ R8, R210, R5 ;  /* 0x00000005d2087221 */ /* 0x000fe40000010000 */
[----:B------:R-:W-:Y:S02]  /*1a400*/  FADD.FTZ R11, R106, R4 ;  /* 0x000000046a0b7221 */ /* 0x000fe40000010000 */
[----:B------:R-:W-:Y:S01]  /*1a410*/  FADD.FTZ R10, R194, R0 ;  /* 0x00000000c20a7221 */ /* 0x000fe20000010000 */
[----:B------:R-:W2:Y:S01]  /*1a420*/  LDSM.16.MT88.4 R4, [R219+0x2900] ;  /* 0x00290000db04783b */ /* 0x000ea20000004200 */
[----:B------:R-:W-:Y:S01]  /*1a430*/  FADD.FTZ R2, R209, R8 ;  /* 0x00000008d1027221 */ /* 0x000fe20000010000 */
[C---:B------:R-:W-:Y:S02]  /*1a440*/  HMMA.16816.F32 R100, R168.reuse, R102, R32 ;  /* 0x00000066a864723c */ /* 0x040fe40000001820 */
[----:B------:R-:W-:Y:S02]  /*1a450*/  FADD.FTZ R8, R105, R11 ;  /* 0x0000000b69087221 */ /* 0x000fe40000010000 */
[----:B------:R-:W-:Y:S02]  /*1a460*/  FADD.FTZ R0, R204, R9 ;  /* 0x00000009cc007221 */ /* 0x000fe40000010000 */
[----:B------:R-:W-:Y:S02]  /*1a470*/  FADD.FTZ R10, R202, R10 ;  /* 0x0000000aca0a7221 */ /* 0x000fe40000010000 */
[----:B------:R-:W-:Y:S04]  /*1a480*/  FADD.FTZ R11, R107, R2 ;  /* 0x000000026b0b7221 */ /* 0x000fe80000010000 */
[----:B------:R-:W-:Y:S02]  /*1a490*/  FADD.FTZ R8, R104, R8 ;  /* 0x0000000868087221 */ /* 0x000fe40000010000 */
[----:B------:R-:W-:Y:S01]  /*1a4a0*/  FADD.FTZ R9, R199, R0 ;  /* 0x00000000c7097221 */ /* 0x000fe20000010000 */
[-C--:B-1----:R-:W-:Y:S01]  /*1a4b0*/  HMMA.16816.F32 R104, R168, R112.reuse, R36 ;  /* 0x00000070a868723c */ /* 0x082fe20000001824 */
[----:B------:R-:W-:Y:S02]  /*1a4c0*/  FADD.FTZ R2, R197, R10 ;  /* 0x0000000ac5027221 */ /* 0x000fe40000010000 */
[----:B------:R-:W-:Y:S02]  /*1a4d0*/  FADD.FTZ R8, R109, R8 ;  /* 0x000000086d087221 */ /* 0x000fe40000010000 */
[----:B------:R-:W-:Y:S02]  /*1a4e0*/  FADD.FTZ R0, R111, R11 ;  /* 0x0000000b6f007221 */ /* 0x000fe40000010000 */
[----:B------:R-:W-:Y:S02]  /*1a4f0*/  FADD.FTZ R9, R208, R9 ;  /* 0x00000009d0097221 */ /* 0x000fe40000010000 */
[----:B------:R-:W-:Y:S03]  /*1a500*/  FADD.FTZ R11, R207, R2 ;  /* 0x00000002cf0b7221 */ /* 0x000fe60000010000 */
[----:B------:R-:W-:Y:S02]  /*1a510*/  FADD.FTZ R8, R108, R8 ;  /* 0x000000086c087221 */ /* 0x000fe40000010000 */
[----:B------:R-:W-:Y:S02]  /*1a520*/  FADD.FTZ R10, R110, R0 ;  /* 0x000000006e0a7221 */ /* 0x000fe40000010000 */
[----:B------:R-:W-:Y:S01]  /*1a530*/  FADD.FTZ R2, R206, R9 ;  /* 0x00000009ce027221 */ /* 0x000fe20000010000 */
[C---:B------:R-:W-:Y:S01]  /*1a540*/  HMMA.16816.F32 R108, R124.reuse, R112, R40 ;  /* 0x000000707c6c723c */ /* 0x040fe20000001828 */
[----:B------:R-:W-:Y:S02]  /*1a550*/  FADD.FTZ R8, R121, R8 ;  /* 0x0000000879087221 */ /* 0x000fe40000010000 */
[----:B------:R-:W-:Y:S02]  /*1a560*/  FADD.FTZ R0, R166, R11 ;  /* 0x0000000ba6007221 */ /* 0x000fe40000010000 */
[----:B------:R-:W-:Y:S02]  /*1a570*/  FADD.FTZ R10, R164, R10 ;  /* 0x0000000aa40a7221 */ /* 0x000fe40000010000 */
[----:B------:R-:W-:Y:S02]  /*1a580*/  FADD.FTZ R11, R167, R2 ;  /* 0x00000002a70b7221 */ /* 0x000fe40000010000 */
[----:B------:R-:W-:Y:S03]  /*1a590*/  FADD.FTZ R8, R120, R8 ;  /* 0x0000000878087221 */ /* 0x000fe60000010000 */
[----:B------:R-:W-:Y:S02]  /*1a5a0*/  FADD.FTZ R9, R165, R0 ;  /* 0x00000000a5097221 */ /* 0x000fe40000010000 */
[----:B------:R-:W-:Y:S01]  /*1a5b0*/  FADD.FTZ R8, R119, R8 ;  /* 0x0000000877087221 */ /* 0x000fe20000010000 */
[-C--:B------:R-:W-:Y:S01]  /*1a5c0*/  HMMA.16816.F32 R164, R124, R114.reuse, R44 ;  /* 0x000000727ca4723c */ /* 0x080fe2000000182c */
[----:B------:R-:W-:Y:S02]  /*1a5d0*/  FADD.FTZ R2, R192, R10 ;  /* 0x0000000ac0027221 */ /* 0x000fe40000010000 */
[----:B------:R-:W-:Y:S02]  /*1a5e0*/  FADD.FTZ R8, R118, R8 ;  /* 0x0000000876087221 */ /* 0x000fe40000010000 */
[----:B------:R-:W-:Y:S02]  /*1a5f0*/  FADD.FTZ R0, R201, R11 ;  /* 0x0000000bc9007221 */ /* 0x000fe40000010000 */
[----:B------:R-:W-:Y:S01]  /*1a600*/  FADD.FTZ R11, R190, R2 ;  /* 0x00000002be0b7221 */ /* 0x000fe20000010000 */
[C---:B------:R-:W-:Y:S01]  /*1a610*/  HMMA.16816.F32 R112, R168.reuse, R114, R48 ;  /* 0x00000072a870723c */ /* 0x040fe20000001830 */
[----:B------:R-:W-:Y:S03]  /*1a620*/  FADD.FTZ R8, R117, R8 ;  /* 0x0000000875087221 */ /* 0x000fe60000010000 */
[----:B------:R-:W-:Y:S02]  /*1a630*/  FADD.FTZ R9, R193, R9 ;  /* 0x00000009c1097221 */ /* 0x000fe40000010000 */
[----:B------:R-:W-:Y:S02]  /*1a640*/  FADD.FTZ R10, R200, R0 ;  /* 0x00000000c80a7221 */ /* 0x000fe40000010000 */
[----:B------:R-:W-:Y:S04]  /*1a650*/  FADD.FTZ R0, R191, R11 ;  /* 0x0000000bbf007221 */ /* 0x000fe80000010000 */
[----:B------:R-:W-:Y:S02]  /*1a660*/  FADD.FTZ R8, R116, R8 ;  /* 0x0000000874087221 */ /* 0x000fe40000010000 */
[----:B------:R-:W-:Y:S01]  /*1a670*/  FADD.FTZ R2, R195, R9 ;  /* 0x00000009c3027221 */ /* 0x000fe20000010000 */
[-C--:B--2---:R-:W-:Y:S01]  /*1a680*/  HMMA.16816.F32 R116, R168, R4.reuse, R52 ;  /* 0x00000004a874723c */ /* 0x084fe20000001834 */
[----:B------:R-:W-:Y:S02]  /*1a690*/  FADD.FTZ R10, R189, R10 ;  /* 0x0000000abd0a7221 */ /* 0x000fe40000010000 */
[----:B------:R-:W-:Y:S02]  /*1a6a0*/  FADD.FTZ R9, R122, R0 ;  /* 0x000000007a097221 */ /* 0x000fe40000010000 */
        /* <DEDUP_REMOVED lines=12> */
[----:B------:R-:W-:Y:S01]  /*1a770*/  FADD.FTZ R2, R181, R10 ;  /* 0x0000000ab5027221 */ /* 0x000fe20000010000 */
[----:B------:R-:W-:Y:S03]  /*1a780*/  HMMA.16816.F32 R168, R168, R6, R64 ;  /* 0x00000006a8a8723c */ /* 0x000fe60000001840 */
[----:B------:R-:W-:Y:S02]  /*1a790*/  FADD.FTZ R8, R183, R9 ;  /* 0x00000009b7087221 */ /* 0x000fe40000010000 */
        /* <DEDUP_REMOVED lines=14> */
[----:B------:R1:W-:Y:S01]  /*1a880*/  STL [R1+0x4], R5 ;  /* 0x0000040501007387 */ /* 0x0003e20000100800 */
[----:B------:R-:W-:Y:S02]  /*1a890*/  FADD.FTZ R2, R83, R2 ;  /* 0x0000000253027221 */ /* 0x000fe40000010000 */
[----:B------:R-:W-:Y:S01]  /*1a8a0*/  FADD.FTZ R4, R134, R4 ;  /* 0x0000000486047221 */ /* 0x000fe20000010000 */
[----:B------:R-:W-:Y:S01]  /*1a8b0*/  MOV R134, R3 ;  /* 0x0000000300867202 */ /* 0x000fe20000000f00 */
[----:B------:R-:W-:Y:S02]  /*1a8c0*/  FADD.FTZ R2, R93, R2 ;  /* 0x000000025d027221 */ /* 0x000fe40000010000 */
[----:B------:R-:W-:Y:S01]  /*1a8d0*/  FADD.FTZ R0, R71, R0 ;  /* 0x0000000047007221 */ /* 0x000fe20000010000 */
[----:B------:R1:W-:Y:S03]  /*1a8e0*/  STL [R1+0x8], R4 ;  /* 0x0000080401007387 */ /* 0x0003e60000100800 */
[----:B------:R-:W-:Y:S01]  /*1a8f0*/  FADD.FTZ R0, R94, R0 ;  /* 0x000000005e007221 */ /* 0x000fe20000010000 */
[----:B------:R1:W-:Y:S04]  /*1a900*/  STL [R1+0xc], R2 ;  /* 0x00000c0201007387 */ /* 0x0003e80000100800 */
[----:B------:R1:W-:Y:S01]  /*1a910*/  STL [R1+0x10], R0 ;  /* 0x0000100001007387 */ /* 0x0003e20000100800 */
[----:B------:R-:W-:-:S05]  /*1a920*/  @P0 BRA `(.L_x_473) ;  /* 0xffff9a4000000947 */ /* 0x000fca000383ffff */
.L_x_454:
[----:B------:R-:W2:Y:S01]  /*1a930*/  S2UR UR4, SR_CTAID.X ;  /* 0x00000000000479c3 */ /* 0x000ea20000002500 */
[----:B------:R-:W-:-:S02]  /*1a940*/  UISETP.NE.AND UP1, UPT, UR13, URZ, UPT ;  /* 0x0000003f0d00728c */ /* 0x000fc4000bf25270 */
[----:B------:R-:W-:Y:S02]  /*1a950*/  UISETP.NE.AND UP0, UPT, UR12, URZ, UPT ;  /* 0x0000003f0c00728c */ /* 0x000fe4000bf05270 */
[----:B------:R-:W-:-:S04]  /*1a960*/  ULDC.64 UR16, c[0x0][0x2c8] ;  /* 0x0000b20000107ab9 */ /* 0x000fc80000000a00 */
[----:B------:R-:W-:Y:S01]  /*1a970*/  PLOP3.LUT P0, PT, PT, PT, UP0, 0x40, 0x0 ;  /* 0x000000000000781c */ /* 0x000fe20003f0e808 */
[----:B--2---:R-:W-:-:S04]  /*1a980*/  ULEA UR4, UR4, 0x7f, 0x7 ;  /* 0x0000007f04047891 */ /* 0x004fc8000f8e383f */
[----:B------:R-:W-:Y:S02]  /*1a990*/  UIMAD.WIDE.U32 UR20, UR4, UR16, URZ ;  /* 0x00000010041472a5 */ /* 0x000fe4000f8e003f */
[----:B------:R-:W-:Y:S02]  /*1a9a0*/  UIADD3 UR16, UR7, 0x1, -UR10 ;  /* 0x0000000107107890 */ /* 0x000fe4000fffe80a */
[----:B------:R-:W-:-:S04]  /*1a9b0*/  @UP1 USHF.R.U32.HI UR4, URZ, UR17, UR21 ;  /* 0x000000113f041299 */ /* 0x000fc80008011615 */
[----:B------:R-:W-:-:S03]  /*1a9c0*/  UIADD3 UR20, UR4, UR16, URZ ;  /* 0x0000001004147290 */ /* 0x000fc6000fffe03f */
[----:B------:R-:W-:Y:S02]  /*1a9d0*/  ULDC UR4, c[0x0][0x324] ;  /* 0x0000c90000047ab9 */ /* 0x000fe40000000800 */
        /* <DEDUP_REMOVED lines=15> */
.L_x_475:
[----:B------:R-:W-:Y:S02]  /*1aad0*/  UMOV UR17, 0x1 ;  /* 0x0000000100117882 */ /* 0x000fe40000000000 */
[----:B------:R-:W-:Y:S02]  /*1aae0*/  ULDC UR16, c[0x0][0x32c] ;  /* 0x0000cb0000107ab9 */ /* 0x000fe40000000800 */
[----:B------:R-:W-:-:S03]  /*1aaf0*/  UISETP.NE.AND UP0, UPT, UR17, UR16, UPT ;  /* 0x000000101100728c */ /* 0x000fc6000bf05270 */
[----:B------:R-:W-:Y:S02]  /*1ab00*/  ULDC.64 UR16, c[0x0][0x330] ;  /* 0x0000cc0000107ab9 */ /* 0x000fe40000000a00 */
[----:B------:R-:W-:-:S07]  /*1ab10*/  UIMAD.WIDE.U32 UR22, UR20, UR16, URZ ;  /* 0x00000010141672a5 */ /* 0x000fce000f8e003f */
[----:B------:R-:W-:Y:S02]  /*1ab20*/  @UP0 UMOV UR21, UR23 ;  /* 0x0000001700150c82 */ /* 0x000fe40008000000 */
[----:B------:R-:W-:Y:S02]  /*1ab30*/  @UP0 USHF.R.U32.HI UR20, URZ, UR17, UR21 ;  /* 0x000000113f140299 */ /* 0x000fe40008011615 */
.L_x_476:
[----:B------:R-:W-:Y:S02]  /*1ab40*/  ULDC UR16, c[0x0][0x32c] ;  /* 0x0000cb0000107ab9 */ /* 0x000fe40000000800 */
[----:B------:R-:W-:-:S04]  /*1ab50*/  UIMAD UR16, UR20, UR16, URZ ;  /* 0x00000010141072a4 */ /* 0x000fc8000f8e023f */
[----:B------:R-:W-:-:S04]  /*1ab60*/  UISETP.LT.AND UP0, UPT, UR4, UR16, UPT ;  /* 0x000000100400728c */ /* 0x000fc8000bf01270 */
[----:B------:R-:W-:-:S04]  /*1ab70*/  USEL UR4, UR4, UR16, !UP0 ;  /* 0x0000001004047287 */ /* 0x000fc8000c000000 */
.L_x_474:
        /* <DEDUP_REMOVED lines=11> */
[----:B-1----:R-:W-:Y:S01]  /*1ac30*/  IMAD.MOV.U32 R0, RZ, RZ, R130 ;  /* 0x000000ffff007224 */ /* 0x002fe200078e0082 */
[----:B------:R-:W-:Y:S02]  /*1ac40*/  MOV R134, R128 ;  /* 0x0000008000867202 */ /* 0x000fe40000000f00 */
.L_x_480:
[----:B------:R-:W-:Y:S04]  /*1ac50*/  DEPBAR.LE SB0, 0x0 ;  /* 0x000080000000791a */ /* 0x000fe80000000000 */
[----:B------:R-:W-:Y:S01]  /*1ac60*/  BAR.SYNC.DEFER_BLOCKING 0x0 ;  /* 0x0000000000007b1d */ /* 0x000fe20000010000 */
[----:B------:R-:W-:Y:S06]  /*1ac70*/  UISETP.GT.AND UP0, UPT, UR18, UR19, UPT ;  /* 0x000000131200728c */ /* 0x000fec000bf04270 */
[----:B------:R-:W-:Y:S01]  /*1ac80*/  PLOP3.LUT P0, PT, PT, PT, UP0, 0x80, 0x0 ;  /* 0x000000000000781c */ /* 0x000fe20003f0f008 */
[----:B-----5:R1:W2:Y:S04]  /*1ac90*/  LDSM.16.M88.4 R96, [R223+0x6100] ;  /* 0x00610000df60783b */ /* 0x0202a80000000200 */
        /* <DEDUP_REMOVED lines=16> */
[----:B--234-:R-:W-:Y:S02]  /*1ada0*/  SHF.R.S32.HI R2, RZ, 0x1f, R236 ;  /* 0x0000001fff027819 */ /* 0x01cfe400000114ec */
[----:B------:R-:W-:Y:S03]  /*1adb0*/  SHF.R.S32.HI R5, RZ, 0x1f, R235 ;  /* 0x0000001fff057819 */ /* 0x000fe600000114eb */
[----:B------:R-:W-:Y:S02]  /*1adc0*/  IMAD R4, R2, c[0x0][0x208], RZ ;  /* 0x0000820002047a24 */ /* 0x000fe400078e02ff */
[C---:B------:R-:W-:Y:S04]  /*1add0*/  IMAD.WIDE.U32 R2, R236.reuse, c[0x0][0x208], RZ ;  /* 0x00008200ec027a25 */ /* 0x040fe800078e00ff */
[----:B------:R-:W-:Y:S04]  /*1ade0*/  IMAD R4, R236, c[0x0][0x20c], R4 ;  /* 0x00008300ec047a24 */ /* 0x000fe800078e0204 */
[----:B------:R-:W-:Y:S02]  /*1adf0*/  IMAD.IADD R3, R3, 0x1, R4 ;  /* 0x0000000103037824 */ /* 0x000fe400078e0204 */
[----:B------:R-:W-:Y:S02]  /*1ae00*/  IMAD R4, R5, c[0x0][0x218], RZ ;  /* 0x0000860005047a24 */ /* 0x000fe400078e02ff */
[C---:B------:R-:W-:Y:S04]  /*1ae10*/  IMAD.WIDE.U32 R2, R235.reuse, c[0x0][0x218], R2 ;  /* 0x00008600eb027a25 */ /* 0x040fe800078e0002 */
[----:B------:R-:W-:Y:S01]  /*1ae20*/  IMAD R4, R235, c[0x0][0x21c], R4 ;  /* 0x00008700eb047a24 */ /* 0x000fe200078e0204 */
[----:B------:R-:W-:Y:S04]  /*1ae30*/  IADD3 R2, P0, R2, UR46, RZ ;  /* 0x0000002e02027c10 */ /* 0x000fe8000ff1e0ff */
[----:B------:R-:W-:Y:S02]  /*1ae40*/  IADD3.X R4, R3, UR5, R4, P0, !PT ;  /* 0x0000000503047c10 */ /* 0x000fe400087fe404 */
[C---:B------:R-:W-:Y:S04]  /*1ae50*/  LEA R3, P0, R2.reuse, c[0x0][0x1f8], 0x1 ;  /* 0x00007e0002037a11 */ /* 0x040fe800078008ff */
[----:B------:R-:W-:Y:S01]  /*1ae60*/  LEA.HI.X R2, R2, c[0x0][0x1fc], R4, 0x1, P0 ;  /* 0x00007f0002027a11 */ /* 0x000fe200000f0c04 */
[----:B------:R-:W-:Y:S04]  /*1ae70*/  SHFL.IDX PT, R10, R3, 0x1, 0x181f ;  /* 0x00381f00030a7f89 */ /* 0x000fe800000e0000 */
[----:B------:R-:W2:Y:S04]  /*1ae80*/  SHFL.IDX PT, R4, R3, RZ, 0x181f ;  /* 0x00181fff03047589 */ /* 0x000ea800000e0000 */
[----:B------:R-:W-:Y:S04]  /*1ae90*/  SHFL.IDX PT, R5, R2, RZ, 0x181f ;  /* 0x00181fff02057589 */ /* 0x000fe800000e0000 */
        /* <DEDUP_REMOVED lines=8> */
[----:B------:R1:W1:Y:S01]  /*1af20*/  SHFL.IDX PT, R12, R2, 0x5, 0x181f ;  /* 0x00b81f00020c7f89 */ /* 0x00026200000e0000 */
[-C--:B--2---:R-:W-:Y:S02]  /*1af30*/  IADD3 R4, P0, R4, R234.reuse, RZ ;  /* 0x000000ea04047210 */ /* 0x084fe40007f1e0ff */
[-C--:B---3--:R-:W-:Y:S02]  /*1af40*/  IADD3 R8, P3, R8, R234.reuse, RZ ;  /* 0x000000ea08087210 */ /* 0x088fe40007f7e0ff */
[-C--:B----4-:R-:W-:Y:S01]  /*1af50*/  IADD3 R6, P2, R6, R234.reuse, RZ ;  /* 0x000000ea06067210 */ /* 0x090fe20007f5e0ff */
[--C-:B------:R-:W-:Y:S01]  /*1af60*/  IMAD.X R5, R5, 0x1, R233.reuse, P0 ;  /* 0x0000000105057824 */ /* 0x100fe200000e06e9 */
[-C--:B------:R-:W-:Y:S04]  /*1af70*/  IADD3 R10, P0, R10, R234.reuse, RZ ;  /* 0x000000ea0a0a7210 */ /* 0x080fe80007f1e0ff */
[----:B------:R2:W-:Y:S01]  /*1af80*/  LDGSTS.E.BYPASS.LTC128B.128 [R243], [R4.64], !P6 ;  /* 0x0000000004f37fae */ /* 0x0005e2000f101d4e */
[--C-:B------:R-:W-:Y:S02]  /*1af90*/  IMAD.X R11, R7, 0x1, R233.reuse, P0 ;  /* 0x00000001070b7824 */ /* 0x100fe400000e06e9 */
[--C-:B-----5:R-:W-:Y:S03]  /*1afa0*/  IMAD.X R7, R14, 0x1, R233.reuse, P2 ;  /* 0x000000010e077824 */ /* 0x120fe600010e06e9 */
[----:B------:R3:W-:Y:S01]  /*1afb0*/  LDGSTS.E.BYPASS.LTC128B.128 [R243+0x800], [R10.64], !P6 ;  /* 0x008000000af37fae */ /* 0x0007e2000f101d4e */
[-C--:B-1----:R-:W-:Y:S04]  /*1afc0*/  IADD3 R2, P0, R3, R234.reuse, RZ ;  /* 0x000000ea03027210 */ /* 0x082fe80007f1e0ff */
        /* <DEDUP_REMOVED lines=8> */
.L_x_478:
[-C--:B--234-:R-:W-:Y:S01]  /*1b050*/  HMMA.16816.F32 R4, R96, R16.reuse, RZ ;  /* 0x000000106004723c */ /* 0x09cfe200000018ff */
        /* <DEDUP_REMOVED lines=8> */
[-C--:B-1----:R-:W-:Y:S08]  /*1b0e0*/  HMMA.16816.F32 R20, R96, R32.reuse, RZ ;  /* 0x000000206014723c */ /* 0x082ff000000018ff */
        /* <DEDUP_REMOVED lines=119> */
[--C-:B------:R-:W-:Y:S01]  /*1b860*/  IMAD.MOV.U32 R2, RZ, RZ, R3.reuse ;  /* 0x000000ffff027224 */ /* 0x100fe200078e0003 */
[----:B------:R-:W-:Y:S04]  /*1b870*/  @P2 SHF.R.U32.HI R2, RZ, c[0x0][0x2c0], R128 ;  /* 0x0000b000ff022a19 */ /* 0x000fe80000011680 */
[C---:B---3--:R-:W-:Y:S04]  /*1b880*/  @!P1 IADD3 R129, P0, R2.reuse, R132, RZ ;  /* 0x0000008402819210 */ /* 0x048fe80007f1e0ff */
[----:B----4-:R-:W-:Y:S01]  /*1b890*/  @!P1 LEA.HI.X.SX32 R130, R2, R130, 0x1, P0 ;  /* 0x0000008202829211 */ /* 0x010fe200000f0eff */
[----:B------:R-:W-:Y:S01]  /*1b8a0*/  IMAD.MOV R2, RZ, RZ, -R2 ;  /* 0x000000ffff027224 */ /* 0x000fe200078e0a02 */
[C---:B------:R-:W-:Y:S03]  /*1b8b0*/  @!P1 LEA R128, P0, R129.reuse, c[0x0][0x2a0], 0x2 ;  /* 0x0000a80081809a11 */ /* 0x040fe600078010ff */
[----:B------:R-:W-:Y:S01]  /*1b8c0*/  IMAD R236, R2, c[0x0][0x2b8], R3 ;  /* 0x0000ae0002ec7a24 */ /* 0x000fe200078e0203 */
[----:B------:R-:W-:Y:S04]  /*1b8d0*/  @!P1 LEA.HI.X R129, R129, c[0x0][0x2a4], R130, 0x2, P0 ;  /* 0x0000a90081819a11 */ /* 0x000fe800000f1482 */
[----:B------:R-:W-:Y:S01]  /*1b8e0*/  SHF.R.S32.HI R2, RZ, 0x1f, R236 ;  /* 0x0000001fff027819 */ /* 0x000fe200000114ec */
[----:B------:R1:W2:Y:S04]  /*1b8f0*/  @!P1 LDG.E R235, [R128.64] ;  /* 0x0000000e80eb9981 */ /* 0x0002a8000c1e1900 */
[----:B-1----:R-:W-:Y:S02]  /*1b900*/  IMAD R128, R2, c[0x0][0x1e0], RZ ;  /* 0x0000780002807a24 */ /* 0x002fe400078e02ff */
[C---:B------:R-:W-:Y:S04]  /*1b910*/  IMAD.WIDE.U32 R2, R236.reuse, c[0x0][0x1e0], RZ ;  /* 0x00007800ec027a25 */ /* 0x040fe800078e00ff */
        /* <DEDUP_REMOVED lines=19> */
[----:B------:R-:W1:Y:S02]  /*1ba50*/  SHFL.IDX PT, R178, R2, 0x3, 0x181f ;  /* 0x00781f0002b27f89 */ /* 0x000e6400000e0000 */
[--C-:B--2---:R-:W-:Y:S01]  /*1ba60*/  IMAD.X R129, R129, 0x1, R233.reuse, P0 ;  /* 0x0000000181817824 */ /* 0x104fe200000e06e9 */
[-C--:B------:R-:W-:Y:S01]  /*1ba70*/  IADD3 R174, P0, R174, R234.reuse, RZ ;  /* 0x000000eaaeae7210 */ /* 0x080fe20007f1e0ff */
[----:B------:R-:W2:Y:S01]  /*1ba80*/  SHFL.IDX PT, R3, R3, 0x5, 0x181f ;  /* 0x00b81f0003037f89 */ /* 0x000ea200000e0000 */
[-C--:B---3--:R-:W-:Y:S03]  /*1ba90*/  IADD3 R172, P3, R172, R234.reuse, RZ ;  /* 0x000000eaacac7210 */ /* 0x088fe60007f7e0ff */
[----:B------:R3:W-:Y:S01]  /*1baa0*/  LDGSTS.E.BYPASS.LTC128B.128 [R237+0x3100], [R128.64], !P6 ;  /* 0x0310000080ed7fae */ /* 0x0007e2000f101d4e */
[--C-:B----4-:R-:W-:Y:S03]  /*1bab0*/  IMAD.X R175, R130, 0x1, R233.reuse, P0 ;  /* 0x0000000182af7824 */ /* 0x110fe600000e06e9 */
[----:B------:R-:W4:Y:S01]  /*1bac0*/  SHFL.IDX PT, R177, R2, 0x4, 0x181f ;  /* 0x00981f0002b17f89 */ /* 0x000f2200000e0000 */
[-C--:B-----5:R-:W-:Y:S03]  /*1bad0*/  IADD3 R132, P2, R132, R234.reuse, RZ ;  /* 0x000000ea84847210 */ /* 0x0a0fe60007f5e0ff */
[----:B------:R2:W5:Y:S01]  /*1bae0*/  SHFL.IDX PT, R176, R2, 0x5, 0x181f ;  /* 0x00b81f0002b07f89 */ /* 0x00056200000e0000 */
[--C-:B------:R-:W-:Y:S03]  /*1baf0*/  IMAD.X R173, R173, 0x1, R233.reuse, P3 ;  /* 0x00000001adad7824 */ /* 0x100fe600018e06e9 */
[----:B------:R5:W-:Y:S04]  /*1bb00*/  LDGSTS.E.BYPASS.LTC128B.128 [R237+0x3900], [R174.64], !P6 ;  /* 0x03900000aeed7fae */ /* 0x000be8000f101d4e */
[----:B------:R5:W-:Y:S01]  /*1bb10*/  LDGSTS.E.BYPASS.LTC128B.128 [R237+0x4100], [R172.64], !P6 ;  /* 0x04100000aced7fae */ /* 0x000be2000f101d4e */
[-C--:B---3--:R-:W-:Y:S01]  /*1bb20*/  IADD3 R128, P1, R133, R234.reuse, RZ ;  /* 0x000000ea85807210 */ /* 0x088fe20007f3e0ff */
[--C-:B-1----:R-:W-:Y:S01]  /*1bb30*/  IMAD.X R133, R178, 0x1, R233.reuse, P2 ;  /* 0x00000001b2857824 */ /* 0x102fe200010e06e9 */
[----:B--2---:R-:W-:Y:S03]  /*1bb40*/  IADD3 R2, P0, R3, R234, RZ ;  /* 0x000000ea03027210 */ /* 0x004fe60007f1e0ff */
[--C-:B----4-:R-:W-:Y:S01]  /*1bb50*/  IMAD.X R129, R177, 0x1, R233.reuse, P1 ;  /* 0x00000001b1817824 */ /* 0x110fe200008e06e9 */
[----:B------:R1:W-:Y:S01]  /*1bb60*/  LDGSTS.E.BYPASS.LTC128B.128 [R237+0x4900], [R132.64], !P6 ;  /* 0x0490000084ed7fae */ /* 0x0003e2000f101d4e */
[----:B-----5:R-:W-:Y:S03]  /*1bb70*/  IMAD.X R3, R176, 0x1, R233, P0 ;  /* 0x00000001b0037824 */ /* 0x020fe600000e06e9 */
[----:B------:R1:W-:Y:S04]  /*1bb80*/  LDGSTS.E.BYPASS.LTC128B.128 [R237+0x5100], [R128.64], !P6 ;  /* 0x0510000080ed7fae */ /* 0x0003e8000f101d4e */
[----:B------:R1:W-:Y:S02]  /*1bb90*/  LDGSTS.E.BYPASS.LTC128B.128 [R237+0x5900], [R2.64], !P6 ;  /* 0x0590000002ed7fae */ /* 0x0003e4000f101d4e */
.L_x_479:
[----:B------:R-:W-:Y:S01]  /*1bba0*/  FMNMX.FTZ R130, R4, R0, !PT ;  /* 0x0000000004827209 */ /* 0x000fe20007810000 */
[----:B------:R-:W-:Y:S01]  /*1bbb0*/  LDSM.16.MT88.4 R176, [R220+0x100] ;  /* 0x00010000dcb0783b */ /* 0x000fe20000004200 */
[----:B-1----:R-:W-:Y:S01]  /*1bbc0*/  FMNMX.FTZ R3, R6, R131, !PT ;  /* 0x0000008306037209 */ /* 0x002fe20007810000 */
[----:B------:R-:W-:Y:S01]  /*1bbd0*/  UISETP.GT.AND UP0, UPT, UR19, UR4, UPT ;  /* 0x000000041300728c */ /* 0x000fe2000bf04270 */
[----:B------:R-:W-:Y:S01]  /*1bbe0*/  FMNMX.FTZ R130, R5, R130, !PT ;  /* 0x0000008205827209 */ /* 0x000fe20007810000 */
[----:B------:R-:W-:Y:S01]  /*1bbf0*/  UIADD3 UR19, UR19, -0x1, URZ ;  /* 0xffffffff13137890 */ /* 0x000fe2000fffe03f */
[----:B------:R-:W-:Y:S02]  /*1bc00*/  FMNMX.FTZ R3, R7, R3, !PT ;  /* 0x0000000307037209 */ /* 0x000fe40007810000 */
[----:B------:R-:W-:Y:S01]  /*1bc10*/  FMNMX.FTZ R130, R16, R130, !PT ;  /* 0x0000008210827209 */ /* 0x000fe20007810000 */
[----:B------:R-:W2:Y:S01]  /*1bc20*/  LDL.LU R250, [R1+0x4] ;  /* 0x0000040001fa7983 */ /* 0x000ea20000300800 */
[----:B------:R-:W-:Y:S02]  /*1bc30*/  FMNMX.FTZ R3, R18, R3, !PT ;  /* 0x0000000312037209 */ /* 0x000fe40007810000 */
[----:B------:R-:W-:Y:S01]  /*1bc40*/  FMNMX.FTZ R130, R17, R130, !PT ;  /* 0x0000008211827209 */ /* 0x000fe20007810000 */
[----:B------:R-:W3:Y:S01]  /*1bc50*/  LDL.LU R249, [R1+0x8] ;  /* 0x0000080001f97983 */ /* 0x000ee20000300800 */
[----:B------:R-:W-:Y:S02]  /*1bc60*/  FMNMX.FTZ R3, R19, R3, !PT ;  /* 0x0000000313037209 */ /* 0x000fe40007810000 */
[----:B------:R-:W-:Y:S01]  /*1bc70*/  FMNMX.FTZ R130, R20, R130, !PT ;  /* 0x0000008214827209 */ /* 0x000fe20007810000 */
[----:B------:R-:W4:Y:S01]  /*1bc80*/  LDL.LU R248, [R1+0xc] ;  /* 0x00000c0001f87983 */ /* 0x000f220000300800 */
[----:B------:R-:W-:Y:S02]  /*1bc90*/  FMNMX.FTZ R2, R8, R134, !PT ;  /* 0x0000008608027209 */ /* 0x000fe40007810000 */
[----:B------:R-:W-:Y:S01]  /*1bca0*/  FMNMX.FTZ R130, R21, R130, !PT ;  /* 0x0000008215827209 */ /* 0x000fe20007810000 */
[----:B------:R-:W5:Y:S01]  /*1bcb0*/  LDL.LU R247, [R1+0x10] ;  /* 0x0000100001f77983 */ /* 0x000f620000300800 */
        /* <DEDUP_REMOVED lines=75> */
[----:B------:R-:W-:Y:S01]  /*1c170*/  PLOP3.LUT P0, PT, PT, PT, UP0, 0x80, 0x0 ;  /* 0x000000000000781c */ /* 0x000fe20003f0f008 */
[----:B------:R-:W1:Y:S01]  /*1c180*/  SHFL.BFLY PT, R132, R2, 0x2, 0x1f ;  /* 0x0c401f0002847f89 */ /* 0x000e6200000e0000 */
[----:B------:R-:W-:Y:S04]  /*1c190*/  FMNMX.FTZ R128, R47, R128, !PT ;  /* 0x000000802f807209 */ /* 0x000fe80007810000 */
[----:B------:R-:W-:Y:S04]  /*1c1a0*/  FMNMX.FTZ R128, R58, R128, !PT ;  /* 0x000000803a807209 */ /* 0x000fe80007810000 */
[----:B------:R-:W-:Y:S04]  /*1c1b0*/  FMNMX.FTZ R128, R59, R128, !PT ;  /* 0x000000803b807209 */ /* 0x000fe80007810000 */
[----:B------:R-:W-:Y:S04]  /*1c1c0*/  FMNMX.FTZ R128, R62, R128, !PT ;  /* 0x000000803e807209 */ /* 0x000fe80007810000 */
[----:B------:R-:W-:Y:S02]  /*1c1d0*/  FMNMX.FTZ R128, R63, R128, !PT ;  /* 0x000000803f807209 */ /* 0x000fe40007810000 */
[----:B-1----:R-:W-:Y:S02]  /*1c1e0*/  FMNMX.FTZ R130, R130, R133, !PT ;  /* 0x0000008582827209 */ /* 0x002fe40007810000 */
[----:B------:R-:W-:Y:S02]  /*1c1f0*/  FMNMX.FTZ R3, R3, R129, !PT ;  /* 0x0000008103037209 */ /* 0x000fe40007810000 */
[----:B------:R-:W-:Y:S01]  /*1c200*/  FMNMX.FTZ R129, R74, R128, !PT ;  /* 0x000000804a817209 */ /* 0x000fe20007810000 */
[----:B------:R-:W1:Y:S01]  /*1c210*/  SHFL.BFLY PT, R172, R130, 0x1, 0x1f ;  /* 0x0c201f0082ac7f89 */ /* 0x000e6200000e0000 */
[----:B------:R-:W-:Y:S02]  /*1c220*/  FMNMX.FTZ R128, R2, R132, !PT ;  /* 0x0000008402807209 */ /* 0x000fe40007810000 */
[----:B------:R-:W-:Y:S04]  /*1c230*/  FMNMX.FTZ R2, R75, R129, !PT ;  /* 0x000000814b027209 */ /* 0x000fe80007810000 */
[----:B------:R-:W-:Y:S01]  /*1c240*/  FMNMX.FTZ R2, R78, R2, !PT ;  /* 0x000000024e027209 */ /* 0x000fe20007810000 */
[----:B------:R-:W1:Y:S03]  /*1c250*/  SHFL.BFLY PT, R133, R3, 0x1, 0x1f ;  /* 0x0c201f0003857f89 */ /* 0x000e6600000e0000 */
[----:B------:R-:W-:Y:S04]  /*1c260*/  FMNMX.FTZ R2, R79, R2, !PT ;  /* 0x000000024f027209 */ /* 0x000fe80007810000 */
[----:B------:R-:W-:Y:S01]  /*1c270*/  FMNMX.FTZ R132, R90, R2, !PT ;  /* 0x000000025a847209 */ /* 0x000fe20007810000 */
[----:B------:R-:W1:Y:S02]  /*1c280*/  SHFL.BFLY PT, R173, R128, 0x1, 0x1f ;  /* 0x0c201f0080ad7f89 */ /* 0x000e6400000e0000 */
[----:B-1----:R-:W-:Y:S05]  /*1c290*/  FMNMX.FTZ R130, R130, R172, !PT ;  /* 0x000000ac82827209 */ /* 0x002fea0007810000 */
[C---:B------:R-:W-:Y:S02]  /*1c2a0*/  FMUL.FTZ R181, R130.reuse, c[0x0][0x2d0] ;  /* 0x0000b40082b57a20 */ /* 0x040fe40000410000 */
[----:B------:R-:W-:Y:S01]  /*1c2b0*/  FADD.FTZ R0, -R130, R0 ;  /* 0x0000000082007221 */ /* 0x000fe20000010100 */
[----:B------:R-:W-:Y:S01]  /*1c2c0*/  FMNMX.FTZ R129, R3, R133, !PT ;  /* 0x0000008503817209 */ /* 0x000fe20007810000 */
[--C-:B------:R-:W-:Y:S02]  /*1c2d0*/  FFMA.FTZ R48, R48, c[0x0][0x2d0], -R181.reuse ;  /* 0x0000b40030307a23 */ /* 0x100fe400000108b5 */
[--C-:B------:R-:W-:Y:S02]  /*1c2e0*/  FFMA.FTZ R49, R49, c[0x0][0x2d0], -R181.reuse ;  /* 0x0000b40031317a23 */ /* 0x100fe400000108b5 */
[----:B------:R-:W-:Y:S01]  /*1c2f0*/  MUFU.EX2 R189, R48 ;  /* 0x0000003000bd7308 */ /* 0x000fe20000000800 */
[--C-:B------:R-:W-:Y:S01]  /*1c300*/  FFMA.FTZ R52, R52, c[0x0][0x2d0], -R181.reuse ;  /* 0x0000b40034347a23 */ /* 0x100fe200000108b5 */
[----:B------:R-:W-:Y:S01]  /*1c310*/  FMNMX.FTZ R128, R128, R173, !PT ;  /* 0x000000ad80807209 */ /* 0x000fe20007810000 */
[--C-:B------:R-:W-:Y:S01]  /*1c320*/  FFMA.FTZ R53, R53, c[0x0][0x2d0], -R181.reuse ;  /* 0x0000b40035357a23 */ /* 0x100fe200000108b5 */
[----:B------:R-:W-:Y:S01]  /*1c330*/  LDSM.16.MT88.4 R172, [R217+0x100] ;  /* 0x00010000d9ac783b */ /* 0x000fe20000004200 */
[----:B------:R-:W-:Y:S02]  /*1c340*/  FMUL.FTZ R180, R129, c[0x0][0x2d0] ;  /* 0x0000b40081b47a20 */ /* 0x000fe40000410000 */
[--C-:B------:R-:W-:Y:S03]  /*1c350*/  FFMA.FTZ R16, R16, c[0x0][0x2d0], -R181.reuse ;  /* 0x0000b40010107a23 */ /* 0x100fe600000108b5 */
[----:B------:R-:W-:Y:S01]  /*1c360*/  MUFU.EX2 R187, R49 ;  /* 0x0000003100bb7308 */ /* 0x000fe20000000800 */
[----:B------:R-:W-:Y:S01]  /*1c370*/  FMUL.FTZ R2, R0, c[0x0][0x2d0] ;  /* 0x0000b40000027a20 */ /* 0x000fe20000410000 */
[----:B------:R-:W-:Y:S01]  /*1c380*/  FMNMX.FTZ R0, R91, R132, !PT ;  /* 0x000000845b007209 */ /* 0x000fe20007810000 */
[--C-:B------:R-:W-:Y:S02]  /*1c390*/  FFMA.FTZ R50, R50, c[0x0][0x2d0], -R180.reuse ;  /* 0x0000b40032327a23 */ /* 0x100fe400000108b4 */
[--C-:B------:R-:W-:Y:S01]  /*1c3a0*/  FFMA.FTZ R51, R51, c[0x0][0x2d0], -R180.reuse ;  /* 0x0000b40033337a23 */ /* 0x100fe200000108b4 */
[----:B------:R-:W-:Y:S01]  /*1c3b0*/  FMNMX.FTZ R0, R94, R0, !PT ;  /* 0x000000005e007209 */ /* 0x000fe20007810000 */
[--C-:B------:R-:W-:Y:S02]  /*1c3c0*/  FFMA.FTZ R54, R54, c[0x0][0x2d0], -R180.reuse ;  /* 0x0000b40036367a23 */ /* 0x100fe400000108b4 */
[--C-:B------:R-:W-:Y:S01]  /*1c3d0*/  FFMA.FTZ R55, R55, c[0x0][0x2d0], -R180.reuse ;  /* 0x0000b40037377a23 */ /* 0x100fe200000108b4 */
[----:B------:R1:W1:Y:S01]  /*1c3e0*/  MUFU.EX2 R133, R2 ;  /* 0x0000000200857308 */ /* 0x0002620000000800 */
[--C-:B------:R-:W-:Y:S01]  /*1c3f0*/  FFMA.FTZ R17, R17, c[0x0][0x2d0], -R181.reuse ;  /* 0x0000b40011117a23 */ /* 0x100fe200000108b5 */
[----:B------:R-:W-:Y:S01]  /*1c400*/  FMNMX.FTZ R0, R95, R0, !PT ;  /* 0x000000005f007209 */ /* 0x000fe20007810000 */
[--C-:B------:R-:W-:Y:S02]  /*1c410*/  FFMA.FTZ R18, R18, c[0x0][0x2d0], -R180.reuse ;  /* 0x0000b40012127a23 */ /* 0x100fe400000108b4 */
[--C-:B------:R-:W-:Y:S02]  /*1c420*/  FFMA.FTZ R19, R19, c[0x0][0x2d0], -R180.reuse ;  /* 0x0000b40013137a23 */ /* 0x100fe400000108b4 */
[--C-:B------:R-:W-:Y:S01]  /*1c430*/  FFMA.FTZ R64, R64, c[0x0][0x2d0], -R181.reuse ;  /* 0x0000b40040407a23 */ /* 0x100fe200000108b5 */
[----:B------:R-:W1:Y:S01]  /*1c440*/  SHFL.BFLY PT, R3, R0, 0x2, 0x1f ;  /* 0x0c401f0000037f89 */ /* 0x000e6200000e0000 */
        /* <DEDUP_REMOVED lines=11> */
[C---:B------:R-:W-:Y:S02]  /*1c500*/  FMUL.FTZ R104, R133.reuse, R104 ;  /* 0x0000006885687220 */ /* 0x040fe40000410000 */
[----:B------:R-:W-:Y:S01]  /*1c510*/  FMUL.FTZ R2, R2, c[0x0][0x2d0] ;  /* 0x0000b40002027a20 */ /* 0x000fe20000410000 */
[----:B------:R-:W-:Y:S01]  /*1c520*/  MUFU.EX2 R242, R18 ;  /* 0x0000001200f27308 */ /* 0x000fe20000000800 */
[C---:B------:R-:W-:Y:S01]  /*1c530*/  FMUL.FTZ R105, R133.reuse, R105 ;  /* 0x0000006985697220 */ /* 0x040fe20000410000 */
[----:B------:R-:W-:Y:S01]  /*1c540*/  FMNMX.FTZ R0, R0, R3, !PT ;  /* 0x0000000300007209 */ /* 0x000fe20007810000 */
[C---:B------:R-:W-:Y:S02]  /*1c550*/  FMUL.FTZ R112, R133.reuse, R112 ;  /* 0x0000007085707220 */ /* 0x040fe40000410000 */
[C---:B------:R-:W-:Y:S02]  /*1c560*/  FMUL.FTZ R16, R133.reuse, R148 ;  /* 0x0000009485107220 */ /* 0x040fe40000410000 */
[C---:B------:R-:W-:Y:S02]  /*1c570*/  FMUL.FTZ R113, R133.reuse, R113 ;  /* 0x0000007185717220 */ /* 0x040fe40000410000 */
[C---:B------:R-:W-:Y:S01]  /*1c580*/  FMUL.FTZ R116, R133.reuse, R116 ;  /* 0x0000007485747220 */ /* 0x040fe20000410000 */
[----:B------:R1:W1:Y:S01]  /*1c590*/  MUFU.EX2 R132, R2 ;  /* 0x0000000200847308 */ /* 0x0002620000000800 */
[----:B------:R-:W-:Y:S02]  /*1c5a0*/  FMUL.FTZ R117, R133, R117 ;  /* 0x0000007585757220 */ /* 0x000fe40000410000 */
[--C-:B------:R-:W-:Y:S02]  /*1c5b0*/  FFMA.FTZ R33, R33, c[0x0][0x2d0], -R181.reuse ;  /* 0x0000b40021217a23 */ /* 0x100fe400000108b5 */
[----:B------:R-:W-:Y:S02]  /*1c5c0*/  FMUL.FTZ R17, R133, R149 ;  /* 0x0000009585117220 */ /* 0x000fe40000410000 */
[--C-:B------:R-:W-:Y:S02]  /*1c5d0*/  FFMA.FTZ R34, R34, c[0x0][0x2d0], -R180.reuse ;  /* 0x0000b40022227a23 */ /* 0x100fe400000108b4 */
[--C-:B------:R-:W-:Y:S01]  /*1c5e0*/  FFMA.FTZ R35, R35, c[0x0][0x2d0], -R180.reuse ;  /* 0x0000b40023237a23 */ /* 0x100fe200000108b4 */
[----:B------:R2:W-:Y:S01]  /*1c5f0*/  MUFU.EX2 R241, R19 ;  /* 0x0000001300f17308 */ /* 0x0005e20000000800 */
[C---:B------:R-:W-:Y:S02]  /*1c600*/  FMUL.FTZ R100, R133.reuse, R100 ;  /* 0x0000006485647220 */ /* 0x040fe40000410000 */
[----:B------:R-:W-:Y:S02]  /*1c610*/  FMUL.FTZ R101, R133, R101 ;  /* 0x0000006585657220 */ /* 0x000fe40000410000 */
[--C-:B------:R-:W-:Y:S02]  /*1c620*/  FFMA.FTZ R36, R36, c[0x0][0x2d0], -R181.reuse ;  /* 0x0000b40024247a23 */ /* 0x100fe400000108b5 */
[--C-:B------:R-:W-:Y:S02]  /*1c630*/  FFMA.FTZ R37, R37, c[0x0][0x2d0], -R181.reuse ;  /* 0x0000b40025257a23 */ /* 0x100fe400000108b5 */
[--C-:B------:R-:W-:Y:S01]  /*1c640*/  FFMA.FTZ R38, R38, c[0x0][0x2d0], -R180.reuse ;  /* 0x0000b40026267a23 */ /* 0x100fe200000108b4 */
[----:B------:R3:W-:Y:S01]  /*1c650*/  MUFU.EX2 R209, R20 ;  /* 0x0000001400d17308 */ /* 0x0007e20000000800 */
[----:B------:R-:W-:Y:S02]  /*1c660*/  FFMA.FTZ R39, R39, c[0x0][0x2d0], -R180 ;  /* 0x0000b40027277a23 */ /* 0x000fe400000108b4 */
[--C-:B------:R-:W-:Y:S02]  /*1c670*/  FFMA.FTZ R97, R97, c[0x0][0x2d0], -R181.reuse ;  /* 0x0000b40061617a23 */ /* 0x100fe400000108b5 */
[----:B-1----:R-:W-:Y:S02]  /*1c680*/  FADD.FTZ R2, -R128, R134 ;  /* 0x0000008680027221 */ /* 0x002fe40000010100 */
[----:B------:R-:W-:Y:S02]  /*1c690*/  FMUL.FTZ R18, R132, R150 ;  /* 0x0000009684127220 */ /* 0x000fe40000410000 */
[----:B------:R-:W-:Y:S01]  /*1c6a0*/  FMUL.FTZ R2, R2, c[0x0][0x2d0] ;  /* 0x0000b40002027a20 */ /* 0x000fe20000410000 */
[----:B------:R1:W-:Y:S01]  /*1c6b0*/  MUFU.EX2 R212, R21 ;  /* 0x0000001500d47308 */ /* 0x0003e20000000800 */
[C---:B------:R-:W-:Y:S02]  /*1c6c0*/  FMUL.FTZ R106, R132.reuse, R106 ;  /* 0x0000006a846a7220 */ /* 0x040fe40000410000 */
[C---:B------:R-:W-:Y:S02]  /*1c6d0*/  FMUL.FTZ R107, R132.reuse, R107 ;  /* 0x0000006b846b7220 */ /* 0x040fe40000410000 */
[C---:B--2---:R-:W-:Y:S02]  /*1c6e0*/  FMUL.FTZ R19, R132.reuse, R151 ;  /* 0x0000009784137220 */ /* 0x044fe40000410000 */
[----:B------:R-:W-:Y:S01]  /*1c6f0*/  LDSM.16.MT88.4 R148, [R219+0x100] ;  /* 0x00010000db94783b */ /* 0x000fe20000004200 */
[C---:B------:R-:W-:Y:S02]  /*1c700*/  FMUL.FTZ R114, R132.reuse, R114 ;  /* 0x0000007284727220 */ /* 0x040fe40000410000 */
[----:B------:R2:W2:Y:S01]  /*1c710*/  MUFU.EX2 R131, R2 ;  /* 0x0000000200837308 */ /* 0x0004a20000000800 */
[C---:B------:R-:W-:Y:S02]  /*1c720*/  FMUL.FTZ R115, R132.reuse, R115 ;  /* 0x0000007384737220 */ /* 0x040fe40000410000 */
[C---:B------:R-:W-:Y:S02]  /*1c730*/  FMUL.FTZ R118, R132.reuse, R118 ;  /* 0x0000007684767220 */ /* 0x040fe40000410000 */
[C---:B------:R-:W-:Y:S02]  /*1c740*/  FMUL.FTZ R119, R132.reuse, R119 ;  /* 0x0000007784777220 */ /* 0x040fe40000410000 */
[----:B---3--:R-:W-:Y:S02]  /*1c750*/  FMUL.FTZ R20, R133, R152 ;  /* 0x0000009885147220 */ /* 0x008fe40000410000 */
[C---:B------:R-:W-:Y:S01]  /*1c760*/  FMUL.FTZ R102, R132.reuse, R102 ;  /* 0x0000006684667220 */ /* 0x040fe20000410000 */
[----:B------:R3:W-:Y:S01]  /*1c770*/  MUFU.EX2 R204, R22 ;  /* 0x0000001600cc7308 */ /* 0x0007e20000000800 */
[----:B------:R-:W-:Y:S02]  /*1c780*/  FMUL.FTZ R103, R132, R103 ;  /* 0x0000006784677220 */ /* 0x000fe40000410000 */
[--C-:B------:R-:W-:Y:S02]  /*1c790*/  FFMA.FTZ R99, R99, c[0x0][0x2d0], -R180.reuse ;  /* 0x0000b40063637a23 */ /* 0x100fe400000108b4 */
[----:B-1----:R-:W-:Y:S02]  /*1c7a0*/  FMUL.FTZ R21, R133, R153 ;  /* 0x0000009985157220 */ /* 0x002fe40000410000 */
[--C-:B------:R-:W-:Y:S02]  /*1c7b0*/  FFMA.FTZ R4, R4, c[0x0][0x2d0], -R181.reuse ;  /* 0x0000b40004047a23 */ /* 0x100fe400000108b5 */
[--C-:B------:R-:W-:Y:S01]  /*1c7c0*/  FFMA.FTZ R5, R5, c[0x0][0x2d0], -R181.reuse ;  /* 0x0000b40005057a23 */ /* 0x100fe200000108b5 */
[----:B------:R1:W-:Y:S01]  /*1c7d0*/  MUFU.EX2 R207, R23 ;  /* 0x0000001700cf7308 */ /* 0x0003e20000000800 */
[--C-:B------:R-:W-:Y:S02]  /*1c7e0*/  FFMA.FTZ R6, R6, c[0x0][0x2d0], -R180.reuse ;  /* 0x0000b40006067a23 */ /* 0x100fe400000108b4 */
[--C-:B------:R-:W-:Y:S01]  /*1c7f0*/  FFMA.FTZ R7, R7, c[0x0][0x2d0], -R180.reuse ;  /* 0x0000b40007077a23 */ /* 0x100fe200000108b4 */
[----:B--2---:R-:W2:Y:S01]  /*1c800*/  SHFL.BFLY PT, R2, R0, 0x1, 0x1f ;  /* 0x0c201f0000027f89 */ /* 0x004ea200000e0000 */
[C---:B------:R-:W-:Y:S02]  /*1c810*/  FMUL.FTZ R108, R131.reuse, R108 ;  /* 0x0000006c836c7220 */ /* 0x040fe40000410000 */
[C---:B------:R-:W-:Y:S02]  /*1c820*/  FMUL.FTZ R109, R131.reuse, R109 ;  /* 0x0000006d836d7220 */ /* 0x040fe40000410000 */
[C---:B------:R-:W-:Y:S01]  /*1c830*/  FMUL.FTZ R120, R131.reuse, R120 ;  /* 0x0000007883787220 */ /* 0x040fe20000410000 */
[----:B------:R4:W-:Y:S01]  /*1c840*/  MUFU.EX2 R239, R4 ;  /* 0x0000000400ef7308 */ /* 0x0009e20000000800 */
[C---:B------:R-:W-:Y:S02]  /*1c850*/  FMUL.FTZ R121, R131.reuse, R121 ;  /* 0x0000007983797220 */ /* 0x040fe40000410000 */
[C---:B------:R-:W-:Y:S02]  /*1c860*/  FMUL.FTZ R124, R131.reuse, R124 ;  /* 0x0000007c837c7220 */ /* 0x040fe40000410000 */
[----:B------:R-:W-:Y:S02]  /*1c870*/  FMUL.FTZ R125, R131, R125 ;  /* 0x0000007d837d7220 */ /* 0x000fe40000410000 */
[----:B---3--:R-:W-:Y:S02]  /*1c880*/  FMUL.FTZ R22, R132, R154 ;  /* 0x0000009a84167220 */ /* 0x008fe40000410000 */
[--C-:B------:R-:W-:Y:S01]  /*1c890*/  FFMA.FTZ R68, R68, c[0x0][0x2d0], -R181.reuse ;  /* 0x0000b40044447a23 */ /* 0x100fe200000108b5 */
[----:B------:R-:W3:Y:S01]  /*1c8a0*/  MUFU.EX2 R245, R5 ;  /* 0x0000000500f57308 */ /* 0x000ee20000000800 */
[--C-:B------:R-:W-:Y:S02]  /*1c8b0*/  FFMA.FTZ R69, R69, c[0x0][0x2d0], -R181.reuse ;  /* 0x0000b40045457a23 */ /* 0x100fe400000108b5 */
[--C-:B------:R-:W-:Y:S02]  /*1c8c0*/  FFMA.FTZ R70, R70, c[0x0][0x2d0], -R180.reuse ;  /* 0x0000b40046467a23 */ /* 0x100fe400000108b4 */
[----:B-1----:R-:W-:Y:S02]  /*1c8d0*/  FMUL.FTZ R23, R132, R155 ;  /* 0x0000009b84177220 */ /* 0x002fe40000410000 */
[----:B------:R-:W-:Y:S01]  /*1c8e0*/  FFMA.FTZ R71, R71, c[0x0][0x2d0], -R180 ;  /* 0x0000b40047477a23 */ /* 0x000fe200000108b4 */
[----:B--2---:R-:W-:Y:S01]  /*1c8f0*/  FMNMX.FTZ R3, R2, R0, !PT ;  /* 0x0000000002037209 */ /* 0x004fe20007810000 */
[--C-:B------:R-:W-:Y:S01]  /*1c900*/  FFMA.FTZ R80, R80, c[0x0][0x2d0], -R181.reuse ;  /* 0x0000b40050507a23 */ /* 0x100fe200000108b5 */
[----:B------:R-:W-:Y:S01]  /*1c910*/  MUFU.EX2 R215, R6 ;  /* 0x0000000600d77308 */ /* 0x000fe20000000800 */
[----:B------:R-:W-:Y:S02]  /*1c920*/  FFMA.FTZ R81, R81, c[0x0][0x2d0], -R181 ;  /* 0x0000b40051517a23 */ /* 0x000fe400000108b5 */
[C---:B------:R-:W-:Y:S02]  /*1c930*/  FADD.FTZ R0, -R3.reuse, R135 ;  /* 0x0000008703007221 */ /* 0x040fe40000010100 */
[----:B------:R-:W-:Y:S02]  /*1c940*/  FMUL.FTZ R135, R128, c[0x0][0x2d0] ;  /* 0x0000b40080877a20 */ /* 0x000fe40000410000 */
[----:B------:R-:W-:Y:S02]  /*1c950*/  FMUL.FTZ R2, R3, c[0x0][0x2d0] ;  /* 0x0000b40003027a20 */ /* 0x000fe40000410000 */
[--C-:B------:R-:W-:Y:S01]  /*1c960*/  FFMA.FTZ R44, R44, c[0x0][0x2d0], -R135.reuse ;  /* 0x0000b4002c2c7a23 */ /* 0x100fe20000010887 */
[----:B------:R-:W-:Y:S01]  /*1c970*/  MUFU.EX2 R240, R7 ;  /* 0x0000000700f07308 */ /* 0x000fe20000000800 */
[----:B------:R-:W-:Y:S02]  /*1c980*/  FMUL.FTZ R0, R0, c[0x0][0x2d0] ;  /* 0x0000b40000007a20 */ /* 0x000fe40000410000 */
[--C-:B------:R-:W-:Y:S02]  /*1c990*/  FFMA.FTZ R12, R12, c[0x0][0x2d0], -R135.reuse ;  /* 0x0000b4000c0c7a23 */ /* 0x100fe40000010887 */
[--C-:B------:R-:W-:Y:S02]  /*1c9a0*/  FFMA.FTZ R13, R13, c[0x0][0x2d0], -R135.reuse ;  /* 0x0000b4000d0d7a23 */ /* 0x100fe40000010887 */
[--C-:B------:R-:W-:Y:S02]  /*1c9b0*/  FFMA.FTZ R14, R14, c[0x0][0x2d0], -R2.reuse ;  /* 0x0000b4000e0e7a23 */ /* 0x100fe40000010802 */
[--C-:B------:R-:W-:Y:S01]  /*1c9c0*/  FFMA.FTZ R15, R15, c[0x0][0x2d0], -R2.reuse ;  /* 0x0000b4000f0f7a23 */ /* 0x100fe20000010802 */
[----:B------:R-:W1:Y:S01]  /*1c9d0*/  MUFU.EX2 R0, R0 ;  /* 0x0000000000007308 */ /* 0x000e620000000800 */
[--C-:B------:R-:W-:Y:S02]  /*1c9e0*/  FFMA.FTZ R8, R8, c[0x0][0x2d0], -R135.reuse ;  /* 0x0000b40008087a23 */ /* 0x100fe40000010887 */
        /* <DEDUP_REMOVED lines=12> */
[----:B----4-:R-:W-:Y:S01]  /*1cab0*/  FMUL.FTZ R4, R133, R136 ;  /* 0x0000008885047220 */ /* 0x010fe20000410000 */
[----:B---3--:R-:W-:Y:S01]  /*1cac0*/  F2FP.PACK_AB R136, R245, R239 ;  /* 0x000000eff588723e */ /* 0x008fe200000000ff */
[C---:B-1----:R-:W-:Y:S02]  /*1cad0*/  FMUL.FTZ R110, R0.reuse, R110 ;  /* 0x0000006e006e7220 */ /* 0x042fe40000410000 */
[C---:B------:R-:W-:Y:S02]  /*1cae0*/  FMUL.FTZ R111, R0.reuse, R111 ;  /* 0x0000006f006f7220 */ /* 0x040fe40000410000 */
[C---:B------:R-:W-:Y:S01]  /*1caf0*/  FMUL.FTZ R122, R0.reuse, R122 ;  /* 0x0000007a007a7220 */ /* 0x040fe20000410000 */
[----:B------:R1:W-:Y:S01]  /*1cb00*/  MUFU.EX2 R214, R12 ;  /* 0x0000000c00d67308 */ /* 0x0003e20000000800 */
[C---:B------:R-:W-:Y:S02]  /*1cb10*/  FMUL.FTZ R123, R0.reuse, R123 ;  /* 0x0000007b007b7220 */ /* 0x040fe40000410000 */
[C---:B------:R-:W-:Y:S02]  /*1cb20*/  FMUL.FTZ R126, R0.reuse, R126 ;  /* 0x0000007e007e7220 */ /* 0x040fe40000410000 */
[----:B------:R-:W-:Y:S02]  /*1cb30*/  FMUL.FTZ R127, R0, R127 ;  /* 0x0000007f007f7220 */ /* 0x000fe40000410000 */
[----:B------:R-:W-:Y:S01]  /*1cb40*/  FMUL.FTZ R5, R133, R137 ;  /* 0x0000008985057220 */ /* 0x000fe20000410000 */
[----:B------:R-:W-:Y:S01]  /*1cb50*/  F2FP.PACK_AB R137, R240, R215 ;  /* 0x000000d7f089723e */ /* 0x000fe200000000ff */
[----:B------:R-:W-:Y:S01]  /*1cb60*/  FMUL.FTZ R6, R132, R138 ;  /* 0x0000008a84067220 */ /* 0x000fe20000410000 */
[----:B------:R3:W4:Y:S01]  /*1cb70*/  MUFU.EX2 R238, R13 ;  /* 0x0000000d00ee7308 */ /* 0x0007220000000800 */
[----:B------:R-:W-:Y:S01]  /*1cb80*/  F2FP.PACK_AB R138, R246, R244 ;  /* 0x000000f4f68a723e */ /* 0x000fe200000000ff */
[----:B------:R-:W-:Y:S01]  /*1cb90*/  FMUL.FTZ R7, R132, R139 ;  /* 0x0000008b84077220 */ /* 0x000fe20000410000 */
[----:B------:R-:W-:Y:S01]  /*1cba0*/  F2FP.PACK_AB R139, R241, R242 ;  /* 0x000000f2f18b723e */ /* 0x000fe200000000ff */
[----:B--2---:R-:W-:Y:S01]  /*1cbb0*/  FMUL.FTZ R8, R131, R140 ;  /* 0x0000008c83087220 */ /* 0x004fe20000410000 */
[----:B------:R-:W-:Y:S01]  /*1cbc0*/  F2FP.PACK_AB R140, R213, R205 ;  /* 0x000000cdd58c723e */ /* 0x000fe200000000ff */
[----:B------:R-:W-:Y:S02]  /*1cbd0*/  FMUL.FTZ R9, R131, R141 ;  /* 0x0000008d83097220 */ /* 0x000fe40000410000 */
[--C-:B------:R-:W-:Y:S02]  /*1cbe0*/  FFMA.FTZ R25, R25, c[0x0][0x2d0], -R135.reuse ;  /* 0x0000b40019197a23 */ /* 0x100fe40000010887 */
[----:B------:R2:W-:Y:S01]  /*1cbf0*/  MUFU.EX2 R201, R10 ;  /* 0x0000000a00c97308 */ /* 0x0005e20000000800 */
[-C--:B------:R-:W-:Y:S05]  /*1cc00*/  HMMA.16816.F32 R4, R136, R172.reuse, R4 ;  /* 0x000000ac8804723c */ /* 0x080fea0000001804 */
[----:B-1----:R-:W-:Y:S02]  /*1cc10*/  FMUL.FTZ R12, R131, R144 ;  /* 0x00000090830c7220 */ /* 0x002fe40000410000 */
[--C-:B------:R-:W-:Y:S02]  /*1cc20*/  FFMA.FTZ R134, R27, c[0x0][0x2d0], -R2.reuse ;  /* 0x0000b4001b867a23 */ /* 0x100fe40000010802 */
[----:B------:R-:W1:Y:S03]  /*1cc30*/  MUFU.EX2 R203, R11 ;  /* 0x0000000b00cb7308 */ /* 0x000e660000000800 */
[----:B------:R-:W-:Y:S02]  /*1cc40*/  FMUL.FTZ R27, R0, R163 ;  /* 0x000000a3001b7220 */ /* 0x000fe40000410000 */
[----:B---3--:R-:W-:Y:S02]  /*1cc50*/  FMUL.FTZ R13, R131, R145 ;  /* 0x00000091830d7220 */ /* 0x008fe40000410000 */
[--C-:B------:R-:W-:Y:S02]  /*1cc60*/  FFMA.FTZ R28, R28, c[0x0][0x2d0], -R135.reuse ;  /* 0x0000b4001c1c7a23 */ /* 0x100fe40000010887 */
[--C-:B------:R-:W-:Y:S01]  /*1cc70*/  FFMA.FTZ R29, R29, c[0x0][0x2d0], -R135.reuse ;  /* 0x0000b4001d1d7a23 */ /* 0x100fe20000010887 */
[----:B------:R3:W-:Y:S01]  /*1cc80*/  MUFU.EX2 R206, R14 ;  /* 0x0000000e00ce7308 */ /* 0x0007e20000000800 */
[--C-:B------:R-:W-:Y:S02]  /*1cc90*/  FFMA.FTZ R24, R24, c[0x0][0x2d0], -R135.reuse ;  /* 0x0000b40018187a23 */ /* 0x100fe40000010887 */
[--C-:B------:R-:W-:Y:S02]  /*1cca0*/  FFMA.FTZ R26, R26, c[0x0][0x2d0], -R2.reuse ;  /* 0x0000b4001a1a7a23 */ /* 0x100fe40000010802 */
[----:B--2---:R-:W-:Y:S01]  /*1ccb0*/  FMUL.FTZ R10, R0, R142 ;  /* 0x0000008e000a7220 */ /* 0x004fe20000410000 */
[----:B----4-:R-:W-:Y:S01]  /*1ccc0*/  F2FP.PACK_AB R142, R238, R214 ;  /* 0x000000d6ee8e723e */ /* 0x010fe200000000ff */
[--C-:B------:R-:W-:Y:S02]  /*1ccd0*/  FFMA.FTZ R30, R30, c[0x0][0x2d0], -R2.reuse ;  /* 0x0000b4001e1e7a23 */ /* 0x100fe40000010802 */
[--C-:B------:R-:W-:Y:S01]  /*1cce0*/  FFMA.FTZ R40, R40, c[0x0][0x2d0], -R135.reuse ;  /* 0x0000b40028287a23 */ /* 0x100fe20000010887 */
[----:B------:R-:W2:Y:S01]  /*1ccf0*/  MUFU.EX2 R210, R15 ;  /* 0x0000000f00d27308 */ /* 0x000ea20000000800 */
        /* <DEDUP_REMOVED lines=11> */
[----:B------:R-:W-:Y:S01]  /*1cdb0*/  FFMA.FTZ R63, R63, c[0x0][0x2d0], -R2 ;  /* 0x0000b4003f3f7a23 */ /* 0x000fe20000010802 */
[----:B------:R3:W-:Y:S01]  /*1cdc0*/  MUFU.EX2 R211, R33 ;  /* 0x0000002100d37308 */ /* 0x0007e20000000800 */
[--C-:B------:R-:W-:Y:S02]  /*1cdd0*/  FFMA.FTZ R82, R82, c[0x0][0x2d0], -R180.reuse ;  /* 0x0000b40052527a23 */ /* 0x100fe400000108b4 */
[----:B------:R-:W-:Y:S01]  /*1cde0*/  FFMA.FTZ R83, R83, c[0x0][0x2d0], -R180 ;  /* 0x0000b40053537a23 */ /* 0x000fe200000108b4 */
[----:B--2---:R-:W-:Y:S01]  /*1cdf0*/  F2FP.PACK_AB R143, R210, R206 ;  /* 0x000000ced28f723e */ /* 0x004fe200000000ff */
[----:B------:R-:W-:Y:S02]  /*1ce00*/  FMUL.FTZ R15, R0, R147 ;  /* 0x00000093000f7220 */ /* 0x000fe40000410000 */
[----:B------:R-:W2:Y:S01]  /*1ce10*/  LDSM.16.MT88.4 R144, [R218+0x100] ;  /* 0x00010000da90783b */ /* 0x000ea20000004200 */
[--C-:B------:R-:W-:Y:S02]  /*1ce20*/  FFMA.FTZ R72, R72, c[0x0][0x2d0], -R135.reuse ;  /* 0x0000b40048487a23 */ /* 0x100fe40000010887 */
[----:B------:R-:W-:Y:S01]  /*1ce30*/  MUFU.EX2 R186, R50 ;  /* 0x0000003200ba7308 */ /* 0x000fe20000000800 */
[C---:B------:R-:W-:Y:S04]  /*1ce40*/  HMMA.16816.F32 R8, R140.reuse, R172, R8 ;  /* 0x000000ac8c08723c */ /* 0x040fe80000001808 */
[----:B-1----:R-:W-:Y:S02]  /*1ce50*/  FMUL.FTZ R32, R131, R156 ;  /* 0x0000009c83207220 */ /* 0x002fe40000410000 */
[--C-:B------:R-:W-:Y:S02]  /*1ce60*/  FFMA.FTZ R73, R73, c[0x0][0x2d0], -R135.reuse ;  /* 0x0000b40049497a23 */ /* 0x100fe40000010887 */
[-C--:B------:R-:W-:Y:S01]  /*1ce70*/  HMMA.16816.F32 R12, R140, R174.reuse, R12 ;  /* 0x000000ae8c0c723c */ /* 0x080fe2000000180c */
[----:B------:R1:W-:Y:S03]  /*1ce80*/  MUFU.EX2 R202, R34 ;  /* 0x0000002200ca7308 */ /* 0x0003e60000000800 */
[--C-:B------:R-:W-:Y:S02]  /*1ce90*/  FFMA.FTZ R74, R74, c[0x0][0x2d0], -R2.reuse ;  /* 0x0000b4004a4a7a23 */ /* 0x100fe40000010802 */
[----:B---3--:R-:W-:Y:S02]  /*1cea0*/  FMUL.FTZ R33, R131, R157 ;  /* 0x0000009d83217220 */ /* 0x008fe40000410000 */
[C---:B------:R-:W-:Y:S03]  /*1ceb0*/  HMMA.16816.F32 R16, R136.reuse, R174, R16 ;  /* 0x000000ae8810723c */ /* 0x040fe60000001810 */
[----:B------:R3:W-:Y:S01]  /*1cec0*/  MUFU.EX2 R200, R35 ;  /* 0x0000002300c87308 */ /* 0x0007e20000000800 */
[--C-:B------:R-:W-:Y:S02]  /*1ced0*/  FFMA.FTZ R75, R75, c[0x0][0x2d0], -R2.reuse ;  /* 0x0000b4004b4b7a23 */ /* 0x100fe40000010802 */
[--C-:B------:R-:W-:Y:S02]  /*1cee0*/  FFMA.FTZ R76, R76, c[0x0][0x2d0], -R135.reuse ;  /* 0x0000b4004c4c7a23 */ /* 0x100fe40000010887 */
[-C--:B------:R-:W-:Y:S04]  /*1cef0*/  HMMA.16816.F32 R20, R136, R176.reuse, R20 ;  /* 0x000000b08814723c */ /* 0x080fe80000001814 */
[----:B------:R-:W-:Y:S01]  /*1cf00*/  FFMA.FTZ R77, R77, c[0x0][0x2d0], -R135 ;  /* 0x0000b4004d4d7a23 */ /* 0x000fe20000010887 */
[----:B------:R4:W-:Y:S01]  /*1cf10*/  MUFU.EX2 R198, R25 ;  /* 0x0000001900c67308 */ /* 0x0009e20000000800 */
[--C-:B------:R-:W-:Y:S02]  /*1cf20*/  FFMA.FTZ R78, R78, c[0x0][0x2d0], -R2.reuse ;  /* 0x0000b4004e4e7a23 */ /* 0x100fe40000010802 */
[----:B------:R-:W-:Y:S04]  /*1cf30*/  FFMA.FTZ R79, R79, c[0x0][0x2d0], -R2 ;  /* 0x0000b4004f4f7a23 */ /* 0x000fe80000010802 */
[----:B-1----:R-:W-:Y:S02]  /*1cf40*/  FMUL.FTZ R34, R0, R158 ;  /* 0x0000009e00227220 */ /* 0x002fe40000410000 */
[--C-:B------:R-:W-:Y:S01]  /*1cf50*/  FFMA.FTZ R84, R84, c[0x0][0x2d0], -R181.reuse ;  /* 0x0000b40054547a23 */ /* 0x100fe200000108b5 */
[----:B------:R1:W-:Y:S01]  /*1cf60*/  MUFU.EX2 R199, R24 ;  /* 0x0000001800c77308 */ /* 0x0003e20000000800 */
[--C-:B------:R-:W-:Y:S02]  /*1cf70*/  FFMA.FTZ R85, R85, c[0x0][0x2d0], -R181.reuse ;  /* 0x0000b40055557a23 */ /* 0x100fe400000108b5 */
[--C-:B------:R-:W-:Y:S02]  /*1cf80*/  FFMA.FTZ R86, R86, c[0x0][0x2d0], -R180.reuse ;  /* 0x0000b40056567a23 */ /* 0x100fe400000108b4 */
[----:B---3--:R-:W-:Y:S02]  /*1cf90*/  FMUL.FTZ R35, R0, R159 ;  /* 0x0000009f00237220 */ /* 0x008fe40000410000 */
[--C-:B------:R-:W-:Y:S02]  /*1cfa0*/  FFMA.FTZ R87, R87, c[0x0][0x2d0], -R180.reuse ;  /* 0x0000b40057577a23 */ /* 0x100fe400000108b4 */
[----:B------:R-:W-:Y:S01]  /*1cfb0*/  FFMA.FTZ R96, R96, c[0x0][0x2d0], -R181 ;  /* 0x0000b40060607a23 */ /* 0x000fe200000108b5 */
[----:B------:R3:W2:Y:S01]  /*1cfc0*/  MUFU.EX2 R197, R26 ;  /* 0x0000001a00c57308 */ /* 0x0006a20000000800 */
[----:B------:R-:W-:Y:S01]  /*1cfd0*/  FFMA.FTZ R98, R98, c[0x0][0x2d0], -R180 ;  /* 0x0000b40062627a23 */ /* 0x000fe200000108b4 */
[C---:B------:R-:W-:Y:S04]  /*1cfe0*/  HMMA.16816.F32 R32, R140.reuse, R176, R32 ;  /* 0x000000b08c20723c */ /* 0x040fe80000001820 */
[----:B----4-:R-:W-:Y:S02]  /*1cff0*/  FMUL.FTZ R25, R131, R161 ;  /* 0x000000a183197220 */ /* 0x010fe40000410000 */
[--C-:B------:R-:W-:Y:S02]  /*1d000*/  FFMA.FTZ R90, R90, c[0x0][0x2d0], -R2.reuse ;  /* 0x0000b4005a5a7a23 */ /* 0x100fe40000010802 */
[----:B------:R4:W-:Y:S01]  /*1d010*/  MUFU.EX2 R196, R28 ;  /* 0x0000001c00c47308 */ /* 0x0009e20000000800 */
[--C-:B------:R-:W-:Y:S03]  /*1d020*/  FFMA.FTZ R91, R91, c[0x0][0x2d0], -R2.reuse ;  /* 0x0000b4005b5b7a23 */ /* 0x100fe60000010802 */
[----:B-1----:R-:W-:Y:S02]  /*1d030*/  FMUL.FTZ R24, R131, R160 ;  /* 0x000000a083187220 */ /* 0x002fe40000410000 */
[--C-:B------:R-:W-:Y:S02]  /*1d040*/  FFMA.FTZ R92, R92, c[0x0][0x2d0], -R135.reuse ;  /* 0x0000b4005c5c7a23 */ /* 0x100fe40000010887 */
[--C-:B------:R-:W-:Y:S02]  /*1d050*/  FFMA.FTZ R94, R94, c[0x0][0x2d0], -R2.reuse ;  /* 0x0000b4005e5e7a23 */ /* 0x100fe40000010802 */
[----:B------:R1:W1:Y:S01]  /*1d060*/  MUFU.EX2 R160, R134 ;  /* 0x0000008600a07308 */ /* 0x0002620000000800 */
[--C-:B------:R-:W-:Y:S02]  /*1d070*/  FFMA.FTZ R88, R88, c[0x0][0x2d0], -R135.reuse ;  /* 0x0000b40058587a23 */ /* 0x100fe40000010887 */
[----:B------:R-:W-:Y:S01]  /*1d080*/  FFMA.FTZ R89, R89, c[0x0][0x2d0], -R135 ;  /* 0x0000b40059597a23 */ /* 0x000fe20000010887 */
[----:B------:R-:W-:Y:S01]  /*1d090*/  MOV R135, R3 ;  /* 0x0000000300877202 */ /* 0x000fe20000000f00 */
[C---:B---3--:R-:W-:Y:S05]  /*1d0a0*/  FMUL.FTZ R26, R0.reuse, R162 ;  /* 0x000000a2001a7220 */ /* 0x048fea0000410000 */
[----:B------:R3:W-:Y:S02]  /*1d0b0*/  MUFU.EX2 R185, R51 ;  /* 0x0000003300b97308 */ /* 0x0007e40000000800 */
[-C--:B------:R-:W-:Y:S03]  /*1d0c0*/  HMMA.16816.F32 R24, R140, R178.reuse, R24 ;  /* 0x000000b28c18723c */ /* 0x080fe60000001818 */
[----:B----4-:R-:W-:Y:S05]  /*1d0d0*/  FMUL.FTZ R28, R131, R164 ;  /* 0x000000a4831c7220 */ /* 0x010fea0000410000 */
[C---:B------:R-:W-:Y:S01]  /*1d0e0*/  HMMA.16816.F32 R100, R136.reuse, R178, R100 ;  /* 0x000000b28864723c */ /* 0x040fe20000001864 */
[----:B------:R4:W-:Y:S03]  /*1d0f0*/  MUFU.EX2 R194, R30 ;  /* 0x0000001e00c27308 */ /* 0x0009e60000000800 */
[--C-:B-1----:R-:W-:Y:S02]  /*1d100*/  FFMA.FTZ R134, R31, c[0x0][0x2d0], -R2.reuse ;  /* 0x0000b4001f867a23 */ /* 0x102fe40000010802 */
[C---:B------:R-:W-:Y:S02]  /*1d110*/  FMUL.FTZ R31, R0.reuse, R167 ;  /* 0x000000a7001f7220 */ /* 0x040fe40000410000 */
[-C--:B--2---:R-:W-:Y:S03]  /*1d120*/  HMMA.16816.F32 R104, R136, R144.reuse, R104 ;  /* 0x000000908868723c */ /* 0x084fe60000001868 */
[----:B------:R1:W2:Y:S01]  /*1d130*/  MUFU.EX2 R195, R29 ;  /* 0x0000001d00c37308 */ /* 0x0002a20000000800 */
[----:B------:R-:W-:Y:S01]  /*1d140*/  FFMA.FTZ R2, R95, c[0x0][0x2d0], -R2 ;  /* 0x0000b4005f027a23 */ /* 0x000fe20000010802 */
[----:B---3--:R-:W-:Y:S03]  /*1d150*/  LDSM.16.MT88.4 R48, [R218+0x900] ;  /* 0x00090000da30783b */ /* 0x008fe60000004200 */
[C---:B------:R-:W-:Y:S05]  /*1d160*/  HMMA.16816.F32 R108, R140.reuse, R144, R108 ;  /* 0x000000908c6c723c */ /* 0x040fea000000186c */
[----:B------:R3:W-:Y:S01]  /*1d170*/  MUFU.EX2 R192, R36 ;  /* 0x0000002400c07308 */ /* 0x0007e20000000800 */
[C---:B----4-:R-:W-:Y:S02]  /*1d180*/  FMUL.FTZ R30, R0.reuse, R166 ;  /* 0x000000a6001e7220 */ /* 0x050fe40000410000 */
[----:B-----5:R-:W-:Y:S07]  /*1d190*/  FFMA.FTZ R0, R0, R247, R201 ;  /* 0x000000f700007223 */ /* 0x020fee00000100c9 */
[----:B------:R4:W-:Y:S01]  /*1d1a0*/  MUFU.EX2 R191, R37 ;  /* 0x0000002500bf7308 */ /* 0x0009e20000000800 */
[----:B------:R-:W-:Y:S02]  /*1d1b0*/  FADD.FTZ R0, R203, R0 ;  /* 0x00000000cb007221 */ /* 0x000fe40000010000 */
[C---:B-1----:R-:W-:Y:S02]  /*1d1c0*/  FMUL.FTZ R29, R131.reuse, R165 ;  /* 0x000000a5831d7220 */ /* 0x042fe40000410000 */
[----:B------:R-:W-:Y:S02]  /*1d1d0*/  FADD.FTZ R0, R206, R0 ;  /* 0x00000000ce007221 */ /* 0x000fe40000010000 */
[----:B------:R-:W-:Y:S03]  /*1d1e0*/  FFMA.FTZ R131, R131, R248, R205 ;  /* 0x000000f883837223 */ /* 0x000fe600000100cd */
[----:B------:R-:W-:Y:S01]  /*1d1f0*/  MUFU.EX2 R178, R44 ;  /* 0x0000002c00b27308 */ /* 0x000fe20000000800 */
[-C--:B------:R-:W-:Y:S03]  /*1d200*/  HMMA.16816.F32 R28, R140, R146.reuse, R28 ;  /* 0x000000928c1c723c */ /* 0x080fe6000000181c */
[----:B---3--:R-:W-:Y:S02]  /*1d210*/  FMUL.FTZ R36, R133, R168 ;  /* 0x000000a885247220 */ /* 0x008fe40000410000 */
[----:B------:R-:W-:Y:S03]  /*1d220*/  FADD.FTZ R0, R210, R0 ;  /* 0x00000000d2007221 */ /* 0x000fe60000010000 */
[C---:B------:R-:W-:Y:S01]  /*1d230*/  HMMA.16816.F32 R112, R136.reuse, R146, R112 ;  /* 0x000000928870723c */ /* 0x040fe20000001870 */
[----:B------:R1:W-:Y:S01]  /*1d240*/  MUFU.EX2 R190, R38 ;  /* 0x0000002600be7308 */ /* 0x0003e20000000800 */
[----:B------:R-:W3:Y:S02]  /*1d250*/  LDSM.16.MT88.4 R144, [R217+0x900] ;  /* 0x00090000d990783b */ /* 0x000ee40000004200 */
[----:B------:R-:W-:Y:S02]  /*1d260*/  FADD.FTZ R0, R197, R0 ;  /* 0x00000000c5007221 */ /* 0x000fe40000010000 */
[C---:B----4-:R-:W-:Y:S02]  /*1d270*/  FMUL.FTZ R37, R133.reuse, R169 ;  /* 0x000000a985257220 */ /* 0x050fe40000410000 */
[-C--:B------:R-:W-:Y:S03]  /*1d280*/  HMMA.16816.F32 R116, R136, R148.reuse, R116 ;  /* 0x000000948874723c */ /* 0x080fe60000001874 */
[----:B------:R4:W-:Y:S01]  /*1d290*/  MUFU.EX2 R188, R39 ;  /* 0x0000002700bc7308 */ /* 0x0009e20000000800 */
[----:B------:R-:W-:Y:S04]  /*1d2a0*/  FFMA.FTZ R133, R133, R250, R239 ;  /* 0x000000fa85857223 */ /* 0x000fe800000100ef */
[C---:B------:R-:W-:Y:S05]  /*1d2b0*/  HMMA.16816.F32 R120, R140.reuse, R148, R120 ;  /* 0x000000948c78723c */ /* 0x040fea0000001878 */
[----:B------:R-:W5:Y:S03]  /*1d2c0*/  MUFU.EX2 R193, R134 ;  /* 0x0000008600c17308 */ /* 0x000f660000000800 */
[-C--:B------:R-:W-:Y:S04]  /*1d2d0*/  HMMA.16816.F32 R124, R140, R150.reuse, R124 ;  /* 0x000000968c7c723c */ /* 0x080fe8000000187c */
[----:B-1----:R-:W-:Y:S03]  /*1d2e0*/  FMUL.FTZ R38, R132, R170 ;  /* 0x000000aa84267220 */ /* 0x002fe60000410000 */
[----:B------:R-:W-:Y:S01]  /*1d2f0*/  F2FP.PACK_AB R140, R198, R199 ;  /* 0x000000c7c68c723e */ /* 0x000fe200000000ff */
[----:B------:R-:W-:Y:S01]  /*1d300*/  MUFU.EX2 R177, R45 ;  /* 0x0000002d00b17308 */ /* 0x000fe20000000800 */
[----:B------:R-:W-:Y:S03]  /*1d310*/  F2FP.PACK_AB R141, R160, R197 ;  /* 0x000000c5a08d723e */ /* 0x000fe600000000ff */
[C---:B----4-:R-:W-:Y:S01]  /*1d320*/  FMUL.FTZ R39, R132.reuse, R171 ;  /* 0x000000ab84277220 */ /* 0x050fe20000410000 */
[----:B--2---:R-:W-:Y:S01]  /*1d330*/  F2FP.PACK_AB R142, R195, R196 ;  /* 0x000000c4c38e723e */ /* 0x004fe200000000ff */
[----:B------:R-:W-:Y:S04]  /*1d340*/  FFMA.FTZ R132, R132, R249, R215 ;  /* 0x000000f984847223 */ /* 0x000fe800000100d7 */
[----:B------:R-:W-:Y:S01]  /*1d350*/  MUFU.EX2 R167, R46 ;  /* 0x0000002e00a77308 */ /* 0x000fe20000000800 */
[----:B------:R-:W-:Y:S01]  /*1d360*/  HMMA.16816.F32 R36, R136, R150, R36 ;  /* 0x000000968824723c */ /* 0x000fe20000001824 */
[----:B------:R-:W1:Y:S03]  /*1d370*/  LDSM.16.MT88.4 R148, [R220+0x900] ;  /* 0x00090000dc94783b */ /* 0x000e660000004200 */
[----:B-----5:R-:W-:Y:S03]  /*1d380*/  F2FP.PACK_AB R143, R193, R194 ;  /* 0x000000c2c18f723e */ /* 0x020fe600000000ff */
[----:B------:R-:W-:Y:S02]  /*1d390*/  F2FP.PACK_AB R136, R212, R209 ;  /* 0x000000d1d488723e */ /* 0x000fe400000000ff */
[----:B------:R-:W-:Y:S01]  /*1d3a0*/  F2FP.PACK_AB R137, R207, R204 ;  /* 0x000000cccf89723e */ /* 0x000fe200000000ff */
[----:B------:R2:W-:Y:S02]  /*1d3b0*/  MUFU.EX2 R166, R47 ;  /* 0x0000002f00a67308 */ /* 0x0005e40000000800 */
[----:B------:R-:W-:Y:S02]  /*1d3c0*/  F2FP.PACK_AB R138, R211, R208 ;  /* 0x000000d0d38a723e */ /* 0x000fe400000000ff */
[----:B------:R-:W-:Y:S06]  /*1d3d0*/  F2FP.PACK_AB R139, R200, R202 ;  /* 0x000000cac88b723e */ /* 0x000fec00000000ff */
[----:B------:R-:W-:Y:S01]  /*1d3e0*/  MUFU.EX2 R165, R52 ;  /* 0x0000003400a57308 */ /* 0x000fe20000000800 */
[-C--:B---3--:R-:W-:Y:S08]  /*1d3f0*/  HMMA.16816.F32 R4, R136, R144.reuse, R4 ;  /* 0x000000908804723c */ /* 0x088ff00000001804 */
[C---:B------:R-:W-:Y:S01]  /*1d400*/  HMMA.16816.F32 R8, R140.reuse, R144, R8 ;  /* 0x000000908c08723c */ /* 0x040fe20000001808 */
[----:B------:R-:W-:Y:S01]  /*1d410*/  MUFU.EX2 R176, R53 ;  /* 0x0000003500b07308 */ /* 0x000fe20000000800 */
[----:B--2---:R-:W-:Y:S06]  /*1d420*/  LDSM.16.MT88.4 R44, [R217+0x1100] ;  /* 0x00110000d92c783b */ /* 0x004fec0000004200 */
[-C--:B------:R-:W-:Y:S03]  /*1d430*/  HMMA.16816.F32 R12, R140, R146.reuse, R12 ;  /* 0x000000928c0c723c */ /* 0x080fe6000000180c */
[----:B------:R-:W-:Y:S05]  /*1d440*/  MUFU.EX2 R164, R54 ;  /* 0x0000003600a47308 */ /* 0x000fea0000000800 */
[C---:B------:R-:W-:Y:S01]  /*1d450*/  HMMA.16816.F32 R16, R136.reuse, R146, R16 ;  /* 0x000000928810723c */ /* 0x040fe20000001810 */
[----:B------:R-:W2:Y:S04]  /*1d460*/  LDSM.16.MT88.4 R144, [R219+0x900] ;  /* 0x00090000db90783b */ /* 0x000ea80000004200 */
[----:B------:R3:W-:Y:S03]  /*1d470*/  MUFU.EX2 R175, R55 ;  /* 0x0000003700af7308 */ /* 0x0007e60000000800 */
[-C--:B-1----:R-:W-:Y:S07]  /*1d480*/  HMMA.16816.F32 R20, R136, R148.reuse, R20 ;  /* 0x000000948814723c */ /* 0x082fee0000001814 */
[----:B------:R1:W-:Y:S01]  /*1d490*/  MUFU.EX2 R184, R40 ;  /* 0x0000002800b87308 */ /* 0x0003e20000000800 */
[C---:B------:R-:W-:Y:S08]  /*1d4a0*/  HMMA.16816.F32 R32, R140.reuse, R148, R32 ;  /* 0x000000948c20723c */ /* 0x040ff00000001820 */
[-C--:B------:R-:W-:Y:S01]  /*1d4b0*/  HMMA.16816.F32 R24, R140, R150.reuse, R24 ;  /* 0x000000968c18723c */ /* 0x080fe20000001818 */
[----:B------:R4:W5:Y:S01]  /*1d4c0*/  MUFU.EX2 R183, R41 ;  /* 0x0000002900b77308 */ /* 0x0009620000000800 */
[----:B---3--:R-:W3:Y:S06]  /*1d4d0*/  LDSM.16.MT88.4 R52, [R220+0x1100] ;  /* 0x00110000dc34783b */ /* 0x008eec0000004200 */
[C---:B------:R-:W-:Y:S03]  /*1d4e0*/  HMMA.16816.F32 R100, R136.reuse, R150, R100 ;  /* 0x000000968864723c */ /* 0x040fe60000001864 */
[----:B------:R2:W-:Y:S01]  /*1d4f0*/  MUFU.EX2 R182, R42 ;  /* 0x0000002a00b67308 */ /* 0x0005e20000000800 */
[----:B------:R-:W-:Y:S01]  /*1d500*/  LDSM.16.MT88.4 R148, [R217+0x2900] ;  /* 0x00290000d994783b */ /* 0x000fe20000004200 */
[----:B-1----:R-:W-:Y:S03]  /*1d510*/  F2FP.PACK_AB R40, R191, R192 ;  /* 0x000000c0bf28723e */ /* 0x002fe600000000ff */
[-C--:B------:R-:W-:Y:S05]  /*1d520*/  HMMA.16816.F32 R104, R136, R48.reuse, R104 ;  /* 0x000000308868723c */ /* 0x080fea0000001868 */
[----:B------:R-:W1:Y:S03]  /*1d530*/  MUFU.EX2 R179, R43 ;  /* 0x0000002b00b37308 */ /* 0x000e660000000800 */
[C---:B------:R-:W-:Y:S04]  /*1d540*/  HMMA.16816.F32 R108, R140.reuse, R48, R108 ;  /* 0x000000308c6c723c */ /* 0x040fe8000000186c */
[----:B----4-:R-:W-:Y:S03]  /*1d550*/  F2FP.PACK_AB R41, R188, R190 ;  /* 0x000000bebc29723e */ /* 0x010fe600000000ff */
[----:B-----5:R-:W-:Y:S01]  /*1d560*/  F2FP.PACK_AB R48, R183, R184 ;  /* 0x000000b8b730723e */ /* 0x020fe200000000ff */
[-C--:B------:R-:W-:Y:S01]  /*1d570*/  HMMA.16816.F32 R28, R140, R50.reuse, R28 ;  /* 0x000000328c1c723c */ /* 0x080fe2000000181c */
[----:B------:R-:W-:Y:S03]  /*1d580*/  MUFU.EX2 R173, R64 ;  /* 0x0000004000ad7308 */ /* 0x000fe60000000800 */
[----:B--2---:R-:W-:Y:S04]  /*1d590*/  F2FP.PACK_AB R42, R187, R189 ;  /* 0x000000bdbb2a723e */ /* 0x004fe800000000ff */
[C---:B------:R-:W-:Y:S03]  /*1d5a0*/  HMMA.16816.F32 R112, R136.reuse, R50, R112 ;  /* 0x000000328870723c */ /* 0x040fe60000001870 */
[----:B------:R-:W-:Y:S01]  /*1d5b0*/  MUFU.EX2 R64, R58 ;  /* 0x0000003a00407308 */ /* 0x000fe20000000800 */
[----:B-1----:R-:W-:Y:S03]  /*1d5c0*/  F2FP.PACK_AB R49, R179, R182 ;  /* 0x000000b6b331723e */ /* 0x002fe600000000ff */
[----:B------:R-:W-:Y:S01]  /*1d5d0*/  F2FP.PACK_AB R50, R177, R178 ;  /* 0x000000b2b132723e */ /* 0x000fe200000000ff */
[-C--:B------:R-:W-:Y:S04]  /*1d5e0*/  HMMA.16816.F32 R116, R136, R144.reuse, R116 ;  /* 0x000000908874723c */ /* 0x080fe80000001874 */
[----:B------:R-:W-:Y:S01]  /*1d5f0*/  F2FP.PACK_AB R51, R166, R167 ;  /* 0x000000a7a633723e */ /* 0x000fe200000000ff */
[----:B------:R-:W-:Y:S01]  /*1d600*/  MUFU.EX2 R174, R65 ;  /* 0x0000004100ae7308 */ /* 0x000fe20000000800 */
[----:B------:R-:W-:Y:S02]  /*1d610*/  F2FP.PACK_AB R43, R185, R186 ;  /* 0x000000bab92b723e */ /* 0x000fe400000000ff */
[C---:B------:R-:W-:Y:S07]  /*1d620*/  HMMA.16816.F32 R120, R140.reuse, R144, R120 ;  /* 0x000000908c78723c */ /* 0x040fee0000001878 */
[----:B------:R-:W-:Y:S01]  /*1d630*/  MUFU.EX2 R65, R59 ;  /* 0x0000003b00417308 */ /* 0x000fe20000000800 */
[-C--:B------:R-:W-:Y:S08]  /*1d640*/  HMMA.16816.F32 R124, R140, R146.reuse, R124 ;  /* 0x000000928c7c723c */ /* 0x080ff0000000187c */
[----:B------:R-:W-:Y:S01]  /*1d650*/  HMMA.16816.F32 R36, R136, R146, R36 ;  /* 0x000000928824723c */ /* 0x000fe20000001824 */
[----:B------:R-:W1:Y:S01]  /*1d660*/  LDSM.16.MT88.4 R136, [R218+0x1100] ;  /* 0x00110000da88783b */ /* 0x000e620000004200 */
[----:B------:R-:W-:Y:S06]  /*1d670*/  MUFU.EX2 R134, R66 ;  /* 0x0000004200867308 */ /* 0x000fec0000000800 */
[-C--:B------:R-:W-:Y:S04]  /*1d680*/  HMMA.16816.F32 R4, R40, R44.reuse, R4 ;  /* 0x0000002c2804723c */ /* 0x080fe80000001804 */
[----:B------:R-:W-:Y:S04]  /*1d690*/  MUFU.EX2 R66, R56 ;  /* 0x0000003800427308 */ /* 0x000fe80000000800 */
[C---:B------:R-:W-:Y:S06]  /*1d6a0*/  HMMA.16816.F32 R8, R48.reuse, R44, R8 ;  /* 0x0000002c3008723c */ /* 0x040fec0000001808 */
[----:B------:R-:W-:Y:S02]  /*1d6b0*/  MUFU.EX2 R172, R67 ;  /* 0x0000004300ac7308 */ /* 0x000fe40000000800 */
[-C--:B------:R-:W-:Y:S08]  /*1d6c0*/  HMMA.16816.F32 R12, R48, R46.reuse, R12 ;  /* 0x0000002e300c723c */ /* 0x080ff0000000180c */
[C---:B------:R-:W-:Y:S01]  /*1d6d0*/  HMMA.16816.F32 R16, R40.reuse, R46, R16 ;  /* 0x0000002e2810723c */ /* 0x040fe20000001810 */
[----:B------:R-:W2:Y:S01]  /*1d6e0*/  LDSM.16.MT88.4 R44, [R219+0x1100] ;  /* 0x00110000db2c783b */ /* 0x000ea20000004200 */
[----:B------:R4:W5:Y:S06]  /*1d6f0*/  MUFU.EX2 R67, R57 ;  /* 0x0000003900437308 */ /* 0x00096c0000000800 */
[-C--:B---3--:R-:W-:Y:S04]  /*1d700*/  HMMA.16816.F32 R20, R40, R52.reuse, R20 ;  /* 0x000000342814723c */ /* 0x088fe80000001814 */
[----:B------:R-:W-:Y:S04]  /*1d710*/  MUFU.EX2 R97, R97 ;  /* 0x0000006100617308 */ /* 0x000fe80000000800 */
[C---:B------:R-:W-:Y:S06]  /*1d720*/  HMMA.16816.F32 R32, R48.reuse, R52, R32 ;  /* 0x000000343020723c */ /* 0x040fec0000001820 */
[----:B------:R-:W-:Y:S02]  /*1d730*/  MUFU.EX2 R99, R99 ;  /* 0x0000006300637308 */ /* 0x000fe40000000800 */
[-C--:B------:R-:W-:Y:S01]  /*1d740*/  HMMA.16816.F32 R24, R48, R54.reuse, R24 ;  /* 0x000000363018723c */ /* 0x080fe20000001818 */
[----:B----4-:R-:W-:Y:S07]  /*1d750*/  LDSM.16.MT88.4 R56, [R218+0x1900] ;  /* 0x00190000da38783b */ /* 0x010fee0000004200 */
[C---:B------:R-:W-:Y:S01]  /*1d760*/  HMMA.16816.F32 R100, R40.reuse, R54, R100 ;  /* 0x000000362864723c */ /* 0x040fe20000001864 */
[----:B------:R-:W-:Y:S01]  /*1d770*/  MUFU.EX2 R93, R93 ;  /* 0x0000005d005d7308 */ /* 0x000fe20000000800 */
[----:B------:R-:W3:Y:S06]  /*1d780*/  LDSM.16.MT88.4 R52, [R217+0x1900] ;  /* 0x00190000d934783b */ /* 0x000eec0000004200 */
[-C--:B-1----:R-:W-:Y:S03]  /*1d790*/  HMMA.16816.F32 R104, R40, R136.reuse, R104 ;  /* 0x000000882868723c */ /* 0x082fe60000001868 */
[----:B------:R-:W-:Y:S05]  /*1d7a0*/  MUFU.EX2 R60, R60 ;  /* 0x0000003c003c7308 */ /* 0x000fea0000000800 */
[C---:B------:R-:W-:Y:S05]  /*1d7b0*/  HMMA.16816.F32 R108, R48.reuse, R136, R108 ;  /* 0x00000088306c723c */ /* 0x040fea000000186c */
[----:B------:R-:W1:Y:S03]  /*1d7c0*/  MUFU.EX2 R61, R61 ;  /* 0x0000003d003d7308 */ /* 0x000e660000000800 */
[-C--:B------:R-:W-:Y:S07]  /*1d7d0*/  HMMA.16816.F32 R28, R48, R138.reuse, R28 ;  /* 0x0000008a301c723c */ /* 0x080fee000000181c */
[----:B------:R-:W-:Y:S01]  /*1d7e0*/  MUFU.EX2 R62, R62 ;  /* 0x0000003e003e7308 */ /* 0x000fe20000000800 */
[C---:B------:R-:W-:Y:S08]  /*1d7f0*/  HMMA.16816.F32 R112, R40.reuse, R138, R112 ;  /* 0x0000008a2870723c */ /* 0x040ff00000001870 */
[-C--:B--2---:R-:W-:Y:S01]  /*1d800*/  HMMA.16816.F32 R116, R40, R44.reuse, R116 ;  /* 0x0000002c2874723c */ /* 0x084fe20000001874 */
[----:B------:R-:W2:Y:S07]  /*1d810*/  MUFU.EX2 R63, R63 ;  /* 0x0000003f003f7308 */ /* 0x000eae0000000800 */
[C---:B------:R-:W-:Y:S03]  /*1d820*/  HMMA.16816.F32 R120, R48.reuse, R44, R120 ;  /* 0x0000002c3078723c */ /* 0x040fe60000001878 */
[----:B------:R-:W-:Y:S04]  /*1d830*/  MUFU.EX2 R68, R68 ;  /* 0x0000004400447308 */ /* 0x000fe80000000800 */
[----:B-----5:R-:W-:Y:S01]  /*1d840*/  F2FP.PACK_AB R44, R67, R66 ;  /* 0x00000042432c723e */ /* 0x020fe200000000ff */
[-C--:B------:R-:W-:Y:S01]  /*1d850*/  HMMA.16816.F32 R124, R48, R46.reuse, R124 ;  /* 0x0000002e307c723c */ /* 0x080fe2000000187c */
[----:B------:R-:W4:Y:S03]  /*1d860*/  LDSM.16.MT88.4 R48, [R220+0x1900] ;  /* 0x00190000dc30783b */ /* 0x000f260000004200 */
[----:B------:R-:W-:Y:S01]  /*1d870*/  F2FP.PACK_AB R45, R65, R64 ;  /* 0x00000040412d723e */ /* 0x000fe200000000ff */
[----:B------:R-:W-:Y:S03]  /*1d880*/  MUFU.EX2 R69, R69 ;  /* 0x0000004500457308 */ /* 0x000fe60000000800 */
[----:B------:R-:W-:Y:S07]  /*1d890*/  HMMA.16816.F32 R36, R40, R46, R36 ;  /* 0x0000002e2824723c */ /* 0x000fee0000001824 */
[----:B------:R-:W-:Y:S01]  /*1d8a0*/  F2FP.PACK_AB R40, R176, R165 ;  /* 0x000000a5b028723e */ /* 0x000fe200000000ff */
[----:B------:R-:W-:Y:S01]  /*1d8b0*/  MUFU.EX2 R70, R70 ;  /* 0x0000004600467308 */ /* 0x000fe20000000800 */
[----:B------:R-:W-:Y:S03]  /*1d8c0*/  F2FP.PACK_AB R41, R175, R164 ;  /* 0x000000a4af29723e */ /* 0x000fe600000000ff */
[----:B------:R-:W-:Y:S02]  /*1d8d0*/  F2FP.PACK_AB R42, R174, R173 ;  /* 0x000000adae2a723e */ /* 0x000fe400000000ff */
[----:B------:R-:W-:Y:S02]  /*1d8e0*/  F2FP.PACK_AB R43, R172, R134 ;  /* 0x00000086ac2b723e */ /* 0x000fe400000000ff */
[----:B-1----:R-:W-:Y:S02]  /*1d8f0*/  F2FP.PACK_AB R46, R61, R60 ;  /* 0x0000003c3d2e723e */ /* 0x002fe400000000ff */
[----:B--2---:R-:W-:Y:S01]  /*1d900*/  F2FP.PACK_AB R47, R63, R62 ;  /* 0x0000003e3f2f723e */ /* 0x004fe200000000ff */
[----:B------:R-:W-:Y:S02]  /*1d910*/  MUFU.EX2 R71, R71 ;  /* 0x0000004700477308 */ /* 0x000fe40000000800 */
[-C--:B---3--:R-:W-:Y:S08]  /*1d920*/  HMMA.16816.F32 R4, R40, R52.reuse, R4 ;  /* 0x000000342804723c */ /* 0x088ff00000001804 */
[C---:B------:R-:W-:Y:S01]  /*1d930*/  HMMA.16816.F32 R8, R44.reuse, R52, R8 ;  /* 0x000000342c08723c */ /* 0x040fe20000001808 */
[----:B------:R-:W-:Y:S07]  /*1d940*/  MUFU.EX2 R80, R80 ;  /* 0x0000005000507308 */ /* 0x000fee0000000800 */
[-C--:B------:R-:W-:Y:S03]  /*1d950*/  HMMA.16816.F32 R12, R44, R54.reuse, R12 ;  /* 0x000000362c0c723c */ /* 0x080fe6000000180c */
[----:B------:R-:W-:Y:S05]  /*1d960*/  MUFU.EX2 R81, R81 ;  /* 0x0000005100517308 */ /* 0x000fea0000000800 */
[C---:B------:R-:W-:Y:S01]  /*1d970*/  HMMA.16816.F32 R16, R40.reuse, R54, R16 ;  /* 0x000000362810723c */ /* 0x040fe20000001810 */
[----:B------:R-:W1:Y:S04]  /*1d980*/  LDSM.16.MT88.4 R52, [R219+0x1900] ;  /* 0x00190000db34783b */ /* 0x000e680000004200 */
[----:B------:R-:W-:Y:S03]  /*1d990*/  MUFU.EX2 R82, R82 ;  /* 0x0000005200527308 */ /* 0x000fe60000000800 */
[-C--:B----4-:R-:W-:Y:S07]  /*1d9a0*/  HMMA.16816.F32 R20, R40, R48.reuse, R20 ;  /* 0x000000302814723c */ /* 0x090fee0000001814 */
[----:B------:R-:W-:Y:S01]  /*1d9b0*/  MUFU.EX2 R83, R83 ;  /* 0x0000005300537308 */ /* 0x000fe20000000800 */
[C---:B------:R-:W-:Y:S08]  /*1d9c0*/  HMMA.16816.F32 R32, R44.reuse, R48, R32 ;  /* 0x000000302c20723c */ /* 0x040ff00000001820 */
[-C--:B------:R-:W-:Y:S01]  /*1d9d0*/  HMMA.16816.F32 R24, R44, R50.reuse, R24 ;  /* 0x000000322c18723c */ /* 0x080fe20000001818 */
[----:B------:R-:W-:Y:S07]  /*1d9e0*/  MUFU.EX2 R72, R72 ;  /* 0x0000004800487308 */ /* 0x000fee0000000800 */
[C---:B------:R-:W-:Y:S01]  /*1d9f0*/  HMMA.16816.F32 R100, R40.reuse, R50, R100 ;  /* 0x000000322864723c */ /* 0x040fe20000001864 */
[----:B------:R-:W2:Y:S02]  /*1da00*/  LDSM.16.MT88.4 R48, [R217+0x2100] ;  /* 0x00210000d930783b */ /* 0x000ea40000004200 */
[----:B------:R-:W3:Y:S05]  /*1da10*/  MUFU.EX2 R73, R73 ;  /* 0x0000004900497308 */ /* 0x000eea0000000800 */
[-C--:B------:R-:W-:Y:S05]  /*1da20*/  HMMA.16816.F32 R104, R40, R56.reuse, R104 ;  /* 0x000000382868723c */ /* 0x080fea0000001868 */
[----:B------:R-:W-:Y:S03]  /*1da30*/  MUFU.EX2 R74, R74 ;  /* 0x0000004a004a7308 */ /* 0x000fe60000000800 */
[C---:B------:R-:W-:Y:S07]  /*1da40*/  HMMA.16816.F32 R108, R44.reuse, R56, R108 ;  /* 0x000000382c6c723c */ /* 0x040fee000000186c */
[----:B------:R-:W4:Y:S01]  /*1da50*/  MUFU.EX2 R75, R75 ;  /* 0x0000004b004b7308 */ /* 0x000f220000000800 */
[-C--:B------:R-:W-:Y:S08]  /*1da60*/  HMMA.16816.F32 R28, R44, R58.reuse, R28 ;  /* 0x0000003a2c1c723c */ /* 0x080ff0000000181c */
[C---:B------:R-:W-:Y:S01]  /*1da70*/  HMMA.16816.F32 R112, R40.reuse, R58, R112 ;  /* 0x0000003a2870723c */ /* 0x040fe20000001870 */
[----:B------:R-:W-:Y:S01]  /*1da80*/  LDSM.16.MT88.4 R56, [R218+0x2100] ;  /* 0x00210000da38783b */ /* 0x000fe20000004200 */
[----:B------:R-:W-:Y:S06]  /*1da90*/  MUFU.EX2 R76, R76 ;  /* 0x0000004c004c7308 */ /* 0x000fec0000000800 */
[-C--:B-1----:R-:W-:Y:S04]  /*1daa0*/  HMMA.16816.F32 R116, R40, R52.reuse, R116 ;  /* 0x000000342874723c */ /* 0x082fe80000001874 */
[----:B------:R-:W1:Y:S04]  /*1dab0*/  MUFU.EX2 R77, R77 ;  /* 0x0000004d004d7308 */ /* 0x000e680000000800 */
[C---:B------:R-:W-:Y:S06]  /*1dac0*/  HMMA.16816.F32 R120, R44.reuse, R52, R120 ;  /* 0x000000342c78723c */ /* 0x040fec0000001878 */
[----:B------:R-:W-:Y:S02]  /*1dad0*/  MUFU.EX2 R78, R78 ;  /* 0x0000004e004e7308 */ /* 0x000fe40000000800 */
[-C--:B------:R-:W-:Y:S07]  /*1dae0*/  HMMA.16816.F32 R124, R44, R54.reuse, R124 ;  /* 0x000000362c7c723c */ /* 0x080fee000000187c */
[----:B---3--:R-:W-:Y:S01]  /*1daf0*/  F2FP.PACK_AB R44, R73, R72 ;  /* 0x00000048492c723e */ /* 0x008fe200000000ff */
[----:B------:R-:W-:Y:S01]  /*1db00*/  HMMA.16816.F32 R36, R40, R54, R36 ;  /* 0x000000362824723c */ /* 0x000fe20000001824 */
[----:B------:R-:W3:Y:S01]  /*1db10*/  MUFU.EX2 R79, R79 ;  /* 0x0000004f004f7308 */ /* 0x000ee20000000800 */
[----:B------:R-:W5:Y:S02]  /*1db20*/  LDSM.16.MT88.4 R52, [R220+0x2100] ;  /* 0x00210000dc34783b */ /* 0x000f640000004200 */
[----:B----4-:R-:W-:Y:S02]  /*1db30*/  F2FP.PACK_AB R45, R75, R74 ;  /* 0x0000004a4b2d723e */ /* 0x010fe400000000ff */
[----:B-1----:R-:W-:Y:S02]  /*1db40*/  F2FP.PACK_AB R46, R77, R76 ;  /* 0x0000004c4d2e723e */ /* 0x002fe400000000ff */
[----:B------:R-:W-:Y:S03]  /*1db50*/  F2FP.PACK_AB R40, R69, R68 ;  /* 0x000000444528723e */ /* 0x000fe600000000ff */
[----:B------:R-:W-:Y:S01]  /*1db60*/  MUFU.EX2 R84, R84 ;  /* 0x0000005400547308 */ /* 0x000fe20000000800 */
[----:B------:R-:W-:Y:S02]  /*1db70*/  F2FP.PACK_AB R41, R71, R70 ;  /* 0x000000464729723e */ /* 0x000fe400000000ff */
[----:B------:R-:W-:Y:S02]  /*1db80*/  F2FP.PACK_AB R42, R81, R80 ;  /* 0x00000050512a723e */ /* 0x000fe400000000ff */
[----:B------:R-:W-:Y:S05]  /*1db90*/  F2FP.PACK_AB R43, R83, R82 ;  /* 0x00000052532b723e */ /* 0x000fea00000000ff */
[----:B------:R-:W1:Y:S02]  /*1dba0*/  MUFU.EX2 R85, R85 ;  /* 0x0000005500557308 */ /* 0x000e640000000800 */
[-C--:B--2---:R-:W-:Y:S03]  /*1dbb0*/  HMMA.16816.F32 R4, R40, R48.reuse, R4 ;  /* 0x000000302804723c */ /* 0x084fe60000001804 */
[----:B---3--:R-:W-:Y:S05]  /*1dbc0*/  F2FP.PACK_AB R47, R79, R78 ;  /* 0x0000004e4f2f723e */ /* 0x008fea00000000ff */
[----:B------:R-:W-:Y:S02]  /*1dbd0*/  MUFU.EX2 R86, R86 ;  /* 0x0000005600567308 */ /* 0x000fe40000000800 */
[C---:B------:R-:W-:Y:S08]  /*1dbe0*/  HMMA.16816.F32 R8, R44.reuse, R48, R8 ;  /* 0x000000302c08723c */ /* 0x040ff00000001808 */
[-C--:B------:R-:W-:Y:S01]  /*1dbf0*/  HMMA.16816.F32 R12, R44, R50.reuse, R12 ;  /* 0x000000322c0c723c */ /* 0x080fe2000000180c */
[----:B------:R-:W2:Y:S03]  /*1dc00*/  MUFU.EX2 R87, R87 ;  /* 0x0000005700577308 */ /* 0x000ea60000000800 */
[----:B-1----:R-:W-:Y:S04]  /*1dc10*/  F2FP.PACK_AB R168, R85, R84 ;  /* 0x0000005455a8723e */ /* 0x002fe800000000ff */
[C---:B------:R-:W-:Y:S01]  /*1dc20*/  HMMA.16816.F32 R16, R40.reuse, R50, R16 ;  /* 0x000000322810723c */ /* 0x040fe20000001810 */
[----:B------:R-:W1:Y:S02]  /*1dc30*/  LDSM.16.MT88.4 R48, [R219+0x2100] ;  /* 0x00210000db30783b */ /* 0x000e640000004200 */
[----:B------:R-:W3:Y:S05]  /*1dc40*/  MUFU.EX2 R96, R96 ;  /* 0x0000006000607308 */ /* 0x000eea0000000800 */
[-C--:B-----5:R-:W-:Y:S05]  /*1dc50*/  HMMA.16816.F32 R20, R40, R52.reuse, R20 ;  /* 0x000000342814723c */ /* 0x0a0fea0000001814 */
[----:B------:R-:W4:Y:S03]  /*1dc60*/  MUFU.EX2 R98, R98 ;  /* 0x0000006200627308 */ /* 0x000f260000000800 */
[C---:B------:R-:W-:Y:S04]  /*1dc70*/  HMMA.16816.F32 R32, R44.reuse, R52, R32 ;  /* 0x000000342c20723c */ /* 0x040fe80000001820 */
[----:B--2---:R-:W-:Y:S03]  /*1dc80*/  F2FP.PACK_AB R169, R87, R86 ;  /* 0x0000005657a9723e */ /* 0x004fe600000000ff */
[----:B------:R-:W-:Y:S01]  /*1dc90*/  MUFU.EX2 R92, R92 ;  /* 0x0000005c005c7308 */ /* 0x000fe20000000800 */
[-C--:B------:R-:W-:Y:S04]  /*1dca0*/  HMMA.16816.F32 R24, R44, R54.reuse, R24 ;  /* 0x000000362c18723c */ /* 0x080fe80000001818 */
[----:B---3--:R-:W-:Y:S04]  /*1dcb0*/  F2FP.PACK_AB R170, R97, R96 ;  /* 0x0000006061aa723e */ /* 0x008fe800000000ff */
[C---:B------:R-:W-:Y:S01]  /*1dcc0*/  HMMA.16816.F32 R100, R40.reuse, R54, R100 ;  /* 0x000000362864723c */ /* 0x040fe20000001864 */
[----:B------:R-:W2:Y:S01]  /*1dcd0*/  LDSM.16.MT88.4 R52, [R220+0x2900] ;  /* 0x00290000dc34783b */ /* 0x000ea20000004200 */
[----:B------:R-:W-:Y:S02]  /*1dce0*/  MUFU.EX2 R94, R94 ;  /* 0x0000005e005e7308 */ /* 0x000fe40000000800 */
[----:B----4-:R-:W-:Y:S04]  /*1dcf0*/  F2FP.PACK_AB R171, R99, R98 ;  /* 0x0000006263ab723e */ /* 0x010fe800000000ff */
[-C--:B------:R-:W-:Y:S04]  /*1dd00*/  HMMA.16816.F32 R104, R40, R56.reuse, R104 ;  /* 0x000000382868723c */ /* 0x080fe80000001868 */
[----:B------:R-:W-:Y:S04]  /*1dd10*/  MUFU.EX2 R88, R88 ;  /* 0x0000005800587308 */ /* 0x000fe80000000800 */
[C---:B------:R-:W-:Y:S06]  /*1dd20*/  HMMA.16816.F32 R108, R44.reuse, R56, R108 ;  /* 0x000000382c6c723c */ /* 0x040fec000000186c */
[----:B------:R3:W-:Y:S02]  /*1dd30*/  MUFU.EX2 R56, R2 ;  /* 0x0000000200387308 */ /* 0x0007e40000000800 */
[-C--:B------:R-:W-:Y:S08]  /*1dd40*/  HMMA.16816.F32 R28, R44, R58.reuse, R28 ;  /* 0x0000003a2c1c723c */ /* 0x080ff0000000181c */
[C---:B------:R-:W-:Y:S01]  /*1dd50*/  HMMA.16816.F32 R112, R40.reuse, R58, R112 ;  /* 0x0000003a2870723c */ /* 0x040fe20000001870 */
[----:B------:R-:W4:Y:S07]  /*1dd60*/  MUFU.EX2 R89, R89 ;  /* 0x0000005900597308 */ /* 0x000f2e0000000800 */
[-C--:B-1----:R-:W-:Y:S03]  /*1dd70*/  HMMA.16816.F32 R116, R40, R48.reuse, R116 ;  /* 0x000000302874723c */ /* 0x082fe60000001874 */
[----:B------:R-:W-:Y:S01]  /*1dd80*/  MUFU.EX2 R90, R90 ;  /* 0x0000005a005a7308 */ /* 0x000fe20000000800 */
[----:B---3--:R-:W-:Y:S01]  /*1dd90*/  FADD.FTZ R2, R213, R131 ;  /* 0x00000083d5027221 */ /* 0x008fe20000010000 */
[----:B------:R-:W-:Y:S03]  /*1dda0*/  MOV R131, R129 ;  /* 0x0000008100837202 */ /* 0x000fe60000000f00 */
[C---:B------:R-:W-:Y:S04]  /*1ddb0*/  HMMA.16816.F32 R120, R44.reuse, R48, R120 ;  /* 0x000000302c78723c */ /* 0x040fe80000001878 */
[----:B------:R-:W-:Y:S01]  /*1ddc0*/  FADD.FTZ R2, R214, R2 ;  /* 0x00000002d6027221 */ /* 0x000fe20000010000 */
[----:B------:R-:W1:Y:S03]  /*1ddd0*/  MUFU.EX2 R91, R91 ;  /* 0x0000005b005b7308 */ /* 0x000e660000000800 */
[----:B------:R-:W-:Y:S01]  /*1dde0*/  FADD.FTZ R2, R238, R2 ;  /* 0x00000002ee027221 */ /* 0x000fe20000010000 */
[-C--:B------:R-:W-:Y:S03]  /*1ddf0*/  HMMA.16816.F32 R124, R44, R50.reuse, R124 ;  /* 0x000000322c7c723c */ /* 0x080fe6000000187c */
[----:B------:R-:W-:Y:S05]  /*1de00*/  FADD.FTZ R2, R199, R2 ;  /* 0x00000002c7027221 */ /* 0x000fea0000010000 */
[----:B------:R-:W-:Y:S07]  /*1de10*/  HMMA.16816.F32 R36, R40, R50, R36 ;  /* 0x000000322824723c */ /* 0x000fee0000001824 */
[----:B----4-:R-:W-:Y:S01]  /*1de20*/  F2FP.PACK_AB R40, R89, R88 ;  /* 0x000000585928723e */ /* 0x010fe200000000ff */
[-C--:B------:R-:W-:Y:S01]  /*1de30*/  HMMA.16816.F32 R136, R168, R148.reuse, R4 ;  /* 0x00000094a888723c */ /* 0x080fe20000001804 */
[----:B------:R-:W3:Y:S04]  /*1de40*/  LDSM.16.MT88.4 R4, [R218+0x2900] ;  /* 0x00290000da04783b */ /* 0x000ee80000004200 */
[----:B-1----:R-:W-:Y:S02]  /*1de50*/  F2FP.PACK_AB R41, R91, R90 ;  /* 0x0000005a5b29723e */ /* 0x002fe400000000ff */
[----:B------:R-:W-:Y:S02]  /*1de60*/  F2FP.PACK_AB R42, R93, R92 ;  /* 0x0000005c5d2a723e */ /* 0x000fe400000000ff */
[----:B------:R-:W-:Y:S07]  /*1de70*/  F2FP.PACK_AB R43, R56, R94 ;  /* 0x0000005e382b723e */ /* 0x000fee00000000ff */
        /* <DEDUP_REMOVED lines=25> */
[----:B------:R-:W1:Y:S01]  /*1e010*/  LDSM.16.MT88.4 R8, [R219+0x2900] ;  /* 0x00290000db08783b */ /* 0x000e620000004200 */
[----:B------:R-:W-:Y:S01]  /*1e020*/  FADD.FTZ R13, R195, R0 ;  /* 0x00000000c30d7221 */ /* 0x000fe20000010000 */
[-C--:B---3--:R-:W-:Y:S03]  /*1e030*/  HMMA.16816.F32 R104, R168, R4.reuse, R104 ;  /* 0x00000004a868723c */ /* 0x088fe60000001868 */
        /* <DEDUP_REMOVED lines=29> */
[-C--:B-1----:R-:W-:Y:S03]  /*1e210*/  HMMA.16816.F32 R116, R168, R8.reuse, R116 ;  /* 0x00000008a874723c */ /* 0x082fe60000001874 */
[----:B------:R-:W-:Y:S01]  /*1e220*/  FADD.FTZ R12, R134, R2 ;  /* 0x00000002860c7221 */ /* 0x000fe20000010000 */
[----:B------:R-:W-:Y:S01]  /*1e230*/  MOV R134, R128 ;  /* 0x0000008000867202 */ /* 0x000fe20000000f00 */
        /* <DEDUP_REMOVED lines=36> */
[----:B------:R-:W-:Y:S01]  /*1e480*/  STL [R1+0x4], R5 ;  /* 0x0000040501007387 */ /* 0x000fe20000100800 */
[----:B------:R-:W-:Y:S02]  /*1e490*/  FADD.FTZ R4, R99, R4 ;  /* 0x0000000463047221 */ /* 0x000fe40000010000 */
[----:B------:R-:W-:Y:S02]  /*1e4a0*/  FADD.FTZ R0, R91, R6 ;  /* 0x000000065b007221 */ /* 0x000fe40000010000 */
[----:B------:R-:W-:Y:S01]  /*1e4b0*/  FADD.FTZ R2, R93, R2 ;  /* 0x000000025d027221 */ /* 0x000fe20000010000 */
[----:B------:R-:W-:Y:S01]  /*1e4c0*/  STL [R1+0x8], R4 ;  /* 0x0000080401007387 */ /* 0x000fe20000100800 */
[----:B------:R-:W-:Y:S03]  /*1e4d0*/  FADD.FTZ R0, R94, R0 ;  /* 0x000000005e007221 */ /* 0x000fe60000010000 */
[----:B------:R-:W-:Y:S01]  /*1e4e0*/  STL [R1+0xc], R2 ;  /* 0x00000c0201007387 */ /* 0x000fe20000100800 */
[----:B------:R-:W-:Y:S05]  /*1e4f0*/  FADD.FTZ R0, R56, R0 ;  /* 0x0000000038007221 */ /* 0x000fea0000010000 */
[----:B------:R1:W-:Y:S02]  /*1e500*/  STL [R1+0x10], R0 ;  /* 0x0000100001007387 */ /* 0x0003e40000100800 */
[----:B-1----:R-:W-:Y:S01]  /*1e510*/  MOV R0, R130 ;  /* 0x0000008200007202 */ /* 0x002fe20000000f00 */
[----:B------:R-:W-:-:S05]  /*1e520*/  @P0 BRA `(.L_x_480) ;  /* 0xffffc72000000947 */ /* 0x000fca000383ffff */
.L_x_477:
        /* <DEDUP_REMOVED lines=9> */
.L_x_499:
[----:B------:R-:W-:Y:S04]  /*1e5c0*/  DEPBAR.LE SB0, 0x0 ;  /* 0x000080000000791a */ /* 0x000fe80000000000 */
[----:B------:R-:W-:Y:S01]  /*1e5d0*/  BAR.SYNC.DEFER_BLOCKING 0x0 ;  /* 0x0000000000007b1d */ /* 0x000fe20000010000 */
[----:B-1----:R-:W-:Y:S01]  /*1e5e0*/  IMAD.WIDE.U32 R2, R236, c[0x0][0x208], RZ ;  /* 0x00008200ec027a25 */ /* 0x002fe200078e00ff */
[----:B------:R-:W-:Y:S01]  /*1e5f0*/  SHF.R.S32.HI R0, RZ, 0x1f, R236 ;  /* 0x0000001fff007819 */ /* 0x000fe200000114ec */
[----:B------:R-:W-:Y:S04]  /*1e600*/  UISETP.GT.AND UP0, UPT, UR19, UR18, UPT ;  /* 0x000000121300728c */ /* 0x000fe8000bf04270 */
[----:B------:R-:W-:Y:S04]  /*1e610*/  IMAD R0, R0, c[0x0][0x208], RZ ;  /* 0x0000820000007a24 */ /* 0x000fe800078e02ff */
[----:B------:R-:W-:Y:S04]  /*1e620*/  IMAD R0, R236, c[0x0][0x20c], R0 ;  /* 0x00008300ec007a24 */ /* 0x000fe800078e0200 */
[----:B------:R-:W-:Y:S01]  /*1e630*/  IMAD.IADD R3, R3, 0x1, R0 ;  /* 0x0000000103037824 */ /* 0x000fe200078e0200 */
[----:B------:R-:W-:Y:S03]  /*1e640*/  SHF.R.S32.HI R0, RZ, 0x1f, R235 ;  /* 0x0000001fff007819 */ /* 0x000fe600000114eb */
[C---:B------:R-:W-:Y:S04]  /*1e650*/  IMAD.WIDE.U32 R2, R235.reuse, c[0x0][0x218], R2 ;  /* 0x00008600eb027a25 */ /* 0x040fe800078e0002 */
[----:B------:R-:W-:Y:S01]  /*1e660*/  IMAD R0, R0, c[0x0][0x218], RZ ;  /* 0x0000860000007a24 */ /* 0x000fe200078e02ff */
[----:B-----5:R-:W-:Y:S01]  /*1e670*/  LDSM.16.M88.4 R96, [R223+0x6100] ;  /* 0x00610000df60783b */ /* 0x020fe20000000200 */
        /* <DEDUP_REMOVED lines=8> */
[----:B------:R-:W4:Y:S06]  /*1e700*/  LDSM.16.M88.4 R48, [R216+0x4100] ;  /* 0x00410000d830783b */ /* 0x000f2c0000000200 */
        /* <DEDUP_REMOVED lines=11> */
[----:B------:R-:W-:Y:S05]  /*1e7c0*/  LDSM.16.M88.4 R192, [R228] ;  /* 0x00000000e4c0783b */ /* 0x000fea0000000200 */
[-C--:B---3--:R-:W-:Y:S01]  /*1e7d0*/  HMMA.16816.F32 R20, R96, R32.reuse, RZ ;  /* 0x000000206014723c */ /* 0x088fe200000018ff */
[----:B------:R-:W-:Y:S06]  /*1e7e0*/  SHFL.IDX PT, R201, R0, 0x5, 0x181f ;  /* 0x00b81f0000c97f89 */ /* 0x000fec00000e0000 */
[----:B------:R-:W-:Y:S01]  /*1e7f0*/  SHFL.IDX PT, R202, R2, 0x3, 0x181f ;  /* 0x00781f0002ca7f89 */ /* 0x000fe200000e0000 */
[C---:B------:R-:W-:Y:S05]  /*1e800*/  HMMA.16816.F32 R24, R92.reuse, R32, RZ ;  /* 0x000000205c18723c */ /* 0x040fea00000018ff */
[----:B------:R-:W-:Y:S03]  /*1e810*/  SHFL.IDX PT, R200, R2, 0x4, 0x181f ;  /* 0x00981f0002c87f89 */ /* 0x000fe600000e0000 */
[-C--:B------:R-:W-:Y:S03]  /*1e820*/  HMMA.16816.F32 R28, R92, R34.reuse, RZ ;  /* 0x000000225c1c723c */ /* 0x080fe600000018ff */
[----:B------:R-:W1:Y:S05]  /*1e830*/  SHFL.IDX PT, R128, R0, RZ, 0x181f ;  /* 0x00181fff00807589 */ /* 0x000e6a00000e0000 */
[C---:B------:R-:W-:Y:S01]  /*1e840*/  HMMA.16816.F32 R32, R96.reuse, R34, RZ ;  /* 0x000000226020723c */ /* 0x040fe200000018ff */
[----:B------:R-:W2:Y:S06]  /*1e850*/  SHFL.IDX PT, R129, R2, RZ, 0x181f ;  /* 0x00181fff02817589 */ /* 0x000eac00000e0000 */
[----:B------:R-:W-:Y:S01]  /*1e860*/  SHFL.IDX PT, R3, R0, 0x1, 0x181f ;  /* 0x00381f0000037f89 */ /* 0x000fe200000e0000 */
[-C--:B----4-:R-:W-:Y:S05]  /*1e870*/  HMMA.16816.F32 R36, R96, R48.reuse, RZ ;  /* 0x000000306024723c */ /* 0x090fea00000018ff */
[----:B------:R-:W-:Y:S03]  /*1e880*/  SHFL.IDX PT, R130, R2, 0x1, 0x181f ;  /* 0x00381f0002827f89 */ /* 0x000fe600000e0000 */
[C---:B------:R-:W-:Y:S03]  /*1e890*/  HMMA.16816.F32 R40, R92.reuse, R48, RZ ;  /* 0x000000305c28723c */ /* 0x040fe600000018ff */
[----:B------:R-:W-:Y:S01]  /*1e8a0*/  SHFL.IDX PT, R196, R0, 0x2, 0x181f ;  /* 0x00581f0000c47f89 */ /* 0x000fe200000e0000 */
[-C--:B-1----:R-:W-:Y:S04]  /*1e8b0*/  IADD3 R128, P1, R128, R234.reuse, RZ ;  /* 0x000000ea80807210 */ /* 0x082fe80007f3e0ff */
[-C--:B------:R-:W-:Y:S01]  /*1e8c0*/  HMMA.16816.F32 R44, R92, R50.reuse, RZ ;  /* 0x000000325c2c723c */ /* 0x080fe200000018ff */
[--C-:B--2---:R-:W-:Y:S01]  /*1e8d0*/  IMAD.X R129, R129, 0x1, R233.reuse, P1 ;  /* 0x0000000181817824 */ /* 0x104fe200008e06e9 */
[----:B------:R-:W1:Y:S06]  /*1e8e0*/  SHFL.IDX PT, R198, R0, 0x3, 0x181f ;  /* 0x00781f0000c67f89 */ /* 0x000e6c00000e0000 */
[C---:B------:R-:W-:Y:S01]  /*1e8f0*/  HMMA.16816.F32 R48, R96.reuse, R50, RZ ;  /* 0x000000326030723c */ /* 0x040fe200000018ff */
[----:B------:R-:W2:Y:S06]  /*1e900*/  SHFL.IDX PT, R135, R2, 0x2, 0x181f ;  /* 0x00581f0002877f89 */ /* 0x000eac00000e0000 */
[----:B------:R-:W-:Y:S01]  /*1e910*/  SHFL.IDX PT, R199, R0, 0x4, 0x181f ;  /* 0x00981f0000c77f89 */ /* 0x000fe200000e0000 */
[-C--:B------:R-:W-:Y:S05]  /*1e920*/  HMMA.16816.F32 R52, R96, R64.reuse, RZ ;  /* 0x000000406034723c */ /* 0x080fea00000018ff */
[----:B------:R3:W-:Y:S03]  /*1e930*/  SHFL.IDX PT, R0, R2, 0x5, 0x181f ;  /* 0x00b81f0002007f89 */ /* 0x0007e600000e0000 */
[C---:B------:R-:W-:Y:S04]  /*1e940*/  HMMA.16816.F32 R56, R92.reuse, R64, RZ ;  /* 0x000000405c38723c */ /* 0x040fe800000018ff */
[-C--:B-1----:R-:W-:Y:S04]  /*1e950*/  IADD3 R198, P2, R198, R234.reuse, RZ ;  /* 0x000000eac6c67210 */ /* 0x082fe80007f5e0ff */
[-C--:B------:R-:W-:Y:S08]  /*1e960*/  HMMA.16816.F32 R60, R92, R66.reuse, RZ ;  /* 0x000000425c3c723c */ /* 0x080ff000000018ff */
[C---:B------:R-:W-:Y:S04]  /*1e970*/  HMMA.16816.F32 R64, R96.reuse, R66, RZ ;  /* 0x000000426040723c */ /* 0x040fe800000018ff */
[-C--:B---3--:R-:W-:Y:S04]  /*1e980*/  IADD3 R2, P0, R3, R234.reuse, RZ ;  /* 0x000000ea03027210 */ /* 0x088fe80007f1e0ff */
[-C--:B------:R-:W-:Y:S01]  /*1e990*/  HMMA.16816.F32 R68, R96, R80.reuse, RZ ;  /* 0x000000506044723c */ /* 0x080fe200000018ff */
[--C-:B------:R-:W-:Y:S03]  /*1e9a0*/  IMAD.X R3, R130, 0x1, R233.reuse, P0 ;  /* 0x0000000182037824 */ /* 0x100fe600000e06e9 */
[-C--:B------:R-:W-:Y:S04]  /*1e9b0*/  IADD3 R196, P0, R196, R234.reuse, RZ ;  /* 0x000000eac4c47210 */ /* 0x080fe80007f1e0ff */
[C---:B------:R-:W-:Y:S04]  /*1e9c0*/  HMMA.16816.F32 R72, R92.reuse, R80, RZ ;  /* 0x000000505c48723c */ /* 0x040fe800000018ff */
[--C-:B--2---:R-:W-:Y:S04]  /*1e9d0*/  IMAD.X R197, R135, 0x1, R233.reuse, P0 ;  /* 0x0000000187c57824 */ /* 0x104fe800000e06e9 */
        /* <DEDUP_REMOVED lines=23> */
[C---:B------:R-:W-:Y:S03]  /*1eb50*/  HMMA.16816.F32 R40, R184.reuse, R172, R40 ;  /* 0x000000acb828723c */ /* 0x040fe60000001828 */
[----:B------:R3:W-:Y:S05]  /*1eb60*/  LDGSTS.E.BYPASS.LTC128B.128 [R243+0x1000], [R196.64], !P6 ;  /* 0x01000000c4f37fae */ /* 0x0007ea000f101d4e */
[-C--:B------:R-:W-:Y:S08]  /*1eb70*/  HMMA.16816.F32 R44, R184, R174.reuse, R44 ;  /* 0x000000aeb82c723c */ /* 0x080ff0000000182c */
[C---:B------:R-:W-:Y:S04]  /*1eb80*/  HMMA.16816.F32 R48, R176.reuse, R174, R48 ;  /* 0x000000aeb030723c */ /* 0x040fe80000001830 */
[-C--:B----4-:R-:W-:Y:S01]  /*1eb90*/  IADD3 R128, P1, R199, R234.reuse, RZ ;  /* 0x000000eac7807210 */ /* 0x090fe20007f3e0ff */
[--C-:B------:R-:W-:Y:S03]  /*1eba0*/  IMAD.X R199, R202, 0x1, R233.reuse, P2 ;  /* 0x00000001cac77824 */ /* 0x100fe600010e06e9 */
[-C--:B--2---:R-:W-:Y:S02]  /*1ebb0*/  HMMA.16816.F32 R52, R176, R180.reuse, R52 ;  /* 0x000000b4b034723c */ /* 0x084fe40000001834 */
[----:B------:R2:W-:Y:S02]  /*1ebc0*/  LDGSTS.E.BYPASS.LTC128B.128 [R243+0x1800], [R198.64], !P6 ;  /* 0x01800000c6f37fae */ /* 0x0005e4000f101d4e */
[--C-:B------:R-:W-:Y:S01]  /*1ebd0*/  IMAD.X R129, R200, 0x1, R233.reuse, P1 ;  /* 0x00000001c8817824 */ /* 0x100fe200008e06e9 */
[----:B-1----:R-:W-:Y:S03]  /*1ebe0*/  IADD3 R2, P0, R201, R234, RZ ;  /* 0x000000eac9027210 */ /* 0x002fe60007f1e0ff */
[C---:B------:R-:W-:Y:S01]  /*1ebf0*/  HMMA.16816.F32 R56, R184.reuse, R180, R56 ;  /* 0x000000b4b838723c */ /* 0x040fe20000001838 */
[----:B------:R1:W-:Y:S03]  /*1ec00*/  LDGSTS.E.BYPASS.LTC128B.128 [R243+0x2000], [R128.64], !P6 ;  /* 0x0200000080f37fae */ /* 0x0003e6000f101d4e */
[----:B------:R-:W-:Y:S01]  /*1ec10*/  IMAD.X R3, R0, 0x1, R233, P0 ;  /* 0x0000000100037824 */ /* 0x000fe200000e06e9 */
[----:B------:R-:W-:Y:S03]  /*1ec20*/  PLOP3.LUT P0, PT, PT, PT, UP0, 0x80, 0x0 ;  /* 0x000000000000781c */ /* 0x000fe60003f0f008 */
[-C--:B------:R-:W-:Y:S01]  /*1ec30*/  HMMA.16816.F32 R60, R184, R182.reuse, R60 ;  /* 0x000000b6b83c723c */ /* 0x080fe2000000183c */
[----:B------:R1:W-:Y:S06]  /*1ec40*/  LDGSTS.E.BYPASS.LTC128B.128 [R243+0x2800], [R2.64], !P6 ;  /* 0x0280000002f37fae */ /* 0x0003ec000f101d4e */
[----:B------:R-:W-:Y:S01]  /*1ec50*/  LDSM.16.M88.4 R172, [R222+0x3100] ;  /* 0x00310000deac783b */ /* 0x000fe20000000200 */
[C---:B------:R-:W-:Y:S05]  /*1ec60*/  HMMA.16816.F32 R64, R176.reuse, R182, R64 ;  /* 0x000000b6b040723c */ /* 0x040fea0000001840 */
[----:B------:R-:W0:Y:S03]  /*1ec70*/  LDGDEPBAR ;  /* 0x00000000000079af */ /* 0x000e260000000000 */
[-C--:B---3--:R-:W-:Y:S03]  /*1ec80*/  HMMA.16816.F32 R68, R176, R188.reuse, R68 ;  /* 0x000000bcb044723c */ /* 0x088fe60000001844 */
[----:B--2---:R-:W2:Y:S05]  /*1ec90*/  LDSM.16.M88.4 R196, [R224+0x6100] ;  /* 0x00610000e0c4783b */ /* 0x004eaa0000000200 */
[C---:B------:R-:W-:Y:S01]  /*1eca0*/  HMMA.16816.F32 R72, R184.reuse, R188, R72 ;  /* 0x000000bcb848723c */ /* 0x040fe20000001848 */
[----:B------:R-:W3:Y:S06]  /*1ecb0*/  LDSM.16.M88.4 R200, [R224+0x8100] ;  /* 0x00810000e0c8783b */ /* 0x000eec0000000200 */
[----:B------:R-:W4:Y:S01]  /*1ecc0*/  LDSM.16.M88.4 R204, [R222+0x3900] ;  /* 0x00390000decc783b */ /* 0x000f220000000200 */
[-C--:B------:R-:W-:Y:S05]  /*1ecd0*/  HMMA.16816.F32 R76, R184, R190.reuse, R76 ;  /* 0x000000beb84c723c */ /* 0x080fea000000184c */
[----:B------:R-:W1:Y:S03]  /*1ece0*/  LDSM.16.M88.4 R208, [R222+0x4100] ;  /* 0x00410000ded0783b */ /* 0x000e660000000200 */
[C---:B------:R-:W-:Y:S03]  /*1ecf0*/  HMMA.16816.F32 R80, R176.reuse, R190, R80 ;  /* 0x000000beb050723c */ /* 0x040fe60000001850 */
[----:B------:R-:W1:Y:S05]  /*1ed00*/  LDSM.16.M88.4 R212, [R222+0x4900] ;  /* 0x00490000ded4783b */ /* 0x000e6a0000000200 */
[-C--:B------:R-:W-:Y:S01]  /*1ed10*/  HMMA.16816.F32 R84, R176, R192.reuse, R84 ;  /* 0x000000c0b054723c */ /* 0x080fe20000001854 */
[----:B------:R-:W-:Y:S06]  /*1ed20*/  LDSM.16.M88.4 R180, [R225+0x6100] ;  /* 0x00610000e1b4783b */ /* 0x000fec0000000200 */
[----:B------:R-:W-:Y:S01]  /*1ed30*/  LDSM.16.M88.4 R188, [R225+0x8100] ;  /* 0x00810000e1bc783b */ /* 0x000fe20000000200 */
[C---:B------:R-:W-:Y:S08]  /*1ed40*/  HMMA.16816.F32 R88, R184.reuse, R192, R88 ;  /* 0x000000c0b858723c */ /* 0x040ff00000001858 */
[-C--:B------:R-:W-:Y:S01]  /*1ed50*/  HMMA.16816.F32 R92, R184, R194.reuse, R92 ;  /* 0x000000c2b85c723c */ /* 0x080fe2000000185c */
[----:B------:R-:W-:Y:S07]  /*1ed60*/  LDSM.16.M88.4 R184, [R221] ;  /* 0x00000000ddb8783b */ /* 0x000fee0000000200 */
        /* <DEDUP_REMOVED lines=12> */
[----:B------:R-:W3:Y:S07]  /*1ee30*/  LDSM.16.M88.4 R204, [R221+0x1000] ;  /* 0x00100000ddcc783b */ /* 0x000eee0000000200 */
[-C--:B-1----:R-:W-:Y:S08]  /*1ee40*/  HMMA.16816.F32 R36, R196, R208.reuse, R36 ;  /* 0x000000d0c424723c */ /* 0x082ff00000001824 */
        /* <DEDUP_REMOVED lines=13> */
[----:B------:R-:W1:Y:S01]  /*1ef20*/  LDSM.16.M88.4 R176, [R221+0x2800] ;  /* 0x00280000ddb0783b */ /* 0x000e620000000200 */
[----:B------:R-:W-:Y:S05]  /*1ef30*/  DEPBAR.LE SB0, 0x0 ;  /* 0x000080000000791a */ /* 0x000fea0000000000 */
[----:B------:R-:W-:Y:S01]  /*1ef40*/  BAR.SYNC.DEFER_BLOCKING 0x0 ;  /* 0x0000000000007b1d */ /* 0x000fe20000010000 */
[-C--:B--2---:R-:W-:Y:S08]  /*1ef50*/  HMMA.16816.F32 R84, R196, R172.reuse, R84 ;  /* 0x000000acc454723c */ /* 0x084ff00000001854 */
        /* <DEDUP_REMOVED lines=15> */
[-C--:B-1----:R-:W-:Y:S08]  /*1f050*/  HMMA.16816.F32 R52, R180, R208.reuse, R52 ;  /* 0x000000d0b434723c */ /* 0x082ff00000001834 */
[C---:B------:R-:W-:Y:S08]  /*1f060*/  HMMA.16816.F32 R56, R188.reuse, R208, R56 ;  /* 0x000000d0bc38723c */ /* 0x040ff00000001838 */
[-C--:B------:R-:W-:Y:S08]  /*1f070*/  HMMA.16816.F32 R60, R188, R210.reuse, R60 ;  /* 0x000000d2bc3c723c */ /* 0x080ff0000000183c */
[C---:B------:R-:W-:Y:S08]  /*1f080*/  HMMA.16816.F32 R64, R180.reuse, R210, R64 ;  /* 0x000000d2b440723c */ /* 0x040ff00000001840 */
[-C--:B----4-:R-:W-:Y:S08]  /*1f090*/  HMMA.16816.F32 R68, R180, R212.reuse, R68 ;  /* 0x000000d4b444723c */ /* 0x090ff00000001844 */
[C---:B------:R-:W-:Y:S08]  /*1f0a0*/  HMMA.16816.F32 R72, R188.reuse, R212, R72 ;  /* 0x000000d4bc48723c */ /* 0x040ff00000001848 */
[-C--:B------:R-:W-:Y:S08]  /*1f0b0*/  HMMA.16816.F32 R76, R188, R214.reuse, R76 ;  /* 0x000000d6bc4c723c */ /* 0x080ff0000000184c */
[C---:B------:R-:W-:Y:S08]  /*1f0c0*/  HMMA.16816.F32 R80, R180.reuse, R214, R80 ;  /* 0x000000d6b450723c */ /* 0x040ff00000001850 */
[-C--:B------:R-:W-:Y:S08]  /*1f0d0*/  HMMA.16816.F32 R84, R180, R176.reuse, R84 ;  /* 0x000000b0b454723c */ /* 0x080ff00000001854 */
        /* <DEDUP_REMOVED lines=67> */
.L_x_482:
        /* <DEDUP_REMOVED lines=8> */
[----:B------:R-:W-:Y:S02]  /*1f590*/  PLOP3.LUT P0, PT, PT, PT, UP1, 0x80, 0x0 ;  /* 0x000000000000781c */ /* 0x000fe40003f0f018 */
[C---:B---3--:R-:W-:Y:S09]  /*1f5a0*/  IADD3 R173, -R2.reuse, UR35, RZ ;  /* 0x0000002302ad7c10 */ /* 0x048ff2000fffe1ff */
[----:B--2---:R-:W-:Y:S04]  /*1f5b0*/  @P1 IMAD.HI.U32 R0, R3, c[0x0][0x2c8], RZ ;  /* 0x0000b20003001a27 */ /* 0x004fe800078e00ff */
[----:B------:R-:W-:Y:S01]  /*1f5c0*/  IMAD.MOV.U32 R130, RZ, RZ, R3 ;  /* 0x000000ffff827224 */ /* 0x000fe200078e0003 */
[----:B------:R-:W-:Y:S01]  /*1f5d0*/  @P0 SHF.R.U32.HI R130, RZ, c[0x0][0x2cc], R0 ;  /* 0x0000b300ff820a19 */ /* 0x000fe20000011600 */
[----:B------:R-:W-:Y:S01]  /*1f5e0*/  IMAD.U32 R0, RZ, RZ, UR35 ;  /* 0x00000023ff007e24 */ /* 0x000fe2000f8e00ff */
[----:B------:R-:W-:Y:S03]  /*1f5f0*/  PLOP3.LUT P0, PT, PT, PT, UP0, 0x40, 0x0 ;  /* 0x000000000000781c */ /* 0x000fe60003f0e808 */
[----:B------:R-:W1:Y:S01]  /*1f600*/  SHFL.IDX PT, R3, R130, RZ, 0x1c1f ;  /* 0x001c1fff82037589 */ /* 0x000e6200000e0000 */
[----:B------:R-:W-:Y:S04]  /*1f610*/  IADD3 R0, -R2, 0x1, R0 ;  /* 0x0000000102007810 */ /* 0x000fe80007ffe100 */
        /* <DEDUP_REMOVED lines=20> */
.L_x_485:
[----:B------:R-:W-:Y:S04]  /*1f760*/  MOV R128, c[0x0][0x32c] ;  /* 0x0000cb0000807a02 */ /* 0x000fe80000000f00 */
[----:B------:R-:W-:Y:S11]  /*1f770*/  ISETP.NE.AND P0, PT, R128, 0x1, PT ;  /* 0x000000018000780c */ /* 0x000ff60003f05270 */
[----:B------:R-:W-:Y:S02]  /*1f780*/  @!UPT UIADD3 URZ, URZ, URZ, URZ ;  /* 0x0000003f3f3ff290 */ /* 0x000fe4000fffe03f */
[----:B------:R-:W-:Y:S05]  /*1f790*/  @P0 IMAD.HI.U32 R128, R3, c[0x0][0x330], RZ ;  /* 0x0000cc0003800a27 */ /* 0x000fea00078e00ff */
[----:B------:R-:W-:Y:S02]  /*1f7a0*/  @P0 SHF.R.U32.HI R3, RZ, c[0x0][0x334], R128 ;  /* 0x0000cd00ff030a19 */ /* 0x000fe40000011680 */
.L_x_486:
[----:B------:R-:W-:Y:S05]  /*1f7b0*/  BSYNC B0 ;  /* 0x0000000000007941 */ /* 0x000fea0003800000 */
.L_x_484:
[----:B------:R-:W-:Y:S05]  /*1f7c0*/  IMAD R3, R3, c[0x0][0x32c], R173 ;  /* 0x0000cb0003037a24 */ /* 0x000fea00078e02ad */
[----:B------:R-:W-:Y:S02]  /*1f7d0*/  IADD3 R128, R3, c[0x0][0x32c], RZ ;  /* 0x0000cb0003807a10 */ /* 0x000fe40007ffe0ff */
[----:B------:R-:W-:Y:S02]  /*1f7e0*/  IMNMX R0, R0, R3, !PT ;  /* 0x0000000300007217 */ /* 0x000fe40007800200 */
[----:B------:R-:W-:Y:S02]  /*1f7f0*/  IMNMX R2, R2, R128, PT ;  /* 0x0000008002027217 */ /* 0x000fe40003800200 */
.L_x_483:
        /* <DEDUP_REMOVED lines=20> */
.L_x_489:
[----:B------:R-:W-:Y:S04]  /*1f940*/  MOV R174, c[0x0][0x32c] ;  /* 0x0000cb0000ae7a02 */ /* 0x000fe80000000f00 */
[----:B------:R-:W-:Y:S11]  /*1f950*/  ISETP.NE.AND P0, PT, R174, 0x1, PT ;  /* 0x00000001ae00780c */ /* 0x000ff60003f05270 */
[----:B------:R-:W-:Y:S02]  /*1f960*/  @!UPT UIADD3 URZ, URZ, URZ, URZ ;  /* 0x0000003f3f3ff290 */ /* 0x000fe4000fffe03f */
[----:B------:R-:W-:Y:S05]  /*1f970*/  @P0 IMAD.HI.U32 R174, R129, c[0x0][0x330], RZ ;  /* 0x0000cc0081ae0a27 */ /* 0x000fea00078e00ff */
[----:B------:R-:W-:Y:S02]  /*1f980*/  @P0 SHF.R.U32.HI R129, RZ, c[0x0][0x334], R174 ;  /* 0x0000cd00ff810a19 */ /* 0x000fe400000116ae */
.L_x_490:
[----:B------:R-:W-:Y:S05]  /*1f990*/  BSYNC B0 ;  /* 0x0000000000007941 */ /* 0x000fea0003800000 */
.L_x_488:
[----:B------:R-:W-:Y:S05]  /*1f9a0*/  IMAD R129, R129, c[0x0][0x32c], R173 ;  /* 0x0000cb0081817a24 */ /* 0x000fea00078e02ad */
[----:B------:R-:W-:Y:S02]  /*1f9b0*/  IADD3 R174, R129, c[0x0][0x32c], RZ ;  /* 0x0000cb0081ae7a10 */ /* 0x000fe40007ffe0ff */
[----:B------:R-:W-:Y:S02]  /*1f9c0*/  IMNMX R3, R3, R129, !PT ;  /* 0x0000008103037217 */ /* 0x000fe40007800200 */
[----:B------:R-:W-:Y:S02]  /*1f9d0*/  IMNMX R128, R128, R174, PT ;  /* 0x000000ae80807217 */ /* 0x000fe40003800200 */
.L_x_487:
        /* <DEDUP_REMOVED lines=8> */
[----:B------:R-:W-:Y:S01]  /*1fa60*/  PLOP3.LUT P3, PT, PT, PT, UP2, 0x40, 0x0 ;  /* 0x000000000000781c */ /* 0x000fe20003f6e828 */
[----:B------:R-:W-:Y:S01]  /*1fa70*/  UISETP.GE.AND UP1, UPT, UR35, 0xa, UPT ;  /* 0x0000000a2300788c */ /* 0x000fe2000bf26270 */
[C---:B------:R-:W-:Y:S01]  /*1fa80*/  ISETP.GT.AND P0, PT, R0.reuse, RZ, P0 ;  /* 0x000000ff0000720c */ /* 0x040fe20000704270 */
[----:B------:R-:W-:Y:S01]  /*1fa90*/  UP2UR UR30, UPR, URZ, 0x1 ;  /* 0x000000013f1e7883 */ /* 0x000fe20008000000 */
[C---:B------:R-:W-:Y:S01]  /*1faa0*/  ISETP.GT.AND P4, PT, R0.reuse, 0x1, P1 ;  /* 0x000000010000780c */ /* 0x040fe20000f84270 */
[----:B------:R-:W-:Y:S01]  /*1fab0*/  UISETP.GE.AND UP6, UPT, UR35, 0x42, UPT ;  /* 0x000000422300788c */ /* 0x000fe2000bfc6270 */
[----:B------:R-:W-:Y:S01]  /*1fac0*/  ISETP.GT.AND P1, PT, R0, 0x8, P3 ;  /* 0x000000080000780c */ /* 0x000fe20001f24270 */
[----:B------:R-:W-:Y:S01]  /*1fad0*/  UISETP.GE.AND UP5, UPT, UR35, 0x49, UPT ;  /* 0x000000492300788c */ /* 0x000fe2000bfa6270 */
[----:B------:R-:W-:Y:S01]  /*1fae0*/  PLOP3.LUT P3, PT, PT, PT, UP0, 0x40, 0x0 ;  /* 0x000000000000781c */ /* 0x000fe20003f6e808 */
[----:B------:R-:W-:Y:S01]  /*1faf0*/  UISETP.GE.AND UP0, UPT, UR35, 0x12, UPT ;  /* 0x000000122300788c */ /* 0x000fe2000bf06270 */
[C---:B------:R-:W-:Y:S01]  /*1fb00*/  ISETP.LT.OR P2, PT, R2.reuse, 0x1, P0 ;  /* 0x000000010200780c */ /* 0x040fe20000741670 */
[----:B------:R-:W-:Y:S01]  /*1fb10*/  UISETP.GE.AND UP4, UPT, UR35, 0x4a, UPT ;  /* 0x0000004a2300788c */ /* 0x000fe2000bf86270 */
[----:B------:R-:W-:Y:S01]  /*1fb20*/  PLOP3.LUT P0, PT, PT, PT, UP1, 0x40, 0x0 ;  /* 0x000000000000781c */ /* 0x000fe20003f0e818 */
[----:B------:R-:W-:Y:S01]  /*1fb30*/  UP2UR UR29, UPR, URZ, 0x1 ;  /* 0x000000013f1d7883 */ /* 0x000fe20008000000 */
[----:B------:R-:W-:Y:S01]  /*1fb40*/  ISETP.LT.OR P5, PT, R2, 0x2, P4 ;  /* 0x000000020200780c */ /* 0x000fe200027a1670 */
[----:B------:R-:W-:Y:S01]  /*1fb50*/  UP2UR UR32, UPR, URZ, 0x4 ;  /* 0x000000043f207883 */ /* 0x000fe20008000000 */
[----:B------:R-:W-:Y:S01]  /*1fb60*/  ISETP.GT.AND P4, PT, R0, 0x9, P0 ;  /* 0x000000090000780c */ /* 0x000fe20000784270 */
[----:B------:R-:W-:Y:S01]  /*1fb70*/  UP2UR UR31, UPR, URZ, 0x2 ;  /* 0x000000023f1f7883 */ /* 0x000fe20008000000 */
[----:B------:R-:W-:Y:S01]  /*1fb80*/  PLOP3.LUT P0, PT, PT, PT, UP0, 0x40, 0x0 ;  /* 0x000000000000781c */ /* 0x000fe20003f0e808 */
[----:B------:R-:W-:Y:S01]  /*1fb90*/  UISETP.GE.AND UP0, UPT, UR35, 0x19, UPT ;  /* 0x000000192300788c */ /* 0x000fe2000bf06270 */
[----:B------:R-:W-:Y:S01]  /*1fba0*/  FSEL R174, R4, -INF , !P2 ;  /* 0xff80000004ae7808 */ /* 0x000fe20005000000 */
[----:B------:R-:W-:Y:S01]  /*1fbb0*/  UISETP.GE.AND UP2, UPT, UR35, 0x52, UPT ;  /* 0x000000522300788c */ /* 0x000fe2000bf46270 */
[----:B------:R-:W-:Y:S01]  /*1fbc0*/  ISETP.LT.OR P2, PT, R2, 0x9, P1 ;  /* 0x000000090200780c */ /* 0x000fe20000f41670 */
[----:B------:R-:W-:Y:S01]  /*1fbd0*/  UP2UR UR28, UPR, URZ, 0x1 ;  /* 0x000000013f1c7883 */ /* 0x000fe20008000000 */
[----:B------:R-:W-:Y:S01]  /*1fbe0*/  ISETP.GT.AND P1, PT, R0, 0x10, P3 ;  /* 0x000000100000780c */ /* 0x000fe20001f24270 */
[----:B------:R-:W-:Y:S01]  /*1fbf0*/  UISETP.GE.AND UP1, UPT, UR35, 0x59, UPT ;  /* 0x000000592300788c */ /* 0x000fe2000bf26270 */
[----:B------:R-:W-:Y:S01]  /*1fc00*/  PLOP3.LUT P3, PT, PT, PT, UP0, 0x40, 0x0 ;  /* 0x000000000000781c */ /* 0x000fe20003f6e808 */
[----:B------:R-:W-:Y:S01]  /*1fc10*/  UISETP.GE.AND UP0, UPT, UR35, 0x1a, UPT ;  /* 0x0000001a2300788c */ /* 0x000fe2000bf06270 */
[----:B------:R-:W-:Y:S01]  /*1fc20*/  FSEL R175, R5, -INF , !P5 ;  /* 0xff80000005af7808 */ /* 0x000fe20006800000 */
        /* <DEDUP_REMOVED lines=53> */
[----:B------:R-:W-:Y:S02]  /*1ff80*/  FSEL R182, R48, -INF , !P2 ;  /* 0xff80000030b67808 */ /* 0x000fe40005000000 */
[----:B------:R-:W-:Y:S02]  /*1ff90*/  ISETP.GT.AND P4, PT, R0, 0x31, P0 ;  /* 0x000000310000780c */ /* 0x000fe40000784270 */
[----:B------:R-:W-:Y:S02]  /*1ffa0*/  ISETP.LT.OR P2, PT, R2, 0x31, P1 ;  /* 0x000000310200780c */ /* 0x000fe40000f41670 */
[----:B------:R-:W-:Y:S01]  /*1ffb0*/  PLOP3.LUT P0, PT, PT, PT, UP0, 0x40, 0x0 ;  /* 0x000000000000781c */ /* 0x000fe20003f0e808 */
[----:B------:R-:W-:Y:S01]  /*1ffc0*/  UISETP.GE.AND UP0, UPT, UR35, 0x41, UPT ;  /* 0x000000412300788c */ /* 0x000fe2000bf06270 */
[----:B------:R-:W-:Y:S02]  /*1ffd0*/  ISETP.GT.AND P1, PT, R0, 0x38, P3 ;  /* 0x000000380000780c */ /* 0x000fe40001f24270 */
[----:B------:R-:W-:Y:S01]  /*1ffe0*/  FSEL R183, R49, -INF , !P5 ;  /* 0xff80000031b77808 */ /* 0x000fe20006800000 */
[----:B------:R-:W-:Y:S01]  /*1fff0*/  UP2UR UR16, UPR, URZ, 0x1 ;  /* 0x000000013f107883 */ /* 0x000fe20008000000 */
[----:B------:R-:W-:Y:S02]  /*20000*/  ISETP.LT.OR P5, PT, R2, 0x32, P4 ;  /* 0x000000320200780c */ /* 0x000fe400027a1670 */
[----:B------:R-:W-:Y:S02]  /*20010*/  ISETP.GT.AND P4, PT, R0, 0x39, P0 ;  /* 0x000000390000780c */ /* 0x000fe40000784270 */
[----:B------:R-:W-:Y:S02]  /*20020*/  ISETP.LT.OR P0, PT, R2, 0x39, P1 ;  /* 0x000000390200780c */ /* 0x000fe40000f01670 */
[----:B------:R-:W-:Y:S02]  /*20030*/  FSEL R184, R52, -INF , !P2 ;  /* 0xff80000034b87808 */ /* 0x000fe40005000000 */
[----:B------:R-:W-:Y:S01]  /*20040*/  PLOP3.LUT P2, PT, PT, PT, UP6, 0x40, 0x0 ;  /* 0x000000000000781c */ /* 0x000fe20003f4e868 */
[----:B------:R-:W-:Y:S01]  /*20050*/  UISETP.NE.AND UP6, UPT, UR12, URZ, UPT ;  /* 0x0000003f0c00728c */ /* 0x000fe2000bfc5270 */
[----:B------:R-:W-:Y:S02]  /*20060*/  FSEL R191, R64, -INF , !P0 ;  /* 0xff80000040bf7808 */ /* 0x000fe40004000000 */
[----:B------:R-:W-:Y:S02]  /*20070*/  PLOP3.LUT P1, PT, PT, PT, UP5, 0x40, 0x0 ;  /* 0x000000000000781c */ /* 0x000fe40003f2e858 */
[----:B------:R-:W-:Y:S02]  /*20080*/  PLOP3.LUT P0, PT, PT, PT, UP4, 0x40, 0x0 ;  /* 0x000000000000781c */ /* 0x000fe40003f0e848 */
[C---:B------:R-:W-:Y:S02]  /*20090*/  ISETP.GT.AND P2, PT, R0.reuse, 0x41, P2 ;  /* 0x000000410000780c */ /* 0x040fe40001744270 */
[C---:B------:R-:W-:Y:S02]  /*200a0*/  ISETP.GT.AND P1, PT, R0.reuse, 0x48, P1 ;  /* 0x000000480000780c */ /* 0x040fe40000f24270 */
[----:B------:R-:W-:Y:S02]  /*200b0*/  ISETP.GT.AND P0, PT, R0, 0x49, P0 ;  /* 0x000000490000780c */ /* 0x000fe40000704270 */
[----:B------:R-:W-:Y:S01]  /*200c0*/  PLOP3.LUT P3, PT, PT, PT, UP0, 0x40, 0x0 ;  /* 0x000000000000781c */ /* 0x000fe20003f6e808 */
[----:B------:R-:W-:Y:S01]  /*200d0*/  UISETP.GE.AND UP0, UPT, UR35, 0x5a, UPT ;  /* 0x0000005a2300788c */ /* 0x000fe2000bf06270 */
[C---:B------:R-:W-:Y:S02]  /*200e0*/  ISETP.LT.OR P2, PT, R2.reuse, 0x42, P2 ;  /* 0x000000420200780c */ /* 0x040fe40001741670 */
[C---:B------:R-:W-:Y:S02]  /*200f0*/  ISETP.LT.OR P1, PT, R2.reuse, 0x49, P1 ;  /* 0x000000490200780c */ /* 0x040fe40000f21670 */
[----:B------:R-:W-:Y:S02]  /*20100*/  ISETP.LT.OR P0, PT, R2, 0x4a, P0 ;  /* 0x0000004a0200780c */ /* 0x000fe40000701670 */
[----:B------:R-:W-:Y:S02]  /*20110*/  ISETP.GT.AND P3, PT, R0, 0x40, P3 ;  /* 0x000000400000780c */ /* 0x000fe40001f64270 */
[----:B------:R-:W-:Y:S02]  /*20120*/  FSEL R198, R69, -INF , !P2 ;  /* 0xff80000045c67808 */ /* 0x000fe40005000000 */
[----:B------:R-:W-:Y:S02]  /*20130*/  PLOP3.LUT P2, PT, PT, PT, UP2, 0x40, 0x0 ;  /* 0x000000000000781c */ /* 0x000fe40003f4e828 */
[----:B------:R-:W-:Y:S02]  /*20140*/  FSEL R203, R80, -INF , !P1 ;  /* 0xff80000050cb7808 */ /* 0x000fe40004800000 */
[----:B------:R-:W-:Y:S02]  /*20150*/  PLOP3.LUT P1, PT, PT, PT, UP1, 0x40, 0x0 ;  /* 0x000000000000781c */ /* 0x000fe40003f2e818 */
[----:B------:R-:W-:Y:S02]  /*20160*/  FSEL R204, R81, -INF , !P0 ;  /* 0xff80000051cc7808 */ /* 0x000fe40004000000 */
[----:B------:R-:W-:Y:S02]  /*20170*/  PLOP3.LUT P0, PT, PT, PT, UP0, 0x40, 0x0 ;  /* 0x000000000000781c */ /* 0x000fe40003f0e808 */
[----:B------:R-:W-:Y:S02]  /*20180*/  ISETP.LT.OR P3, PT, R2, 0x41, P3 ;  /* 0x000000410200780c */ /* 0x000fe40001f61670 */
[C---:B------:R-:W-:Y:S02]  /*20190*/  ISETP.GT.AND P2, PT, R0.reuse, 0x51, P2 ;  /* 0x000000510000780c */ /* 0x040fe40001744270 */
[C---:B------:R-:W-:Y:S02]  /*201a0*/  ISETP.GT.AND P1, PT, R0.reuse, 0x58, P1 ;  /* 0x000000580000780c */ /* 0x040fe40000f24270 */
[----:B------:R-:W-:Y:S02]  /*201b0*/  ISETP.GT.AND P0, PT, R0, 0x59, P0 ;  /* 0x000000590000780c */ /* 0x000fe40000704270 */
[----:B------:R-:W-:Y:S02]  /*201c0*/  ISETP.LT.OR P4, PT, R2, 0x3a, P4 ;  /* 0x0000003a0200780c */ /* 0x000fe40002781670 */
[----:B------:R-:W-:Y:S02]  /*201d0*/  FSEL R193, R68, -INF , !P3 ;  /* 0xff80000044c17808 */ /* 0x000fe40005800000 */
        /* <DEDUP_REMOVED lines=31> */
.L_x_493:
[----:B------:R-:W-:Y:S04]  /*203d0*/  MOV R5, c[0x0][0x32c] ;  /* 0x0000cb0000057a02 */ /* 0x000fe80000000f00 */
[----:B------:R-:W-:Y:S11]  /*203e0*/  ISETP.NE.AND P0, PT, R5, 0x1, PT ;  /* 0x000000010500780c */ /* 0x000ff60003f05270 */
[----:B------:R-:W-:Y:S02]  /*203f0*/  @!UPT UIADD3 URZ, URZ, URZ, URZ ;  /* 0x0000003f3f3ff290 */ /* 0x000fe4000fffe03f */
[----:B------:R-:W-:Y:S05]  /*20400*/  @P0 IMAD.HI.U32 R5, R4, c[0x0][0x330], RZ ;  /* 0x0000cc0004050a27 */ /* 0x000fea00078e00ff */
[----:B------:R-:W-:Y:S02]  /*20410*/  @P0 SHF.R.U32.HI R4, RZ, c[0x0][0x334], R5 ;  /* 0x0000cd00ff040a19 */ /* 0x000fe40000011605 */
.L_x_494:
[----:B------:R-:W-:Y:S05]  /*20420*/  BSYNC B0 ;  /* 0x0000000000007941 */ /* 0x000fea0003800000 */
.L_x_492:
[----:B------:R-:W-:Y:S05]  /*20430*/  IMAD R4, R4, c[0x0][0x32c], R173 ;  /* 0x0000cb0004047a24 */ /* 0x000fea00078e02ad */
[----:B------:R-:W-:Y:S02]  /*20440*/  IADD3 R5, R4, c[0x0][0x32c], RZ ;  /* 0x0000cb0004057a10 */ /* 0x000fe40007ffe0ff */
[----:B------:R-:W-:Y:S02]  /*20450*/  IMNMX R0, R0, R4, !PT ;  /* 0x0000000400007217 */ /* 0x000fe40007800200 */
[----:B------:R-:W-:Y:S02]  /*20460*/  IMNMX R2, R2, R5, PT ;  /* 0x0000000502027217 */ /* 0x000fe40003800200 */
.L_x_491:
        /* <DEDUP_REMOVED lines=8> */
[----:B------:R-:W-:Y:S02]  /*204f0*/  UP2UR UR36, UPR, URZ, 0x2 ;  /* 0x000000023f247883 */ /* 0x000fe40008000000 */
[----:B------:R-:W-:Y:S02]  /*20500*/  UISETP.NE.AND UP1, UPT, UR34, URZ, UPT ;  /* 0x0000003f2200728c */ /* 0x000fe4000bf25270 */
[----:B------:R-:W-:Y:S01]  /*20510*/  PLOP3.LUT P1, PT, PT, PT, UP2, 0x40, 0x0 ;  /* 0x000000000000781c */ /* 0x000fe20003f2e828 */
[----:B------:R-:W-:Y:S02]  /*20520*/  UP2UR UR35, UPR, URZ, 0x1 ;  /* 0x000000013f237883 */ /* 0x000fe40008000000 */
[----:B------:R-:W-:Y:S01]  /*20530*/  UISETP.NE.AND UP2, UPT, UR30, URZ, UPT ;  /* 0x0000003f1e00728c */ /* 0x000fe2000bf45270 */
[----:B------:R-:W-:Y:S01]  /*20540*/  PLOP3.LUT P2, PT, PT, PT, UP1, 0x40, 0x0 ;  /* 0x000000000000781c */ /* 0x000fe20003f4e818 */
[----:B------:R-:W-:Y:S02]  /*20550*/  UISETP.NE.AND UP1, UPT, UR29, URZ, UPT ;  /* 0x0000003f1d00728c */ /* 0x000fe4000bf25270 */
[----:B------:R-:W-:Y:S01]  /*20560*/  UISETP.NE.AND UP0, UPT, UR28, URZ, UPT ;  /* 0x0000003f1c00728c */ /* 0x000fe2000bf05270 */
[C---:B------:R-:W-:Y:S01]  /*20570*/  ISETP.GT.AND P4, PT, R3.reuse, RZ, P2 ;  /* 0x000000ff0300720c */ /* 0x040fe20001784270 */
[----:B------:R-:W-:Y:S01]  /*20580*/  UISETP.NE.AND UP4, UPT, UR27, URZ, UPT ;  /* 0x0000003f1b00728c */ /* 0x000fe2000bf85270 */
[C---:B------:R-:W-:Y:S01]  /*20590*/  ISETP.GT.AND P2, PT, R3.reuse, 0x1, P1 ;  /* 0x000000010300780c */ /* 0x040fe20000f44270 */
[----:B------:R-:W-:Y:S01]  /*205a0*/  UISETP.NE.AND UP3, UPT, UR26, URZ, UPT ;  /* 0x0000003f1a00728c */ /* 0x000fe2000bf65270 */
[C---:B------:R-:W-:Y:S02]  /*205b0*/  ISETP.GT.AND P1, PT, R3.reuse, 0x8, P0 ;  /* 0x000000080300780c */ /* 0x040fe40000724270 */
[----:B------:R-:W-:Y:S02]  /*205c0*/  ISETP.GT.AND P0, PT, R3, 0x9, P3 ;  /* 0x000000090300780c */ /* 0x000fe40001f04270 */
[C---:B------:R-:W-:Y:S02]  /*205d0*/  ISETP.LT.OR P3, PT, R128.reuse, 0x1, P4 ;  /* 0x000000018000780c */ /* 0x040fe40002761670 */
[C---:B------:R-:W-:Y:S02]  /*205e0*/  ISETP.LT.OR P2, PT, R128.reuse, 0x2, P2 ;  /* 0x000000028000780c */ /* 0x040fe40001741670 */
[C---:B------:R-:W-:Y:S02]  /*205f0*/  ISETP.LT.OR P1, PT, R128.reuse, 0x9, P1 ;  /* 0x000000098000780c */ /* 0x040fe40000f21670 */
[----:B------:R-:W-:Y:S02]  /*20600*/  ISETP.LT.OR P0, PT, R128, 0xa, P0 ;  /* 0x0000000a8000780c */ /* 0x000fe40000701670 */
[----:B------:R-:W-:Y:S02]  /*20610*/  FSEL R16, R6, -INF , !P3 ;  /* 0xff80000006107808 */ /* 0x000fe40005800000 */
[----:B------:R-:W-:Y:S02]  /*20620*/  FSEL R7, R7, -INF , !P2 ;  /* 0xff80000007077808 */ /* 0x000fe40005000000 */
[----:B------:R-:W-:Y:S02]  /*20630*/  FSEL R18, R18, -INF , !P1 ;  /* 0xff80000012127808 */ /* 0x000fe40004800000 */
[----:B------:R-:W-:Y:S02]  /*20640*/  FSEL R19, R19, -INF , !P0 ;  /* 0xff80000013137808 */ /* 0x000fe40004000000 */
        /* <DEDUP_REMOVED lines=48> */
[C---:B------:R-:W-:Y:S01]  /*20950*/  ISETP.GT.AND P4, PT, R3.reuse, 0x30, P2 ;  /* 0x000000300300780c */ /* 0x040fe20001784270 */
[----:B------:R-:W-:Y:S01]  /*20960*/  UP2UR UR36, UPR, URZ, 0x20 ;  /* 0x000000203f247883 */ /* 0x000fe20008000000 */
[C---:B------:R-:W-:Y:S01]  /*20970*/  ISETP.GT.AND P2, PT, R3.reuse, 0x31, P1 ;  /* 0x000000310300780c */ /* 0x040fe20000f44270 */
[----:B------:R-:W-:Y:S01]  /*20980*/  UP2UR UR40, UPR, URZ, 0x2 ;  /* 0x000000023f287883 */ /* 0x000fe20008000000 */
[C---:B------:R-:W-:Y:S01]  /*20990*/  ISETP.GT.AND P1, PT, R3.reuse, 0x38, P0 ;  /* 0x000000380300780c */ /* 0x040fe20000724270 */
[----:B------:R-:W-:Y:S01]  /*209a0*/  UP2UR UR38, UPR, URZ, 0x8 ;  /* 0x000000083f267883 */ /* 0x000fe20008000000 */
[----:B------:R-:W-:Y:S01]  /*209b0*/  ISETP.GT.AND P0, PT, R3, 0x39, P3 ;  /* 0x000000390300780c */ /* 0x000fe20001f04270 */
[----:B------:R-:W-:Y:S01]  /*209c0*/  UP2UR UR39, UPR, URZ, 0x4 ;  /* 0x000000043f277883 */ /* 0x000fe20008000000 */
[C---:B------:R-:W-:Y:S01]  /*209d0*/  ISETP.LT.OR P3, PT, R128.reuse, 0x31, P4 ;  /* 0x000000318000780c */ /* 0x040fe20002761670 */
[----:B------:R-:W-:Y:S01]  /*209e0*/  UP2UR UR37, UPR, URZ, 0x10 ;  /* 0x000000103f257883 */ /* 0x000fe20008000000 */
        /* <DEDUP_REMOVED lines=10> */
[----:B------:R-:W-:Y:S01]  /*20a90*/  UP2UR UR35, UPR, URZ, 0x40 ;  /* 0x000000403f237883 */ /* 0x000fe20008000000 */
[----:B------:R-:W-:Y:S01]  /*20aa0*/  PLOP3.LUT P0, PT, PT, PT, UP5, 0x40, 0x0 ;  /* 0x000000000000781c */ /* 0x000fe20003f0e858 */
[----:B------:R-:W-:Y:S01]  /*20ab0*/  UISETP.NE.AND UP5, UPT, UR33, URZ, UPT ;  /* 0x0000003f2100728c */ /* 0x000fe2000bfa5270 */
[----:B------:R-:W-:Y:S01]  /*20ac0*/  PLOP3.LUT P3, PT, PT, PT, UP4, 0x40, 0x0 ;  /* 0x000000000000781c */ /* 0x000fe20003f6e848 */
[----:B------:R-:W-:Y:S01]  /*20ad0*/  UP2UR UR41, UPR, URZ, 0x1 ;  /* 0x000000013f297883 */ /* 0x000fe20008000000 */
[C---:B------:R-:W-:Y:S01]  /*20ae0*/  ISETP.GT.AND P4, PT, R3.reuse, 0x40, P2 ;  /* 0x000000400300780c */ /* 0x040fe20001784270 */
        /* <DEDUP_REMOVED lines=8> */
[----:B------:R-:W-:Y:S01]  /*20b70*/  PLOP3.LUT P0, PT, PT, PT, UP3, 0x40, 0x0 ;  /* 0x000000000000781c */ /* 0x000fe20003f0e838 */
[----:B------:R-:W-:Y:S01]  /*20b80*/  UISETP.NE.AND UP3, UPT, UR29, URZ, UPT ;  /* 0x0000003f1d00728c */ /* 0x000fe2000bf65270 */
[----:B------:R-:W-:Y:S02]  /*20b90*/  ISETP.LT.OR P4, PT, R128, 0x41, P4 ;  /* 0x000000418000780c */ /* 0x000fe40002781670 */
[----:B------:R-:W-:Y:S02]  /*20ba0*/  FSEL R200, R82, -INF , !P2 ;  /* 0xff80000052c87808 */ /* 0x000fe40005000000 */
[----:B------:R-:W-:Y:S02]  /*20bb0*/  FSEL R202, R83, -INF , !P1 ;  /* 0xff80000053ca7808 */ /* 0x000fe40004800000 */
[----:B------:R-:W-:Y:S02]  /*20bc0*/  ISETP.GT.AND P1, PT, R3, 0x50, P0 ;  /* 0x000000500300780c */ /* 0x000fe40000724270 */
[----:B------:R-:W-:Y:S01]  /*20bd0*/  PLOP3.LUT P0, PT, PT, PT, UP1, 0x40, 0x0 ;  /* 0x000000000000781c */ /* 0x000fe20003f0e818 */
[----:B------:R-:W-:Y:S01]  /*20be0*/  UISETP.NE.AND UP1, UPT, UR31, URZ, UPT ;  /* 0x0000003f1f00728c */ /* 0x000fe2000bf25270 */
[----:B------:R-:W-:Y:S01]  /*20bf0*/  PLOP3.LUT P2, PT, PT, PT, UP0, 0x40, 0x0 ;  /* 0x000000000000781c */ /* 0x000fe20003f4e808 */
[----:B------:R-:W-:Y:S01]  /*20c00*/  UISETP.NE.AND UP0, UPT, UR34, URZ, UPT ;  /* 0x0000003f2200728c */ /* 0x000fe2000bf05270 */
[----:B------:R-:W-:Y:S02]  /*20c10*/  FSEL R195, R71, -INF , !P3 ;  /* 0xff80000047c37808 */ /* 0x000fe40005800000 */
[----:B------:R-:W-:Y:S01]  /*20c20*/  PLOP3.LUT P3, PT, PT, PT, UP2, 0x40, 0x0 ;  /* 0x000000000000781c */ /* 0x000fe20003f6e828 */
[----:B------:R-:W-:Y:S01]  /*20c30*/  UISETP.NE.AND UP2, UPT, UR30, URZ, UPT ;  /* 0x0000003f1e00728c */ /* 0x000fe2000bf45270 */
[----:B------:R-:W-:Y:S02]  /*20c40*/  FSEL R194, R70, -INF , !P4 ;  /* 0xff80000046c27808 */ /* 0x000fe40006000000 */
[----:B------:R-:W-:Y:S02]  /*20c50*/  ISETP.LT.OR P4, PT, R128, 0x51, P1 ;  /* 0x000000518000780c */ /* 0x000fe40000f81670 */
[C---:B------:R-:W-:Y:S02]  /*20c60*/  ISETP.GT.AND P1, PT, R3.reuse, 0x58, P0 ;  /* 0x000000580300780c */ /* 0x040fe40000724270 */
[C---:B------:R-:W-:Y:S02]  /*20c70*/  ISETP.GT.AND P0, PT, R3.reuse, 0x59, P2 ;  /* 0x000000590300780c */ /* 0x040fe40001704270 */
[----:B------:R-:W-:Y:S02]  /*20c80*/  ISETP.GT.AND P3, PT, R3, 0x51, P3 ;  /* 0x000000510300780c */ /* 0x000fe40001f64270 */
[----:B------:R-:W-:Y:S01]  /*20c90*/  FSEL R206, R86, -INF , !P4 ;  /* 0xff80000056ce7808 */ /* 0x000fe20006000000 */
[----:B------:R-:W1:Y:S01]  /*20ca0*/  SHFL.IDX PT, R3, R130, 0x3, 0x1c1f ;  /* 0x007c1f0082037f89 */ /* 0x000e6200000e0000 */
[----:B------:R-:W-:Y:S01]  /*20cb0*/  PLOP3.LUT P4, PT, PT, PT, UP0, 0x40, 0x0 ;  /* 0x000000000000781c */ /* 0x000fe20003f8e808 */
[----:B------:R-:W-:Y:S01]  /*20cc0*/  UISETP.NE.AND UP0, UPT, UR24, URZ, UPT ;  /* 0x0000003f1800728c */ /* 0x000fe2000bf05270 */
[C---:B------:R-:W-:Y:S02]  /*20cd0*/  ISETP.LT.OR P2, PT, R128.reuse, 0x5a, P0 ;  /* 0x0000005a8000780c */ /* 0x040fe40000741670 */
[----:B------:R-:W-:Y:S01]  /*20ce0*/  PLOP3.LUT P0, PT, PT, PT, UP5, 0x40, 0x0 ;  /* 0x000000000000781c */ /* 0x000fe20003f0e858 */
[----:B------:R-:W-:Y:S01]  /*20cf0*/  UISETP.NE.AND UP5, UPT, UR27, URZ, UPT ;  /* 0x0000003f1b00728c */ /* 0x000fe2000bfa5270 */
[C---:B------:R-:W-:Y:S01]  /*20d00*/  ISETP.LT.OR P3, PT, R128.reuse, 0x52, P3 ;  /* 0x000000528000780c */ /* 0x040fe20001f61670 */
[----:B------:R-:W-:Y:S01]  /*20d10*/  UP2UR UR42, UPR, URZ, 0x1 ;  /* 0x000000013f2a7883 */ /* 0x000fe20008000000 */
[----:B------:R-:W-:Y:S01]  /*20d20*/  ISETP.LT.OR P5, PT, R128, 0x59, P1 ;  /* 0x000000598000780c */ /* 0x000fe20000fa1670 */
[----:B------:R-:W-:Y:S01]  /*20d30*/  UISETP.NE.AND UP0, UPT, UR25, URZ, UPT ;  /* 0x0000003f1900728c */ /* 0x000fe2000bf05270 */
[C---:B------:R-:W-:Y:S02]  /*20d40*/  ISETP.GT.AND P1, PT, R0.reuse, RZ, P4 ;  /* 0x000000ff0000720c */ /* 0x040fe40002724270 */
[----:B------:R-:W-:Y:S02]  /*20d50*/  ISETP.GT.AND P4, PT, R0, 0x1, P0 ;  /* 0x000000010000780c */ /* 0x000fe40000784270 */
[----:B------:R-:W-:Y:S01]  /*20d60*/  PLOP3.LUT P0, PT, PT, PT, UP1, 0x40, 0x0 ;  /* 0x000000000000781c */ /* 0x000fe20003f0e818 */
[----:B------:R-:W-:Y:S01]  /*20d70*/  UISETP.NE.AND UP1, UPT, UR23, URZ, UPT ;  /* 0x0000003f1700728c */ /* 0x000fe2000bf25270 */
[----:B------:R-:W-:Y:S02]  /*20d80*/  FSEL R207, R87, -INF , !P3 ;  /* 0xff80000057cf7808 */ /* 0x000fe40005800000 */
        /* <DEDUP_REMOVED lines=128> */
.L_x_497:
[----:B------:R-:W-:Y:S04]  /*21590*/  MOV R4, c[0x0][0x32c] ;  /* 0x0000cb0000047a02 */ /* 0x000fe80000000f00 */
[----:B------:R-:W-:Y:S11]  /*215a0*/  ISETP.NE.AND P0, PT, R4, 0x1, PT ;  /* 0x000000010400780c */ /* 0x000ff60003f05270 */
[----:B------:R-:W-:Y:S02]  /*215b0*/  @!UPT UIADD3 URZ, URZ, URZ, URZ ;  /* 0x0000003f3f3ff290 */ /* 0x000fe4000fffe03f */
[----:B------:R-:W-:Y:S05]  /*215c0*/  @P0 IMAD.HI.U32 R4, R3, c[0x0][0x330], RZ ;  /* 0x0000cc0003040a27 */ /* 0x000fea00078e00ff */
[----:B------:R-:W-:Y:S02]  /*215d0*/  @P0 SHF.R.U32.HI R3, RZ, c[0x0][0x334], R4 ;  /* 0x0000cd00ff030a19 */ /* 0x000fe40000011604 */
.L_x_498:
[----:B------:R-:W-:Y:S05]  /*215e0*/  BSYNC B0 ;  /* 0x0000000000007941 */ /* 0x000fea0003800000 */
.L_x_496:
[----:B------:R-:W-:Y:S05]  /*215f0*/  IMAD R3, R3, c[0x0][0x32c], R173 ;  /* 0x0000cb0003037a24 */ /* 0x000fea00078e02ad */
[----:B------:R-:W-:Y:S02]  /*21600*/  IADD3 R4, R3, c[0x0][0x32c], RZ ;  /* 0x0000cb0003047a10 */ /* 0x000fe40007ffe0ff */
[----:B------:R-:W-:Y:S02]  /*21610*/  IMNMX R0, R0, R3, !PT ;  /* 0x0000000300007217 */ /* 0x000fe40007800200 */
[----:B------:R-:W-:Y:S02]  /*21620*/  IMNMX R2, R2, R4, PT ;  /* 0x0000000402027217 */ /* 0x000fe40003800200 */
.L_x_495:
        /* <DEDUP_REMOVED lines=25> */
[----:B------:R-:W-:Y:S01]  /*217c0*/  UISETP.NE.AND UP5, UPT, UR35, URZ, UPT ;  /* 0x0000003f2300728c */ /* 0x000fe2000bfa5270 */
[----:B------:R-:W-:Y:S01]  /*217d0*/  PLOP3.LUT P1, PT, PT, PT, UP1, 0x40, 0x0 ;  /* 0x000000000000781c */ /* 0x000fe20003f2e818 */
[----:B------:R-:W-:Y:S01]  /*217e0*/  UISETP.NE.AND UP1, UPT, UR28, URZ, UPT ;  /* 0x0000003f1c00728c */ /* 0x000fe2000bf25270 */
        /* <DEDUP_REMOVED lines=18> */
[----:B------:R-:W-:Y:S02]  /*21910*/  FSEL R14, R14, -INF , !P0 ;  /* 0xff8000000e0e7808 */ /* 0x000fe40004000000 */
        /* <DEDUP_REMOVED lines=27> */
[----:B------:R-:W-:Y:S02]  /*21ad0*/  FMNMX.FTZ R130, R204, R130, !PT ;  /* 0x00000082cc827209 */ /* 0x000fe40007810000 */
        /* <DEDUP_REMOVED lines=95> */
[----:B------:R-:W-:Y:S01]  /*220d0*/  FMNMX.FTZ R4, R56, R4, !PT ;  /* 0x0000000438047209 */ /* 0x000fe20007810000 */
[----:B------:R-:W-:Y:S01]  /*220e0*/  UISETP.NE.AND UP0, UPT, UR33, URZ, UPT ;  /* 0x0000003f2100728c */ /* 0x000fe2000bf05270 */
        /* <DEDUP_REMOVED lines=9> */
[----:B------:R-:W-:Y:S02]  /*22180*/  FMNMX.FTZ R128, R214, R3, !PT ;  /* 0x00000003d6807209 */ /* 0x000fe40007810000 */
[----:B------:R-:W-:Y:S01]  /*22190*/  FMNMX.FTZ R3, R61, R4, !PT ;  /* 0x000000043d037209 */ /* 0x000fe20007810000 */
[--C-:B------:R-:W-:Y:S01]  /*221a0*/  FFMA.FTZ R4, R174, c[0x0][0x2d0], -R43.reuse ;  /* 0x0000b400ae047a23 */ /* 0x100fe2000001082b */
[----:B------:R-:W-:Y:S01]  /*221b0*/  ISETP.LT.OR P0, PT, R2, 0x41, P0 ;  /* 0x000000410200780c */ /* 0x000fe20000701670 */
[----:B------:R-:W1:Y:S01]  /*221c0*/  SHFL.BFLY PT, R5, R128, 0x2, 0x1f ;  /* 0x0c401f0080057f89 */ /* 0x000e6200000e0000 */
[----:B------:R-:W-:Y:S01]  /*221d0*/  FMNMX.FTZ R3, R70, R3, !PT ;  /* 0x0000000346037209 */ /* 0x000fe20007810000 */
[----:B------:R3:W-:Y:S01]  /*221e0*/  MUFU.EX2 R28, R4 ;  /* 0x00000004001c7308 */ /* 0x0007e20000000800 */
[----:B--2---:R-:W-:Y:S02]  /*221f0*/  FMNMX.FTZ R129, R129, R6, !PT ;  /* 0x0000000681817209 */ /* 0x004fe40007810000 */
[----:B------:R-:W-:Y:S02]  /*22200*/  FMNMX.FTZ R3, R71, R3, !PT ;  /* 0x0000000347037209 */ /* 0x000fe40007810000 */
[----:B------:R-:W-:Y:S01]  /*22210*/  FSEL R135, R74, -INF , !P0 ;  /* 0xff8000004a877808 */ /* 0x000fe20004000000 */
[----:B------:R-:W2:Y:S01]  /*22220*/  SHFL.BFLY PT, R6, R129, 0x1, 0x1f ;  /* 0x0c201f0081067f89 */ /* 0x000ea200000e0000 */
[----:B------:R-:W-:Y:S02]  /*22230*/  FMNMX.FTZ R3, R72, R3, !PT ;  /* 0x0000000348037209 */ /* 0x000fe40007810000 */
[----:B------:R-:W-:Y:S02]  /*22240*/  PLOP3.LUT P3, PT, PT, PT, UP6, 0x40, 0x0 ;  /* 0x000000000000781c */ /* 0x000fe40003f6e868 */
[----:B------:R-:W-:Y:S02]  /*22250*/  FMNMX.FTZ R3, R73, R3, !PT ;  /* 0x0000000349037209 */ /* 0x000fe40007810000 */
[----:B------:R-:W-:Y:S02]  /*22260*/  PLOP3.LUT P0, PT, PT, PT, UP4, 0x40, 0x0 ;  /* 0x000000000000781c */ /* 0x000fe40003f0e848 */
[----:B------:R-:W-:Y:S02]  /*22270*/  FMNMX.FTZ R3, R87, R3, !PT ;  /* 0x0000000357037209 */ /* 0x000fe40007810000 */
[C---:B------:R-:W-:Y:S02]  /*22280*/  ISETP.GT.AND P3, PT, R0.reuse, 0x41, P3 ;  /* 0x000000410000780c */ /* 0x040fe40001f64270 */
[----:B------:R-:W-:Y:S02]  /*22290*/  FMNMX.FTZ R3, R89, R3, !PT ;  /* 0x0000000359037209 */ /* 0x000fe40007810000 */
[----:B------:R-:W-:Y:S02]  /*222a0*/  ISETP.GT.AND P0, PT, R0, 0x49, P0 ;  /* 0x000000490000780c */ /* 0x000fe40000704270 */
[----:B------:R-:W-:Y:S01]  /*222b0*/  PLOP3.LUT P1, PT, PT, PT, UP5, 0x40, 0x0 ;  /* 0x000000000000781c */ /* 0x000fe20003f2e858 */
[--C-:B---3--:R-:W-:Y:S01]  /*222c0*/  FFMA.FTZ R4, R175, c[0x0][0x2d0], -R43.reuse ;  /* 0x0000b400af047a23 */ /* 0x108fe2000001082b */
[C---:B------:R-:W-:Y:S02]  /*222d0*/  ISETP.LT.OR P3, PT, R2.reuse, 0x42, P3 ;  /* 0x000000420200780c */ /* 0x040fe40001f61670 */
[----:B------:R-:W-:Y:S01]  /*222e0*/  ISETP.LT.OR P0, PT, R2, 0x4a, P0 ;  /* 0x0000004a0200780c */ /* 0x000fe20000701670 */
[----:B------:R3:W-:Y:S01]  /*222f0*/  MUFU.EX2 R242, R4 ;  /* 0x0000000400f27308 */ /* 0x0007e20000000800 */
[----:B------:R-:W-:Y:S02]  /*22300*/  ISETP.GT.AND P1, PT, R0, 0x48, P1 ;  /* 0x000000480000780c */ /* 0x000fe40000f24270 */
[----:B------:R-:W-:Y:S02]  /*22310*/  FSEL R173, R79, -INF , !P0 ;  /* 0xff8000004fad7808 */ /* 0x000fe40004000000 */
[----:B------:R-:W-:Y:S02]  /*22320*/  ISETP.LT.OR P1, PT, R2, 0x49, P1 ;  /* 0x000000490200780c */ /* 0x000fe40000f21670 */
[----:B------:R-:W-:Y:S02]  /*22330*/  FSEL R93, R75, -INF , !P3 ;  /* 0xff8000004b5d7808 */ /* 0x000fe40005800000 */
[----:B------:R-:W-:Y:S02]  /*22340*/  PLOP3.LUT P3, PT, PT, PT, UP2, 0x40, 0x0 ;  /* 0x000000000000781c */ /* 0x000fe40003f6e828 */
[----:B------:R-:W-:Y:S02]  /*22350*/  PLOP3.LUT P0, PT, PT, PT, UP3, 0x40, 0x0 ;  /* 0x000000000000781c */ /* 0x000fe40003f0e838 */
[----:B-1----:R-:W-:Y:S02]  /*22360*/  FMNMX.FTZ R128, R128, R5, !PT ;  /* 0x0000000580807209 */ /* 0x002fe40007810000 */
[----:B--2---:R-:W-:Y:S02]  /*22370*/  FMNMX.FTZ R129, R129, R6, !PT ;  /* 0x0000000681817209 */ /* 0x004fe40007810000 */
[----:B------:R-:W-:Y:S01]  /*22380*/  FSEL R172, R78, -INF , !P1 ;  /* 0xff8000004eac7808 */ /* 0x000fe20004800000 */
[----:B------:R-:W1:Y:S01]  /*22390*/  SHFL.BFLY PT, R5, R128, 0x1, 0x1f ;  /* 0x0c201f0080057f89 */ /* 0x000e6200000e0000 */
[C---:B------:R-:W-:Y:S01]  /*223a0*/  ISETP.GT.AND P4, PT, R0.reuse, 0x50, P0 ;  /* 0x000000500000780c */ /* 0x040fe20000784270 */
[C---:B------:R-:W-:Y:S01]  /*223b0*/  FMUL.FTZ R64, R129.reuse, c[0x0][0x2d0] ;  /* 0x0000b40081407a20 */ /* 0x040fe20000410000 */
[----:B------:R-:W-:Y:S02]  /*223c0*/  ISETP.GT.AND P0, PT, R0, 0x51, P3 ;  /* 0x000000510000780c */ /* 0x000fe40001f04270 */
[----:B------:R-:W-:Y:S01]  /*223d0*/  FSETP.NEU.FTZ.AND P1, PT, R129, -INF , PT ;  /* 0xff8000008100780b */ /* 0x000fe20003f3d000 */
[--C-:B---3--:R-:W-:Y:S01]  /*223e0*/  FFMA.FTZ R4, R176, c[0x0][0x2d0], -R43.reuse ;  /* 0x0000b400b0047a23 */ /* 0x108fe2000001082b */
[----:B------:R-:W-:Y:S02]  /*223f0*/  ISETP.LT.OR P3, PT, R2, 0x51, P4 ;  /* 0x000000510200780c */ /* 0x000fe40002761670 */
[----:B------:R-:W-:Y:S01]  /*22400*/  FSEL R64, R64, RZ, P1 ;  /* 0x000000ff40407208 */ /* 0x000fe20000800000 */
[----:B------:R2:W-:Y:S01]  /*22410*/  MUFU.EX2 R239, R4 ;  /* 0x0000000400ef7308 */ /* 0x0005e20000000800 */
[----:B------:R-:W-:Y:S02]  /*22420*/  ISETP.LT.OR P0, PT, R2, 0x52, P0 ;  /* 0x000000520200780c */ /* 0x000fe40000701670 */
[----:B------:R-:W-:Y:S02]  /*22430*/  FSEL R174, R90, -INF , !P3 ;  /* 0xff8000005aae7808 */ /* 0x000fe40005800000 */
[----:B------:R-:W-:Y:S02]  /*22440*/  FSEL R175, R91, -INF , !P0 ;  /* 0xff8000005baf7808 */ /* 0x000fe40004000000 */
[----:B------:R-:W-:Y:S02]  /*22450*/  PLOP3.LUT P3, PT, PT, PT, UP1, 0x40, 0x0 ;  /* 0x000000000000781c */ /* 0x000fe40003f6e818 */
[----:B------:R-:W-:Y:S01]  /*22460*/  PLOP3.LUT P0, PT, PT, PT, UP0, 0x40, 0x0 ;  /* 0x000000000000781c */ /* 0x000fe20003f0e808 */
[----:B------:R-:W-:Y:S01]  /*22470*/  UISETP.GT.AND UP0, UPT, UR19, UR18, UPT ;  /* 0x000000121300728c */ /* 0x000fe2000bf04270 */
[C---:B------:R-:W-:Y:S01]  /*22480*/  ISETP.GT.AND P3, PT, R0.reuse, 0x58, P3 ;  /* 0x000000580000780c */ /* 0x040fe20001f64270 */
[----:B------:R-:W-:Y:S01]  /*22490*/  UIADD3 UR19, UR19, -0x1, URZ ;  /* 0xffffffff13137890 */ /* 0x000fe2000fffe03f */
[----:B------:R-:W-:Y:S02]  /*224a0*/  ISETP.GT.AND P0, PT, R0, 0x59, P0 ;  /* 0x000000590000780c */ /* 0x000fe40000704270 */
[----:B-1----:R-:W-:Y:S02]  /*224b0*/  FMNMX.FTZ R128, R128, R5, !PT ;  /* 0x0000000580807209 */ /* 0x002fe40007810000 */
[C---:B------:R-:W-:Y:S02]  /*224c0*/  ISETP.LT.OR P0, PT, R2.reuse, 0x5a, P0 ;  /* 0x0000005a0200780c */ /* 0x040fe40000701670 */
[----:B------:R-:W-:Y:S01]  /*224d0*/  ISETP.LT.OR P3, PT, R2, 0x59, P3 ;  /* 0x000000590200780c */ /* 0x000fe20001f61670 */
[----:B------:R-:W-:Y:S01]  /*224e0*/  FMUL.FTZ R65, R128, c[0x0][0x2d0] ;  /* 0x0000b40080417a20 */ /* 0x000fe20000410000 */
[----:B------:R-:W-:Y:S01]  /*224f0*/  FSEL R42, R95, -INF , !P0 ;  /* 0xff8000005f2a7808 */ /* 0x000fe20004000000 */
[--C-:B------:R-:W-:Y:S01]  /*22500*/  FFMA.FTZ R2, R18, c[0x0][0x2d0], -R64.reuse ;  /* 0x0000b40012027a23 */ /* 0x100fe20000010840 */
[----:B------:R-:W-:Y:S02]  /*22510*/  FSETP.NEU.FTZ.AND P0, PT, R128, -INF , PT ;  /* 0xff8000008000780b */ /* 0x000fe40003f1d000 */
[----:B--2---:R-:W-:Y:S01]  /*22520*/  FMNMX.FTZ R4, R92, R3, !PT ;  /* 0x000000035c047209 */ /* 0x004fe20007810000 */
[----:B------:R-:W-:Y:S01]  /*22530*/  MUFU.EX2 R88, R2 ;  /* 0x0000000200587308 */ /* 0x000fe20000000800 */
[--C-:B------:R-:W-:Y:S01]  /*22540*/  FFMA.FTZ R3, R17, c[0x0][0x2d0], -R43.reuse ;  /* 0x0000b40011037a23 */ /* 0x100fe2000001082b */
[----:B------:R-:W-:Y:S02]  /*22550*/  FSEL R65, R65, RZ, P0 ;  /* 0x000000ff41417208 */ /* 0x000fe40000000000 */
[----:B------:R-:W-:Y:S02]  /*22560*/  FMNMX.FTZ R4, R86, R4, !PT ;  /* 0x0000000456047209 */ /* 0x000fe40007810000 */
[----:B------:R-:W-:Y:S04]  /*22570*/  FSEL R94, R94, -INF , !P3 ;  /* 0xff8000005e5e7808 */ /* 0x000fe80005800000 */
[----:B------:R1:W2:Y:S02]  /*22580*/  MUFU.EX2 R76, R3 ;  /* 0x00000003004c7308 */ /* 0x0002a40000000800 */
[----:B-1----:R-:W-:Y:S01]  /*22590*/  FMNMX.FTZ R3, R135, R4, !PT ;  /* 0x0000000487037209 */ /* 0x002fe20007810000 */
[--C-:B------:R-:W-:Y:S01]  /*225a0*/  FFMA.FTZ R4, R16, c[0x0][0x2d0], -R64.reuse ;  /* 0x0000b40010047a23 */ /* 0x100fe20000010840 */
[----:B--2---:R-:W-:Y:S01]  /*225b0*/  F2FP.PACK_AB R46, R76, R239 ;  /* 0x000000ef4c2e723e */ /* 0x004fe200000000ff */
[----:B------:R-:W-:Y:S01]  /*225c0*/  FFMA.FTZ R16, R178, c[0x0][0x2d0], -R43 ;  /* 0x0000b400b2107a23 */ /* 0x000fe2000001082b */
[----:B------:R-:W-:Y:S04]  /*225d0*/  FMNMX.FTZ R3, R93, R3, !PT ;  /* 0x000000035d037209 */ /* 0x000fe80007810000 */
[----:B------:R1:W-:Y:S01]  /*225e0*/  MUFU.EX2 R240, R4 ;  /* 0x0000000400f07308 */ /* 0x0003e20000000800 */
[----:B------:R-:W-:Y:S02]  /*225f0*/  MOV R178, R239 ;  /* 0x000000ef00b27202 */ /* 0x000fe40000000f00 */
[----:B------:R-:W-:Y:S04]  /*22600*/  FMNMX.FTZ R3, R172, R3, !PT ;  /* 0x00000003ac037209 */ /* 0x000fe80007810000 */
[----:B------:R-:W-:Y:S03]  /*22610*/  FMNMX.FTZ R3, R173, R3, !PT ;  /* 0x00000003ad037209 */ /* 0x000fe60007810000 */
[----:B------:R-:W-:Y:S01]  /*22620*/  MUFU.EX2 R62, R16 ;  /* 0x00000010003e7308 */ /* 0x000fe20000000800 */
[----:B------:R-:W-:Y:S01]  /*22630*/  FMNMX.FTZ R0, R174, R3, !PT ;  /* 0x00000003ae007209 */ /* 0x000fe20007810000 */
[--C-:B------:R-:W-:Y:S03]  /*22640*/  FFMA.FTZ R3, R19, c[0x0][0x2d0], -R64.reuse ;  /* 0x0000b40013037a23 */ /* 0x100fe60000010840 */
[----:B------:R-:W-:Y:S04]  /*22650*/  FMNMX.FTZ R0, R175, R0, !PT ;  /* 0x00000000af007209 */ /* 0x000fe80007810000 */
[----:B------:R-:W-:Y:S01]  /*22660*/  FMNMX.FTZ R0, R94, R0, !PT ;  /* 0x000000005e007209 */ /* 0x000fe20007810000 */
[----:B------:R2:W3:Y:S03]  /*22670*/  MUFU.EX2 R55, R3 ;  /* 0x0000000300377308 */ /* 0x0004e60000000800 */
[----:B------:R-:W-:Y:S01]  /*22680*/  FMNMX.FTZ R0, R42, R0, !PT ;  /* 0x000000002a007209 */ /* 0x000fe20007810000 */
[--C-:B-1----:R-:W-:Y:S04]  /*22690*/  FFMA.FTZ R4, R7, c[0x0][0x2d0], -R64.reuse ;  /* 0x0000b40007047a23 */ /* 0x102fe80000010840 */
[----:B------:R-:W1:Y:S02]  /*226a0*/  SHFL.BFLY PT, R2, R0, 0x2, 0x1f ;  /* 0x0c401f0000027f89 */ /* 0x000e6400000e0000 */
[----:B------:R4:W5:Y:S01]  /*226b0*/  MUFU.EX2 R241, R4 ;  /* 0x0000000400f17308 */ /* 0x0009620000000800 */
[--C-:B--2---:R-:W-:Y:S01]  /*226c0*/  FFMA.FTZ R3, R8, c[0x0][0x2d0], -R65.reuse ;  /* 0x0000b40008037a23 */ /* 0x104fe20000010841 */
[----:B---3--:R-:W-:Y:S01]  /*226d0*/  F2FP.PACK_AB R47, R55, R88 ;  /* 0x00000058372f723e */ /* 0x008fe200000000ff */
[--C-:B------:R-:W-:Y:S07]  /*226e0*/  FFMA.FTZ R8, R32, c[0x0][0x2d0], -R64.reuse ;  /* 0x0000b40020087a23 */ /* 0x100fee0000010840 */
[----:B------:R2:W-:Y:S01]  /*226f0*/  MUFU.EX2 R24, R3 ;  /* 0x0000000300187308 */ /* 0x0005e20000000800 */
[----:B------:R-:W-:Y:S01]  /*22700*/  LDSM.16.MT88.4 R32, [R220+0x100] ;  /* 0x00010000dc20783b */ /* 0x000fe20000004200 */
[--C-:B----4-:R-:W-:Y:S01]  /*22710*/  FFMA.FTZ R4, R13, c[0x0][0x2d0], -R65.reuse ;  /* 0x0000b4000d047a23 */ /* 0x110fe20000010841 */
[----:B-----5:R-:W-:Y:S07]  /*22720*/  F2FP.PACK_AB R45, R241, R240 ;  /* 0x000000f0f12d723e */ /* 0x020fee00000000ff */
[----:B------:R-:W-:Y:S10]  /*22730*/  MUFU.EX2 R244, R4 ;  /* 0x0000000400f47308 */ /* 0x000ff40000000800 */
[----:B------:R-:W-:Y:S01]  /*22740*/  MUFU.EX2 R59, R8 ;  /* 0x00000008003b7308 */ /* 0x000fe20000000800 */
[--C-:B--2---:R-:W-:Y:S09]  /*22750*/  FFMA.FTZ R3, R9, c[0x0][0x2d0], -R65.reuse ;  /* 0x0000b40009037a23 */ /* 0x104ff20000010841 */
[----:B------:R2:W-:Y:S02]  /*22760*/  MUFU.EX2 R25, R3 ;  /* 0x0000000300197308 */ /* 0x0005e40000000800 */
[----:B--2---:R-:W-:Y:S02]  /*22770*/  FFMA.FTZ R3, R12, c[0x0][0x2d0], -R65 ;  /* 0x0000b4000c037a23 */ /* 0x004fe40000010841 */
[----:B------:R-:W-:Y:S06]  /*22780*/  FFMA.FTZ R12, R48, c[0x0][0x2d0], -R64 ;  /* 0x0000b400300c7a23 */ /* 0x000fec0000010840 */
[----:B------:R1:W2:Y:S02]  /*22790*/  MUFU.EX2 R77, R3 ;  /* 0x00000003004d7308 */ /* 0x0002a40000000800 */
[----:B-1----:R-:W-:Y:S01]  /*227a0*/  FMNMX.FTZ R3, R0, R2, !PT ;  /* 0x0000000200037209 */ /* 0x002fe20007810000 */
[----:B------:R-:W-:Y:S01]  /*227b0*/  FFMA.FTZ R2, R20, c[0x0][0x2d0], -R43 ;  /* 0x0000b40014027a23 */ /* 0x000fe2000001082b */
[----:B------:R-:W-:Y:S01]  /*227c0*/  FSEL R0, R130, RZ, P2 ;  /* 0x000000ff82007208 */ /* 0x000fe20001000000 */
[----:B------:R-:W-:Y:S01]  /*227d0*/  LDSM.16.MT88.4 R20, [R217+0x100] ;  /* 0x00010000d914783b */ /* 0x000fe20000004200 */
[----:B--2---:R-:W-:Y:S04]  /*227e0*/  F2FP.PACK_AB R38, R244, R77 ;  /* 0x0000004df426723e */ /* 0x004fe800000000ff */
        /* <DEDUP_REMOVED lines=11> */
[C---:B------:R-:W-:Y:S01]  /*228a0*/  FSETP.NEU.FTZ.AND P0, PT, R3.reuse, -INF , PT ;  /* 0xff8000000300780b */ /* 0x040fe20003f1d000 */
[----:B------:R-:W1:Y:S01]  /*228b0*/  MUFU.EX2 R40, R2 ;  /* 0x0000000200287308 */ /* 0x000e620000000800 */
[----:B------:R-:W-:Y:S02]  /*228c0*/  FMUL.FTZ R66, R3, c[0x0][0x2d0] ;  /* 0x0000b40003427a20 */ /* 0x000fe40000410000 */
[----:B------:R-:W-:Y:S02]  /*228d0*/  FADD.FTZ R0, -R0, R133 ;  /* 0x0000008500007221 */ /* 0x000fe40000010100 */
[C---:B------:R-:W-:Y:S01]  /*228e0*/  FMUL.FTZ R5, R41.reuse, R137 ;  /* 0x0000008929057220 */ /* 0x040fe20000410000 */
[----:B------:R-:W-:Y:S01]  /*228f0*/  FSEL R66, R66, RZ, P0 ;  /* 0x000000ff42427208 */ /* 0x000fe20000000000 */
[----:B------:R-:W-:Y:S02]  /*22900*/  FMUL.FTZ R0, R0, c[0x0][0x2d0] ;  /* 0x0000b40000007a20 */ /* 0x000fe40000410000 */
[C---:B------:R-:W-:Y:S01]  /*22910*/  FMUL.FTZ R17, R41.reuse, R149 ;  /* 0x0000009529117220 */ /* 0x040fe20000410000 */
[----:B------:R-:W-:Y:S01]  /*22920*/  MUFU.EX2 R137, R12 ;  /* 0x0000000c00897308 */ /* 0x000fe20000000800 */
[C---:B------:R-:W-:Y:S02]  /*22930*/  FMUL.FTZ R104, R41.reuse, R104 ;  /* 0x0000006829687220 */ /* 0x040fe40000410000 */
[C---:B------:R-:W-:Y:S02]  /*22940*/  FMUL.FTZ R105, R41.reuse, R105 ;  /* 0x0000006929697220 */ /* 0x040fe40000410000 */
[C---:B------:R-:W-:Y:S02]  /*22950*/  FMUL.FTZ R112, R41.reuse, R112 ;  /* 0x0000007029707220 */ /* 0x040fe40000410000 */
[C---:B------:R-:W-:Y:S02]  /*22960*/  FMUL.FTZ R113, R41.reuse, R113 ;  /* 0x0000007129717220 */ /* 0x040fe40000410000 */
[C---:B------:R-:W-:Y:S01]  /*22970*/  FMUL.FTZ R100, R41.reuse, R100 ;  /* 0x0000006429647220 */ /* 0x040fe20000410000 */
[----:B------:R2:W3:Y:S01]  /*22980*/  MUFU.EX2 R2, R0 ;  /* 0x0000000000027308 */ /* 0x0004e20000000800 */
[----:B------:R-:W-:Y:S02]  /*22990*/  FFMA.FTZ R4, R14, c[0x0][0x2d0], -R66 ;  /* 0x0000b4000e047a23 */ /* 0x000fe40000010842 */
[----:B------:R-:W-:Y:S02]  /*229a0*/  FMUL.FTZ R101, R41, R101 ;  /* 0x0000006529657220 */ /* 0x000fe40000410000 */
[C---:B-1----:R-:W-:Y:S02]  /*229b0*/  FMUL.FTZ R18, R40.reuse, R150 ;  /* 0x0000009628127220 */ /* 0x042fe40000410000 */
[C---:B------:R-:W-:Y:S02]  /*229c0*/  FMUL.FTZ R19, R40.reuse, R151 ;  /* 0x0000009728137220 */ /* 0x040fe40000410000 */
[----:B------:R-:W-:Y:S01]  /*229d0*/  LDSM.16.MT88.4 R148, [R217+0x2900] ;  /* 0x00290000d994783b */ /* 0x000fe20000004200 */
[----:B------:R1:W-:Y:S01]  /*229e0*/  MUFU.EX2 R132, R4 ;  /* 0x0000000400847308 */ /* 0x0003e20000000800 */
[C---:B------:R-:W-:Y:S02]  /*229f0*/  FMUL.FTZ R6, R40.reuse, R138 ;  /* 0x0000008a28067220 */ /* 0x040fe40000410000 */
[C---:B------:R-:W-:Y:S01]  /*22a00*/  FMUL.FTZ R7, R40.reuse, R139 ;  /* 0x0000008b28077220 */ /* 0x040fe20000410000 */
[----:B------:R-:W-:Y:S01]  /*22a10*/  MOV R139, R24 ;  /* 0x00000018008b7202 */ /* 0x000fe20000000f00 */
[----:B------:R-:W-:Y:S02]  /*22a20*/  FFMA.FTZ R24, R49, c[0x0][0x2d0], -R64 ;  /* 0x0000b40031187a23 */ /* 0x000fe40000010840 */
[----:B------:R-:W4:Y:S01]  /*22a30*/  LDSM.16.MT88.4 R48, [R218+0x100] ;  /* 0x00010000da30783b */ /* 0x000f220000004200 */
[----:B------:R-:W-:Y:S02]  /*22a40*/  IMAD.MOV.U32 R138, RZ, RZ, R240 ;  /* 0x000000ffff8a7224 */ /* 0x000fe400078e00f0 */
[----:B------:R5:W-:Y:S01]  /*22a50*/  MUFU.EX2 R31, R24 ;  /* 0x00000018001f7308 */ /* 0x000be20000000800 */
[C---:B------:R-:W-:Y:S02]  /*22a60*/  FMUL.FTZ R102, R40.reuse, R102 ;  /* 0x0000006628667220 */ /* 0x040fe40000410000 */
[----:B------:R-:W-:Y:S02]  /*22a70*/  FMUL.FTZ R103, R40, R103 ;  /* 0x0000006728677220 */ /* 0x000fe40000410000 */
[--C-:B--2---:R-:W-:Y:S02]  /*22a80*/  FFMA.FTZ R0, R10, c[0x0][0x2d0], -R66.reuse ;  /* 0x0000b4000a007a23 */ /* 0x104fe40000010842 */
[----:B---3--:R-:W-:Y:S02]  /*22a90*/  FMUL.FTZ R8, R2, R140 ;  /* 0x0000008c02087220 */ /* 0x008fe40000410000 */
[----:B------:R-:W-:Y:S01]  /*22aa0*/  FMUL.FTZ R106, R40, R106 ;  /* 0x0000006a286a7220 */ /* 0x000fe20000410000 */
[----:B------:R2:W-:Y:S01]  /*22ab0*/  MUFU.EX2 R95, R0 ;  /* 0x00000000005f7308 */ /* 0x0005e20000000800 */
[C---:B------:R-:W-:Y:S02]  /*22ac0*/  FMUL.FTZ R9, R2.reuse, R141 ;  /* 0x0000008d02097220 */ /* 0x040fe40000410000 */
[----:B------:R-:W-:Y:S02]  /*22ad0*/  FMUL.FTZ R12, R2, R144 ;  /* 0x00000090020c7220 */ /* 0x000fe40000410000 */
[--C-:B-1----:R-:W-:Y:S02]  /*22ae0*/  FFMA.FTZ R4, R15, c[0x0][0x2d0], -R66.reuse ;  /* 0x0000b4000f047a23 */ /* 0x102fe40000010842 */
[----:B------:R-:W-:Y:S02]  /*22af0*/  FMUL.FTZ R107, R40, R107 ;  /* 0x0000006b286b7220 */ /* 0x000fe40000410000 */
[C---:B------:R-:W-:Y:S01]  /*22b00*/  FMUL.FTZ R108, R2.reuse, R108 ;  /* 0x0000006c026c7220 */ /* 0x040fe20000410000 */
[----:B------:R1:W3:Y:S01]  /*22b10*/  MUFU.EX2 R133, R4 ;  /* 0x0000000400857308 */ /* 0x0002e20000000800 */
[C---:B------:R-:W-:Y:S01]  /*22b20*/  FMUL.FTZ R13, R2.reuse, R145 ;  /* 0x00000091020d7220 */ /* 0x040fe20000410000 */
[----:B------:R-:W-:Y:S01]  /*22b30*/  MOV R145, R77 ;  /* 0x0000004d00917202 */ /* 0x000fe20000000f00 */
[C---:B------:R-:W-:Y:S02]  /*22b40*/  FMUL.FTZ R29, R2.reuse, R161 ;  /* 0x000000a1021d7220 */ /* 0x040fe40000410000 */
[C---:B-----5:R-:W-:Y:S02]  /*22b50*/  FMUL.FTZ R24, R2.reuse, R156 ;  /* 0x0000009c02187220 */ /* 0x060fe40000410000 */
[----:B------:R-:W-:Y:S02]  /*22b60*/  FMUL.FTZ R109, R2, R109 ;  /* 0x0000006d026d7220 */ /* 0x000fe40000410000 */
[C---:B------:R-:W-:Y:S02]  /*22b70*/  FMUL.FTZ R114, R40.reuse, R114 ;  /* 0x0000007228727220 */ /* 0x040fe40000410000 */
[C---:B------:R-:W-:Y:S02]  /*22b80*/  FMUL.FTZ R115, R40.reuse, R115 ;  /* 0x0000007328737220 */ /* 0x040fe40000410000 */
[----:B------:R-:W-:Y:S02]  /*22b90*/  FMUL.FTZ R116, R41, R116 ;  /* 0x0000007429747220 */ /* 0x000fe40000410000 */
[----:B--2---:R-:W-:Y:S02]  /*22ba0*/  FFMA.FTZ R0, R11, c[0x0][0x2d0], -R66 ;  /* 0x0000b4000b007a23 */ /* 0x004fe40000010842 */
[----:B------:R-:W-:Y:S02]  /*22bb0*/  IMAD.MOV.U32 R144, RZ, RZ, R88 ;  /* 0x000000ffff907224 */ /* 0x000fe400078e0058 */
[----:B------:R2:W5:Y:S01]  /*22bc0*/  MUFU.EX2 R131, R0 ;  /* 0x0000000000837308 */ /* 0x0005620000000800 */
[----:B------:R-:W-:Y:S02]  /*22bd0*/  FMUL.FTZ R117, R41, R117 ;  /* 0x0000007529757220 */ /* 0x000fe40000410000 */
[----:B------:R-:W-:Y:S02]  /*22be0*/  FMUL.FTZ R118, R40, R118 ;  /* 0x0000007628767220 */ /* 0x000fe40000410000 */
[----:B-1----:R-:W-:Y:S01]  /*22bf0*/  FFMA.FTZ R4, R177, c[0x0][0x2d0], -R43 ;  /* 0x0000b400b1047a23 */ /* 0x002fe2000001082b */
[----:B---3--:R-:W-:Y:S01]  /*22c00*/  F2FP.PACK_AB R39, R133, R132 ;  /* 0x000000848527723e */ /* 0x008fe200000000ff */
[----:B------:R-:W-:Y:S02]  /*22c10*/  IMAD.MOV.U32 R177, RZ, RZ, R25 ;  /* 0x000000ffffb17224 */ /* 0x000fe400078e0019 */
[----:B------:R-:W-:Y:S01]  /*22c20*/  FMUL.FTZ R25, R2, R157 ;  /* 0x0000009d02197220 */ /* 0x000fe20000410000 */
[----:B------:R1:W3:Y:S01]  /*22c30*/  MUFU.EX2 R58, R4 ;  /* 0x00000004003a7308 */ /* 0x0002e20000000800 */
[----:B------:R-:W-:Y:S01]  /*22c40*/  FMUL.FTZ R119, R40, R119 ;  /* 0x0000007728777220 */ /* 0x000fe20000410000 */
[----:B------:R-:W-:Y:S01]  /*22c50*/  F2FP.PACK_AB R36, R177, R139 ;  /* 0x0000008bb124723e */ /* 0x000fe200000000ff */
[C---:B------:R-:W-:Y:S02]  /*22c60*/  FMUL.FTZ R120, R2.reuse, R120 ;  /* 0x0000007802787220 */ /* 0x040fe40000410000 */
[C---:B------:R-:W-:Y:S02]  /*22c70*/  FMUL.FTZ R121, R2.reuse, R121 ;  /* 0x0000007902797220 */ /* 0x040fe40000410000 */
[C---:B------:R-:W-:Y:S02]  /*22c80*/  FMUL.FTZ R124, R2.reuse, R124 ;  /* 0x0000007c027c7220 */ /* 0x040fe40000410000 */
[----:B------:R-:W-:Y:S02]  /*22c90*/  FMUL.FTZ R125, R2, R125 ;  /* 0x0000007d027d7220 */ /* 0x000fe40000410000 */
[----:B------:R-:W-:Y:S02]  /*22ca0*/  IMAD.MOV.U32 R157, RZ, RZ, R59 ;  /* 0x000000ffff9d7224 */ /* 0x000fe400078e003b */
[----:B------:R-:W-:Y:S01]  /*22cb0*/  IMAD.MOV.U32 R141, RZ, RZ, R242 ;  /* 0x000000ffff8d7224 */ /* 0x000fe200078e00f2 */
[----:B--2---:R-:W-:Y:S02]  /*22cc0*/  FSEL R0, R3, RZ, P0 ;  /* 0x000000ff03007208 */ /* 0x004fe40000000000 */
[----:B-----5:R-:W-:Y:S02]  /*22cd0*/  F2FP.PACK_AB R37, R131, R95 ;  /* 0x0000005f8325723e */ /* 0x020fe400000000ff */
[----:B------:R-:W-:Y:S01]  /*22ce0*/  PLOP3.LUT P0, PT, PT, PT, UP0, 0x80, 0x0 ;  /* 0x000000000000781c */ /* 0x000fe20003f0f008 */
[----:B------:R-:W-:Y:S01]  /*22cf0*/  FADD.FTZ R0, -R0, R134 ;  /* 0x0000008600007221 */ /* 0x000fe20000010100 */
[----:B------:R-:W-:Y:S01]  /*22d00*/  MOV R134, R28 ;  /* 0x0000001c00867202 */ /* 0x000fe20000000f00 */
[----:B------:R-:W-:Y:S02]  /*22d10*/  FFMA.FTZ R28, R68, c[0x0][0x2d0], -R64 ;  /* 0x0000b400441c7a23 */ /* 0x000fe40000010840 */
[----:B------:R-:W-:Y:S01]  /*22d20*/  FMUL.FTZ R0, R0, c[0x0][0x2d0] ;  /* 0x0000b40000007a20 */ /* 0x000fe20000410000 */
[----:B------:R-:W-:Y:S01]  /*22d30*/  F2FP.PACK_AB R44, R242, R134 ;  /* 0x00000086f22c723e */ /* 0x000fe200000000ff */
[----:B-1----:R-:W-:Y:S01]  /*22d40*/  FMUL.FTZ R4, R41, R136 ;  /* 0x0000008829047220 */ /* 0x002fe20000410000 */
[----:B------:R1:W-:Y:S01]  /*22d50*/  MUFU.EX2 R140, R28 ;  /* 0x0000001c008c7308 */ /* 0x0003e20000000800 */
[----:B---3--:R-:W-:Y:S05]  /*22d60*/  MOV R136, R58 ;  /* 0x0000003a00887202 */ /* 0x008fea0000000f00 */
[-C--:B------:R-:W-:Y:S04]  /*22d70*/  HMMA.16816.F32 R4, R44, R20.reuse, R4 ;  /* 0x000000142c04723c */ /* 0x080fe80000001804 */
[----:B------:R-:W2:Y:S01]  /*22d80*/  MUFU.EX2 R0, R0 ;  /* 0x0000000000007308 */ /* 0x000ea20000000800 */
[----:B-1----:R-:W-:Y:S02]  /*22d90*/  FMUL.FTZ R28, R2, R160 ;  /* 0x000000a0021c7220 */ /* 0x002fe40000410000 */
[C---:B--2---:R-:W-:Y:S02]  /*22da0*/  FMUL.FTZ R10, R0.reuse, R142 ;  /* 0x0000008e000a7220 */ /* 0x044fe40000410000 */
[C---:B------:R-:W-:Y:S03]  /*22db0*/  FMUL.FTZ R11, R0.reuse, R143 ;  /* 0x0000008f000b7220 */ /* 0x040fe60000410000 */
[----:B------:R-:W-:Y:S01]  /*22dc0*/  MOV R143, R241 ;  /* 0x000000f1008f7202 */ /* 0x000fe20000000f00 */
[C---:B------:R-:W-:Y:S01]  /*22dd0*/  FMUL.FTZ R15, R0.reuse, R147 ;  /* 0x00000093000f7220 */ /* 0x040fe20000410000 */
[----:B------:R-:W-:Y:S01]  /*22de0*/  MOV R147, R55 ;  /* 0x0000003700937202 */ /* 0x000fe20000000f00 */
[C---:B------:R-:W-:Y:S02]  /*22df0*/  FMUL.FTZ R110, R0.reuse, R110 ;  /* 0x0000006e006e7220 */ /* 0x040fe40000410000 */
[C---:B------:R-:W-:Y:S01]  /*22e00*/  FMUL.FTZ R111, R0.reuse, R111 ;  /* 0x0000006f006f7220 */ /* 0x040fe20000410000 */
[C---:B------:R-:W-:Y:S01]  /*22e10*/  HMMA.16816.F32 R8, R36.reuse, R20, R8 ;  /* 0x000000142408723c */ /* 0x040fe20000001808 */
[C---:B------:R-:W-:Y:S02]  /*22e20*/  FMUL.FTZ R14, R0.reuse, R146 ;  /* 0x00000092000e7220 */ /* 0x040fe40000410000 */
[C---:B------:R-:W-:Y:S01]  /*22e30*/  FMUL.FTZ R26, R0.reuse, R158 ;  /* 0x0000009e001a7220 */ /* 0x040fe20000410000 */
[----:B------:R-:W-:Y:S01]  /*22e40*/  MOV R158, R245 ;  /* 0x000000f5009e7202 */ /* 0x000fe20000000f00 */
[C---:B------:R-:W-:Y:S02]  /*22e50*/  FMUL.FTZ R27, R0.reuse, R159 ;  /* 0x0000009f001b7220 */ /* 0x040fe40000410000 */
[----:B------:R-:W-:Y:S01]  /*22e60*/  FFMA.FTZ R20, R179, c[0x0][0x2d0], -R43 ;  /* 0x0000b400b3147a23 */ /* 0x000fe2000001082b */
[-C--:B------:R-:W-:Y:S01]  /*22e70*/  HMMA.16816.F32 R12, R36, R22.reuse, R12 ;  /* 0x00000016240c723c */ /* 0x080fe2000000180c */
[C---:B------:R-:W-:Y:S02]  /*22e80*/  FMUL.FTZ R21, R41.reuse, R153 ;  /* 0x0000009929157220 */ /* 0x040fe40000410000 */
[----:B------:R1:W-:Y:S01]  /*22e90*/  MUFU.EX2 R176, R20 ;  /* 0x0000001400b07308 */ /* 0x0003e20000000800 */
[C---:B------:R-:W-:Y:S01]  /*22ea0*/  FMUL.FTZ R30, R0.reuse, R162 ;  /* 0x000000a2001e7220 */ /* 0x040fe20000410000 */
[----:B------:R-:W-:Y:S01]  /*22eb0*/  MOV R153, R145 ;  /* 0x0000009100997202 */ /* 0x000fe20000000f00 */
[----:B------:R-:W-:Y:S02]  /*22ec0*/  IMAD.MOV.U32 R162, RZ, RZ, R31 ;  /* 0x000000ffffa27224 */ /* 0x000fe400078e001f */
[C---:B------:R-:W-:Y:S01]  /*22ed0*/  HMMA.16816.F32 R16, R44.reuse, R22, R16 ;  /* 0x000000162c10723c */ /* 0x040fe20000001810 */
[C---:B------:R-:W-:Y:S03]  /*22ee0*/  FMUL.FTZ R31, R0.reuse, R163 ;  /* 0x000000a3001f7220 */ /* 0x040fe60000410000 */
[C---:B------:R-:W-:Y:S01]  /*22ef0*/  FMUL.FTZ R122, R0.reuse, R122 ;  /* 0x0000007a007a7220 */ /* 0x040fe20000410000 */
[----:B------:R-:W-:Y:S01]  /*22f00*/  MOV R163, R62 ;  /* 0x0000003e00a37202 */ /* 0x000fe20000000f00 */
[----:B------:R-:W-:Y:S02]  /*22f10*/  FMUL.FTZ R123, R0, R123 ;  /* 0x0000007b007b7220 */ /* 0x000fe40000410000 */
[C---:B------:R-:W-:Y:S04]  /*22f20*/  FMUL.FTZ R22, R40.reuse, R154 ;  /* 0x0000009a28167220 */ /* 0x040fe80000410000 */
[----:B------:R-:W-:Y:S01]  /*22f30*/  FMUL.FTZ R23, R40, R155 ;  /* 0x0000009b28177220 */ /* 0x000fe20000410000 */
[----:B------:R-:W-:Y:S01]  /*22f40*/  MOV R155, R178 ;  /* 0x000000b2009b7202 */ /* 0x000fe20000000f00 */
[C---:B------:R-:W-:Y:S02]  /*22f50*/  FMUL.FTZ R126, R0.reuse, R126 ;  /* 0x0000007e007e7220 */ /* 0x040fe40000410000 */
[----:B------:R-:W-:Y:S02]  /*22f60*/  FMUL.FTZ R127, R0, R127 ;  /* 0x0000007f007f7220 */ /* 0x000fe40000410000 */
[----:B------:R-:W-:Y:S02]  /*22f70*/  IMAD.MOV.U32 R159, RZ, RZ, R244 ;  /* 0x000000ffff9f7224 */ /* 0x000fe400078e00f4 */
[----:B-1----:R-:W-:Y:S02]  /*22f80*/  FMUL.FTZ R20, R41, R152 ;  /* 0x0000009829147220 */ /* 0x002fe40000410000 */
[----:B------:R-:W-:Y:S02]  /*22f90*/  IMAD.MOV.U32 R146, RZ, RZ, R76 ;  /* 0x000000ffff927224 */ /* 0x000fe400078e004c */
[----:B------:R-:W-:Y:S03]  /*22fa0*/  IMAD.MOV.U32 R154, RZ, RZ, R144 ;  /* 0x000000ffff9a7224 */ /* 0x000fe600078e0090 */
[-C--:B------:R-:W-:Y:S01]  /*22fb0*/  HMMA.16816.F32 R20, R44, R32.reuse, R20 ;  /* 0x000000202c14723c */ /* 0x080fe20000001814 */
[----:B------:R-:W-:Y:S07]  /*22fc0*/  MOV R152, R146 ;  /* 0x0000009200987202 */ /* 0x000fee0000000f00 */
[C---:B------:R-:W-:Y:S07]  /*22fd0*/  HMMA.16816.F32 R24, R36.reuse, R32, R24 ;  /* 0x000000202418723c */ /* 0x040fee0000001818 */
[--C-:B------:R-:W-:Y:S01]  /*22fe0*/  FFMA.FTZ R32, R52, c[0x0][0x2d0], -R65.reuse ;  /* 0x0000b40034207a23 */ /* 0x100fe20000010841 */
[-C--:B------:R-:W-:Y:S01]  /*22ff0*/  HMMA.16816.F32 R28, R36, R34.reuse, R28 ;  /* 0x00000022241c723c */ /* 0x080fe2000000181c */
[----:B------:R-:W-:Y:S02]  /*23000*/  FMUL.FTZ R33, R2, R165 ;  /* 0x000000a502217220 */ /* 0x000fe40000410000 */
[----:B------:R1:W-:Y:S05]  /*23010*/  MUFU.EX2 R156, R32 ;  /* 0x00000020009c7308 */ /* 0x0003ea0000000800 */
[C---:B------:R-:W-:Y:S07]  /*23020*/  HMMA.16816.F32 R100, R44.reuse, R34, R100 ;  /* 0x000000222c64723c */ /* 0x040fee0000001864 */
[C---:B------:R-:W-:Y:S01]  /*23030*/  FMUL.FTZ R34, R0.reuse, R166 ;  /* 0x000000a600227220 */ /* 0x040fe20000410000 */
[-C--:B----4-:R-:W-:Y:S01]  /*23040*/  HMMA.16816.F32 R104, R44, R48.reuse, R104 ;  /* 0x000000302c68723c */ /* 0x090fe20000001868 */
[----:B------:R-:W-:Y:S07]  /*23050*/  FMUL.FTZ R35, R0, R167 ;  /* 0x000000a700237220 */ /* 0x000fee0000410000 */
[C---:B------:R-:W-:Y:S01]  /*23060*/  HMMA.16816.F32 R108, R36.reuse, R48, R108 ;  /* 0x00000030246c723c */ /* 0x040fe2000000186c */
[----:B-1----:R-:W-:Y:S06]  /*23070*/  FFMA.FTZ R32, R53, c[0x0][0x2d0], -R65 ;  /* 0x0000b40035207a23 */ /* 0x002fec0000010841 */
[----:B------:R-:W-:Y:S01]  /*23080*/  FFMA.FTZ R48, R180, c[0x0][0x2d0], -R43 ;  /* 0x0000b400b4307a23 */ /* 0x000fe2000001082b */
[----:B------:R1:W-:Y:S10]  /*23090*/  MUFU.EX2 R161, R32 ;  /* 0x0000002000a17308 */ /* 0x0003f40000000800 */
[----:B------:R2:W-:Y:S01]  /*230a0*/  MUFU.EX2 R142, R48 ;  /* 0x00000030008e7308 */ /* 0x0005e20000000800 */
[--C-:B-1----:R-:W-:Y:S02]  /*230b0*/  FFMA.FTZ R32, R54, c[0x0][0x2d0], -R65.reuse ;  /* 0x0000b40036207a23 */ /* 0x102fe40000010841 */
[----:B------:R-:W1:Y:S07]  /*230c0*/  LDSM.16.MT88.4 R52, [R219+0x100] ;  /* 0x00010000db34783b */ /* 0x000e6e0000004200 */
[----:B------:R3:W-:Y:S01]  /*230d0*/  MUFU.EX2 R160, R32 ;  /* 0x0000002000a07308 */ /* 0x0007e20000000800 */
[--C-:B--2---:R-:W-:Y:S02]  /*230e0*/  FFMA.FTZ R48, R56, c[0x0][0x2d0], -R66.reuse ;  /* 0x0000b40038307a23 */ /* 0x104fe40000010842 */
[----:B------:R-:W-:Y:S07]  /*230f0*/  FFMA.FTZ R56, R60, c[0x0][0x2d0], -R66 ;  /* 0x0000b4003c387a23 */ /* 0x000fee0000010842 */
[----:B------:R2:W-:Y:S01]  /*23100*/  MUFU.EX2 R91, R48 ;  /* 0x00000030005b7308 */ /* 0x0005e20000000800 */
[----:B------:R-:W-:Y:S09]  /*23110*/  FFMA.FTZ R60, R80, c[0x0][0x2d0], -R64 ;  /* 0x0000b400503c7a23 */ /* 0x000ff20000010840 */
[----:B------:R4:W-:Y:S01]  /*23120*/  MUFU.EX2 R88, R56 ;  /* 0x0000003800587308 */ /* 0x0009e20000000800 */
[----:B---3--:R-:W-:Y:S09]  /*23130*/  FFMA.FTZ R32, R67, c[0x0][0x2d0], -R65 ;  /* 0x0000b40043207a23 */ /* 0x008ff20000010841 */
[----:B------:R3:W-:Y:S01]  /*23140*/  MUFU.EX2 R68, R32 ;  /* 0x0000002000447308 */ /* 0x0007e20000000800 */
[--C-:B--2---:R-:W-:Y:S09]  /*23150*/  FFMA.FTZ R48, R57, c[0x0][0x2d0], -R66.reuse ;  /* 0x0000b40039307a23 */ /* 0x104ff20000010842 */
[----:B------:R2:W5:Y:S01]  /*23160*/  MUFU.EX2 R90, R48 ;  /* 0x00000030005a7308 */ /* 0x0005620000000800 */
[----:B----4-:R-:W-:Y:S09]  /*23170*/  LDSM.16.MT88.4 R56, [R220+0x900] ;  /* 0x00090000dc38783b */ /* 0x010ff20000004200 */
[----:B------:R4:W-:Y:S01]  /*23180*/  MUFU.EX2 R251, R60 ;  /* 0x0000003c00fb7308 */ /* 0x0009e20000000800 */
[----:B---3--:R-:W-:Y:S07]  /*23190*/  FMUL.FTZ R32, R2, R164 ;  /* 0x000000a402207220 */ /* 0x008fee0000410000 */
[-C--:B------:R-:W-:Y:S08]  /*231a0*/  HMMA.16816.F32 R32, R36, R50.reuse, R32 ;  /* 0x000000322420723c */ /* 0x080ff00000001820 */
[C---:B------:R-:W-:Y:S01]  /*231b0*/  HMMA.16816.F32 R112, R44.reuse, R50, R112 ;  /* 0x000000322c70723c */ /* 0x040fe20000001870 */
[----:B--2---:R-:W2:Y:S07]  /*231c0*/  LDSM.16.MT88.4 R48, [R217+0x900] ;  /* 0x00090000d930783b */ /* 0x004eae0000004200 */
[-C--:B-1----:R-:W-:Y:S08]  /*231d0*/  HMMA.16816.F32 R116, R44, R52.reuse, R116 ;  /* 0x000000342c74723c */ /* 0x082ff00000001874 */
[C---:B------:R-:W-:Y:S07]  /*231e0*/  HMMA.16816.F32 R120, R36.reuse, R52, R120 ;  /* 0x000000342478723c */ /* 0x040fee0000001878 */
[----:B------:R-:W-:Y:S01]  /*231f0*/  FFMA.FTZ R52, R61, c[0x0][0x2d0], -R66 ;  /* 0x0000b4003d347a23 */ /* 0x000fe20000010842 */
[-C--:B------:R-:W-:Y:S01]  /*23200*/  HMMA.16816.F32 R124, R36, R54.reuse, R124 ;  /* 0x00000036247c723c */ /* 0x080fe2000000187c */
[----:B-----5:R-:W-:Y:S01]  /*23210*/  F2FP.PACK_AB R53, R90, R91 ;  /* 0x0000005b5a35723e */ /* 0x020fe200000000ff */
[----:B----4-:R-:W1:Y:S01]  /*23220*/  LDSM.16.MT88.4 R60, [R218+0x900] ;  /* 0x00090000da3c783b */ /* 0x010e620000004200 */
[----:B------:R3:W4:Y:S04]  /*23230*/  MUFU.EX2 R79, R52 ;  /* 0x00000034004f7308 */ /* 0x0007280000000800 */
[C---:B------:R-:W-:Y:S02]  /*23240*/  FMUL.FTZ R36, R41.reuse, R168 ;  /* 0x000000a829247220 */ /* 0x040fe40000410000 */
[----:B------:R-:W-:Y:S03]  /*23250*/  FMUL.FTZ R37, R41, R169 ;  /* 0x000000a929257220 */ /* 0x000fe60000410000 */
[C---:B------:R-:W-:Y:S02]  /*23260*/  FMUL.FTZ R38, R40.reuse, R170 ;  /* 0x000000aa28267220 */ /* 0x040fe40000410000 */
[----:B------:R-:W-:Y:S07]  /*23270*/  FMUL.FTZ R39, R40, R171 ;  /* 0x000000ab28277220 */ /* 0x000fee0000410000 */
[----:B------:R-:W-:Y:S01]  /*23280*/  HMMA.16816.F32 R36, R44, R54, R36 ;  /* 0x000000362c24723c */ /* 0x000fe20000001824 */
[--C-:B---3--:R-:W-:Y:S06]  /*23290*/  FFMA.FTZ R52, R181, c[0x0][0x2d0], -R43.reuse ;  /* 0x0000b400b5347a23 */ /* 0x108fec000001082b */
[----:B------:R-:W-:Y:S02]  /*232a0*/  F2FP.PACK_AB R47, R140, R162 ;  /* 0x000000a28c2f723e */ /* 0x000fe400000000ff */
[----:B------:R-:W-:Y:S01]  /*232b0*/  F2FP.PACK_AB R44, R136, R158 ;  /* 0x0000009e882c723e */ /* 0x000fe200000000ff */
[----:B------:R3:W-:Y:S02]  /*232c0*/  MUFU.EX2 R252, R52 ;  /* 0x0000003400fc7308 */ /* 0x0007e40000000800 */
[----:B------:R-:W-:Y:S02]  /*232d0*/  F2FP.PACK_AB R45, R137, R157 ;  /* 0x0000009d892d723e */ /* 0x000fe400000000ff */
[----:B------:R-:W-:Y:S02]  /*232e0*/  F2FP.PACK_AB R46, R176, R163 ;  /* 0x000000a3b02e723e */ /* 0x000fe400000000ff */
[----:B------:R-:W-:Y:S02]  /*232f0*/  F2FP.PACK_AB R54, R68, R160 ;  /* 0x000000a04436723e */ /* 0x000fe400000000ff */
[----:B----4-:R-:W-:Y:S03]  /*23300*/  F2FP.PACK_AB R55, R79, R88 ;  /* 0x000000584f37723e */ /* 0x010fe600000000ff */
[-C--:B--2---:R-:W-:Y:S01]  /*23310*/  HMMA.16816.F32 R4, R44, R48.reuse, R4 ;  /* 0x000000302c04723c */ /* 0x084fe20000001804 */
[--C-:B---3--:R-:W-:Y:S04]  /*23320*/  FFMA.FTZ R52, R69, c[0x0][0x2d0], -R64.reuse ;  /* 0x0000b40045347a23 */ /* 0x108fe80000010840 */
[----:B------:R2:W-:Y:S02]  /*23330*/  MUFU.EX2 R248, R52 ;  /* 0x0000003400f87308 */ /* 0x0005e40000000800 */
[----:B--2---:R-:W-:Y:S07]  /*23340*/  F2FP.PACK_AB R52, R161, R156 ;  /* 0x0000009ca134723e */ /* 0x004fee00000000ff */
[C---:B------:R-:W-:Y:S07]  /*23350*/  HMMA.16816.F32 R8, R52.reuse, R48, R8 ;  /* 0x000000303408723c */ /* 0x040fee0000001808 */
[--C-:B------:R-:W-:Y:S01]  /*23360*/  FFMA.FTZ R48, R182, c[0x0][0x2d0], -R43.reuse ;  /* 0x0000b400b6307a23 */ /* 0x100fe2000001082b */
[-C--:B------:R-:W-:Y:S03]  /*23370*/  HMMA.16816.F32 R12, R52, R50.reuse, R12 ;  /* 0x00000032340c723c */ /* 0x080fe6000000180c */
[----:B------:R2:W-:Y:S05]  /*23380*/  MUFU.EX2 R249, R48 ;  /* 0x0000003000f97308 */ /* 0x0005ea0000000800 */
[C---:B------:R-:W-:Y:S08]  /*23390*/  HMMA.16816.F32 R16, R44.reuse, R50, R16 ;  /* 0x000000322c10723c */ /* 0x040ff00000001810 */
[-C--:B------:R-:W-:Y:S08]  /*233a0*/  HMMA.16816.F32 R20, R44, R56.reuse, R20 ;  /* 0x000000382c14723c */ /* 0x080ff00000001814 */
[C---:B------:R-:W-:Y:S01]  /*233b0*/  HMMA.16816.F32 R24, R52.reuse, R56, R24 ;  /* 0x000000383418723c */ /* 0x040fe20000001818 */
[----:B--2---:R-:W-:Y:S06]  /*233c0*/  FFMA.FTZ R48, R183, c[0x0][0x2d0], -R43 ;  /* 0x0000b400b7307a23 */ /* 0x004fec000001082b */
[--C-:B------:R-:W-:Y:S01]  /*233d0*/  FFMA.FTZ R56, R82, c[0x0][0x2d0], -R65.reuse ;  /* 0x0000b40052387a23 */ /* 0x100fe20000010841 */
[-C--:B------:R-:W-:Y:S01]  /*233e0*/  HMMA.16816.F32 R28, R52, R58.reuse, R28 ;  /* 0x0000003a341c723c */ /* 0x080fe2000000181c */
[----:B------:R2:W-:Y:S07]  /*233f0*/  MUFU.EX2 R250, R48 ;  /* 0x0000003000fa7308 */ /* 0x0005ee0000000800 */
[C---:B------:R-:W-:Y:S03]  /*23400*/  HMMA.16816.F32 R100, R44.reuse, R58, R100 ;  /* 0x0000003a2c64723c */ /* 0x040fe60000001864 */
[----:B------:R3:W-:Y:S05]  /*23410*/  MUFU.EX2 R242, R56 ;  /* 0x0000003800f27308 */ /* 0x0007ea0000000800 */
[-C--:B-1----:R-:W-:Y:S08]  /*23420*/  HMMA.16816.F32 R104, R44, R60.reuse, R104 ;  /* 0x0000003c2c68723c */ /* 0x082ff00000001868 */
[C---:B------:R-:W-:Y:S01]  /*23430*/  HMMA.16816.F32 R108, R52.reuse, R60, R108 ;  /* 0x0000003c346c723c */ /* 0x040fe2000000186c */
[----:B--2---:R-:W-:Y:S04]  /*23440*/  FFMA.FTZ R48, R84, c[0x0][0x2d0], -R64 ;  /* 0x0000b40054307a23 */ /* 0x004fe80000010840 */
[----:B------:R1:W-:Y:S02]  /*23450*/  MUFU.EX2 R247, R48 ;  /* 0x0000003000f77308 */ /* 0x0003e40000000800 */
[----:B------:R-:W-:Y:S01]  /*23460*/  FFMA.FTZ R60, R71, c[0x0][0x2d0], -R66 ;  /* 0x0000b400473c7a23 */ /* 0x000fe20000010842 */
[-C--:B------:R-:W-:Y:S01]  /*23470*/  HMMA.16816.F32 R32, R52, R62.reuse, R32 ;  /* 0x0000003e3420723c */ /* 0x080fe20000001820 */
[--C-:B---3--:R-:W-:Y:S06]  /*23480*/  FFMA.FTZ R56, R83, c[0x0][0x2d0], -R65.reuse ;  /* 0x0000b40053387a23 */ /* 0x108fec0000010841 */
        /* <DEDUP_REMOVED lines=8> */
[----:B------:R3:W-:Y:S01]  /*23510*/  MUFU.EX2 R241, R56 ;  /* 0x0000003800f17308 */ /* 0x0007e20000000800 */
        /* <DEDUP_REMOVED lines=14> */
[-C--:B------:R-:W-:Y:S01]  /*23600*/  HMMA.16816.F32 R124, R52, R50.reuse, R124 ;  /* 0x00000032347c723c */ /* 0x080fe2000000187c */
[----:B------:R-:W2:Y:S02]  /*23610*/  LDSM.16.MT88.4 R52, [R220+0x1100] ;  /* 0x00110000dc34783b */ /* 0x000ea40000004200 */
[----:B------:R4:W5:Y:S01]  /*23620*/  MUFU.EX2 R75, R48 ;  /* 0x00000030004b7308 */ /* 0x0009620000000800 */
[----:B---3--:R-:W-:Y:S04]  /*23630*/  F2FP.PACK_AB R49, R77, R78 ;  /* 0x0000004e4d31723e */ /* 0x008fe800000000ff */
[----:B------:R-:W-:Y:S07]  /*23640*/  HMMA.16816.F32 R36, R44, R50, R36 ;  /* 0x000000322c24723c */ /* 0x000fee0000001824 */
[----:B------:R-:W-:Y:S02]  /*23650*/  F2FP.PACK_AB R44, R252, R142 ;  /* 0x0000008efc2c723e */ /* 0x000fe400000000ff */
[----:B------:R-:W-:Y:S03]  /*23660*/  F2FP.PACK_AB R45, R251, R248 ;  /* 0x000000f8fb2d723e */ /* 0x000fe600000000ff */
[----:B------:R-:W-:Y:S02]  /*23670*/  F2FP.PACK_AB R46, R250, R249 ;  /* 0x000000f9fa2e723e */ /* 0x000fe400000000ff */
[----:B------:R-:W-:Y:S02]  /*23680*/  F2FP.PACK_AB R47, R246, R247 ;  /* 0x000000f7f62f723e */ /* 0x000fe400000000ff */
[----:B------:R-:W-:Y:S01]  /*23690*/  F2FP.PACK_AB R50, R241, R244 ;  /* 0x000000f4f132723e */ /* 0x000fe200000000ff */
[--C-:B----4-:R-:W-:Y:S01]  /*236a0*/  FFMA.FTZ R48, R186, c[0x0][0x2d0], -R43.reuse ;  /* 0x0000b400ba307a23 */ /* 0x110fe2000001082b */
[----:B-----5:R-:W-:Y:S03]  /*236b0*/  F2FP.PACK_AB R51, R75, R76 ;  /* 0x0000004c4b33723e */ /* 0x020fe600000000ff */
[----:B------:R3:W-:Y:S01]  /*236c0*/  MUFU.EX2 R167, R48 ;  /* 0x0000003000a77308 */ /* 0x0007e20000000800 */
[-C--:B-1----:R-:W-:Y:S01]  /*236d0*/  HMMA.16816.F32 R4, R44, R56.reuse, R4 ;  /* 0x000000382c04723c */ /* 0x082fe20000001804 */
[--C-:B---3--:R-:W-:Y:S08]  /*236e0*/  FFMA.FTZ R48, R97, c[0x0][0x2d0], -R64.reuse ;  /* 0x0000b40061307a23 */ /* 0x108ff00000010840 */
[----:B------:R1:W-:Y:S03]  /*236f0*/  MUFU.EX2 R166, R48 ;  /* 0x0000003000a67308 */ /* 0x0003e60000000800 */
        /* <DEDUP_REMOVED lines=18> */
[----:B------:R-:W-:Y:S01]  /*23820*/  IMAD.MOV.U32 R188, RZ, RZ, R68 ;  /* 0x000000ffffbc7224 */ /* 0x000fe200078e0044 */
        /* <DEDUP_REMOVED lines=12> */
[----:B---3--:R-:W-:Y:S01]  /*238f0*/  FFMA.FTZ R52, R187, c[0x0][0x2d0], -R65 ;  /* 0x0000b400bb347a23 */ /* 0x008fe20000010841 */
[----:B------:R-:W-:Y:S08]  /*23900*/  MOV R187, R176 ;  /* 0x000000b000bb7202 */ /* 0x000ff00000000f00 */
[----:B------:R3:W-:Y:S01]  /*23910*/  MUFU.EX2 R182, R52 ;  /* 0x0000003400b67308 */ /* 0x0007e20000000800 */
[----:B-1----:R-:W1:Y:S01]  /*23920*/  LDSM.16.MT88.4 R56, [R219+0x1100] ;  /* 0x00110000db38783b */ /* 0x002e620000004200 */
[----:B--2---:R-:W-:Y:S02]  /*23930*/  FFMA.FTZ R60, R195, c[0x0][0x2d0], -R64 ;  /* 0x0000b400c33c7a23 */ /* 0x004fe40000010840 */
[----:B------:R-:W-:Y:S06]  /*23940*/  IMAD.MOV.U32 R195, RZ, RZ, R143 ;  /* 0x000000ffffc37224 */ /* 0x000fec00078e008f */
[----:B------:R2:W-:Y:S01]  /*23950*/  MUFU.EX2 R179, R60 ;  /* 0x0000003c00b37308 */ /* 0x0005e20000000800 */
[----:B---3--:R-:W-:Y:S02]  /*23960*/  FFMA.FTZ R52, R189, c[0x0][0x2d0], -R65 ;  /* 0x0000b400bd347a23 */ /* 0x008fe40000010841 */
[----:B------:R-:W-:Y:S07]  /*23970*/  IMAD.MOV.U32 R189, RZ, RZ, R137 ;  /* 0x000000ffffbd7224 */ /* 0x000fee00078e0089 */
[----:B------:R3:W4:Y:S01]  /*23980*/  MUFU.EX2 R183, R52 ;  /* 0x0000003400b77308 */ /* 0x0007220000000800 */
[----:B--2---:R-:W-:Y:S01]  /*23990*/  LDSM.16.MT88.4 R60, [R218+0x1900] ;  /* 0x00190000da3c783b */ /* 0x004fe20000004200 */
[-C--:B-1----:R-:W-:Y:S08]  /*239a0*/  HMMA.16816.F32 R116, R44, R56.reuse, R116 ;  /* 0x000000382c74723c */ /* 0x082ff00000001874 */
[C---:B------:R-:W-:Y:S01]  /*239b0*/  HMMA.16816.F32 R120, R48.reuse, R56, R120 ;  /* 0x000000383078723c */ /* 0x040fe20000001878 */
[--C-:B---3--:R-:W-:Y:S03]  /*239c0*/  FFMA.FTZ R52, R193, c[0x0][0x2d0], -R43.reuse ;  /* 0x0000b400c1347a23 */ /* 0x108fe6000001082b */
[----:B------:R-:W-:Y:S01]  /*239d0*/  MOV R193, R136 ;  /* 0x0000008800c17202 */ /* 0x000fe20000000f00 */
[----:B------:R1:W-:Y:S02]  /*239e0*/  MUFU.EX2 R181, R52 ;  /* 0x0000003400b57308 */ /* 0x0003e40000000800 */
[--C-:B------:R-:W-:Y:S01]  /*239f0*/  FFMA.FTZ R56, R86, c[0x0][0x2d0], -R66.reuse ;  /* 0x0000b40056387a23 */ /* 0x100fe20000010842 */
[-C--:B------:R-:W-:Y:S07]  /*23a00*/  HMMA.16816.F32 R124, R48, R58.reuse, R124 ;  /* 0x0000003a307c723c */ /* 0x080fee000000187c */
[----:B------:R-:W-:Y:S01]  /*23a10*/  FFMA.FTZ R48, R198, c[0x0][0x2d0], -R43 ;  /* 0x0000b400c6307a23 */ /* 0x000fe2000001082b */
[----:B------:R-:W-:Y:S01]  /*23a20*/  HMMA.16816.F32 R36, R44, R58, R36 ;  /* 0x0000003a2c24723c */ /* 0x000fe20000001824 */
[----:B------:R-:W2:Y:S03]  /*23a30*/  MUFU.EX2 R71, R56 ;  /* 0x0000003800477308 */ /* 0x000ea60000000800 */
[----:B----4-:R-:W-:Y:S01]  /*23a40*/  F2FP.PACK_AB R50, R183, R182 ;  /* 0x000000b6b732723e */ /* 0x010fe200000000ff */
[----:B------:R-:W-:Y:S02]  /*23a50*/  IMAD.MOV.U32 R198, RZ, RZ, R147 ;  /* 0x000000ffffc67224 */ /* 0x000fe400078e0093 */
[----:B------:R-:W-:Y:S02]  /*23a60*/  F2FP.PACK_AB R44, R167, R240 ;  /* 0x000000f0a72c723e */ /* 0x000fe400000000ff */
[----:B------:R-:W-:Y:S02]  /*23a70*/  F2FP.PACK_AB R45, R165, R166 ;  /* 0x000000a6a52d723e */ /* 0x000fe400000000ff */
[----:B------:R3:W-:Y:S01]  /*23a80*/  MUFU.EX2 R180, R48 ;  /* 0x0000003000b47308 */ /* 0x0007e20000000800 */
[----:B------:R-:W-:Y:S01]  /*23a90*/  F2FP.PACK_AB R46, R191, R239 ;  /* 0x000000efbf2e723e */ /* 0x000fe200000000ff */
[----:B-1----:R-:W-:Y:S01]  /*23aa0*/  FFMA.FTZ R52, R87, c[0x0][0x2d0], -R66 ;  /* 0x0000b40057347a23 */ /* 0x002fe20000010842 */
[----:B------:R-:W-:Y:S07]  /*23ab0*/  F2FP.PACK_AB R47, R186, R185 ;  /* 0x000000b9ba2f723e */ /* 0x000fee00000000ff */
[----:B------:R1:W4:Y:S01]  /*23ac0*/  MUFU.EX2 R74, R52 ;  /* 0x00000034004a7308 */ /* 0x0003220000000800 */
[----:B--2---:R-:W-:Y:S01]  /*23ad0*/  F2FP.PACK_AB R51, R71, R72 ;  /* 0x000000484733723e */ /* 0x004fe200000000ff */
[----:B------:R-:W-:Y:S01]  /*23ae0*/  LDSM.16.MT88.4 R56, [R220+0x1900] ;  /* 0x00190000dc38783b */ /* 0x000fe20000004200 */
[--C-:B---3--:R-:W-:Y:S01]  /*23af0*/  FFMA.FTZ R48, R194, c[0x0][0x2d0], -R64.reuse ;  /* 0x0000b400c2307a23 */ /* 0x108fe20000010840 */
[----:B------:R-:W-:Y:S06]  /*23b00*/  MOV R194, R177 ;  /* 0x000000b100c27202 */ /* 0x000fec0000000f00 */
[----:B------:R2:W-:Y:S01]  /*23b10*/  MUFU.EX2 R177, R48 ;  /* 0x0000003000b17308 */ /* 0x0005e20000000800 */
[----:B-1----:R-:W1:Y:S01]  /*23b20*/  LDSM.16.MT88.4 R52, [R217+0x1900] ;  /* 0x00190000d934783b */ /* 0x002e620000004200 */
[----:B----4-:R-:W-:Y:S02]  /*23b30*/  F2FP.PACK_AB R49, R73, R74 ;  /* 0x0000004a4931723e */ /* 0x010fe400000000ff */
[----:B--2---:R-:W-:Y:S01]  /*23b40*/  F2FP.PACK_AB R48, R184, R164 ;  /* 0x000000a4b830723e */ /* 0x004fe200000000ff */
[-C--:B-1----:R-:W-:Y:S08]  /*23b50*/  HMMA.16816.F32 R4, R44, R52.reuse, R4 ;  /* 0x000000342c04723c */ /* 0x082ff00000001804 */
[C---:B------:R-:W-:Y:S07]  /*23b60*/  HMMA.16816.F32 R8, R48.reuse, R52, R8 ;  /* 0x000000343008723c */ /* 0x040fee0000001808 */
[--C-:B------:R-:W-:Y:S01]  /*23b70*/  FFMA.FTZ R52, R203, c[0x0][0x2d0], -R43.reuse ;  /* 0x0000b400cb347a23 */ /* 0x100fe2000001082b */
[-C--:B------:R-:W-:Y:S01]  /*23b80*/  HMMA.16816.F32 R12, R48, R54.reuse, R12 ;  /* 0x00000036300c723c */ /* 0x080fe2000000180c */
[----:B------:R-:W-:Y:S02]  /*23b90*/  MOV R203, R141 ;  /* 0x0000008d00cb7202 */ /* 0x000fe40000000f00 */
[----:B------:R1:W-:Y:S01]  /*23ba0*/  MUFU.EX2 R176, R52 ;  /* 0x0000003400b07308 */ /* 0x0003e20000000800 */
[----:B------:R-:W-:Y:S04]  /*23bb0*/  MOV R141, R134 ;  /* 0x00000086008d7202 */ /* 0x000fe80000000f00 */
[C---:B------:R-:W-:Y:S08]  /*23bc0*/  HMMA.16816.F32 R16, R44.reuse, R54, R16 ;  /* 0x000000362c10723c */ /* 0x040ff00000001810 */
[-C--:B------:R-:W-:Y:S08]  /*23bd0*/  HMMA.16816.F32 R20, R44, R56.reuse, R20 ;  /* 0x000000382c14723c */ /* 0x080ff00000001814 */
[C---:B------:R-:W-:Y:S01]  /*23be0*/  HMMA.16816.F32 R24, R48.reuse, R56, R24 ;  /* 0x000000383018723c */ /* 0x040fe20000001818 */
[----:B-1----:R-:W-:Y:S02]  /*23bf0*/  FFMA.FTZ R52, R204, c[0x0][0x2d0], -R43 ;  /* 0x0000b400cc347a23 */ /* 0x002fe4000001082b */
[----:B------:R-:W4:Y:S04]  /*23c00*/  LDL.LU R204, [R1+0xc] ;  /* 0x00000c0001cc7983 */ /* 0x000f280000300800 */
[----:B------:R-:W-:Y:S01]  /*23c10*/  FFMA.FTZ R56, R197, c[0x0][0x2d0], -R65 ;  /* 0x0000b400c5387a23 */ /* 0x000fe20000010841 */
[-C--:B------:R-:W-:Y:S01]  /*23c20*/  HMMA.16816.F32 R28, R48, R58.reuse, R28 ;  /* 0x0000003a301c723c */ /* 0x080fe2000000181c */
[----:B------:R1:W-:Y:S01]  /*23c30*/  MUFU.EX2 R178, R52 ;  /* 0x0000003400b27308 */ /* 0x0003e20000000800 */
[----:B------:R-:W3:Y:S06]  /*23c40*/  LDL.LU R140, [R1+0x4] ;  /* 0x00000400018c7983 */ /* 0x000eec0000300800 */
[C---:B------:R-:W-:Y:S03]  /*23c50*/  HMMA.16816.F32 R100, R44.reuse, R58, R100 ;  /* 0x0000003a2c64723c */ /* 0x040fe60000001864 */
[----:B------:R4:W-:Y:S05]  /*23c60*/  MUFU.EX2 R98, R56 ;  /* 0x0000003800627308 */ /* 0x0009ea0000000800 */
[-C--:B------:R-:W-:Y:S08]  /*23c70*/  HMMA.16816.F32 R104, R44, R60.reuse, R104 ;  /* 0x0000003c2c68723c */ /* 0x080ff00000001868 */
[C---:B------:R-:W-:Y:S01]  /*23c80*/  HMMA.16816.F32 R108, R48.reuse, R60, R108 ;  /* 0x0000003c306c723c */ /* 0x040fe2000000186c */
[----:B-1----:R-:W-:Y:S03]  /*23c90*/  FFMA.FTZ R52, R200, c[0x0][0x2d0], -R64 ;  /* 0x0000b400c8347a23 */ /* 0x002fe60000010840 */
[----:B------:R-:W-:Y:S01]  /*23ca0*/  IMAD.MOV.U32 R200, RZ, RZ, R139 ;  /* 0x000000ffffc87224 */ /* 0x000fe200078e008b */
[----:B------:R1:W-:Y:S01]  /*23cb0*/  MUFU.EX2 R99, R52 ;  /* 0x0000003400637308 */ /* 0x0003e20000000800 */
[----:B------:R-:W-:Y:S01]  /*23cc0*/  MOV R139, R138 ;  /* 0x0000008a008b7202 */ /* 0x000fe20000000f00 */
[----:B------:R-:W-:Y:S01]  /*23cd0*/  FFMA.FTZ R60, R93, c[0x0][0x2d0], -R66 ;  /* 0x0000b4005d3c7a23 */ /* 0x000fe20000010842 */
[-C--:B------:R-:W-:Y:S01]  /*23ce0*/  HMMA.16816.F32 R32, R48, R62.reuse, R32 ;  /* 0x0000003e3020723c */ /* 0x080fe20000001820 */
[----:B------:R-:W5:Y:S03]  /*23cf0*/  LDL.LU R138, [R1+0x8] ;  /* 0x00000800018a7983 */ /* 0x000f660000300800 */
[--C-:B----4-:R-:W-:Y:S03]  /*23d00*/  FFMA.FTZ R56, R199, c[0x0][0x2d0], -R65.reuse ;  /* 0x0000b400c7387a23 */ /* 0x110fe60000010841 */
[----:B------:R4:W-:Y:S01]  /*23d10*/  MUFU.EX2 R69, R60 ;  /* 0x0000003c00457308 */ /* 0x0009e20000000800 */
[C---:B------:R-:W-:Y:S09]  /*23d20*/  HMMA.16816.F32 R112, R44.reuse, R62, R112 ;  /* 0x0000003e2c70723c */ /* 0x040ff20000001870 */
[----:B------:R4:W-:Y:S03]  /*23d30*/  MUFU.EX2 R97, R56 ;  /* 0x0000003800617308 */ /* 0x0009e60000000800 */
[----:B-1----:R-:W-:Y:S07]  /*23d40*/  FFMA.FTZ R52, R202, c[0x0][0x2d0], -R64 ;  /* 0x0000b400ca347a23 */ /* 0x002fee0000010840 */
[----:B------:R1:W-:Y:S01]  /*23d50*/  MUFU.EX2 R134, R52 ;  /* 0x0000003400867308 */ /* 0x0003e20000000800 */
[----:B----4-:R-:W-:Y:S09]  /*23d60*/  FFMA.FTZ R60, R172, c[0x0][0x2d0], -R66 ;  /* 0x0000b400ac3c7a23 */ /* 0x010ff20000010842 */
[----:B------:R4:W-:Y:S01]  /*23d70*/  MUFU.EX2 R68, R60 ;  /* 0x0000003c00447308 */ /* 0x0009e20000000800 */
[--C-:B------:R-:W-:Y:S09]  /*23d80*/  FFMA.FTZ R56, R201, c[0x0][0x2d0], -R65.reuse ;  /* 0x0000b400c9387a23 */ /* 0x100ff20000010841 */
[----:B------:R4:W4:Y:S01]  /*23d90*/  MUFU.EX2 R92, R56 ;  /* 0x00000038005c7308 */ /* 0x0009220000000800 */
[----:B-1----:R-:W-:Y:S09]  /*23da0*/  FFMA.FTZ R52, R196, c[0x0][0x2d0], -R65 ;  /* 0x0000b400c4347a23 */ /* 0x002ff20000010841 */
[----:B------:R1:W-:Y:S01]  /*23db0*/  MUFU.EX2 R96, R52 ;  /* 0x0000003400607308 */ /* 0x0003e20000000800 */
[----:B----4-:R-:W-:Y:S09]  /*23dc0*/  FFMA.FTZ R60, R207, c[0x0][0x2d0], -R64 ;  /* 0x0000b400cf3c7a23 */ /* 0x010ff20000010840 */
[----:B------:R4:W-:Y:S01]  /*23dd0*/  MUFU.EX2 R84, R60 ;  /* 0x0000003c00547308 */ /* 0x0009e20000000800 */
[--C-:B------:R-:W-:Y:S09]  /*23de0*/  FFMA.FTZ R56, R205, c[0x0][0x2d0], -R43.reuse ;  /* 0x0000b400cd387a23 */ /* 0x100ff2000001082b */
[----:B------:R4:W-:Y:S01]  /*23df0*/  MUFU.EX2 R89, R56 ;  /* 0x0000003800597308 */ /* 0x0009e20000000800 */
[----:B-1----:R-:W1:Y:S08]  /*23e00*/  LDSM.16.MT88.4 R52, [R219+0x1900] ;  /* 0x00190000db34783b */ /* 0x002e700000004200 */
[----:B----4-:R-:W-:Y:S01]  /*23e10*/  LDSM.16.MT88.4 R60, [R218+0x2100] ;  /* 0x00210000da3c783b */ /* 0x010fe20000004200 */
[--C-:B------:R-:W-:Y:S04]  /*23e20*/  FFMA.FTZ R56, R135, c[0x0][0x2d0], -R66.reuse ;  /* 0x0000b40087387a23 */ /* 0x100fe80000010842 */
[----:B------:R4:W4:Y:S01]  /*23e30*/  MUFU.EX2 R70, R56 ;  /* 0x0000003800467308 */ /* 0x0009220000000800 */
[-C--:B-1----:R-:W-:Y:S08]  /*23e40*/  HMMA.16816.F32 R116, R44, R52.reuse, R116 ;  /* 0x000000342c74723c */ /* 0x082ff00000001874 */
[C---:B------:R-:W-:Y:S01]  /*23e50*/  HMMA.16816.F32 R120, R48.reuse, R52, R120 ;  /* 0x000000343078723c */ /* 0x040fe20000001878 */
[----:B----4-:R-:W1:Y:S06]  /*23e60*/  LDSM.16.MT88.4 R56, [R217+0x2100] ;  /* 0x00210000d938783b */ /* 0x010e6c0000004200 */
[----:B------:R-:W-:Y:S01]  /*23e70*/  FFMA.FTZ R52, R173, c[0x0][0x2d0], -R66 ;  /* 0x0000b400ad347a23 */ /* 0x000fe20000010842 */
[-C--:B------:R-:W-:Y:S03]  /*23e80*/  HMMA.16816.F32 R124, R48, R54.reuse, R124 ;  /* 0x00000036307c723c */ /* 0x080fe6000000187c */
[----:B------:R4:W4:Y:S04]  /*23e90*/  MUFU.EX2 R67, R52 ;  /* 0x0000003400437308 */ /* 0x0009280000000800 */
[--C-:B------:R-:W-:Y:S01]  /*23ea0*/  FFMA.FTZ R48, R208, c[0x0][0x2d0], -R43.reuse ;  /* 0x0000b400d0307a23 */ /* 0x100fe2000001082b */
[----:B------:R-:W-:Y:S01]  /*23eb0*/  HMMA.16816.F32 R36, R44, R54, R36 ;  /* 0x000000362c24723c */ /* 0x000fe20000001824 */
[----:B------:R-:W-:Y:S03]  /*23ec0*/  F2FP.PACK_AB R50, R92, R97 ;  /* 0x000000615c32723e */ /* 0x000fe600000000ff */
[----:B------:R-:W-:Y:S01]  /*23ed0*/  F2FP.PACK_AB R49, R69, R70 ;  /* 0x000000464531723e */ /* 0x000fe200000000ff */
[----:B------:R1:W1:Y:S02]  /*23ee0*/  MUFU.EX2 R87, R48 ;  /* 0x0000003000577308 */ /* 0x0002640000000800 */
[----:B------:R-:W-:Y:S02]  /*23ef0*/  F2FP.PACK_AB R46, R178, R176 ;  /* 0x000000b0b22e723e */ /* 0x000fe400000000ff */
[----:B------:R-:W-:Y:S03]  /*23f00*/  F2FP.PACK_AB R44, R180, R181 ;  /* 0x000000b5b42c723e */ /* 0x000fe600000000ff */
[----:B------:R-:W-:Y:S02]  /*23f10*/  F2FP.PACK_AB R45, R179, R177 ;  /* 0x000000b1b32d723e */ /* 0x000fe400000000ff */
[----:B------:R-:W-:Y:S01]  /*23f20*/  F2FP.PACK_AB R47, R134, R99 ;  /* 0x00000063862f723e */ /* 0x000fe200000000ff */
[----:B----4-:R-:W4:Y:S01]  /*23f30*/  LDSM.16.MT88.4 R52, [R220+0x2100] ;  /* 0x00210000dc34783b */ /* 0x010f220000004200 */
[----:B------:R-:W-:Y:S05]  /*23f40*/  F2FP.PACK_AB R51, R67, R68 ;  /* 0x000000444333723e */ /* 0x000fea00000000ff */
[-C--:B-1----:R-:W-:Y:S01]  /*23f50*/  HMMA.16816.F32 R4, R44, R56.reuse, R4 ;  /* 0x000000382c04723c */ /* 0x082fe20000001804 */
[--C-:B------:R-:W-:Y:S01]  /*23f60*/  FFMA.FTZ R48, R206, c[0x0][0x2d0], -R64.reuse ;  /* 0x0000b400ce307a23 */ /* 0x100fe20000010840 */
[----:B------:R-:W-:Y:S03]  /*23f70*/  F2FP.PACK_AB R168, R87, R89 ;  /* 0x0000005957a8723e */ /* 0x000fe600000000ff */
[----:B------:R1:W1:Y:S02]  /*23f80*/  MUFU.EX2 R86, R48 ;  /* 0x0000003000567308 */ /* 0x0002640000000800 */
[----:B-1----:R-:W-:Y:S02]  /*23f90*/  F2FP.PACK_AB R48, R98, R96 ;  /* 0x000000606230723e */ /* 0x002fe400000000ff */
[----:B------:R-:W-:Y:S05]  /*23fa0*/  F2FP.PACK_AB R169, R84, R86 ;  /* 0x0000005654a9723e */ /* 0x000fea00000000ff */
[C---:B------:R-:W-:Y:S07]  /*23fb0*/  HMMA.16816.F32 R8, R48.reuse, R56, R8 ;  /* 0x000000383008723c */ /* 0x040fee0000001808 */
[--C-:B------:R-:W-:Y:S01]  /*23fc0*/  FFMA.FTZ R56, R215, c[0x0][0x2d0], -R43.reuse ;  /* 0x0000b400d7387a23 */ /* 0x100fe2000001082b */
[-C--:B------:R-:W-:Y:S01]  /*23fd0*/  HMMA.16816.F32 R12, R48, R58.reuse, R12 ;  /* 0x0000003a300c723c */ /* 0x080fe2000000180c */
[----:B------:R-:W-:Y:S02]  /*23fe0*/  FFMA.FTZ R43, R238, c[0x0][0x2d0], -R43 ;  /* 0x0000b400ee2b7a23 */ /* 0x000fe4000001082b */
[----:B------:R1:W-:Y:S05]  /*23ff0*/  MUFU.EX2 R85, R56 ;  /* 0x0000003800557308 */ /* 0x0003ea0000000800 */
[C---:B------:R-:W-:Y:S05]  /*24000*/  HMMA.16816.F32 R16, R44.reuse, R58, R16 ;  /* 0x0000003a2c10723c */ /* 0x040fea0000001810 */
[----:B------:R1:W1:Y:S03]  /*24010*/  MUFU.EX2 R83, R43 ;  /* 0x0000002b00537308 */ /* 0x0002660000000800 */
[-C--:B----4-:R-:W-:Y:S08]  /*24020*/  HMMA.16816.F32 R20, R44, R52.reuse, R20 ;  /* 0x000000342c14723c */ /* 0x090ff00000001814 */
[C---:B------:R-:W-:Y:S01]  /*24030*/  HMMA.16816.F32 R24, R48.reuse, R52, R24 ;  /* 0x000000343018723c */ /* 0x040fe20000001818 */
[----:B-1----:R-:W1:Y:S07]  /*24040*/  LDSM.16.MT88.4 R56, [R219+0x2100] ;  /* 0x00210000db38783b */ /* 0x002e6e0000004200 */
[-C--:B------:R-:W-:Y:S01]  /*24050*/  HMMA.16816.F32 R28, R48, R54.reuse, R28 ;  /* 0x00000036301c723c */ /* 0x080fe2000000181c */
[--C-:B------:R-:W-:Y:S03]  /*24060*/  FFMA.FTZ R43, R211, c[0x0][0x2d0], -R64.reuse ;  /* 0x0000b400d32b7a23 */ /* 0x100fe60000010840 */
[----:B------:R-:W-:Y:S01]  /*24070*/  F2FP.PACK_AB R170, R83, R85 ;  /* 0x0000005553aa723e */ /* 0x000fe200000000ff */
[----:B------:R-:W-:Y:S03]  /*24080*/  FFMA.FTZ R64, R213, c[0x0][0x2d0], -R64 ;  /* 0x0000b400d5407a23 */ /* 0x000fe60000010840 */
[C---:B------:R-:W-:Y:S01]  /*24090*/  HMMA.16816.F32 R100, R44.reuse, R54, R100 ;  /* 0x000000362c64723c */ /* 0x040fe20000001864 */
[----:B------:R4:W-:Y:S07]  /*240a0*/  MUFU.EX2 R82, R43 ;  /* 0x0000002b00527308 */ /* 0x0009ee0000000800 */
[-C--:B------:R-:W-:Y:S03]  /*240b0*/  HMMA.16816.F32 R104, R44, R60.reuse, R104 ;  /* 0x0000003c2c68723c */ /* 0x080fe60000001868 */
[----:B------:R-:W1:Y:S05]  /*240c0*/  MUFU.EX2 R81, R64 ;  /* 0x0000004000517308 */ /* 0x000e6a0000000800 */
[C---:B------:R-:W-:Y:S08]  /*240d0*/  HMMA.16816.F32 R108, R48.reuse, R60, R108 ;  /* 0x0000003c306c723c */ /* 0x040ff0000000186c */
[-C--:B------:R-:W-:Y:S01]  /*240e0*/  HMMA.16816.F32 R32, R48, R62.reuse, R32 ;  /* 0x0000003e3020723c */ /* 0x080fe20000001820 */
[--C-:B----4-:R-:W-:Y:S04]  /*240f0*/  FFMA.FTZ R43, R209, c[0x0][0x2d0], -R65.reuse ;  /* 0x0000b400d12b7a23 */ /* 0x110fe80000010841 */
[----:B------:R4:W-:Y:S03]  /*24100*/  MUFU.EX2 R80, R43 ;  /* 0x0000002b00507308 */ /* 0x0009e60000000800 */
[C---:B------:R-:W-:Y:S01]  /*24110*/  HMMA.16816.F32 R112, R44.reuse, R62, R112 ;  /* 0x0000003e2c70723c */ /* 0x040fe20000001870 */
[----:B-1----:R-:W-:Y:S07]  /*24120*/  F2FP.PACK_AB R171, R81, R82 ;  /* 0x0000005251ab723e */ /* 0x002fee00000000ff */
[-C--:B------:R-:W-:Y:S08]  /*24130*/  HMMA.16816.F32 R116, R44, R56.reuse, R116 ;  /* 0x000000382c74723c */ /* 0x080ff00000001874 */
[C---:B------:R-:W-:Y:S01]  /*24140*/  HMMA.16816.F32 R120, R48.reuse, R56, R120 ;  /* 0x000000383078723c */ /* 0x040fe20000001878 */
[----:B----4-:R-:W-:Y:S07]  /*24150*/  FFMA.FTZ R43, R210, c[0x0][0x2d0], -R65 ;  /* 0x0000b400d22b7a23 */ /* 0x010fee0000010841 */
[-C--:B------:R-:W-:Y:S01]  /*24160*/  HMMA.16816.F32 R124, R48, R58.reuse, R124 ;  /* 0x0000003a307c723c */ /* 0x080fe2000000187c */
[----:B------:R1:W4:Y:S01]  /*24170*/  MUFU.EX2 R55, R43 ;  /* 0x0000002b00377308 */ /* 0x0003220000000800 */
[----:B------:R-:W4:Y:S06]  /*24180*/  LDSM.16.MT88.4 R48, [R220+0x2900] ;  /* 0x00290000dc30783b */ /* 0x000f2c0000004200 */
[----:B------:R-:W-:Y:S02]  /*24190*/  HMMA.16816.F32 R36, R44, R58, R36 ;  /* 0x0000003a2c24723c */ /* 0x000fe40000001824 */
[----:B------:R-:W2:Y:S05]  /*241a0*/  LDL.LU R46, [R1+0x10] ;  /* 0x00001000012e7983 */ /* 0x000eaa0000300800 */
[----:B-----5:R-:W-:Y:S02]  /*241b0*/  FFMA.FTZ R44, R40, R138, R139 ;  /* 0x0000008a282c7223 */ /* 0x020fe4000001008b */
[----:B---3--:R-:W-:Y:S01]  /*241c0*/  FFMA.FTZ R45, R41, R140, R141 ;  /* 0x0000008c292d7223 */ /* 0x008fe2000001008d */
[-C--:B------:R-:W-:Y:S01]  /*241d0*/  HMMA.16816.F32 R136, R168, R148.reuse, R4 ;  /* 0x00000094a888723c */ /* 0x080fe20000001804 */
[----:B------:R-:W3:Y:S01]  /*241e0*/  LDSM.16.MT88.4 R4, [R218+0x2900] ;  /* 0x00290000da04783b */ /* 0x000ee20000004200 */
[--C-:B-1----:R-:W-:Y:S01]  /*241f0*/  FFMA.FTZ R43, R212, c[0x0][0x2d0], -R65.reuse ;  /* 0x0000b400d42b7a23 */ /* 0x102fe20000010841 */
[----:B----4-:R-:W-:Y:S01]  /*24200*/  F2FP.PACK_AB R40, R55, R80 ;  /* 0x000000503728723e */ /* 0x010fe200000000ff */
[----:B------:R-:W-:Y:S02]  /*24210*/  FFMA.FTZ R65, R214, c[0x0][0x2d0], -R65 ;  /* 0x0000b400d6417a23 */ /* 0x000fe40000010841 */
[----:B------:R1:W-:Y:S10]  /*24220*/  MUFU.EX2 R64, R43 ;  /* 0x0000002b00407308 */ /* 0x0003f40000000800 */
[----:B------:R-:W-:Y:S01]  /*24230*/  MUFU.EX2 R65, R65 ;  /* 0x0000004100417308 */ /* 0x000fe20000000800 */
[--C-:B-1----:R-:W-:Y:S09]  /*24240*/  FFMA.FTZ R43, R174, c[0x0][0x2d0], -R66.reuse ;  /* 0x0000b400ae2b7a23 */ /* 0x102ff20000010842 */
[----:B------:R1:W-:Y:S02]  /*24250*/  MUFU.EX2 R54, R43 ;  /* 0x0000002b00367308 */ /* 0x0003e40000000800 */
[--C-:B-1----:R-:W-:Y:S08]  /*24260*/  FFMA.FTZ R43, R175, c[0x0][0x2d0], -R66.reuse ;  /* 0x0000b400af2b7a23 */ /* 0x102ff00000010842 */
[----:B------:R1:W4:Y:S02]  /*24270*/  MUFU.EX2 R53, R43 ;  /* 0x0000002b00357308 */ /* 0x0003240000000800 */
[--C-:B-1----:R-:W-:Y:S01]  /*24280*/  FFMA.FTZ R43, R94, c[0x0][0x2d0], -R66.reuse ;  /* 0x0000b4005e2b7a23 */ /* 0x102fe20000010842 */
[----:B----4-:R-:W-:Y:S01]  /*24290*/  F2FP.PACK_AB R41, R53, R54 ;  /* 0x000000363529723e */ /* 0x010fe200000000ff */
[----:B------:R-:W-:Y:S01]  /*242a0*/  FFMA.FTZ R66, R42, c[0x0][0x2d0], -R66 ;  /* 0x0000b4002a427a23 */ /* 0x000fe20000010842 */
[----:B------:R-:W-:Y:S05]  /*242b0*/  F2FP.PACK_AB R42, R65, R64 ;  /* 0x00000040412a723e */ /* 0x000fea00000000ff */
[----:B------:R-:W-:Y:S10]  /*242c0*/  MUFU.EX2 R52, R43 ;  /* 0x0000002b00347308 */ /* 0x000ff40000000800 */
[----:B------:R-:W1:Y:S02]  /*242d0*/  MUFU.EX2 R66, R66 ;  /* 0x0000004200427308 */ /* 0x000e640000000800 */
[----:B-1----:R-:W-:Y:S07]  /*242e0*/  F2FP.PACK_AB R43, R66, R52 ;  /* 0x00000034422b723e */ /* 0x002fee00000000ff */
[C---:B------:R-:W-:Y:S07]  /*242f0*/  HMMA.16816.F32 R140, R40.reuse, R148, R8 ;  /* 0x00000094288c723c */ /* 0x040fee0000001808 */
[----:B------:R-:W-:Y:S01]  /*24300*/  FFMA.FTZ R8, R2, R204, R200 ;  /* 0x000000cc02087223 */ /* 0x000fe200000100c8 */
[-C--:B------:R-:W-:Y:S01]  /*24310*/  HMMA.16816.F32 R144, R40, R150.reuse, R12 ;  /* 0x000000962890723c */ /* 0x080fe2000000180c */
[----:B------:R-:W-:Y:S03]  /*24320*/  FADD.FTZ R2, R203, R45 ;  /* 0x0000002dcb027221 */ /* 0x000fe60000010000 */
[----:B------:R-:W-:Y:S02]  /*24330*/  FADD.FTZ R10, R195, R44 ;  /* 0x0000002cc30a7221 */ /* 0x000fe40000010000 */
[----:B------:R-:W-:Y:S02]  /*24340*/  FADD.FTZ R8, R194, R8 ;  /* 0x00000008c2087221 */ /* 0x000fe40000010000 */
[----:B------:R-:W-:Y:S01]  /*24350*/  FADD.FTZ R2, R155, R2 ;  /* 0x000000029b027221 */ /* 0x000fe20000010000 */
[C---:B------:R-:W-:Y:S03]  /*24360*/  HMMA.16816.F32 R148, R168.reuse, R150, R16 ;  /* 0x00000096a894723c */ /* 0x040fe60000001810 */
[----:B------:R-:W-:Y:S02]  /*24370*/  FADD.FTZ R10, R154, R10 ;  /* 0x0000000a9a0a7221 */ /* 0x000fe40000010000 */
[----:B------:R-:W-:Y:S02]  /*24380*/  FADD.FTZ R9, R153, R8 ;  /* 0x0000000899097221 */ /* 0x000fe40000010000 */
[----:B------:R-:W-:Y:S02]  /*24390*/  FADD.FTZ R11, R152, R2 ;  /* 0x00000002980b7221 */ /* 0x000fe40000010000 */
[----:B------:R-:W-:Y:S01]  /*243a0*/  FADD.FTZ R8, R198, R10 ;  /* 0x0000000ac6087221 */ /* 0x000fe20000010000 */
[-C--:B------:R-:W-:Y:S02]  /*243b0*/  HMMA.16816.F32 R152, R168, R48.reuse, R20 ;  /* 0x00000030a898723c */ /* 0x080fe40000001814 */
[----:B------:R-:W-:Y:S02]  /*243c0*/  FADD.FTZ R2, R159, R9 ;  /* 0x000000099f027221 */ /* 0x000fe40000010000 */
[----:B------:R-:W-:Y:S02]  /*243d0*/  FADD.FTZ R11, R158, R11 ;  /* 0x0000000b9e0b7221 */ /* 0x000fe40000010000 */
[----:B------:R-:W-:Y:S02]  /*243e0*/  FADD.FTZ R10, R157, R8 ;  /* 0x000000089d0a7221 */ /* 0x000fe40000010000 */
[----:B------:R-:W-:Y:S02]  /*243f0*/  FADD.FTZ R9, R156, R2 ;  /* 0x000000029c097221 */ /* 0x000fe40000010000 */
[C---:B------:R-:W-:Y:S02]  /*24400*/  HMMA.16816.F32 R156, R40.reuse, R48, R24 ;  /* 0x00000030289c723c */ /* 0x040fe40000001818 */
[----:B------:R-:W-:Y:S02]  /*24410*/  FADD.FTZ R8, R193, R11 ;  /* 0x0000000bc1087221 */ /* 0x000fe40000010000 */
[----:B------:R-:W-:Y:S02]  /*24420*/  FADD.FTZ R2, R189, R10 ;  /* 0x0000000abd027221 */ /* 0x000fe40000010000 */
[----:B------:R-:W-:Y:S02]  /*24430*/  FADD.FTZ R11, R163, R8 ;  /* 0x00000008a30b7221 */ /* 0x000fe40000010000 */
[----:B------:R-:W-:Y:S04]  /*24440*/  FADD.FTZ R10, R162, R2 ;  /* 0x00000002a20a7221 */ /* 0x000fe80000010000 */
[----:B------:R-:W-:Y:S04]  /*24450*/  FADD.FTZ R2, R187, R11 ;  /* 0x0000000bbb027221 */ /* 0x000fe80000010000 */
[----:B------:R-:W-:Y:S02]  /*24460*/  FADD.FTZ R13, R192, R2 ;  /* 0x00000002c00d7221 */ /* 0x000fe40000010000 */
[----:B--2---:R-:W-:Y:S04]  /*24470*/  FFMA.FTZ R0, R0, R46, R95 ;  /* 0x0000002e00007223 */ /* 0x004fe8000001005f */
[----:B------:R-:W-:Y:S02]  /*24480*/  FADD.FTZ R12, R131, R0 ;  /* 0x00000000830c7221 */ /* 0x000fe40000010000 */
[----:B------:R-:W-:Y:S02]  /*24490*/  FADD.FTZ R0, R161, R9 ;  /* 0x00000009a1007221 */ /* 0x000fe40000010000 */
[----:B------:R-:W-:Y:S01]  /*244a0*/  FADD.FTZ R12, R132, R12 ;  /* 0x0000000c840c7221 */ /* 0x000fe20000010000 */
[----:B------:R-:W-:Y:S01]  /*244b0*/  MOV R132, R129 ;  /* 0x0000008100847202 */ /* 0x000fe20000000f00 */
[----:B------:R-:W-:Y:S02]  /*244c0*/  FADD.FTZ R9, R160, R0 ;  /* 0x00000000a0097221 */ /* 0x000fe40000010000 */
[----:B------:R-:W-:Y:S01]  /*244d0*/  FADD.FTZ R8, R133, R12 ;  /* 0x0000000c85087221 */ /* 0x000fe20000010000 */
[-C--:B------:R-:W-:Y:S01]  /*244e0*/  HMMA.16816.F32 R160, R40, R50.reuse, R28 ;  /* 0x0000003228a0723c */ /* 0x080fe2000000181c */
[----:B------:R-:W-:Y:S01]  /*244f0*/  FADD.FTZ R0, R190, R10 ;  /* 0x0000000abe007221 */ /* 0x000fe20000010000 */
[----:B------:R-:W-:Y:S01]  /*24500*/  MOV R133, R128 ;  /* 0x0000008000857202 */ /* 0x000fe20000000f00 */
[----:B------:R-:W-:Y:S02]  /*24510*/  FADD.FTZ R12, R188, R9 ;  /* 0x00000009bc0c7221 */ /* 0x000fe40000010000 */
[----:B------:R-:W-:Y:S02]  /*24520*/  FADD.FTZ R15, R91, R8 ;  /* 0x000000085b0f7221 */ /* 0x000fe40000010000 */
[----:B------:R-:W-:Y:S01]  /*24530*/  FADD.FTZ R14, R248, R0 ;  /* 0x00000000f80e7221 */ /* 0x000fe20000010000 */
[----:B------:R-:W1:Y:S01]  /*24540*/  LDSM.16.MT88.4 R8, [R219+0x2900] ;  /* 0x00290000db08783b */ /* 0x000e620000004200 */
[----:B------:R-:W-:Y:S01]  /*24550*/  FADD.FTZ R2, R245, R12 ;  /* 0x0000000cf5027221 */ /* 0x000fe20000010000 */
[C---:B------:R-:W-:Y:S02]  /*24560*/  HMMA.16816.F32 R100, R168.reuse, R50, R100 ;  /* 0x00000032a864723c */ /* 0x040fe40000001864 */
[----:B------:R-:W-:Y:S02]  /*24570*/  FADD.FTZ R12, R90, R15 ;  /* 0x0000000f5a0c7221 */ /* 0x000fe40000010000 */
[----:B------:R-:W-:Y:S02]  /*24580*/  FADD.FTZ R0, R252, R13 ;  /* 0x0000000dfc007221 */ /* 0x000fe40000010000 */
[----:B------:R-:W-:Y:S02]  /*24590*/  FADD.FTZ R14, R251, R14 ;  /* 0x0000000efb0e7221 */ /* 0x000fe40000010000 */
[----:B------:R-:W-:Y:S01]  /*245a0*/  FADD.FTZ R12, R88, R12 ;  /* 0x0000000c580c7221 */ /* 0x000fe20000010000 */
[-C--:B---3--:R-:W-:Y:S03]  /*245b0*/  HMMA.16816.F32 R104, R168, R4.reuse, R104 ;  /* 0x00000004a868723c */ /* 0x088fe60000001868 */
        /* <DEDUP_REMOVED lines=26> */
[----:B------:R-:W-:Y:S01]  /*24760*/  FADD.FTZ R13, R182, R2 ;  /* 0x00000002b60d7221 */ /* 0x000fe20000010000 */
[-C--:B-1----:R-:W-:Y:S03]  /*24770*/  HMMA.16816.F32 R116, R168, R8.reuse, R116 ;  /* 0x00000008a874723c */ /* 0x082fe60000001874 */
        /* <DEDUP_REMOVED lines=8> */
[-C--:B------:R-:W-:Y:S03]  /*24800*/  HMMA.16816.F32 R124, R40, R10.reuse, R124 ;  /* 0x0000000a287c723c */ /* 0x080fe6000000187c */
[----:B------:R-:W-:Y:S02]  /*24810*/  FADD.FTZ R5, R96, R0 ;  /* 0x0000000060057221 */ /* 0x000fe40000010000 */
[----:B------:R-:W-:Y:S02]  /*24820*/  FADD.FTZ R0, R179, R7 ;  /* 0x00000007b3007221 */ /* 0x000fe40000010000 */
[----:B------:R-:W-:Y:S01]  /*24830*/  FADD.FTZ R7, R176, R2 ;  /* 0x00000002b0077221 */ /* 0x000fe20000010000 */
[----:B------:R-:W-:Y:S01]  /*24840*/  HMMA.16816.F32 R168, R168, R10, R36 ;  /* 0x0000000aa8a8723c */ /* 0x000fe20000001824 */
[----:B------:R-:W-:Y:S03]  /*24850*/  FADD.FTZ R4, R70, R4 ;  /* 0x0000000446047221 */ /* 0x000fe60000010000 */
[----:B------:R-:W-:Y:S02]  /*24860*/  FADD.FTZ R5, R98, R5 ;  /* 0x0000000562057221 */ /* 0x000fe40000010000 */
[----:B------:R-:W-:Y:S02]  /*24870*/  FADD.FTZ R6, R99, R0 ;  /* 0x0000000063067221 */ /* 0x000fe40000010000 */
[----:B------:R-:W-:Y:S04]  /*24880*/  FADD.FTZ R4, R69, R4 ;  /* 0x0000000445047221 */ /* 0x000fe80000010000 */
[----:B------:R-:W-:Y:S02]  /*24890*/  FADD.FTZ R0, R178, R7 ;  /* 0x00000007b2007221 */ /* 0x000fe40000010000 */
[----:B------:R-:W-:Y:S02]  /*248a0*/  FADD.FTZ R2, R97, R5 ;  /* 0x0000000561027221 */ /* 0x000fe40000010000 */
        /* <DEDUP_REMOVED lines=19> */
[----:B------:R-:W-:Y:S02]  /*249e0*/  FADD.FTZ R2, R65, R2 ;  /* 0x0000000241027221 */ /* 0x000fe40000010000 */
[----:B------:R-:W-:Y:S01]  /*249f0*/  FADD.FTZ R0, R52, R0 ;  /* 0x0000000034007221 */ /* 0x000fe20000010000 */
[----:B------:R1:W-:Y:S01]  /*24a00*/  STL [R1+0x8], R4 ;  /* 0x0000080401007387 */ /* 0x0003e20000100800 */
[----:B------:R-:W-:Y:S02]  /*24a10*/  IMAD.MOV.U32 R131, RZ, RZ, R130 ;  /* 0x000000ffff837224 */ /* 0x000fe400078e0082 */
[----:B------:R-:W-:Y:S01]  /*24a20*/  FADD.FTZ R0, R66, R0 ;  /* 0x0000000042007221 */ /* 0x000fe20000010000 */
[----:B------:R1:W-:Y:S04]  /*24a30*/  STL [R1+0xc], R2 ;  /* 0x00000c0201007387 */ /* 0x0003e80000100800 */
[----:B------:R1:W-:Y:S01]  /*24a40*/  STL [R1+0x10], R0 ;  /* 0x0000100001007387 */ /* 0x0003e20000100800 */
[----:B------:R-:W-:-:S05]  /*24a50*/  @P0 BRA `(.L_x_499) ;  /* 0xffff9b6000000947 */ /* 0x000fca000383ffff */
.L_x_481:
[----:B-1----:R-:W2:Y:S04]  /*24a60*/  LDL.LU R0, [R1+0x4] ;  /* 0x0000040001007983 */ /* 0x002ea80000300800 */
[----:B------:R-:W3:Y:S04]  /*24a70*/  LDL.LU R4, [R1+0x8] ;  /* 0x0000080001047983 */ /* 0x000ee80000300800 */
[----:B------:R-:W4:Y:S04]  /*24a80*/  LDL.LU R9, [R1+0xc] ;  /* 0x00000c0001097983 */ /* 0x000f280000300800 */
[----:B------:R-:W4:Y:S01]  /*24a90*/  LDL.LU R2, [R1+0x10] ;  /* 0x0000100001027983 */ /* 0x000f220000300800 */
[----:B------:R-:W-:-:S02]  /*24aa0*/  MOV R36, 0xff800000 ;  /* 0xff80000000247802 */ /* 0x000fc40000000f00 */
[----:B------:R-:W-:Y:S02]  /*24ab0*/  MOV R37, 0xff800000 ;  /* 0xff80000000257802 */ /* 0x000fe40000000f00 */
[----:B------:R-:W-:Y:S02]  /*24ac0*/  MOV R38, 0xff800000 ;  /* 0xff80000000267802 */ /* 0x000fe40000000f00 */
[----:B------:R-:W-:Y:S02]  /*24ad0*/  MOV R39, 0xff800000 ;  /* 0xff80000000277802 */ /* 0x000fe40000000f00 */
[----:B------:R-:W-:Y:S01]  /*24ae0*/  PLOP3.LUT P4, PT, PT, PT, PT, 0x8, 0x0 ;  /* 0x000000000000781c */ /* 0x000fe20003f8e170 */
[----:B--2---:R-:W1:Y:S04]  /*24af0*/  SHFL.BFLY PT, R5, R0, 0x2, 0x1f ;  /* 0x0c401f0000057f89 */ /* 0x004e6800000e0000 */
[----:B---3--:R-:W2:Y:S04]  /*24b00*/  SHFL.BFLY PT, R6, R4, 0x2, 0x1f ;  /* 0x0c401f0004067f89 */ /* 0x008ea800000e0000 */
[----:B----4-:R-:W3:Y:S04]  /*24b10*/  SHFL.BFLY PT, R7, R9, 0x2, 0x1f ;  /* 0x0c401f0009077f89 */ /* 0x010ee800000e0000 */
[----:B------:R-:W4:Y:S01]  /*24b20*/  SHFL.BFLY PT, R8, R2, 0x2, 0x1f ;  /* 0x0c401f0002087f89 */ /* 0x000f2200000e0000 */
[----:B-1----:R-:W-:-:S02]  /*24b30*/  FADD.FTZ R5, R5, R0 ;  /* 0x0000000005057221 */ /* 0x002fc40000010000 */
[----:B--2---:R-:W-:-:S03]  /*24b40*/  FADD.FTZ R6, R6, R4 ;  /* 0x0000000406067221 */ /* 0x004fc60000010000 */
[----:B------:R-:W1:Y:S01]  /*24b50*/  SHFL.BFLY PT, R0, R5, 0x1, 0x1f ;  /* 0x0c201f0005007f89 */ /* 0x000e6200000e0000 */
[----:B---3--:R-:W-:-:S03]  /*24b60*/  FADD.FTZ R7, R7, R9 ;  /* 0x0000000907077221 */ /* 0x008fc60000010000 */
[----:B------:R-:W2:Y:S01]  /*24b70*/  SHFL.BFLY PT, R4, R6, 0x1, 0x1f ;  /* 0x0c201f0006047f89 */ /* 0x000ea200000e0000 */
[----:B----4-:R-:W-:-:S03]  /*24b80*/  FADD.FTZ R8, R8, R2 ;  /* 0x0000000208087221 */ /* 0x010fc60000010000 */
[----:B------:R-:W3:Y:S04]  /*24b90*/  SHFL.BFLY PT, R2, R7, 0x1, 0x1f ;  /* 0x0c201f0007027f89 */ /* 0x000ee800000e0000 */
[----:B------:R-:W4:Y:S01]  /*24ba0*/  SHFL.BFLY PT, R9, R8, 0x1, 0x1f ;  /* 0x0c201f0008097f89 */ /* 0x000f2200000e0000 */
[----:B-1----:R-:W-:Y:S01]  /*24bb0*/  FADD.FTZ R5, R5, R0 ;  /* 0x0000000005057221 */ /* 0x002fe20000010000 */
[----:B------:R-:W-:Y:S01]  /*24bc0*/  MOV R0, RZ ;  /* 0x000000ff00007202 */ /* 0x000fe20000000f00 */
[----:B--2---:R-:W-:-:S03]  /*24bd0*/  FADD.FTZ R6, R6, R4 ;  /* 0x0000000406067221 */ /* 0x004fc60000010000 */
[----:B------:R-:W-:Y:S02]  /*24be0*/  FSETP.NE.FTZ.AND P3, PT, R5, RZ, PT ;  /* 0x000000ff0500720b */ /* 0x000fe40003f75000 */
[----:B------:R-:W-:Y:S01]  /*24bf0*/  MOV R4, RZ ;  /* 0x000000ff00047202 */ /* 0x000fe20000000f00 */
[----:B---3--:R-:W-:Y:S01]  /*24c00*/  FADD.FTZ R7, R7, R2 ;  /* 0x0000000207077221 */ /* 0x008fe20000010000 */
[----:B------:R-:W-:Y:S02]  /*24c10*/  FSETP.NE.FTZ.AND P2, PT, R6, RZ, PT ;  /* 0x000000ff0600720b */ /* 0x000fe40003f55000 */
[----:B------:R-:W-:Y:S01]  /*24c20*/  MOV R2, RZ ;  /* 0x000000ff00027202 */ /* 0x000fe20000000f00 */
[----:B----4-:R-:W-:Y:S01]  /*24c30*/  FADD.FTZ R8, R9, R8 ;  /* 0x0000000809087221 */ /* 0x010fe20000010000 */
[----:B------:R-:W-:-:S05]  /*24c40*/  FSETP.NE.FTZ.AND P1, PT, R7, RZ, PT ;  /* 0x000000ff0700720b */ /* 0x000fca0003f35000 */
[----:B------:R-:W1:Y:S01]  /*24c50*/  @P3 MUFU.RCP R0, R5 ;  /* 0x0000000500003308 */ /* 0x000e620000001000 */
[----:B------:R-:W-:-:S07]  /*24c60*/  FSETP.NE.FTZ.AND P0, PT, R8, RZ, PT ;  /* 0x000000ff0800720b */ /* 0x000fce0003f15000 */
[----:B------:R-:W-:Y:S01]  /*24c70*/  @P2 MUFU.RCP R4, R6 ;  /* 0x0000000600042308 */ /* 0x000fe20000001000 */
[----:B-1----:R-:W-:-:S07]  /*24c80*/  FMUL.FTZ R136, R0, R136 ;  /* 0x0000008800887220 */ /* 0x002fce0000410000 */
[----:B------:R-:W1:Y:S01]  /*24c90*/  @P1 MUFU.RCP R2, R7 ;  /* 0x0000000700021308 */ /* 0x000e620000001000 */
[C---:B------:R-:W-:Y:S02]  /*24ca0*/  FMUL.FTZ R137, R0.reuse, R137 ;  /* 0x0000008900897220 */ /* 0x040fe40000410000 */
[C---:B------:R-:W-:Y:S02]  /*24cb0*/  FMUL.FTZ R148, R0.reuse, R148 ;  /* 0x0000009400947220 */ /* 0x040fe40000410000 */
[C---:B------:R-:W-:Y:S02]  /*24cc0*/  FMUL.FTZ R149, R0.reuse, R149 ;  /* 0x0000009500957220 */ /* 0x040fe40000410000 */
[C---:B------:R-:W-:Y:S01]  /*24cd0*/  FMUL.FTZ R152, R0.reuse, R152 ;  /* 0x0000009800987220 */ /* 0x040fe20000410000 */
[----:B------:R-:W-:Y:S01]  /*24ce0*/  @P2 MUFU.LG2 R9, R6 ;  /* 0x0000000600092308 */ /* 0x000fe20000000c00 */
[C---:B------:R-:W-:Y:S02]  /*24cf0*/  FMUL.FTZ R28, R0.reuse, R153 ;  /* 0x00000099001c7220 */ /* 0x040fe40000410000 */
[----:B------:R-:W-:-:S02]  /*24d00*/  FMUL.FTZ R100, R0, R100 ;  /* 0x0000006400647220 */ /* 0x000fc40000410000 */
[C---:B------:R-:W-:Y:S02]  /*24d10*/  FMUL.FTZ R21, R0.reuse, R101 ;  /* 0x0000006500157220 */ /* 0x040fe40000410000 */
[C---:B------:R-:W-:Y:S01]  /*24d20*/  FMUL.FTZ R104, R0.reuse, R104 ;  /* 0x0000006800687220 */ /* 0x040fe20000410000 */
[----:B------:R-:W-:Y:S01]  /*24d30*/  @P3 MUFU.LG2 R11, R5 ;  /* 0x00000005000b3308 */ /* 0x000fe20000000c00 */
[C---:B------:R-:W-:Y:S02]  /*24d40*/  FMUL.FTZ R24, R0.reuse, R105 ;  /* 0x0000006900187220 */ /* 0x040fe40000410000 */
[C---:B------:R-:W-:Y:S02]  /*24d50*/  FMUL.FTZ R112, R0.reuse, R112 ;  /* 0x0000007000707220 */ /* 0x040fe40000410000 */
[C---:B------:R-:W-:Y:S02]  /*24d60*/  FMUL.FTZ R19, R0.reuse, R113 ;  /* 0x0000007100137220 */ /* 0x040fe40000410000 */
[C---:B------:R-:W-:Y:S01]  /*24d70*/  FMUL.FTZ R116, R0.reuse, R116 ;  /* 0x0000007400747220 */ /* 0x040fe20000410000 */
[----:B------:R-:W-:Y:S01]  /*24d80*/  @P1 MUFU.LG2 R7, R7 ;  /* 0x0000000700071308 */ /* 0x000fe20000000c00 */
[----:B------:R-:W-:-:S02]  /*24d90*/  FMUL.FTZ R18, R0, R117 ;  /* 0x0000007500127220 */ /* 0x000fc40000410000 */
[C---:B------:R-:W-:Y:S02]  /*24da0*/  FMUL.FTZ R168, R0.reuse, R168 ;  /* 0x000000a800a87220 */ /* 0x040fe40000410000 */
[----:B------:R-:W-:Y:S01]  /*24db0*/  FMUL.FTZ R169, R0, R169 ;  /* 0x000000a900a97220 */ /* 0x000fe20000410000 */
[----:B------:R-:W-:Y:S01]  /*24dc0*/  MOV R0, RZ ;  /* 0x000000ff00007202 */ /* 0x000fe20000000f00 */
[C---:B-1----:R-:W-:Y:S01]  /*24dd0*/  FMUL.FTZ R140, R2.reuse, R140 ;  /* 0x0000008c028c7220 */ /* 0x042fe20000410000 */
[----:B------:R-:W-:Y:S01]  /*24de0*/  @P0 MUFU.LG2 R6, R8 ;  /* 0x0000000800060308 */ /* 0x000fe20000000c00 */
[C---:B------:R-:W-:Y:S02]  /*24df0*/  FMUL.FTZ R33, R2.reuse, R141 ;  /* 0x0000008d02217220 */ /* 0x040fe40000410000 */
[C---:B------:R-:W-:Y:S02]  /*24e00*/  FMUL.FTZ R144, R2.reuse, R144 ;  /* 0x0000009002907220 */ /* 0x040fe40000410000 */
[----:B------:R-:W-:-:S02]  /*24e10*/  FMUL.FTZ R32, R2, R145 ;  /* 0x0000009102207220 */ /* 0x000fc40000410000 */
[C---:B------:R-:W-:Y:S01]  /*24e20*/  FMUL.FTZ R156, R2.reuse, R156 ;  /* 0x0000009c029c7220 */ /* 0x040fe20000410000 */
[----:B------:R1:W2:Y:S01]  /*24e30*/  @P0 MUFU.RCP R0, R8 ;  /* 0x0000000800000308 */ /* 0x0002a20000001000 */
[C---:B------:R-:W-:Y:S02]  /*24e40*/  FMUL.FTZ R31, R2.reuse, R157 ;  /* 0x0000009d021f7220 */ /* 0x040fe40000410000 */
[C---:B------:R-:W-:Y:S02]  /*24e50*/  FMUL.FTZ R160, R2.reuse, R160 ;  /* 0x000000a002a07220 */ /* 0x040fe40000410000 */
[C---:B------:R-:W-:Y:S02]  /*24e60*/  FMUL.FTZ R30, R2.reuse, R161 ;  /* 0x000000a1021e7220 */ /* 0x040fe40000410000 */
[C---:B------:R-:W-:Y:S02]  /*24e70*/  FMUL.FTZ R108, R2.reuse, R108 ;  /* 0x0000006c026c7220 */ /* 0x040fe40000410000 */
[----:B------:R-:W-:-:S02]  /*24e80*/  FMUL.FTZ R22, R2, R109 ;  /* 0x0000006d02167220 */ /* 0x000fc40000410000 */
[C---:B------:R-:W-:Y:S02]  /*24e90*/  FMUL.FTZ R164, R2.reuse, R164 ;  /* 0x000000a402a47220 */ /* 0x040fe40000410000 */
[C---:B------:R-:W-:Y:S02]  /*24ea0*/  FMUL.FTZ R14, R2.reuse, R165 ;  /* 0x000000a5020e7220 */ /* 0x040fe40000410000 */
[C---:B------:R-:W-:Y:S01]  /*24eb0*/  FMUL.FTZ R120, R2.reuse, R120 ;  /* 0x0000007802787220 */ /* 0x040fe20000410000 */
[----:B-1----:R-:W-:Y:S01]  /*24ec0*/  @P0 MOV R8, 0x3f317218 ;  /* 0x3f31721800080802 */ /* 0x002fe20000000f00 */
[C---:B------:R-:W-:Y:S02]  /*24ed0*/  FMUL.FTZ R13, R2.reuse, R121 ;  /* 0x00000079020d7220 */ /* 0x040fe40000410000 */
[C---:B------:R-:W-:Y:S02]  /*24ee0*/  FMUL.FTZ R124, R2.reuse, R124 ;  /* 0x0000007c027c7220 */ /* 0x040fe40000410000 */
[----:B------:R-:W-:Y:S01]  /*24ef0*/  FMUL.FTZ R125, R2, R125 ;  /* 0x0000007d027d7220 */ /* 0x000fe20000410000 */
[----:B------:R-:W-:Y:S01]  /*24f00*/  @P2 MOV R2, 0x3f317218 ;  /* 0x3f31721800022802 */ /* 0x000fe20000000f00 */
        /* <DEDUP_REMOVED lines=16> */
[----:B------:R-:W-:Y:S01]  /*25010*/  @P3 MOV R4, 0x3f317218 ;  /* 0x3f31721800043802 */ /* 0x000fe20000000f00 */
[C---:B--2---:R-:W-:Y:S02]  /*25020*/  FMUL.FTZ R142, R0.reuse, R142 ;  /* 0x0000008e008e7220 */ /* 0x044fe40000410000 */
        /* <DEDUP_REMOVED lines=16> */
[----:B------:R-:W-:Y:S02]  /*25130*/  @P2 FMUL.FTZ R5, R2, c[0x0][0x2d0] ;  /* 0x0000b40002052a20 */ /* 0x000fe40000410000 */
[----:B------:R-:W-:Y:S02]  /*25140*/  @P3 FMUL.FTZ R10, R4, c[0x0][0x2d0] ;  /* 0x0000b400040a3a20 */ /* 0x000fe40000410000 */
[----:B------:R-:W-:Y:S02]  /*25150*/  @P1 FMUL.FTZ R2, R0, c[0x0][0x2d0] ;  /* 0x0000b40000021a20 */ /* 0x000fe40000410000 */
[----:B------:R-:W-:Y:S02]  /*25160*/  @P3 FMUL.FTZ R11, R11, 0.69314718246459960938 ;  /* 0x3f3172180b0b3820 */ /* 0x000fe40000410000 */
[----:B------:R-:W-:-:S02]  /*25170*/  @P2 FMUL.FTZ R9, R9, 0.69314718246459960938 ;  /* 0x3f31721809092820 */ /* 0x000fc40000410000 */
[----:B------:R-:W-:Y:S02]  /*25180*/  @P1 FMUL.FTZ R7, R7, 0.69314718246459960938 ;  /* 0x3f31721807071820 */ /* 0x000fe40000410000 */
[----:B------:R-:W-:Y:S02]  /*25190*/  @P0 FMUL.FTZ R4, R6, 0.69314718246459960938 ;  /* 0x3f31721806040820 */ /* 0x000fe40000410000 */
[----:B------:R-:W-:Y:S02]  /*251a0*/  @P0 FMUL.FTZ R0, R8, c[0x0][0x2d0] ;  /* 0x0000b40008000a20 */ /* 0x000fe40000410000 */
[----:B------:R-:W-:Y:S02]  /*251b0*/  @P3 FFMA.FTZ R36, R10, R130, R11 ;  /* 0x000000820a243223 */ /* 0x000fe4000001000b */
[----:B------:R-:W-:Y:S02]  /*251c0*/  @P2 FFMA.FTZ R37, R5, R129, R9 ;  /* 0x0000008105252223 */ /* 0x000fe40000010009 */
[----:B------:R-:W-:-:S02]  /*251d0*/  @P1 FFMA.FTZ R38, R2, R128, R7 ;  /* 0x0000008002261223 */ /* 0x000fc40000010007 */
[----:B------:R-:W-:Y:S02]  /*251e0*/  @P0 FFMA.FTZ R39, R0, R3, R4 ;  /* 0x0000000300270223 */ /* 0x000fe40000010004 */
.L_x_383:
[----:B------:R-:W-:Y:S01]  /*251f0*/  USHF.R.S32.HI UR10, URZ, 0x1f, UR8 ;  /* 0x0000001f3f0a7899 */ /* 0x000fe20008011408 */
[----:B------:R-:W-:Y:S05]  /*25200*/  @P4 BRA `(.L_x_500) ;  /* 0x000014d000004947 */ /* 0x000fea0003800000 */
[----:B------:R-:W1:Y:S01]  /*25210*/  S2R R40, SR_TID.X ;  /* 0x0000000000287919 */ /* 0x000e620000002100 */
[----:B------:R-:W-:Y:S01]  /*25220*/  IMAD.MOV.U32 R6, RZ, RZ, -0x10 ;  /* 0xfffffff0ff067424 */ /* 0x000fe200078e00ff */
[----:B------:R-:W-:Y:S01]  /*25230*/  F2FP.PACK_AB R5, R137, R136 ;  /* 0x000000888905723e */ /* 0x000fe200000000ff */
[----:B------:R-:W-:Y:S01]  /*25240*/  ULDC.64 UR6, c[0x0][0x500] ;  /* 0x0001400000067ab9 */ /* 0x000fe20000000a00 */
[----:B------:R-:W-:Y:S01]  /*25250*/  F2FP.PACK_AB R26, R26, R138 ;  /* 0x0000008a1a1a723e */ /* 0x000fe200000000ff */
[----:B------:R-:W-:Y:S01]  /*25260*/  UISETP.NE.U32.AND UP1, UPT, URZ, UR6, UPT ;  /* 0x000000063f00728c */ /* 0x000fe2000bf25070 */
[----:B------:R-:W-:Y:S01]  /*25270*/  F2FP.PACK_AB R7, R149, R148 ;  /* 0x000000949507723e */ /* 0x000fe200000000ff */
[----:B------:R-:W-:Y:S01]  /*25280*/  ULDC.64 UR4, c[0x0][0x508] ;  /* 0x0001420000047ab9 */ /* 0x000fe20000000a00 */
[----:B------:R-:W-:Y:S01]  /*25290*/  F2FP.PACK_AB R29, R29, R150 ;  /* 0x000000961d1d723e */ /* 0x000fe200000000ff */
[----:B------:R-:W-:Y:S01]  /*252a0*/  UISETP.NE.AND.EX UP1, UPT, URZ, UR7, UPT, UP1 ;  /* 0x000000073f00728c */ /* 0x000fe2000bf25310 */
[----:B------:R-:W-:Y:S01]  /*252b0*/  F2FP.PACK_AB R33, R33, R140 ;  /* 0x0000008c2121723e */ /* 0x000fe200000000ff */
[----:B------:R-:W-:Y:S01]  /*252c0*/  UISETP.NE.U32.AND UP0, UPT, URZ, UR4, UPT ;  /* 0x000000043f00728c */ /* 0x000fe2000bf05070 */
[----:B------:R-:W-:Y:S01]  /*252d0*/  F2FP.PACK_AB R142, R143, R142 ;  /* 0x0000008e8f8e723e */ /* 0x000fe200000000ff */
[----:B------:R-:W-:Y:S01]  /*252e0*/  ULDC.64 UR6, c[0x0][0x500] ;  /* 0x0001400000067ab9 */ /* 0x000fe20000000a00 */
[----:B------:R-:W-:Y:S01]  /*252f0*/  F2FP.PACK_AB R32, R32, R144 ;  /* 0x000000902020723e */ /* 0x000fe200000000ff */
[----:B------:R-:W-:Y:S01]  /*25300*/  UMOV UR4, 0x4 ;  /* 0x0000000400047882 */ /* 0x000fe20000000000 */
[----:B------:R-:W-:Y:S01]  /*25310*/  F2FP.PACK_AB R146, R147, R146 ;  /* 0x000000929392723e */ /* 0x000fe200000000ff */
[----:B------:R-:W-:Y:S01]  /*25320*/  UIMAD.WIDE UR6, UR11, UR4, UR6 ;  /* 0x000000040b0672a5 */ /* 0x000fe2000f8e0206 */
[----:B------:R-:W-:Y:S01]  /*25330*/  F2FP.PACK_AB R28, R28, R152 ;  /* 0x000000981c1c723e */ /* 0x000fe200000000ff */
[----:B------:R-:W-:Y:S01]  /*25340*/  UISETP.NE.AND.EX UP0, UPT, URZ, UR5, UPT, UP0 ;  /* 0x000000053f00728c */ /* 0x000fe2000bf05300 */
[----:B------:R-:W-:-:S02]  /*25350*/  F2FP.PACK_AB R27, R27, R154 ;  /* 0x0000009a1b1b723e */ /* 0x000fc400000000ff */
[----:B------:R-:W-:Y:S02]  /*25360*/  F2FP.PACK_AB R21, R21, R100 ;  /* 0x000000641515723e */ /* 0x000fe400000000ff */
[----:B-1----:R-:W-:Y:S02]  /*25370*/  SHF.R.S32.HI R41, RZ, 0x1f, R40 ;  /* 0x0000001fff297819 */ /* 0x002fe40000011428 */
[----:B------:R-:W-:Y:S02]  /*25380*/  F2FP.PACK_AB R25, R25, R102 ;  /* 0x000000661919723e */ /* 0x000fe400000000ff */
[CC--:B------:R-:W-:Y:S02]  /*25390*/  LEA.HI R2, R41.reuse, R40.reuse, RZ, 0x2 ;  /* 0x0000002829027211 */ /* 0x0c0fe400078f10ff */
[----:B------:R-:W-:Y:S02]  /*253a0*/  LEA.HI R35, R41, R40, RZ, 0x5 ;  /* 0x0000002829237211 */ /* 0x000fe400078f28ff */
[----:B------:R-:W-:-:S02]  /*253b0*/  SHF.R.S32.HI R3, RZ, 0x2, R2 ;  /* 0x00000002ff037819 */ /* 0x000fc40000011402 */
[----:B------:R-:W-:Y:S02]  /*253c0*/  SHF.R.S32.HI R0, RZ, 0x1f, R2 ;  /* 0x0000001fff007819 */ /* 0x000fe40000011402 */
[----:B------:R-:W-:Y:S02]  /*253d0*/  SHF.R.S32.HI R34, RZ, 0x5, R35 ;  /* 0x00000005ff227819 */ /* 0x000fe40000011423 */
[----:B------:R-:W-:Y:S02]  /*253e0*/  LEA.HI R0, R0, R3, RZ, 0x3 ;  /* 0x0000000300007211 */ /* 0x000fe400078f18ff */
[----:B------:R-:W-:Y:S02]  /*253f0*/  F2FP.PACK_AB R31, R31, R156 ;  /* 0x0000009c1f1f723e */ /* 0x000fe400000000ff */
[----:B------:R-:W-:Y:S02]  /*25400*/  LOP3.LUT R0, R0, 0xfffffff8, RZ, 0xc0, !PT ;  /* 0xfffffff800007812 */ /* 0x000fe400078ec0ff */
[----:B------:R-:W-:-:S02]  /*25410*/  F2FP.PACK_AB R158, R159, R158 ;  /* 0x0000009e9f9e723e */ /* 0x000fc400000000ff */
[----:B------:R-:W-:Y:S01]  /*25420*/  F2FP.PACK_AB R30, R30, R160 ;  /* 0x000000a01e1e723e */ /* 0x000fe200000000ff */
[----:B------:R-:W-:Y:S01]  /*25430*/  IMAD.IADD R3, R3, 0x1, -R0 ;  /* 0x0000000103037824 */ /* 0x000fe200078e0a00 */
[----:B------:R-:W-:Y:S02]  /*25440*/  LOP3.LUT R0, R2, 0xfffffffc, RZ, 0xc0, !PT ;  /* 0xfffffffc02007812 */ /* 0x000fe400078ec0ff */
[----:B------:R-:W-:Y:S01]  /*25450*/  F2FP.PACK_AB R162, R163, R162 ;  /* 0x000000a2a3a2723e */ /* 0x000fe200000000ff */
[----:B------:R-:W-:Y:S01]  /*25460*/  IMAD.SHL.U32 R2, R3, 0x40, RZ ;  /* 0x0000004003027824 */ /* 0x000fe200078e00ff */
[----:B------:R-:W-:Y:S01]  /*25470*/  F2FP.PACK_AB R24, R24, R104 ;  /* 0x000000681818723e */ /* 0x000fe200000000ff */
[----:B------:R-:W-:Y:S01]  /*25480*/  IMAD.IADD R17, R40, 0x1, -R0 ;  /* 0x0000000128117824 */ /* 0x000fe200078e0a00 */
[----:B------:R-:W-:Y:S02]  /*25490*/  F2FP.PACK_AB R23, R23, R106 ;  /* 0x0000006a1717723e */ /* 0x000fe400000000ff */
[----:B------:R-:W-:Y:S01]  /*254a0*/  LOP3.LUT R0, R2, 0x1c0, RZ, 0xc0, !PT ;  /* 0x000001c002007812 */ /* 0x000fe200078ec0ff */
[----:B------:R-:W-:Y:S01]  /*254b0*/  IMAD R4, R34, 0x200, R17 ;  /* 0x0000020022047824 */ /* 0x000fe200078e0211 */
[----:B------:R-:W-:-:S02]  /*254c0*/  F2FP.PACK_AB R19, R19, R112 ;  /* 0x000000701313723e */ /* 0x000fc400000000ff */
[----:B------:R-:W-:Y:S02]  /*254d0*/  LEA.HI R2, R0, R0, RZ, 0x1d ;  /* 0x0000000000027211 */ /* 0x000fe400078fe8ff */
[----:B------:R-:W-:Y:S02]  /*254e0*/  LOP3.LUT R0, R3, 0x1, RZ, 0xc0, !PT ;  /* 0x0000000103007812 */ /* 0x000fe400078ec0ff */
[----:B------:R-:W-:Y:S01]  /*254f0*/  F2FP.PACK_AB R15, R15, R114 ;  /* 0x000000720f0f723e */ /* 0x000fe200000000ff */
[----:B------:R-:W-:Y:S01]  /*25500*/  IMAD.U32 R2, R4, 0x2, R2 ;  /* 0x0000000204027824 */ /* 0x000fe200078e0002 */
[----:B------:R-:W-:Y:S02]  /*25510*/  ISETP.NE.U32.AND P0, PT, R0, 0x1, PT ;  /* 0x000000010000780c */ /* 0x000fe40003f05070 */
[----:B------:R-:W-:Y:S01]  /*25520*/  F2FP.PACK_AB R22, R22, R108 ;  /* 0x0000006c1616723e */ /* 0x000fe200000000ff */
[----:B------:R-:W-:Y:S01]  /*25530*/  IMAD.SHL.U32 R2, R2, 0x2, RZ ;  /* 0x0000000202027824 */ /* 0x000fe200078e00ff */
[----:B------:R-:W-:Y:S01]  /*25540*/  BAR.SYNC.DEFER_BLOCKING 0x1, 0x80 ;  /* 0x0042000000007b1d */ /* 0x000fe20000010000 */
[----:B------:R-:W-:-:S02]  /*25550*/  SEL R6, R6, 0x10, !P0 ;  /* 0x0000001006067807 */ /* 0x000fc40004000000 */
[----:B------:R-:W-:Y:S02]  /*25560*/  R2P PR, R3, 0x6 ;  /* 0x0000000603007804 */ /* 0x000fe40000000000 */
[C---:B------:R-:W-:Y:S01]  /*25570*/  IADD3 R4, R2.reuse, 0x80, RZ ;  /* 0x0000008002047810 */ /* 0x040fe20007ffe0ff */
[C---:B------:R-:W-:Y:S01]  /*25580*/  IMAD.IADD R3, R2.reuse, 0x1, R6 ;  /* 0x0000000102037824 */ /* 0x040fe200078e0206 */
[----:B------:R-:W-:Y:S02]  /*25590*/  IADD3 R0, R2, 0xc0, RZ ;  /* 0x000000c002007810 */ /* 0x000fe40007ffe0ff */
[----:B------:R-:W-:Y:S02]  /*255a0*/  F2FP.PACK_AB R110, R111, R110 ;  /* 0x0000006e6f6e723e */ /* 0x000fe400000000ff */
[----:B------:R-:W-:Y:S02]  /*255b0*/  F2FP.PACK_AB R14, R14, R164 ;  /* 0x000000a40e0e723e */ /* 0x000fe400000000ff */
[----:B------:R-:W-:-:S02]  /*255c0*/  F2FP.PACK_AB R20, R20, R166 ;  /* 0x000000a61414723e */ /* 0x000fc400000000ff */
[----:B------:R-:W-:Y:S02]  /*255d0*/  F2FP.PACK_AB R18, R18, R116 ;  /* 0x000000741212723e */ /* 0x000fe400000000ff */
[----:B------:R-:W-:Y:S02]  /*255e0*/  @P2 IADD3 R0, R4, -0x40, RZ ;  /* 0xffffffc004002810 */ /* 0x000fe40007ffe0ff */
[----:B------:R-:W-:Y:S02]  /*255f0*/  F2FP.PACK_AB R16, R16, R118 ;  /* 0x000000761010723e */ /* 0x000fe400000000ff */
[----:B------:R-:W-:Y:S02]  /*25600*/  F2FP.PACK_AB R11, R169, R168 ;  /* 0x000000a8a90b723e */ /* 0x000fe400000000ff */
[----:B------:R-:W-:Y:S01]  /*25610*/  F2FP.PACK_AB R10, R171, R170 ;  /* 0x000000aaab0a723e */ /* 0x000fe200000000ff */
[----:B------:R1:W-:Y:S01]  /*25620*/  STS [R2+0x80], R5 ;  /* 0x0000800502007388 */ /* 0x0003e20000000800 */
[----:B------:R-:W-:-:S02]  /*25630*/  F2FP.PACK_AB R13, R13, R120 ;  /* 0x000000780d0d723e */ /* 0x000fc400000000ff */
[----:B------:R-:W-:Y:S01]  /*25640*/  F2FP.PACK_AB R12, R12, R122 ;  /* 0x0000007a0c0c723e */ /* 0x000fe200000000ff */
[----:B------:R-:W-:Y:S01]  /*25650*/  STS [R2+0x480], R26 ;  /* 0x0004801a02007388 */ /* 0x000fe20000000800 */
[----:B------:R-:W-:Y:S02]  /*25660*/  F2FP.PACK_AB R9, R125, R124 ;  /* 0x0000007c7d09723e */ /* 0x000fe400000000ff */
[----:B------:R-:W-:Y:S01]  /*25670*/  F2FP.PACK_AB R8, R127, R126 ;  /* 0x0000007e7f08723e */ /* 0x000fe200000000ff */
[----:B------:R2:W-:Y:S01]  /*25680*/  STS [R3+0x80], R7 ;  /* 0x0000800703007388 */ /* 0x0005e20000000800 */
[----:B------:R-:W-:-:S03]  /*25690*/  PLOP3.LUT P0, PT, PT, PT, UP1, 0x80, 0x0 ;  /* 0x000000000000781c */ /* 0x000fc60003f0f018 */
[----:B------:R-:W-:Y:S04]  /*256a0*/  STS [R3+0x480], R29 ;  /* 0x0004801d03007388 */ /* 0x000fe80000000800 */
[----:B------:R-:W-:Y:S04]  /*256b0*/  STS [R2+0x2080], R33 ;  /* 0x0020802102007388 */ /* 0x000fe80000000800 */
[----:B------:R3:W-:Y:S04]  /*256c0*/  STS [R2+0x2480], R142 ;  /* 0x0024808e02007388 */ /* 0x0007e80000000800 */
[----:B------:R-:W-:Y:S01]  /*256d0*/  STS [R3+0x2080], R32 ;  /* 0x0020802003007388 */ /* 0x000fe20000000800 */
[----:B-1----:R-:W-:-:S03]  /*256e0*/  IMAD.MOV.U32 R5, RZ, RZ, 0x20 ;  /* 0x00000020ff057424 */ /* 0x002fc600078e00ff */
[----:B------:R-:W-:Y:S02]  /*256f0*/  STS [R3+0x2480], R146 ;  /* 0x0024809203007388 */ /* 0x000fe40000000800 */
[----:B--2---:R-:W-:Y:S02]  /*25700*/  SEL R7, R5, 0xffffffe0, !P1 ;  /* 0xffffffe005077807 */ /* 0x004fe40004800000 */
[----:B------:R-:W-:-:S03]  /*25710*/  PLOP3.LUT P1, PT, PT, PT, UP0, 0x80, 0x0 ;  /* 0x000000000000781c */ /* 0x000fc60003f2f008 */
[----:B------:R-:W-:Y:S02]  /*25720*/  IMAD.IADD R5, R2, 0x1, R7 ;  /* 0x0000000102057824 */ /* 0x000fe400078e0207 */
[----:B------:R-:W-:-:S03]  /*25730*/  IMAD.IADD R4, R7, 0x1, R3 ;  /* 0x0000000107047824 */ /* 0x000fc600078e0203 */
[----:B------:R-:W-:Y:S01]  /*25740*/  STS [R5+0x80], R28 ;  /* 0x0000801c05007388 */ /* 0x000fe20000000800 */
[----:B---3--:R-:W-:-:S03]  /*25750*/  IADD3 R2, R7, 0x400, R0 ;  /* 0x0000040007027810 */ /* 0x008fc60007ffe000 */
[----:B------:R-:W-:Y:S04]  /*25760*/  STS [R5+0x480], R27 ;  /* 0x0004801b05007388 */ /* 0x000fe80000000800 */
[----:B------:R-:W-:Y:S04]  /*25770*/  STS [R4+0x80], R21 ;  /* 0x0000801504007388 */ /* 0x000fe80000000800 */
        /* <DEDUP_REMOVED lines=8> */
[----:B------:R-:W-:-:S04]  /*25800*/  IMAD.IADD R2, R6, 0x1, R0 ;  /* 0x0000000106027824 */ /* 0x000fc800078e0200 */
[----:B------:R-:W-:Y:S01]  /*25810*/  IMAD.IADD R3, R7, 0x1, R2 ;  /* 0x0000000107037824 */ /* 0x000fe200078e0202 */
[----:B------:R-:W-:Y:S01]  /*25820*/  STS [R2], R19 ;  /* 0x0000001302007388 */ /* 0x000fe20000000800 */
[----:B--2---:R-:W-:-:S03]  /*25830*/  IMAD.U32 R4, RZ, RZ, UR6 ;  /* 0x00000006ff047e24 */ /* 0x004fc6000f8e00ff */
        /* <DEDUP_REMOVED lines=8> */
[----:B------:R-:W-:Y:S04]  /*258c0*/  STS [R3], R11 ;  /* 0x0000000b03007388 */ /* 0x000fe80000000800 */
[----:B------:R-:W-:Y:S04]  /*258d0*/  STS [R5], R10 ;  /* 0x0000000a05007388 */ /* 0x000fe80000000800 */
[----:B------:R-:W-:Y:S04]  /*258e0*/  STS [R0+0x2000], R13 ;  /* 0x0020000d00007388 */ /* 0x000fe80000000800 */
[----:B------:R-:W-:Y:S04]  /*258f0*/  STS [R0+0x2400], R12 ;  /* 0x0024000c00007388 */ /* 0x000fe80000000800 */
[----:B------:R-:W-:Y:S04]  /*25900*/  STS [R3+0x2000], R9 ;  /* 0x0020000903007388 */ /* 0x000fe80000000800 */
[----:B------:R1:W-:Y:S02]  /*25910*/  STS [R5+0x2000], R8 ;  /* 0x0020000805007388 */ /* 0x0003e40000000800 */
[----:B-1----:R-:W-:-:S02]  /*25920*/  IMAD.U32 R5, RZ, RZ, UR7 ;  /* 0x00000007ff057e24 */ /* 0x002fc4000f8e00ff */
[----:B------:R-:W-:Y:S06]  /*25930*/  BAR.SYNC.DEFER_BLOCKING 0x1, 0x80 ;  /* 0x0042000000007b1d */ /* 0x000fec0000010000 */
[----:B------:R-:W-:Y:S02]  /*25940*/  ULDC.64 UR6, c[0x0][0x508] ;  /* 0x0001420000067ab9 */ /* 0x000fe40000000a00 */
[----:B------:R-:W-:Y:S01]  /*25950*/  @UP0 UIMAD.WIDE UR6, UR11, UR4, UR6 ;  /* 0x000000040b0602a5 */ /* 0x000fe2000f8e0206 */
[----:B------:R-:W2:Y:S01]  /*25960*/  @P0 LDG.E R0, [R4.64] ;  /* 0x0000000e04000981 */ /* 0x000ea2000c1e1900 */
[----:B------:R-:W-:-:S04]  /*25970*/  IMAD.MOV.U32 R12, RZ, RZ, c[0x0][0x388] ;  /* 0x0000e200ff0c7624 */ /* 0x000fc800078e00ff */
[----:B------:R-:W-:Y:S02]  /*25980*/  IMAD.U32 R2, RZ, RZ, UR6 ;  /* 0x00000006ff027e24 */ /* 0x000fe4000f8e00ff */
[----:B------:R-:W-:-:S05]  /*25990*/  IMAD.U32 R3, RZ, RZ, UR7 ;  /* 0x00000007ff037e24 */ /* 0x000fca000f8e00ff */
[----:B------:R1:W5:Y:S02]  /*259a0*/  @P1 LDG.E R12, [R2.64] ;  /* 0x0000000e020c1981 */ /* 0x000364000c1e1900 */
[----:B-1----:R-:W-:Y:S02]  /*259b0*/  CS2R R2, SRZ ;  /* 0x0000000000027805 */ /* 0x002fe4000001ff00 */
[--C-:B--2---:R-:W-:Y:S01]  /*259c0*/  @P0 SHF.R.S32.HI R3, RZ, 0x1f, R0.reuse ;  /* 0x0000001fff030819 */ /* 0x104fe20000011400 */
[----:B------:R-:W-:Y:S01]  /*259d0*/  @P0 IMAD.MOV.U32 R2, RZ, RZ, R0 ;  /* 0x000000ffff020224 */ /* 0x000fe200078e0000 */
[----:B------:R-:W-:Y:S05]  /*259e0*/  @P1 BRA `(.L_x_501) ;  /* 0x0000004000001947 */ /* 0x000fea0003800000 */
[----:B------:R-:W-:Y:S05]  /*259f0*/  @!P0 BRA `(.L_x_501) ;  /* 0x0000003000008947 */ /* 0x000fea0003800000 */
[----:B------:R1:W2:Y:S04]  /*25a00*/  LDG.E R0, [R4.64] ;  /* 0x0000000e04007981 */ /* 0x0002a8000c1e1900 */
[----:B-1----:R-:W2:Y:S02]  /*25a10*/  LDG.E R4, [R4.64+0x4] ;  /* 0x0000040e04047981 */ /* 0x002ea4000c1e1900 */
[----:B--2--5:R-:W-:-:S02]  /*25a20*/  IADD3 R12, -R0, R4, RZ ;  /* 0x00000004000c7210 */ /* 0x024fc40007ffe1ff */
.L_x_501:
[----:B------:R-:W-:Y:S01]  /*25a30*/  LEA.HI R0, R17, R17, RZ, 0x1 ;  /* 0x0000001111007211 */ /* 0x000fe200078f08ff */
[----:B------:R1:W2:Y:S01]  /*25a40*/  R2UR UR6, R2 ;  /* 0x00000000020673c2 */ /* 0x0002a200000e0000 */
[----:B------:R-:W-:Y:S01]  /*25a50*/  IMAD.MOV.U32 R5, RZ, RZ, c[0x0][0x4e8] ;  /* 0x00013a00ff057624 */ /* 0x000fe200078e00ff */
[----:B------:R-:W3:Y:S01]  /*25a60*/  S2R R22, SR_CTAID.X ;  /* 0x0000000000167919 */ /* 0x000ee20000002500 */
[C---:B------:R-:W-:Y:S01]  /*25a70*/  LOP3.LUT R4, R0.reuse, 0x1ffffffe, RZ, 0xc0, !PT ;  /* 0x1ffffffe00047812 */ /* 0x040fe200078ec0ff */
[----:B------:R-:W-:Y:S01]  /*25a80*/  IMAD.SHL.U32 R0, R0, 0x20, RZ ;  /* 0x0000002000007824 */ /* 0x000fe200078e00ff */
[----:B------:R-:W-:Y:S01]  /*25a90*/  ULDC.64 UR18, c[0x0][0x490] ;  /* 0x0001240000127ab9 */ /* 0x000fe20000000a00 */
[----:B------:R-:W-:Y:S01]  /*25aa0*/  ISETP.NE.AND P0, PT, R5, 0x1, PT ;  /* 0x000000010500780c */ /* 0x000fe20003f05270 */
[----:B------:R-:W-:Y:S01]  /*25ab0*/  USHF.R.S32.HI UR12, URZ, 0x1f, UR11 ;  /* 0x0000001f3f0c7899 */ /* 0x000fe2000801140b */
[----:B------:R1:W4:Y:S01]  /*25ac0*/  R2UR UR4, R2 ;  /* 0x00000000020473c2 */ /* 0x00032200000e0000 */
[----:B------:R-:W-:Y:S01]  /*25ad0*/  LOP3.LUT R0, R0, 0xffffffc0, RZ, 0xc0, !PT ;  /* 0xffffffc000007812 */ /* 0x000fe200078ec0ff */
[----:B------:R-:W-:Y:S01]  /*25ae0*/  IMAD.IADD R4, R17, 0x1, -R4 ;  /* 0x0000000111047824 */ /* 0x000fe200078e0a04 */
[----:B----4-:R-:W-:Y:S01]  /*25af0*/  UIMAD UR4, UR10, UR18, URZ ;  /* 0x000000120a0472a4 */ /* 0x010fe2000f8e023f */
[----:B------:R-:W-:Y:S01]  /*25b00*/  LEA.HI R21, R41, R40, RZ, 0x6 ;  /* 0x0000002829157211 */ /* 0x000fe200078f30ff */
[----:B------:R-:W-:-:S02]  /*25b10*/  USEL UR12, UR12, URZ, !UP1 ;  /* 0x0000003f0c0c7287 */ /* 0x000fc4000c800000 */
[----:B------:R-:W-:Y:S01]  /*25b20*/  UIMAD UR19, UR8, UR19, UR4 ;  /* 0x00000013081372a4 */ /* 0x000fe2000f8e0204 */
[----:B------:R1:W4:Y:S01]  /*25b30*/  R2UR UR16, R2 ;  /* 0x00000000021073c2 */ /* 0x00032200000e0000 */
[----:B------:R-:W-:Y:S02]  /*25b40*/  USEL UR13, UR11, URZ, !UP1 ;  /* 0x0000003f0b0d7287 */ /* 0x000fe4000c800000 */
[----:B------:R-:W-:-:S05]  /*25b50*/  ULDC UR9, c[0x0][0x3a4] ;  /* 0x0000e90000097ab9 */ /* 0x000fca0000000800 */
[----:B------:R1:W2:Y:S08]  /*25b60*/  R2UR UR20, R2 ;  /* 0x00000000021473c2 */ /* 0x0002b000000e0000 */
[----:B------:R2:W2:Y:S08]  /*25b70*/  R2UR UR7, R3 ;  /* 0x00000000030773c2 */ /* 0x0004b000000e0000 */
[----:B------:R-:W2:Y:S01]  /*25b80*/  R2UR UR5, R3 ;  /* 0x00000000030573c2 */ /* 0x000ea200000e0000 */
[----:B-1----:R-:W-:-:S07]  /*25b90*/  LOP3.LUT R2, R35, 0xffffffe0, RZ, 0xc0, !PT ;  /* 0xffffffe023027812 */ /* 0x002fce00078ec0ff */
[----:B------:R1:W1:Y:S02]  /*25ba0*/  R2UR UR17, R3 ;  /* 0x00000000031173c2 */ /* 0x00026400000e0000 */
[----:B-1----:R-:W-:Y:S02]  /*25bb0*/  ULDC UR17, c[0x0][0x3a0] ;  /* 0x0000e80000117ab9 */ /* 0x002fe40000000800 */
[----:B----4-:R-:W-:Y:S01]  /*25bc0*/  UIMAD.WIDE.U32 UR24, UR16, UR17, URZ ;  /* 0x00000011101872a5 */ /* 0x010fe2000f8e003f */
[----:B------:R-:W-:-:S03]  /*25bd0*/  IMAD.IADD R5, R40, 0x1, -R2 ;  /* 0x0000000128057824 */ /* 0x000fc600078e0a02 */
[----:B------:R1:W4:Y:S02]  /*25be0*/  R2UR UR21, R3 ;  /* 0x00000000031573c2 */ /* 0x00032400000e0000 */
[----:B------:R-:W-:Y:S02]  /*25bf0*/  SHF.R.S32.HI R2, RZ, 0x1f, R5 ;  /* 0x0000001fff027819 */ /* 0x000fe40000011405 */
[----:B------:R-:W-:Y:S02]  /*25c00*/  LOP3.LUT P1, RZ, R5, 0x3, RZ, 0xc0, !PT ;  /* 0x0000000305ff7812 */ /* 0x000fe4000782c0ff */
[----:B------:R-:W-:Y:S01]  /*25c10*/  LEA.HI R2, R2, R5, RZ, 0x2 ;  /* 0x0000000502027211 */ /* 0x000fe200078f10ff */
[----:B--2---:R-:W-:-:S03]  /*25c20*/  UMOV UR7, UR5 ;  /* 0x0000000500077c82 */ /* 0x004fc60008000000 */
[----:B------:R-:W-:Y:S01]  /*25c30*/  SHF.R.S32.HI R2, RZ, 0x2, R2 ;  /* 0x00000002ff027819 */ /* 0x000fe20000011402 */
[----:B------:R-:W-:Y:S02]  /*25c40*/  UIMAD.WIDE.U32 UR22, UR8, UR18, UR6 ;  /* 0x00000012081672a5 */ /* 0x000fe4000f8e0006 */
[----:B------:R-:W-:Y:S02]  /*25c50*/  ULDC.64 UR4, c[0x0][0x3e8] ;  /* 0x0000fa0000047ab9 */ /* 0x000fe40000000a00 */
[----:B------:R-:W-:Y:S02]  /*25c60*/  ULDC.64 UR6, c[0x0][0x498] ;  /* 0x0001260000067ab9 */ /* 0x000fe40000000a00 */
[----:B------:R-:W-:Y:S02]  /*25c70*/  UIMAD UR18, UR12, UR6, URZ ;  /* 0x000000060c1272a4 */ /* 0x000fe4000f8e023f */
[----:B------:R-:W-:Y:S02]  /*25c80*/  UIADD3 UR23, UR23, UR19, URZ ;  /* 0x0000001317177290 */ /* 0x000fe4000fffe03f */
[----:B------:R-:W-:-:S02]  /*25c90*/  UIMAD UR7, UR13, UR7, UR18 ;  /* 0x000000070d0772a4 */ /* 0x000fc4000f8e0212 */
[----:B------:R-:W-:Y:S01]  /*25ca0*/  UIMAD.WIDE.U32 UR22, UR13, UR6, UR22 ;  /* 0x000000060d1672a5 */ /* 0x000fe2000f8e0016 */
[----:B-1----:R-:W-:Y:S01]  /*25cb0*/  IMAD R3, R4, 0x8, R0 ;  /* 0x0000000804037824 */ /* 0x002fe200078e0200 */
[----:B------:R-:W-:Y:S01]  /*25cc0*/  SHF.R.S32.HI R0, RZ, 0x1f, R34 ;  /* 0x0000001fff007819 */ /* 0x000fe20000011422 */
[----:B----4-:R-:W-:Y:S01]  /*25cd0*/  UIMAD UR17, UR21, UR17, URZ ;  /* 0x00000011151172a4 */ /* 0x010fe2000f8e023f */
[----:B------:R-:W-:Y:S01]  /*25ce0*/  LEA.HI R4, R41, R40, RZ, 0x3 ;  /* 0x0000002829047211 */ /* 0x000fe200078f18ff */
[----:B------:R-:W-:Y:S01]  /*25cf0*/  UIMAD UR16, UR10, UR4, URZ ;  /* 0x000000040a1072a4 */ /* 0x000fe2000f8e023f */
[----:B------:R-:W-:Y:S01]  /*25d00*/  LEA.HI R0, R0, R34, RZ, 0x2 ;  /* 0x0000002200007211 */ /* 0x000fe200078f10ff */
[----:B------:R-:W-:Y:S01]  /*25d10*/  UIMAD UR9, UR20, UR9, UR17 ;  /* 0x00000009140972a4 */ /* 0x000fe2000f8e0211 */
[----:B------:R-:W-:Y:S01]  /*25d20*/  SHF.R.S32.HI R19, RZ, 0x3, R4 ;  /* 0x00000003ff137819 */ /* 0x000fe20000011404 */
[----:B------:R-:W-:Y:S01]  /*25d30*/  UIMAD UR16, UR8, UR5, UR16 ;  /* 0x00000005081072a4 */ /* 0x000fe2000f8e0210 */
[----:B------:R-:W-:Y:S01]  /*25d40*/  LOP3.LUT R0, R0, 0xffffffc, RZ, 0xc0, !PT ;  /* 0x0ffffffc00007812 */ /* 0x000fe200078ec0ff */
[----:B------:R-:W-:-:S04]  /*25d50*/  UIADD3 UR25, UR25, UR9, URZ ;  /* 0x0000000919197290 */ /* 0x000fc8000fffe03f */
[----:B------:R-:W-:Y:S01]  /*25d60*/  IMAD.IADD R0, R34, 0x1, -R0 ;  /* 0x0000000122007824 */ /* 0x000fe200078e0a00 */
[----:B------:R-:W-:-:S03]  /*25d70*/  UIMAD.WIDE.U32 UR24, UR8, UR4, UR24 ;  /* 0x00000004081872a5 */ /* 0x000fc6000f8e0018 */
[----:B------:R-:W-:Y:S01]  /*25d80*/  IMAD R11, R0, 0x10, R2 ;  /* 0x00000010000b7824 */ /* 0x000fe200078e0202 */
[----:B------:R-:W-:Y:S01]  /*25d90*/  LOP3.LUT R2, R4, 0xfffffff8, RZ, 0xc0, !PT ;  /* 0xfffffff804027812 */ /* 0x000fe200078ec0ff */
[----:B------:R-:W-:Y:S02]  /*25da0*/  ULDC.64 UR4, c[0x0][0x3f0] ;  /* 0x0000fc0000047ab9 */ /* 0x000fe40000000a00 */
[----:B------:R-:W-:Y:S01]  /*25db0*/  IMAD.IADD R3, R11, 0x1, R3 ;  /* 0x000000010b037824 */ /* 0x000fe200078e0203 */
[----:B------:R-:W-:Y:S01]  /*25dc0*/  UIMAD UR12, UR12, UR4, URZ ;  /* 0x000000040c0c72a4 */ /* 0x000fe2000f8e023f */
[----:B------:R-:W-:Y:S01]  /*25dd0*/  IMAD.IADD R2, R40, 0x1, -R2 ;  /* 0x0000000128027824 */ /* 0x000fe200078e0a02 */
[----:B------:R-:W-:Y:S01]  /*25de0*/  UIADD3 UR17, UR25, UR16, URZ ;  /* 0x0000001019117290 */ /* 0x000fe2000fffe03f */
[----:B---3--:R-:W-:Y:S01]  /*25df0*/  IMAD R3, R22, 0x80, R3 ;  /* 0x0000008016037824 */ /* 0x008fe200078e0203 */
[----:B------:R-:W-:Y:S01]  /*25e00*/  UIMAD UR5, UR13, UR5, UR12 ;  /* 0x000000050d0572a4 */ /* 0x000fe2000f8e020c */
[----:B------:R-:W-:Y:S01]  /*25e10*/  IMAD R6, R2, 0x10, R19 ;  /* 0x0000001002067824 */ /* 0x000fe200078e0213 */
[----:B------:R-:W-:Y:S01]  /*25e20*/  UMOV UR16, UR24 ;  /* 0x0000001800107c82 */ /* 0x000fe20008000000 */
[----:B------:R-:W-:Y:S01]  /*25e30*/  @P0 IMAD.HI.U32 R4, R3, c[0x0][0x4ec], RZ ;  /* 0x00013b0003040a27 */ /* 0x000fe200078e00ff */
[----:B------:R-:W-:-:S03]  /*25e40*/  UIMAD.WIDE.U32 UR16, UR13, UR4, UR16 ;  /* 0x000000040d1072a5 */ /* 0x000fc6000f8e0010 */
[----:B------:R-:W-:Y:S01]  /*25e50*/  IMAD R10, R22, 0x80, R6 ;  /* 0x00000080160a7824 */ /* 0x000fe200078e0206 */
[----:B------:R-:W-:Y:S01]  /*25e60*/  UIADD3 UR5, UR17, UR5, URZ ;  /* 0x0000000511057290 */ /* 0x000fe2000fffe03f */
[----:B------:R-:W-:Y:S01]  /*25e70*/  IMAD.MOV.U32 R0, RZ, RZ, R3 ;  /* 0x000000ffff007224 */ /* 0x000fe200078e0003 */
[----:B------:R-:W-:Y:S01]  /*25e80*/  @P0 SHF.R.U32.HI R0, RZ, c[0x0][0x4f0], R4 ;  /* 0x00013c00ff000a19 */ /* 0x000fe20000011604 */
[----:B------:R-:W-:-:S03]  /*25e90*/  @P0 IMAD.HI.U32 R4, R10, c[0x0][0x4ec], RZ ;  /* 0x00013b000a040a27 */ /* 0x000fc600078e00ff */
[----:B------:R-:W-:Y:S01]  /*25ea0*/  SHF.R.S32.HI R7, RZ, 0x1f, R0 ;  /* 0x0000001fff077819 */ /* 0x000fe20000011400 */
[----:B------:R-:W-:Y:S01]  /*25eb0*/  IMAD.MOV.U32 R8, RZ, RZ, R10 ;  /* 0x000000ffff087224 */ /* 0x000fe200078e000a */
[----:B------:R-:W-:Y:S01]  /*25ec0*/  @P0 SHF.R.U32.HI R8, RZ, c[0x0][0x4f0], R4 ;  /* 0x00013c00ff080a19 */ /* 0x000fe20000011604 */
[----:B------:R-:W-:Y:S02]  /*25ed0*/  IMAD.SHL.U32 R4, R19, 0x40, RZ ;  /* 0x0000004013047824 */ /* 0x000fe400078e00ff */
[----:B------:R-:W-:Y:S02]  /*25ee0*/  IMAD.MOV R5, RZ, RZ, -R0 ;  /* 0x000000ffff057224 */ /* 0x000fe400078e0a00 */
[----:B------:R-:W-:Y:S01]  /*25ef0*/  IMAD.SHL.U32 R2, R2, 0x8, RZ ;  /* 0x0000000802027824 */ /* 0x000fe200078e00ff */
[----:B------:R-:W-:Y:S01]  /*25f00*/  LOP3.LUT R4, R4, 0x1c0, RZ, 0xc0, !PT ;  /* 0x000001c004047812 */ /* 0x000fe200078ec0ff */
[----:B------:R-:W-:Y:S02]  /*25f10*/  IMAD R3, R5, c[0x0][0x4e8], R3 ;  /* 0x00013a0005037a24 */ /* 0x000fe400078e0203 */
[----:B------:R-:W-:Y:S01]  /*25f20*/  IMAD.U32 R5, RZ, RZ, UR7 ;  /* 0x00000007ff057e24 */ /* 0x000fe2000f8e00ff */
[----:B------:R-:W-:Y:S01]  /*25f30*/  LOP3.LUT R9, R4, 0x38, R2, 0xf8, !PT ;  /* 0x0000003804097812 */ /* 0x000fe200078ef802 */
[----:B------:R-:W-:Y:S01]  /*25f40*/  IMAD.MOV R16, RZ, RZ, -R8 ;  /* 0x000000ffff107224 */ /* 0x000fe200078e0a08 */
[----:B------:R-:W-:-:S02]  /*25f50*/  SHF.R.U32.HI R6, RZ, 0x3, R4 ;  /* 0x00000003ff067819 */ /* 0x000fc40000011604 */
[----:B------:R-:W-:Y:S01]  /*25f60*/  IADD3 R4, P0, R0, UR22, RZ ;  /* 0x0000001600047c10 */ /* 0x000fe2000ff1e0ff */
[----:B------:R-:W-:Y:S01]  /*25f70*/  IMAD R16, R16, c[0x0][0x4e8], R10 ;  /* 0x00013a0010107a24 */ /* 0x000fe200078e020a */
[----:B------:R-:W-:Y:S02]  /*25f80*/  SHF.R.S32.HI R0, RZ, 0x1f, R3 ;  /* 0x0000001fff007819 */ /* 0x000fe40000011403 */
[----:B------:R-:W-:Y:S02]  /*25f90*/  IADD3.X R5, R7, UR23, R5, P0, !PT ;  /* 0x0000001707057c10 */ /* 0x000fe400087fe405 */
[----:B------:R-:W-:Y:S01]  /*25fa0*/  LOP3.LUT R20, R9, R6, RZ, 0x3c, !PT ;  /* 0x0000000609147212 */ /* 0x000fe200078e3cff */
[----:B------:R-:W-:Y:S01]  /*25fb0*/  IMAD R0, R0, c[0x0][0x488], RZ ;  /* 0x0001220000007a24 */ /* 0x000fe200078e02ff */
[----:B------:R-:W-:Y:S01]  /*25fc0*/  SHF.R.S32.HI R9, RZ, 0x1f, R8 ;  /* 0x0000001fff097819 */ /* 0x000fe20000011408 */
[----:B------:R-:W-:Y:S01]  /*25fd0*/  IMAD.WIDE.U32 R6, R3, c[0x0][0x488], R4 ;  /* 0x0001220003067a25 */ /* 0x000fe200078e0004 */
[----:B------:R-:W-:-:S03]  /*25fe0*/  SHF.R.S32.HI R53, RZ, 0x1f, R2 ;  /* 0x0000001fff357819 */ /* 0x000fc60000011402 */
[----:B------:R-:W-:Y:S02]  /*25ff0*/  IMAD R3, R3, c[0x0][0x48c], R0 ;  /* 0x0001230003037a24 */ /* 0x000fe400078e0200 */
[----:B------:R-:W-:Y:S01]  /*26000*/  IMAD R0, R9, c[0x0][0x3e0], RZ ;  /* 0x0000f80009007a24 */ /* 0x000fe200078e02ff */
[C---:B------:R-:W-:Y:S01]  /*26010*/  LEA R9, P0, R6.reuse, c[0x0][0x450], 0x2 ;  /* 0x0001140006097a11 */ /* 0x040fe200078010ff */
[----:B------:R-:W-:Y:S02]  /*26020*/  IMAD.IADD R3, R7, 0x1, R3 ;  /* 0x0000000107037824 */ /* 0x000fe400078e0203 */
[----:B------:R-:W-:Y:S02]  /*26030*/  IMAD.U32 R5, RZ, RZ, UR17 ;  /* 0x00000011ff057e24 */ /* 0x000fe4000f8e00ff */
[----:B------:R-:W-:Y:S01]  /*26040*/  IMAD.U32 R4, RZ, RZ, UR16 ;  /* 0x00000010ff047e24 */ /* 0x000fe2000f8e00ff */
[----:B------:R-:W-:Y:S01]  /*26050*/  LEA.HI.X R3, R6, c[0x0][0x454], R3, 0x2, P0 ;  /* 0x0001150006037a11 */ /* 0x000fe200000f1403 */
[----:B------:R-:W-:Y:S01]  /*26060*/  IMAD.U32 R5, RZ, RZ, UR5 ;  /* 0x00000005ff057e24 */ /* 0x000fe2000f8e00ff */
[----:B------:R-:W-:Y:S01]  /*26070*/  SHFL.IDX PT, R14, R9, RZ, 0x1c1f ;  /* 0x001c1fff090e7589 */ /* 0x000fe200000e0000 */
[----:B------:R-:W-:-:S02]  /*26080*/  IMAD R7, R8, c[0x0][0x3e4], R0 ;  /* 0x0000f90008077a24 */ /* 0x000fc400078e0200 */
[----:B------:R-:W-:Y:S01]  /*26090*/  IMAD.WIDE.U32 R4, R8, c[0x0][0x3e0], R4 ;  /* 0x0000f80008047a25 */ /* 0x000fe200078e0004 */
[----:B------:R-:W1:Y:S01]  /*260a0*/  SHFL.IDX PT, R15, R3, RZ, 0x1c1f ;  /* 0x001c1fff030f7589 */ /* 0x000e6200000e0000 */
[----:B------:R-:W-:Y:S02]  /*260b0*/  SHF.R.S32.HI R8, RZ, 0x1f, R16 ;  /* 0x0000001fff087819 */ /* 0x000fe40000011410 */
[----:B-----5:R-:W-:Y:S01]  /*260c0*/  IMAD R0, R12, c[0x0][0x4e8], RZ ;  /* 0x00013a000c007a24 */ /* 0x020fe200078e02ff */
[----:B------:R-:W-:Y:S01]  /*260d0*/  SHFL.IDX PT, R13, R3, 0x1, 0x1c1f ;  /* 0x003c1f00030d7f89 */ /* 0x000fe200000e0000 */
[----:B------:R-:W-:Y:S02]  /*260e0*/  IMAD R6, R22, 0x80, R11 ;  /* 0x0000008016067824 */ /* 0x000fe400078e020b */
[----:B------:R-:W-:Y:S01]  /*260f0*/  IMAD.IADD R5, R5, 0x1, R7 ;  /* 0x0000000105057824 */ /* 0x000fe200078e0207 */
[----:B------:R-:W2:Y:S01]  /*26100*/  SHFL.IDX PT, R12, R9, 0x1, 0x1c1f ;  /* 0x003c1f00090c7f89 */ /* 0x000ea200000e0000 */
[----:B------:R-:W-:Y:S01]  /*26110*/  IMAD R7, R8, c[0x0][0x3d8], RZ ;  /* 0x0000f60008077a24 */ /* 0x000fe200078e02ff */
[----:B------:R-:W-:Y:S01]  /*26120*/  IADD3 R17, R6, 0x8, RZ ;  /* 0x0000000806117810 */ /* 0x000fe20007ffe0ff */
[----:B------:R-:W-:Y:S01]  /*26130*/  IMAD.WIDE.U32 R4, R16, c[0x0][0x3d8], R4 ;  /* 0x0000f60010047a25 */ /* 0x000fe200078e0004 */
[----:B------:R-:W-:Y:S01]  /*26140*/  SHFL.IDX PT, R10, R9, 0x2, 0x1c1f ;  /* 0x005c1f00090a7f89 */ /* 0x000fe200000e0000 */
[----:B------:R-:W-:-:S02]  /*26150*/  ISETP.GE.OR P5, PT, R6, R0, P1 ;  /* 0x000000000600720c */ /* 0x000fc40000fa6670 */
[-C--:B------:R-:W-:Y:S01]  /*26160*/  ISETP.GE.OR P4, PT, R17, R0.reuse, P1 ;  /* 0x000000001100720c */ /* 0x080fe20000f86670 */
[----:B------:R-:W3:Y:S01]  /*26170*/  SHFL.IDX PT, R11, R3, 0x2, 0x1c1f ;  /* 0x005c1f00030b7f89 */ /* 0x000ee200000e0000 */
[----:B------:R-:W-:Y:S01]  /*26180*/  IMAD R18, R16, c[0x0][0x3dc], R7 ;  /* 0x0000f70010127a24 */ /* 0x000fe200078e0207 */
[----:B------:R-:W-:Y:S01]  /*26190*/  IADD3 R16, R6, 0x48, RZ ;  /* 0x0000004806107810 */ /* 0x000fe20007ffe0ff */
[----:B------:R-:W-:Y:S01]  /*261a0*/  IMAD.SHL.U32 R7, R21, 0x8, RZ ;  /* 0x0000000815077824 */ /* 0x000fe200078e00ff */
[----:B------:R-:W-:Y:S02]  /*261b0*/  SHFL.IDX PT, R8, R9, 0x3, 0x1c1f ;  /* 0x007c1f0009087f89 */ /* 0x000fe400000e0000 */
[----:B------:R-:W-:Y:S02]  /*261c0*/  ISETP.GE.OR P0, PT, R16, R0, P1 ;  /* 0x000000001000720c */ /* 0x000fe40000f06670 */
[----:B------:R4:W3:Y:S01]  /*261d0*/  SHFL.IDX PT, R9, R3, 0x3, 0x1c1f ;  /* 0x007c1f0003097f89 */ /* 0x0008e200000e0000 */
[----:B------:R-:W-:-:S03]  /*261e0*/  LOP3.LUT R7, R20, 0x7ffffe00, R7, 0xf8, !PT ;  /* 0x7ffffe0014077812 */ /* 0x000fc600078ef807 */
[----:B-1----:R-:W-:Y:S04]  /*261f0*/  @!P5 ST.E [R14.64], R36 ;  /* 0x000000240e00d985 */ /* 0x002fe8000c10190e */
[----:B--2---:R-:W-:Y:S01]  /*26200*/  @!P4 ST.E [R12.64], R37 ;  /* 0x000000250c00c985 */ /* 0x004fe2000c10190e */
[----:B----4-:R-:W-:Y:S01]  /*26210*/  IADD3 R3, R6, 0x40, RZ ;  /* 0x0000004006037810 */ /* 0x010fe20007ffe0ff */
[----:B------:R-:W-:Y:S01]  /*26220*/  IMAD.IADD R6, R5, 0x1, R18 ;  /* 0x0000000105067824 */ /* 0x000fe200078e0212 */
[----:B------:R-:W-:Y:S02]  /*26230*/  LEA R5, P2, R4, c[0x0][0x380], 0x1 ;  /* 0x0000e00004057a11 */ /* 0x000fe400078408ff */
[----:B------:R-:W-:Y:S01]  /*26240*/  ISETP.GE.OR P3, PT, R3, R0, P1 ;  /* 0x000000000300720c */ /* 0x000fe20000f66670 */
[----:B------:R-:W-:Y:S01]  /*26250*/  IMAD R3, R22, 0x80, R19 ;  /* 0x0000008016037824 */ /* 0x000fe200078e0213 */
[----:B------:R-:W-:Y:S01]  /*26260*/  LEA.HI.X R4, R4, c[0x0][0x384], R6, 0x1, P2 ;  /* 0x0000e10004047a11 */ /* 0x000fe200010f0c06 */
[----:B------:R-:W-:Y:S01]  /*26270*/  IMAD.SHL.U32 R6, R7, 0x2, RZ ;  /* 0x0000000207067824 */ /* 0x000fe200078e00ff */
[----:B------:R-:W-:Y:S02]  /*26280*/  SHFL.IDX PT, R12, R5, RZ, 0x181f ;  /* 0x00181fff050c7589 */ /* 0x000fe400000e0000 */
[----:B------:R-:W-:-:S02]  /*26290*/  IADD3 R7, R3, 0x10, RZ ;  /* 0x0000001003077810 */ /* 0x000fc40007ffe0ff */
[----:B------:R-:W-:Y:S01]  /*262a0*/  SHFL.IDX PT, R15, R4, 0x2, 0x181f ;  /* 0x00581f00040f7f89 */ /* 0x000fe200000e0000 */
[C---:B------:R-:W-:Y:S02]  /*262b0*/  IADD3 R32, R3.reuse, 0x40, RZ ;  /* 0x0000004003207810 */ /* 0x040fe40007ffe0ff */
[C---:B------:R-:W-:Y:S01]  /*262c0*/  IADD3 R45, R3.reuse, 0x50, RZ ;  /* 0x00000050032d7810 */ /* 0x040fe20007ffe0ff */
[----:B------:R-:W-:Y:S01]  /*262d0*/  SHFL.IDX PT, R14, R5, 0x3, 0x181f ;  /* 0x00781f00050e7f89 */ /* 0x000fe200000e0000 */
[----:B------:R-:W-:-:S03]  /*262e0*/  IADD3 R54, R3, 0x60, RZ ;  /* 0x0000006003367810 */ /* 0x000fc60007ffe0ff */
[----:B---3--:R-:W-:Y:S04]  /*262f0*/  @!P3 ST.E [R10.64], R38 ;  /* 0x000000260a00b985 */ /* 0x008fe8000c10190e */
[----:B------:R-:W1:Y:S04]  /*26300*/  SHFL.IDX PT, R10, R5, 0x1, 0x181f ;  /* 0x00381f00050a7f89 */ /* 0x000e6800000e0000 */
[----:B------:R-:W-:Y:S01]  /*26310*/  @!P0 ST.E [R8.64], R39 ;  /* 0x0000002708008985 */ /* 0x000fe2000c10190e */
        /* <DEDUP_REMOVED lines=8> */
[C---:B------:R-:W-:Y:S01]  /*263a0*/  IADD3 R7, R3.reuse, 0x30, RZ ;  /* 0x0000003003077810 */ /* 0x040fe20007ffe0ff */
[----:B------:R-:W4:Y:S01]  /*263b0*/  SHFL.IDX PT, R9, R5, 0x2, 0x181f ;  /* 0x00581f0005097f89 */ /* 0x000f2200000e0000 */
[----:B------:R-:W-:Y:S02]  /*263c0*/  IADD3 R3, R3, 0x70, RZ ;  /* 0x0000007003037810 */ /* 0x000fe40007ffe0ff */
[----:B------:R-:W-:Y:S01]  /*263d0*/  ISETP.GE.OR P2, PT, R7, R0, P0 ;  /* 0x000000000700720c */ /* 0x000fe20000746670 */
[----:B------:R-:W-:Y:S01]  /*263e0*/  LDS.128 R20, [R6+0x880] ;  /* 0x0008800006147984 */ /* 0x000fe20000000c00 */
[C---:B-1----:R-:W-:Y:S02]  /*263f0*/  @!P4 LEA R10, P6, R2.reuse, R10, 0x1 ;  /* 0x0000000a020ac211 */ /* 0x042fe400078c08ff */
[C---:B------:R-:W-:Y:S01]  /*26400*/  @!P1 LEA R12, P5, R2.reuse, R12, 0x1 ;  /* 0x0000000c020c9211 */ /* 0x040fe200078a08ff */
[----:B------:R-:W-:Y:S04]  /*26410*/  LDS.128 R16, [R6+0x1080] ;  /* 0x0010800006107984 */ /* 0x000fe80000000c00 */
[----:B------:R-:W1:Y:S01]  /*26420*/  SHFL.IDX PT, R44, R4, 0x3, 0x181f ;  /* 0x00781f00042c7f89 */ /* 0x000e6200000e0000 */
[----:B--2---:R-:W-:-:S03]  /*26430*/  @!P1 LEA.HI.X R13, R2, R11, R53, 0x1, P5 ;  /* 0x0000000b020d9211 */ /* 0x004fc600028f0c35 */
[----:B------:R-:W2:Y:S02]  /*26440*/  LDS.128 R28, [R6+0x1880] ;  /* 0x00188000061c7984 */ /* 0x000ea40000000c00 */
[----:B------:R-:W-:Y:S02]  /*26450*/  P2R R7, PR, RZ, 0x40 ;  /* 0x00000040ff077803 */ /* 0x000fe40000000000 */
[----:B------:R-:W-:Y:S01]  /*26460*/  ISETP.GE.OR P6, PT, R32, R0, P0 ;  /* 0x000000002000720c */ /* 0x000fe200007c6670 */
[----:B------:R-:W-:Y:S01]  /*26470*/  LDS.128 R36, [R6+0x2880] ;  /* 0x0028800006247984 */ /* 0x000fe20000000c00 */
[----:B------:R-:W-:-:S03]  /*26480*/  ISETP.NE.AND P5, PT, R7, RZ, PT ;  /* 0x000000ff0700720c */ /* 0x000fc60003fa5270 */
[----:B------:R-:W-:Y:S01]  /*26490*/  LDS.128 R32, [R6+0x2080] ;  /* 0x0020800006207984 */ /* 0x000fe20000000c00 */
[C-C-:B---3--:R-:W-:Y:S02]  /*264a0*/  @!P4 LEA.HI.X R11, R2.reuse, R8, R53.reuse, 0x1, P5 ;  /* 0x00000008020bc211 */ /* 0x148fe400028f0c35 */
[C---:B----4-:R-:W-:Y:S01]  /*264b0*/  @!P3 LEA R8, P5, R2.reuse, R9, 0x1 ;  /* 0x000000090208b211 */ /* 0x050fe200078a08ff */
[----:B------:R-:W-:Y:S03]  /*264c0*/  LDS.128 R40, [R6+0x3080] ;  /* 0x0030800006287984 */ /* 0x000fe60000000c00 */
[C---:B------:R-:W-:Y:S01]  /*264d0*/  @!P3 LEA.HI.X R9, R2.reuse, R15, R53, 0x1, P5 ;  /* 0x0000000f0209b211 */ /* 0x040fe200028f0c35 */
[----:B------:R-:W-:Y:S01]  /*264e0*/  SHFL.IDX PT, R48, R5, 0x4, 0x181f ;  /* 0x00981f0005307f89 */ /* 0x000fe200000e0000 */
[----:B------:R-:W-:-:S03]  /*264f0*/  @!P2 LEA R14, P5, R2, R14, 0x1 ;  /* 0x0000000e020ea211 */ /* 0x000fc600078a08ff */
[----:B------:R-:W-:Y:S01]  /*26500*/  SHFL.IDX PT, R7, R5, 0x5, 0x181f ;  /* 0x00b81f0005077f89 */ /* 0x000fe200000e0000 */
[----:B-1----:R-:W-:Y:S02]  /*26510*/  @!P2 LEA.HI.X R15, R2, R44, R53, 0x1, P5 ;  /* 0x0000002c020fa211 */ /* 0x002fe400028f0c35 */
[-C--:B------:R-:W-:Y:S01]  /*26520*/  ISETP.GE.OR P5, PT, R45, R0.reuse, P0 ;  /* 0x000000002d00720c */ /* 0x080fe200007a6670 */
[----:B------:R-:W1:Y:S04]  /*26530*/  SHFL.IDX PT, R49, R5, 0x6, 0x181f ;  /* 0x00d81f0005317f89 */ /* 0x000e6800000e0000 */
[----:B------:R-:W3:Y:S04]  /*26540*/  SHFL.IDX PT, R52, R4, 0x4, 0x181f ;  /* 0x00981f0004347f89 */ /* 0x000ee800000e0000 */
[----:B------:R-:W4:Y:S04]  /*26550*/  SHFL.IDX PT, R51, R4, 0x5, 0x181f ;  /* 0x00b81f0004337f89 */ /* 0x000f2800000e0000 */
[----:B------:R-:W1:Y:S04]  /*26560*/  SHFL.IDX PT, R50, R4, 0x6, 0x181f ;  /* 0x00d81f0004327f89 */ /* 0x000e6800000e0000 */
[----:B------:R1:W3:Y:S04]  /*26570*/  LDS.128 R44, [R6+0x3880] ;  /* 0x00388000062c7984 */ /* 0x0002e80000000c00 */
[----:B------:R-:W-:Y:S01]  /*26580*/  @!P1 ST.E.128 [R12.64], R24 ;  /* 0x000000180c009985 */ /* 0x000fe2000c101d0e */
[----:B------:R-:W-:-:S02]  /*26590*/  ISETP.GE.OR P1, PT, R54, R0, P0 ;  /* 0x000000003600720c */ /* 0x000fc40000726670 */
[----:B------:R-:W-:Y:S01]  /*265a0*/  ISETP.GE.OR P0, PT, R3, R0, P0 ;  /* 0x000000000300720c */ /* 0x000fe20000706670 */
[----:B------:R3:W-:Y:S04]  /*265b0*/  @!P4 ST.E.128 [R10.64], R20 ;  /* 0x000000140a00c985 */ /* 0x0007e8000c101d0e */
[----:B------:R4:W-:Y:S04]  /*265c0*/  @!P3 ST.E.128 [R8.64], R16 ;  /* 0x000000100800b985 */ /* 0x0009e8000c101d0e */
[----:B--2---:R2:W-:Y:S02]  /*265d0*/  @!P2 ST.E.128 [R14.64], R28 ;  /* 0x0000001c0e00a985 */ /* 0x0045e4000c101d0e */
[----:B-1----:R-:W-:-:S02]  /*265e0*/  @!P1 LEA R6, P2, R2, R49, 0x1 ;  /* 0x0000003102069211 */ /* 0x002fc400078408ff */
[C---:B---3--:R-:W-:Y:S02]  /*265f0*/  @!P6 LEA R10, P4, R2.reuse, R48, 0x1 ;  /* 0x00000030020ae211 */ /* 0x048fe400078808ff */
[C---:B----4-:R-:W-:Y:S02]  /*26600*/  @!P5 LEA R8, P3, R2.reuse, R7, 0x1 ;  /* 0x000000070208d211 */ /* 0x050fe400078608ff */
[C-C-:B------:R-:W-:Y:S02]  /*26610*/  @!P6 LEA.HI.X R11, R2.reuse, R52, R53.reuse, 0x1, P4 ;  /* 0x00000034020be211 */ /* 0x140fe400020f0c35 */
[C-C-:B------:R-:W-:Y:S02]  /*26620*/  @!P5 LEA.HI.X R9, R2.reuse, R51, R53.reuse, 0x1, P3 ;  /* 0x000000330209d211 */ /* 0x140fe400018f0c35 */
[----:B------:R-:W-:Y:S01]  /*26630*/  @!P1 LEA.HI.X R7, R2, R50, R53, 0x1, P2 ;  /* 0x0000003202079211 */ /* 0x000fe200010f0c35 */
[----:B------:R2:W-:Y:S04]  /*26640*/  @!P6 ST.E.128 [R10.64], R32 ;  /* 0x000000200a00e985 */ /* 0x0005e8000c101d0e */
[----:B------:R2:W1:Y:S04]  /*26650*/  SHFL.IDX PT, R10, R5, 0x7, 0x181f ;  /* 0x00f81f00050a7f89 */ /* 0x00046800000e0000 */
[----:B------:R2:W-:Y:S04]  /*26660*/  @!P5 ST.E.128 [R8.64], R36 ;  /* 0x000000240800d985 */ /* 0x0005e8000c101d0e */
[----:B------:R2:W3:Y:S04]  /*26670*/  SHFL.IDX PT, R5, R4, 0x7, 0x181f ;  /* 0x00f81f0004057f89 */ /* 0x0004e800000e0000 */
[----:B------:R2:W-:Y:S01]  /*26680*/  @!P1 ST.E.128 [R6.64], R40 ;  /* 0x0000002806009985 */ /* 0x0005e2000c101d0e */
[----:B------:R-:W-:Y:S05]  /*26690*/  @P0 EXIT ;  /* 0x000000000000094d */ /* 0x000fea0003800000 */
[----:B-12---:R-:W-:-:S04]  /*266a0*/  LEA R4, P0, R2, R10, 0x1 ;  /* 0x0000000a02047211 */ /* 0x006fc800078008ff */
[----:B---3--:R-:W-:-:S05]  /*266b0*/  LEA.HI.X R5, R2, R5, R53, 0x1, P0 ;  /* 0x0000000502057211 */ /* 0x008fca00000f0c35 */
[----:B------:R-:W-:Y:S01]  /*266c0*/  ST.E.128 [R4.64], R44 ;  /* 0x0000002c04007985 */ /* 0x000fe2000c101d0e */
[----:B------:R-:W-:Y:S05]  /*266d0*/  EXIT ;  /* 0x000000000000794d */ /* 0x000fea0003800000 */
.L_x_500:
[----:B------:R-:W-:Y:S02]  /*266e0*/  ULDC.64 UR6, c[0x0][0x500] ;  /* 0x0001400000067ab9 */ /* 0x000fe40000000a00 */
[----:B------:R-:W-:Y:S02]  /*266f0*/  UISETP.NE.U32.AND UP1, UPT, URZ, UR6, UPT ;  /* 0x000000063f00728c */ /* 0x000fe4000bf25070 */
[----:B------:R-:W-:Y:S02]  /*26700*/  ULDC.64 UR4, c[0x0][0x508] ;  /* 0x0001420000047ab9 */ /* 0x000fe40000000a00 */
[----:B------:R-:W-:Y:S02]  /*26710*/  UISETP.NE.AND.EX UP1, UPT, URZ, UR7, UPT, UP1 ;  /* 0x000000073f00728c */ /* 0x000fe4000bf25310 */
[----:B------:R-:W-:Y:S02]  /*26720*/  UISETP.NE.U32.AND UP0, UPT, URZ, UR4, UPT ;  /* 0x000000043f00728c */ /* 0x000fe4000bf05070 */
[----:B------:R-:W-:-:S02]  /*26730*/  ULDC.64 UR6, c[0x0][0x500] ;  /* 0x0001400000067ab9 */ /* 0x000fc40000000a00 */
[----:B------:R-:W-:Y:S01]  /*26740*/  UMOV UR4, 0x4 ;  /* 0x0000000400047882 */ /* 0x000fe20000000000 */
[----:B------:R-:W-:Y:S01]  /*26750*/  PLOP3.LUT P0, PT, PT, PT, UP1, 0x80, 0x0 ;  /* 0x000000000000781c */ /* 0x000fe20003f0f018 */
[----:B------:R-:W-:Y:S02]  /*26760*/  UIMAD.WIDE UR6, UR11, UR4, UR6 ;  /* 0x000000040b0672a5 */ /* 0x000fe4000f8e0206 */
[----:B------:R-:W-:-:S04]  /*26770*/  UISETP.NE.AND.EX UP0, UPT, URZ, UR5, UPT, UP0 ;  /* 0x000000053f00728c */ /* 0x000fc8000bf05300 */
[----:B------:R-:W-:Y:S02]  /*26780*/  IMAD.U32 R4, RZ, RZ, UR6 ;  /* 0x00000006ff047e24 */ /* 0x000fe4000f8e00ff */
[----:B------:R-:W-:Y:S01]  /*26790*/  IMAD.U32 R5, RZ, RZ, UR7 ;  /* 0x00000007ff057e24 */ /* 0x000fe2000f8e00ff */
[----:B------:R-:W-:Y:S01]  /*267a0*/  ULDC.64 UR6, c[0x0][0x508] ;  /* 0x0001420000067ab9 */ /* 0x000fe20000000a00 */
[----:B------:R-:W-:-:S03]  /*267b0*/  PLOP3.LUT P1, PT, PT, PT, UP0, 0x80, 0x0 ;  /* 0x000000000000781c */ /* 0x000fc60003f2f008 */
[----:B------:R-:W2:Y:S01]  /*267c0*/  @P0 LDG.E R0, [R4.64] ;  /* 0x0000000e04000981 */ /* 0x000ea2000c1e1900 */
[----:B------:R-:W-:Y:S01]  /*267d0*/  @UP0 UIMAD.WIDE UR6, UR11, UR4, UR6 ;  /* 0x000000040b0602a5 */ /* 0x000fe2000f8e0206 */
[----:B------:R-:W-:-:S05]  /*267e0*/  MOV R9, c[0x0][0x388] ;  /* 0x0000e20000097a02 */ /* 0x000fca0000000f00 */
[----:B------:R-:W-:Y:S01]  /*267f0*/  IMAD.U32 R2, RZ, RZ, UR6 ;  /* 0x00000006ff027e24 */ /* 0x000fe2000f8e00ff */
[----:B------:R-:W-:-:S05]  /*26800*/  MOV R3, UR7 ;  /* 0x0000000700037c02 */ /* 0x000fca0008000f00 */
        /* <DEDUP_REMOVED lines=9> */
.L_x_502:
[----:B------:R-:W1:Y:S01]  /*268a0*/  S2R R8, SR_TID.X ;  /* 0x0000000000087919 */ /* 0x000e620000002100 */
        /* <DEDUP_REMOVED lines=11> */
[----:B------:R-:W1:Y:S01]  /*26960*/  R2UR UR16, R2 ;  /* 0x00000000021073c2 */ /* 0x000e6200000e0000 */
[----:B------:R-:W-:Y:S01]  /*26970*/  IMAD.MOV.U32 R0, RZ, RZ, c[0x0][0x4e8] ;  /* 0x00013a00ff007624 */ /* 0x000fe200078e00ff */
[----:B------:R-:W-:Y:S02]  /*26980*/  ULDC.64 UR4, c[0x0][0x490] ;  /* 0x0001240000047ab9 */ /* 0x000fe40000000a00 */
[----:B------:R-:W-:Y:S02]  /*26990*/  UIMAD UR7, UR10, UR4, URZ ;  /* 0x000000040a0772a4 */ /* 0x000fe4000f8e023f */
[----:B------:R-:W-:Y:S01]  /*269a0*/  ISETP.NE.AND P0, PT, R0, 0x1, PT ;  /* 0x000000010000780c */ /* 0x000fe20003f05270 */
[----:B------:R-:W-:Y:S01]  /*269b0*/  IMAD.MOV.U32 R0, RZ, RZ, R4 ;  /* 0x000000ffff007224 */ /* 0x000fe200078e0004 */
[----:B------:R-:W2:Y:S01]  /*269c0*/  R2UR UR13, R3 ;  /* 0x00000000030d73c2 */ /* 0x000ea200000e0000 */
[----:B------:R-:W-:-:S07]  /*269d0*/  UIMAD UR7, UR8, UR5, UR7 ;  /* 0x00000005080772a4 */ /* 0x000fce000f8e0207 */
[----:B------:R3:W1:Y:S03]  /*269e0*/  R2UR UR12, R2 ;  /* 0x00000000020c73c2 */ /* 0x00066600000e0000 */
[----:B------:R-:W-:Y:S01]  /*269f0*/  @P0 IMAD.HI.U32 R5, R4, c[0x0][0x4ec], RZ ;  /* 0x00013b0004050a27 */ /* 0x000fe200078e00ff */
[----:B-1----:R-:W-:-:S04]  /*26a00*/  UMOV UR12, UR16 ;  /* 0x00000010000c7c82 */ /* 0x002fc80008000000 */
[----:B------:R-:W-:Y:S01]  /*26a10*/  @P0 SHF.R.U32.HI R0, RZ, c[0x0][0x4f0], R5 ;  /* 0x00013c00ff000a19 */ /* 0x000fe20000011605 */
[----:B------:R3:W1:Y:S03]  /*26a20*/  R2UR UR17, R3 ;  /* 0x00000000031173c2 */ /* 0x00066600000e0000 */
[----:B------:R-:W-:Y:S02]  /*26a30*/  IADD3 R6, -R0, RZ, RZ ;  /* 0x000000ff00067210 */ /* 0x000fe40007ffe1ff */
[----:B------:R-:W-:Y:S01]  /*26a40*/  SHF.R.S32.HI R5, RZ, 0x1f, R0 ;  /* 0x0000001fff057819 */ /* 0x000fe20000011400 */
[----:B--2---:R-:W-:Y:S02]  /*26a50*/  UIMAD.WIDE.U32 UR12, UR8, UR4, UR12 ;  /* 0x00000004080c72a5 */ /* 0x004fe4000f8e000c */
[----:B------:R-:W-:Y:S01]  /*26a60*/  IMAD R6, R6, c[0x0][0x4e8], R4 ;  /* 0x00013a0006067a24 */ /* 0x000fe200078e0204 */
[----:B------:R-:W-:-:S02]  /*26a70*/  ULDC.64 UR4, c[0x0][0x498] ;  /* 0x0001260000047ab9 */ /* 0x000fc40000000a00 */
[----:B------:R-:W-:Y:S02]  /*26a80*/  UIADD3 UR13, UR7, UR13, URZ ;  /* 0x0000000d070d7290 */ /* 0x000fe4000fffe03f */
[----:B------:R-:W-:Y:S02]  /*26a90*/  UIMAD UR7, UR6, UR4, URZ ;  /* 0x00000004060772a4 */ /* 0x000fe4000f8e023f */
[----:B------:R-:W-:Y:S02]  /*26aa0*/  UIMAD.WIDE.U32 UR12, UR11, UR4, UR12 ;  /* 0x000000040b0c72a5 */ /* 0x000fe4000f8e000c */
[----:B------:R-:W-:-:S04]  /*26ab0*/  UIMAD UR5, UR11, UR5, UR7 ;  /* 0x000000050b0572a4 */ /* 0x000fc8000f8e0207 */
[----:B------:R-:W-:Y:S02]  /*26ac0*/  IADD3 R4, P0, R0, UR12, RZ ;  /* 0x0000000c00047c10 */ /* 0x000fe4000ff1e0ff */
[----:B------:R-:W-:Y:S01]  /*26ad0*/  IMAD.U32 R7, RZ, RZ, UR5 ;  /* 0x00000005ff077e24 */ /* 0x000fe2000f8e00ff */
[----:B------:R-:W-:-:S04]  /*26ae0*/  SHF.R.S32.HI R0, RZ, 0x1f, R6 ;  /* 0x0000001fff007819 */ /* 0x000fc80000011406 */
[----:B------:R-:W-:Y:S01]  /*26af0*/  IADD3.X R5, R5, UR13, R7, P0, !PT ;  /* 0x0000000d05057c10 */ /* 0x000fe200087fe407 */
[----:B------:R-:W-:-:S04]  /*26b00*/  IMAD R0, R0, c[0x0][0x488], RZ ;  /* 0x0001220000007a24 */ /* 0x000fc800078e02ff */
[C---:B------:R-:W-:Y:S02]  /*26b10*/  IMAD R0, R6.reuse, c[0x0][0x48c], R0 ;  /* 0x0001230006007a24 */ /* 0x040fe400078e0200 */
[----:B------:R-:W-:-:S05]  /*26b20*/  IMAD.WIDE.U32 R4, R6, c[0x0][0x488], R4 ;  /* 0x0001220006047a25 */ /* 0x000fca00078e0004 */
[----:B------:R-:W-:Y:S02]  /*26b30*/  IADD3 R0, R5, R0, RZ ;  /* 0x0000000005007210 */ /* 0x000fe40007ffe0ff */
[----:B------:R-:W-:-:S04]  /*26b40*/  LEA R6, P0, R4, c[0x0][0x450], 0x2 ;  /* 0x0001140004067a11 */ /* 0x000fc800078010ff */
[----:B------:R-:W-:Y:S01]  /*26b50*/  LEA.HI.X R7, R4, c[0x0][0x454], R0, 0x2, P0 ;  /* 0x0001150004077a11 */ /* 0x000fe200000f1400 */
[----:B------:R-:W-:-:S05]  /*26b60*/  IMAD.MOV.U32 R0, RZ, RZ, -0x800000 ;  /* 0xff800000ff007424 */ /* 0x000fca00078e00ff */
[----:B------:R3:W-:Y:S01]  /*26b70*/  STG.E [R6.64], R0 ;  /* 0x0000000006007986 */ /* 0x0007e2000c10190e */
[----:B------:R-:W-:-:S04]  /*26b80*/  DEPBAR.LE SB1, 0x0, {3} ;  /* 0x000090080000791a */ /* 0x000fc80000000000 */
.L_x_504:
[----:B------:R-:W-:Y:S05]  /*26b90*/  BSYNC B0 ;  /* 0x0000000000007941 */ /* 0x000fea0003800000 */
.L_x_503:
[----:B------:R-:W1:Y:S01]  /*26ba0*/  R2UR UR17, R3 ;  /* 0x00000000031173c2 */ /* 0x000e6200000e0000 */
[----:B------:R-:W2:Y:S01]  /*26bb0*/  S2R R10, SR_CTAID.X ;  /* 0x00000000000a7919 */ /* 0x000ea20000002500 */
[----:B------:R-:W-:Y:S01]  /*26bc0*/  SHF.R.S32.HI R0, RZ, 0x1f, R8 ;  /* 0x0000001fff007819 */ /* 0x000fe20000011408 */
[----:B------:R-:W-:Y:S01]  /*26bd0*/  ULDC UR12, c[0x0][0x3a0] ;  /* 0x0000e800000c7ab9 */ /* 0x000fe20000000800 */
[----:B-----5:R-:W-:Y:S01]  /*26be0*/  IMAD R19, R9, c[0x0][0x4e8], RZ ;  /* 0x00013a0009137a24 */ /* 0x020fe200078e02ff */
[----:B------:R-:W-:Y:S01]  /*26bf0*/  ULDC UR7, c[0x0][0x3a4] ;  /* 0x0000e90000077ab9 */ /* 0x000fe20000000800 */
[----:B------:R-:W-:Y:S02]  /*26c00*/  LEA.HI R0, R0, R8, RZ, 0x3 ;  /* 0x0000000800007211 */ /* 0x000fe400078f18ff */
[----:B------:R-:W3:Y:S08]  /*26c10*/  R2UR UR16, R2 ;  /* 0x00000000021073c2 */ /* 0x000ef000000e0000 */
[----:B------:R4:W2:Y:S08]  /*26c20*/  R2UR UR18, R2 ;  /* 0x00000000021273c2 */ /* 0x0008b000000e0000 */
[----:B------:R2:W2:Y:S01]  /*26c30*/  R2UR UR19, R3 ;  /* 0x00000000031373c2 */ /* 0x0004a200000e0000 */
[----:B-1----:R-:W-:-:S04]  /*26c40*/  UIMAD UR4, UR17, UR12, URZ ;  /* 0x0000000c110472a4 */ /* 0x002fc8000f8e023f */
[----:B---3--:R-:W-:-:S03]  /*26c50*/  UIMAD UR7, UR16, UR7, UR4 ;  /* 0x00000007100772a4 */ /* 0x008fc6000f8e0204 */
[----:B------:R-:W-:Y:S01]  /*26c60*/  ULDC.64 UR4, c[0x0][0x3e8] ;  /* 0x0000fa0000047ab9 */ /* 0x000fe20000000a00 */
[----:B----4-:R-:W-:Y:S01]  /*26c70*/  LOP3.LUT R2, R0, 0xfffffff8, RZ, 0xc0, !PT ;  /* 0xfffffff800027812 */ /* 0x010fe200078ec0ff */
[----:B--2---:R-:W-:-:S04]  /*26c80*/  UIMAD.WIDE.U32 UR12, UR18, UR12, URZ ;  /* 0x0000000c120c72a5 */ /* 0x004fc8000f8e003f */
[----:B------:R-:W-:Y:S01]  /*26c90*/  IMAD.IADD R7, R8, 0x1, -R2 ;  /* 0x0000000108077824 */ /* 0x000fe200078e0a02 */
[----:B------:R-:W-:Y:S01]  /*26ca0*/  SHF.R.S32.HI R8, RZ, 0x3, R0 ;  /* 0x00000003ff087819 */ /* 0x000fe20000011400 */
[----:B------:R-:W-:Y:S01]  /*26cb0*/  UIADD3 UR13, UR13, UR7, URZ ;  /* 0x000000070d0d7290 */ /* 0x000fe2000fffe03f */
[----:B------:R-:W-:Y:S01]  /*26cc0*/  IMAD.MOV.U32 R3, RZ, RZ, c[0x0][0x4e8] ;  /* 0x00013a00ff037624 */ /* 0x000fe200078e00ff */
[----:B------:R-:W-:Y:S02]  /*26cd0*/  UIMAD UR7, UR10, UR4, URZ ;  /* 0x000000040a0772a4 */ /* 0x000fe4000f8e023f */
[----:B------:R-:W-:Y:S01]  /*26ce0*/  IMAD R0, R7, 0x10, R8 ;  /* 0x0000001007007824 */ /* 0x000fe200078e0208 */
[----:B------:R-:W-:Y:S01]  /*26cf0*/  UIMAD.WIDE.U32 UR12, UR8, UR4, UR12 ;  /* 0x00000004080c72a5 */ /* 0x000fe2000f8e000c */
[----:B------:R-:W-:Y:S01]  /*26d00*/  ISETP.NE.AND P0, PT, R3, 0x1, PT ;  /* 0x000000010300780c */ /* 0x000fe20003f05270 */
[----:B------:R-:W-:Y:S01]  /*26d10*/  UIMAD UR7, UR8, UR5, UR7 ;  /* 0x00000005080772a4 */ /* 0x000fe2000f8e0207 */
[----:B------:R-:W-:-:S02]  /*26d20*/  IMAD R0, R10, 0x80, R0 ;  /* 0x000000800a007824 */ /* 0x000fc400078e0200 */
[----:B------:R-:W-:Y:S02]  /*26d30*/  ULDC.64 UR4, c[0x0][0x3f0] ;  /* 0x0000fc0000047ab9 */ /* 0x000fe40000000a00 */
[----:B------:R-:W-:Y:S01]  /*26d40*/  UIMAD UR9, UR6, UR4, URZ ;  /* 0x00000004060972a4 */ /* 0x000fe2000f8e023f */
[----:B------:R-:W-:Y:S01]  /*26d50*/  IMAD.MOV.U32 R4, RZ, RZ, R0 ;  /* 0x000000ffff047224 */ /* 0x000fe200078e0000 */
[----:B------:R-:W-:Y:S02]  /*26d60*/  UIADD3 UR13, UR7, UR13, URZ ;  /* 0x0000000d070d7290 */ /* 0x000fe4000fffe03f */
[----:B------:R-:W-:Y:S02]  /*26d70*/  UIMAD UR5, UR11, UR5, UR9 ;  /* 0x000000050b0572a4 */ /* 0x000fe4000f8e0209 */
[----:B------:R-:W-:Y:S01]  /*26d80*/  UIMAD.WIDE.U32 UR12, UR11, UR4, UR12 ;  /* 0x000000040b0c72a5 */ /* 0x000fe2000f8e000c */
[----:B------:R-:W-:-:S03]  /*26d90*/  @P0 IMAD.HI.U32 R2, R0, c[0x0][0x4ec], RZ ;  /* 0x00013b0000020a27 */ /* 0x000fc600078e00ff */
[----:B------:R-:W-:Y:S02]  /*26da0*/  UIADD3 UR5, UR13, UR5, URZ ;  /* 0x000000050d057290 */ /* 0x000fe4000fffe03f */
[----:B------:R-:W-:-:S04]  /*26db0*/  @P0 SHF.R.U32.HI R4, RZ, c[0x0][0x4f0], R2 ;  /* 0x00013c00ff040a19 */ /* 0x000fc80000011602 */
[--C-:B------:R-:W-:Y:S01]  /*26dc0*/  SHF.R.S32.HI R3, RZ, 0x1f, R4.reuse ;  /* 0x0000001fff037819 */ /* 0x100fe20000011404 */
[----:B------:R-:W-:-:S04]  /*26dd0*/  IMAD.MOV R2, RZ, RZ, -R4 ;  /* 0x000000ffff027224 */ /* 0x000fc800078e0a04 */
        /* <DEDUP_REMOVED lines=21> */
[C---:B------:R-:W-:Y:S01]  /*26f30*/  IADD3 R8, R2.reuse, 0x10, RZ ;  /* 0x0000001002087810 */ /* 0x040fe20007ffe0ff */
[----:B------:R-:W3:Y:S01]  /*26f40*/  SHFL.IDX PT, R5, R4, 0x1, 0x181f ;  /* 0x00381f0004057f89 */ /* 0x000ee200000e0000 */
[----:B------:R-:W-:-:S02]  /*26f50*/  ISETP.GE.OR P1, PT, R2, R19, P0 ;  /* 0x000000130200720c */ /* 0x000fc40000726670 */
[-C--:B------:R-:W-:Y:S01]  /*26f60*/  ISETP.GE.OR P5, PT, R8, R19.reuse, P0 ;  /* 0x000000130800720c */ /* 0x080fe200007a6670 */
[----:B------:R-:W4:Y:S01]  /*26f70*/  SHFL.IDX PT, R9, R3, 0x1, 0x181f ;  /* 0x00381f0003097f89 */ /* 0x000f2200000e0000 */
[C---:B------:R-:W-:Y:S02]  /*26f80*/  IADD3 R14, R2.reuse, 0x20, RZ ;  /* 0x00000020020e7810 */ /* 0x040fe40007ffe0ff */
[----:B------:R-:W-:Y:S01]  /*26f90*/  IADD3 R10, R2, 0x40, RZ ;  /* 0x00000040020a7810 */ /* 0x000fe20007ffe0ff */
[----:B------:R-:W3:Y:S01]  /*26fa0*/  SHFL.IDX PT, R8, R4, 0x2, 0x181f ;  /* 0x00581f0004087f89 */ /* 0x000ee200000e0000 */
[-C--:B------:R-:W-:Y:S02]  /*26fb0*/  ISETP.GE.OR P4, PT, R14, R19.reuse, P0 ;  /* 0x000000130e00720c */ /* 0x080fe40000786670 */
[----:B------:R-:W-:Y:S01]  /*26fc0*/  IADD3 R13, R2, 0x30, RZ ;  /* 0x00000030020d7810 */ /* 0x000fe20007ffe0ff */
[----:B------:R-:W3:Y:S01]  /*26fd0*/  SHFL.IDX PT, R12, R3, 0x2, 0x181f ;  /* 0x00581f00030c7f89 */ /* 0x000ee200000e0000 */
[----:B------:R-:W-:-:S02]  /*26fe0*/  ISETP.GE.OR P6, PT, R10, R19, P0 ;  /* 0x000000130a00720c */ /* 0x000fc400007c6670 */
[----:B------:R-:W-:Y:S01]  /*26ff0*/  ISETP.GE.OR P3, PT, R13, R19, P0 ;  /* 0x000000130d00720c */ /* 0x000fe20000766670 */
[----:B------:R-:W3:Y:S01]  /*27000*/  SHFL.IDX PT, R11, R4, 0x3, 0x181f ;  /* 0x00781f00040b7f89 */ /* 0x000ee200000e0000 */
[----:B-1----:R-:W-:-:S03]  /*27010*/  @!P1 LEA R6, P2, R0, R6, 0x1 ;  /* 0x0000000600069211 */ /* 0x002fc600078408ff */
[----:B------:R-:W1:Y:S01]  /*27020*/  SHFL.IDX PT, R14, R3, 0x3, 0x181f ;  /* 0x00781f00030e7f89 */ /* 0x000e6200000e0000 */
[----:B--2---:R-:W-:-:S03]  /*27030*/  @!P1 LEA.HI.X R7, R0, R7, R20, 0x1, P2 ;  /* 0x0000000700079211 */ /* 0x004fc600010f0c14 */
[----:B------:R-:W2:Y:S04]  /*27040*/  SHFL.IDX PT, R10, R4, 0x4, 0x181f ;  /* 0x00981f00040a7f89 */ /* 0x000ea800000e0000 */
[----:B------:R1:W-:Y:S04]  /*27050*/  @!P1 ST.E.128 [R6.64], RZ ;  /* 0x000000ff06009985 */ /* 0x0003e8000c101d0e */
[----:B------:R-:W-:Y:S04]  /*27060*/  SHFL.IDX PT, R13, R4, 0x5, 0x181f ;  /* 0x00b81f00040d7f89 */ /* 0x000fe800000e0000 */
[----:B------:R-:W-:Y:S04]  /*27070*/  SHFL.IDX PT, R15, R4, 0x6, 0x181f ;  /* 0x00d81f00040f7f89 */ /* 0x000fe800000e0000 */
[----:B------:R-:W2:Y:S04]  /*27080*/  SHFL.IDX PT, R18, R3, 0x4, 0x181f ;  /* 0x00981f0003127f89 */ /* 0x000ea800000e0000 */
[----:B------:R-:W2:Y:S04]  /*27090*/  SHFL.IDX PT, R17, R3, 0x5, 0x181f ;  /* 0x00b81f0003117f89 */ /* 0x000ea800000e0000 */
[----:B------:R-:W2:Y:S04]  /*270a0*/  SHFL.IDX PT, R16, R3, 0x6, 0x181f ;  /* 0x00d81f0003107f89 */ /* 0x000ea800000e0000 */
[----:B------:R-:W2:Y:S01]  /*270b0*/  SHFL.IDX PT, R4, R4, 0x7, 0x181f ;  /* 0x00f81f0004047f89 */ /* 0x000ea200000e0000 */
[----:B-1----:R-:W-:-:S02]  /*270c0*/  IADD3 R7, R2, 0x50, RZ ;  /* 0x0000005002077810 */ /* 0x002fc40007ffe0ff */
[C---:B---3--:R-:W-:Y:S01]  /*270d0*/  @!P5 LEA R6, P1, R0.reuse, R5, 0x1 ;  /* 0x000000050006d211 */ /* 0x048fe200078208ff */
[----:B------:R-:W1:Y:S01]  /*270e0*/  SHFL.IDX PT, R3, R3, 0x7, 0x181f ;  /* 0x00f81f0003037f89 */ /* 0x000e6200000e0000 */
[----:B------:R-:W-:Y:S02]  /*270f0*/  ISETP.GE.OR P2, PT, R7, R19, P0 ;  /* 0x000000130700720c */ /* 0x000fe40000746670 */
[C---:B----4-:R-:W-:Y:S02]  /*27100*/  @!P5 LEA.HI.X R7, R0.reuse, R9, R20, 0x1, P1 ;  /* 0x000000090007d211 */ /* 0x050fe400008f0c14 */
        /* <DEDUP_REMOVED lines=10> */
[----:B---3--:R-:W-:-:S04]  /*271b0*/  @!P3 LEA R6, P5, R0, R11, 0x1 ;  /* 0x0000000b0006b211 */ /* 0x008fc800078a08ff */
[C---:B------:R-:W-:Y:S02]  /*271c0*/  @!P3 LEA.HI.X R7, R0.reuse, R14, R20, 0x1, P5 ;  /* 0x0000000e0007b211 */ /* 0x040fe400028f0c14 */
[----:B--2---:R-:W-:-:S03]  /*271d0*/  @!P6 LEA R10, P5, R0, R10, 0x1 ;  /* 0x0000000a000ae211 */ /* 0x004fc600078a08ff */
        /* <DEDUP_REMOVED lines=14> */
.L_x_505:
        /* <DEDUP_REMOVED lines=12> */
.L_x_803:


//--------------------- .text._ZN7cutlass13device_kernelIN5flash19enable_sm80_to_sm89INS1_16FlashAttnFwdSm80INS1_25CollectiveMainloopFwdSm80ILi4ELi1ELb0EN4cute5tupleIJNS5_1CILi128EEENS7_ILi112EEENS7_ILi64EEEEEELi64ENS_6half_tEfNS_4arch4Sm80ELb1ELb0ELb0ELb0ELb1ELb0ELb1ELb0EEENS1_21CollectiveEpilogueFwdINS6_IJS8_SA_S9_EEENS6_IJNS7_ILi1EEESI_SI_EEESC_SE_Li128ELb0ELb1ELb0ELb0EEENS1_30DynamicPersistentTileSchedulerILi128ELi128ELb0ELb1ELb0EEEEEEEEEvNT_6ParamsE --------------------------
	.section	.text._ZN7cutlass13device_kernelIN5flash19enable_sm80_to_sm89INS1_16FlashAttnFwdSm80INS1_25CollectiveMainloopFwdSm80ILi4ELi1ELb0EN4cute5tupleIJNS5_1CILi128EEENS7_ILi112EEENS7_ILi64EEEEEELi64ENS_6half_tEfNS_4arch4Sm80ELb1ELb0ELb0ELb0ELb1ELb0ELb1ELb0EEENS1_21CollectiveEpilogueFwdINS6_IJS8_SA_S9_EEENS6_IJNS7_ILi1EEESI_SI_EEESC_SE_Li128ELb0ELb1ELb0ELb0EEENS1_30DynamicPersistentTileSchedulerILi128ELi128ELb0ELb1ELb0EEEEEEEEEvNT_6ParamsE,"ax",@progbits
	.sectioninfo	@"SHI_REGISTERS=255"
	.align	128
.text._ZN7cutlass13device_kernelIN5flash19enable_sm80_to_sm89INS1_16FlashAttnFwdSm80INS1_25CollectiveMainloopFwdSm80ILi4ELi1ELb0EN4cute5tupleIJNS5_1CILi128EEENS7_ILi112EEENS7_ILi64EEEEEELi64ENS_6half_tEfNS_4arch4Sm80ELb1ELb0ELb0ELb0ELb1ELb0ELb1ELb0EEENS1_21CollectiveEpilogueFwdINS6_IJS8_SA_S9_EEENS6_IJNS7_ILi1EEESI_SI_EEESC_SE_Li128ELb0ELb1ELb0ELb0EEENS1_30DynamicPersistentTileSchedulerILi128ELi128ELb0ELb1ELb0EEEEEEEEEvNT_6ParamsE:
        .type           _ZN7cutlass13device_kernelIN5flash19enable_sm80_to_sm89INS1_16FlashAttnFwdSm80INS1_25CollectiveMainloopFwdSm80ILi4ELi1ELb0EN4cute5tupleIJNS5_1CILi128EEENS7_ILi112EEENS7_ILi64EEEEEELi64ENS_6half_tEfNS_4arch4Sm80ELb1ELb0ELb0ELb0ELb1ELb0ELb1ELb0EEENS1_21CollectiveEpilogueFwdINS6_IJS8_SA_S9_EEENS6_IJNS7_ILi1EEESI_SI_EEESC_SE_Li128ELb0ELb1ELb0ELb0EEENS1_30DynamicPersistentTileSchedulerILi128ELi128ELb0ELb1ELb0EEEEEEEEEvNT_6ParamsE,@function
        .size           _ZN7cutlass13device_kernelIN5flash19enable_sm80_to_sm89INS1_16FlashAttnFwdSm80INS1_25CollectiveMainloopFwdSm80ILi4ELi1ELb0EN4cute5tupleIJNS5_1CILi128EEENS7_ILi112EEENS7_ILi64EEEEEELi64ENS_6half_tEfNS_4arch4Sm80ELb1ELb0ELb0ELb0ELb1ELb0ELb1ELb0EEENS1_21CollectiveEpilogueFwdINS6_IJS8_SA_S9_EEENS6_IJNS7_ILi1EEESI_SI_EEESC_SE_Li128ELb0ELb1ELb0ELb0EEENS1_30DynamicPersistentTileSchedulerILi128ELi128ELb0ELb1ELb0EEEEEEEEEvNT_6ParamsE,(.L_x_804 - _ZN7cutlass13device_kernelIN5flash19enable_sm80_to_sm89INS1_16FlashAttnFwdSm80INS1_25CollectiveMainloopFwdSm80ILi4ELi1ELb0EN4cute5tupleIJNS5_1CILi128EEENS7_ILi112EEENS7_ILi64EEEEEELi64ENS_6half_tEfNS_4arch4Sm80ELb1ELb0ELb0ELb0ELb1ELb0ELb1ELb0EEENS1_21CollectiveEpilogueFwdINS6_IJS8_SA_S9_EEENS6_IJNS7_ILi1EEESI_SI_EEESC_SE_Li128ELb0ELb1ELb0ELb0EEENS1_30DynamicPersistentTileSchedulerILi128ELi128ELb0ELb1ELb0EEEEEEEEEvNT_6ParamsE)
        .other          _ZN7cutlass13device_kernelIN5flash19enable_sm80_to_sm89INS1_16FlashAttnFwdSm80INS1_25CollectiveMainloopFwdSm80ILi4ELi1ELb0EN4cute5tupleIJNS5_1CILi128EEENS7_ILi112EEENS7_ILi64EEEEEELi64ENS_6half_tEfNS_4arch4Sm80ELb1ELb0ELb0ELb0ELb1ELb0ELb1ELb0EEENS1_21CollectiveEpilogueFwdINS6_IJS8_SA_S9_EEENS6_IJNS7_ILi1EEESI_SI_EEESC_SE_Li128ELb0ELb1ELb0ELb0EEENS1_30DynamicPersistentTileSchedulerILi128ELi128ELb0ELb1ELb0EEEEEEEEEvNT_6ParamsE,@"STO_CUDA_ENTRY STV_DEFAULT"
_ZN7cutlass13device_kernelIN5flash19enable_sm80_to_sm89INS1_16FlashAttnFwdSm80INS1_25CollectiveMainloopFwdSm80ILi4ELi1ELb0EN4cute5tupleIJNS5_1CILi128EEENS7_ILi112EEENS7_ILi64EEEEEELi64ENS_6half_tEfNS_4arch4Sm80ELb1ELb0ELb0ELb0ELb1ELb0ELb1ELb0EEENS1_21CollectiveEpilogueFwdINS6_IJS8_SA_S9_EEENS6_IJNS7_ILi1EEESI_SI_EEESC_SE_Li128ELb0ELb1ELb0ELb0EEENS1_30DynamicPersistentTileSchedulerILi128ELi128ELb0ELb1ELb0EEEEEEEEEvNT_6ParamsE:
[----:B------:R-:W-:-:S03]  /*0000*/  MOV R1, c[0x0][0x28] ;  /* 0x00000a0000017a02 */ /* 0x000fc60000000f00 */
[----:B------:R-:W1:Y:S01]  /*0010*/  S2R R21, SR_TID.X ;  /* 0x0000000000157919 */ /* 0x000e620000002100 */
[----:B------:R-:W-:-:S03]  /*0020*/  IADD3 R1, R1, -0x98, RZ ;  /* 0xffffff6801017810 */ /* 0x000fc60007ffe0ff */
[----:B------:R-:W2:Y:S01]  /*0030*/  S2R R17, SR_CTAID.X ;  /* 0x0000000000117919 */ /* 0x000ea20000002500 */
[----:B-1----:R-:W-:-:S05]  /*0040*/  SHF.R.U32.HI R2, RZ, 0x5, R21 ;  /* 0x00000005ff027819 */ /* 0x002fca0000011615 */
[----:B------:R-:W1:Y:S02]  /*0050*/  SHFL.IDX PT, R0, R2, RZ, 0x1f ;  /* 0x00001fff02007589 */ /* 0x000e6400000e0000 */
[----:B-1----:R-:W-:Y:S02]  /*0060*/  ISETP.GE.AND P0, PT, R0, 0x1, PT ;  /* 0x000000010000780c */ /* 0x002fe40003f06270 */
[----:B------:R1:W-:Y:S11]  /*0070*/  STL [R1+0x80], R0 ;  /* 0x0000800001007387 */ /* 0x0003f60000100800 */
[----:B------:R-:W-:Y:S06]  /*0080*/  @P0 BAR.ARV 0x4, 0x80 ;  /* 0x0102000000000b1d */ /* 0x000fec0000002000 */
[----:B--2---:R-:W-:-:S13]  /*0090*/  ISETP.GE.AND P0, PT, R17, c[0x0][0x538], PT ;  /* 0x00014e0011007a0c */ /* 0x004fda0003f06270 */
[----:B------:R-:W-:Y:S05]  /*00a0*/  @P0 EXIT ;  /* 0x000000000000094d */ /* 0x000fea0003800000 */
[----:B-1----:R-:W-:Y:S01]  /*00b0*/  SHF.R.S32.HI R16, RZ, 0x1f, R21 ;  /* 0x0000001fff107819 */ /* 0x002fe20000011415 */
[----:B------:R-:W-:Y:S01]  /*00c0*/  IMAD.MOV.U32 R228, RZ, RZ, 0x20 ;  /* 0x00000020ffe47424 */ /* 0x000fe200078e00ff */
[----:B------:R-:W-:Y:S01]  /*00d0*/  ULDC.64 UR6, c[0x0][0x118] ;  /* 0x0000460000067ab9 */ /* 0x000fe20000000a00 */
[----:B------:R-:W-:Y:S01]  /*00e0*/  IMAD.MOV.U32 R226, RZ, RZ, 0x40 ;  /* 0x00000040ffe27424 */ /* 0x000fe200078e00ff */
[CC--:B------:R-:W-:Y:S02]  /*00f0*/  LEA.HI R2, R16.reuse, R21.reuse, RZ, 0x4 ;  /* 0x0000001510027211 */ /* 0x0c0fe400078f20ff */
[----:B------:R-:W-:Y:S02]  /*0100*/  LEA.HI R13, R16, R21, RZ, 0x3 ;  /* 0x00000015100d7211 */ /* 0x000fe400078f18ff */
[----:B------:R-:W-:Y:S02]  /*0110*/  SHF.R.S32.HI R3, RZ, 0x4, R2 ;  /* 0x00000004ff037819 */ /* 0x000fe40000011402 */
[----:B------:R-:W-:-:S02]  /*0120*/  SHF.R.S32.HI R20, RZ, 0x3, R13 ;  /* 0x00000003ff147819 */ /* 0x000fc4000001140d */
[----:B------:R-:W-:Y:S02]  /*0130*/  LEA.HI R0, R2, R3, RZ, 0x1 ;  /* 0x0000000302007211 */ /* 0x000fe400078f08ff */
[----:B------:R-:W-:Y:S02]  /*0140*/  LOP3.LUT R4, R13, 0xfffffff8, RZ, 0xc0, !PT ;  /* 0xfffffff80d047812 */ /* 0x000fe400078ec0ff */
[----:B------:R-:W-:Y:S02]  /*0150*/  LOP3.LUT R0, R0, 0xfffffffe, RZ, 0xc0, !PT ;  /* 0xfffffffe00007812 */ /* 0x000fe400078ec0ff */
[----:B------:R-:W-:Y:S01]  /*0160*/  LEA.HI R10, R16, R21, RZ, 0x2 ;  /* 0x00000015100a7211 */ /* 0x000fe200078f10ff */
[----:B------:R-:W-:Y:S02]  /*0170*/  IMAD.IADD R8, R21, 0x1, -R4 ;  /* 0x0000000115087824 */ /* 0x000fe400078e0a04 */
[----:B------:R-:W-:Y:S01]  /*0180*/  IMAD.IADD R14, R3, 0x1, -R0 ;  /* 0x00000001030e7824 */ /* 0x000fe200078e0a00 */
[----:B------:R-:W-:Y:S01]  /*0190*/  LOP3.LUT R0, R2, 0xfffffff0, RZ, 0xc0, !PT ;  /* 0xfffffff002007812 */ /* 0x000fe200078ec0ff */
[----:B------:R-:W-:Y:S01]  /*01a0*/  IMAD.SHL.U32 R2, R20, 0x40, RZ ;  /* 0x0000004014027824 */ /* 0x000fe200078e00ff */
[--C-:B------:R-:W-:Y:S01]  /*01b0*/  SHF.R.S32.HI R7, RZ, 0x2, R10.reuse ;  /* 0x00000002ff077819 */ /* 0x100fe2000001140a */
[----:B------:R-:W-:Y:S01]  /*01c0*/  IMAD.SHL.U32 R242, R8, 0x8, RZ ;  /* 0x0000000808f27824 */ /* 0x000fe200078e00ff */
[----:B------:R-:W-:Y:S01]  /*01d0*/  SHF.R.S32.HI R3, RZ, 0x1f, R10 ;  /* 0x0000001fff037819 */ /* 0x000fe2000001140a */
[----:B------:R-:W-:Y:S01]  /*01e0*/  IMAD.IADD R0, R21, 0x1, -R0 ;  /* 0x0000000115007824 */ /* 0x000fe200078e0a00 */
[----:B------:R-:W-:Y:S01]  /*01f0*/  LOP3.LUT R2, R2, 0x1c0, RZ, 0xc0, !PT ;  /* 0x000001c002027812 */ /* 0x000fe200078ec0ff */
[----:B------:R-:W-:Y:S01]  /*0200*/  IMAD.SHL.U32 R9, R8, 0x40, RZ ;  /* 0x0000004008097824 */ /* 0x000fe200078e00ff */
[----:B------:R-:W-:Y:S01]  /*0210*/  LEA.HI R3, R3, R7, RZ, 0x3 ;  /* 0x0000000703037211 */ /* 0x000fe200078f18ff */
[----:B------:R-:W-:Y:S01]  /*0220*/  IMAD.SHL.U32 R225, R14, 0x8, RZ ;  /* 0x000000080ee17824 */ /* 0x000fe200078e00ff */
[----:B------:R-:W-:-:S02]  /*0230*/  SHF.R.S32.HI R4, RZ, 0x1f, R0 ;  /* 0x0000001fff047819 */ /* 0x000fc40000011400 */
[----:B------:R-:W-:Y:S02]  /*0240*/  LOP3.LUT R6, R2, 0x38, R242, 0xf8, !PT ;  /* 0x0000003802067812 */ /* 0x000fe400078ef8f2 */
[----:B------:R-:W-:Y:S02]  /*0250*/  LEA.HI R11, R4, R0, RZ, 0x3 ;  /* 0x00000000040b7211 */ /* 0x000fe400078f18ff */
[----:B------:R-:W-:Y:S02]  /*0260*/  SHF.R.U32.HI R4, RZ, 0x3, R2 ;  /* 0x00000003ff047819 */ /* 0x000fe40000011602 */
[----:B------:R-:W-:Y:S02]  /*0270*/  LOP3.LUT R3, R3, 0xfffffff8, RZ, 0xc0, !PT ;  /* 0xfffffff803037812 */ /* 0x000fe400078ec0ff */
[----:B------:R-:W-:Y:S02]  /*0280*/  LOP3.LUT R5, R11, 0xfffffff8, RZ, 0xc0, !PT ;  /* 0xfffffff80b057812 */ /* 0x000fe400078ec0ff */
[----:B------:R-:W-:Y:S01]  /*0290*/  LOP3.LUT R12, R6, R4, RZ, 0x3c, !PT ;  /* 0x00000004060c7212 */ /* 0x000fe200078e3cff */
[----:B------:R-:W-:Y:S01]  /*02a0*/  IMAD.IADD R7, R7, 0x1, -R3 ;  /* 0x0000000107077824 */ /* 0x000fe200078e0a03 */
[----:B------:R-:W-:-:S02]  /*02b0*/  LOP3.LUT R4, R10, 0xfffffffc, RZ, 0xc0, !PT ;  /* 0xfffffffc0a047812 */ /* 0x000fc400078ec0ff */
[----:B------:R-:W-:Y:S01]  /*02c0*/  LOP3.LUT R2, R9, 0x1c0, RZ, 0xc0, !PT ;  /* 0x000001c009027812 */ /* 0x000fe200078ec0ff */
[----:B------:R-:W-:Y:S01]  /*02d0*/  IMAD.IADD R9, R0, 0x1, -R5 ;  /* 0x0000000100097824 */ /* 0x000fe200078e0a05 */
[----:B------:R-:W-:Y:S01]  /*02e0*/  LOP3.LUT R3, R7, 0x1, RZ, 0xc0, !PT ;  /* 0x0000000107037812 */ /* 0x000fe200078ec0ff */
[----:B------:R-:W-:Y:S01]  /*02f0*/  IMAD.IADD R6, R21, 0x1, -R4 ;  /* 0x0000000115067824 */ /* 0x000fe200078e0a04 */
[----:B------:R-:W-:Y:S02]  /*0300*/  LOP3.LUT R5, R2, 0x8, R13, 0xf8, !PT ;  /* 0x0000000802057812 */ /* 0x000fe400078ef80d */
[----:B------:R-:W-:Y:S02]  /*0310*/  SHF.R.U32.HI R0, RZ, 0x3, R2 ;  /* 0x00000003ff007819 */ /* 0x000fe40000011602 */
[----:B------:R-:W-:Y:S02]  /*0320*/  LEA.HI R4, R16, R21, RZ, 0x5 ;  /* 0x0000001510047211 */ /* 0x000fe400078f28ff */
[----:B------:R-:W-:Y:S01]  /*0330*/  LOP3.LUT R13, R5, R0, RZ, 0x3c, !PT ;  /* 0x00000000050d7212 */ /* 0x000fe200078e3cff */
[----:B------:R-:W-:Y:S01]  /*0340*/  IMAD.SHL.U32 R5, R11, 0x40, RZ ;  /* 0x000000400b057824 */ /* 0x000fe200078e00ff */
[----:B------:R-:W-:-:S02]  /*0350*/  LEA.HI R0, R6, R6, RZ, 0x1 ;  /* 0x0000000606007211 */ /* 0x000fc400078f08ff */
[----:B------:R-:W-:Y:S02]  /*0360*/  LOP3.LUT R2, R4, 0xffffffe0, RZ, 0xc0, !PT ;  /* 0xffffffe004027812 */ /* 0x000fe400078ec0ff */
[----:B------:R-:W-:Y:S02]  /*0370*/  ISETP.NE.U32.AND P0, PT, R3, 0x1, PT ;  /* 0x000000010300780c */ /* 0x000fe40003f05070 */
[----:B------:R-:W-:Y:S01]  /*0380*/  SHF.R.S32.HI R231, RZ, 0x5, R4 ;  /* 0x00000005ffe77819 */ /* 0x000fe20000011404 */
[----:B------:R-:W-:Y:S01]  /*0390*/  IMAD.IADD R19, R21, 0x1, -R2 ;  /* 0x0000000115137824 */ /* 0x000fe200078e0a02 */
[----:B------:R-:W-:Y:S02]  /*03a0*/  SHF.R.S32.HI R3, RZ, 0x1f, R4 ;  /* 0x0000001fff037819 */ /* 0x000fe40000011404 */
[C---:B------:R-:W-:Y:S01]  /*03b0*/  LOP3.LUT R4, R0.reuse, 0x1ffffffe, RZ, 0xc0, !PT ;  /* 0x1ffffffe00047812 */ /* 0x040fe200078ec0ff */
[----:B------:R-:W-:Y:S01]  /*03c0*/  IMAD.SHL.U32 R0, R0, 0x20, RZ ;  /* 0x0000002000007824 */ /* 0x000fe200078e00ff */
[----:B------:R-:W-:-:S02]  /*03d0*/  LEA.HI R2, R3, R231, RZ, 0x2 ;  /* 0x000000e703027211 */ /* 0x000fc400078f10ff */
[----:B------:R-:W-:Y:S01]  /*03e0*/  SHF.R.S32.HI R10, RZ, 0x1f, R19 ;  /* 0x0000001fff0a7819 */ /* 0x000fe20000011413 */
[----:B------:R-:W-:Y:S01]  /*03f0*/  IMAD.IADD R3, R6, 0x1, -R4 ;  /* 0x0000000106037824 */ /* 0x000fe200078e0a04 */
[----:B------:R-:W-:Y:S02]  /*0400*/  LOP3.LUT R0, R0, 0xffffffc0, RZ, 0xc0, !PT ;  /* 0xffffffc000007812 */ /* 0x000fe400078ec0ff */
[----:B------:R-:W-:Y:S02]  /*0410*/  LOP3.LUT R2, R2, 0xffffffc, RZ, 0xc0, !PT ;  /* 0x0ffffffc02027812 */ /* 0x000fe400078ec0ff */
[----:B------:R-:W-:Y:S01]  /*0420*/  LEA.HI R10, R10, R19, RZ, 0x2 ;  /* 0x000000130a0a7211 */ /* 0x000fe200078f10ff */
[----:B------:R-:W-:Y:S01]  /*0430*/  IMAD R15, R3, 0x8, R0 ;  /* 0x00000008030f7824 */ /* 0x000fe200078e0200 */
[----:B------:R-:W-:Y:S01]  /*0440*/  LEA.HI R4, R16, R21, RZ, 0x6 ;  /* 0x0000001510047211 */ /* 0x000fe200078f30ff */
[----:B------:R-:W-:Y:S01]  /*0450*/  IMAD.SHL.U32 R0, R9, 0x40, RZ ;  /* 0x0000004009007824 */ /* 0x000fe200078e00ff */
[----:B------:R-:W-:Y:S01]  /*0460*/  R2P PR, R7, 0x6 ;  /* 0x0000000607007804 */ /* 0x000fe20000000000 */
[C---:B------:R-:W-:Y:S01]  /*0470*/  IMAD.IADD R3, R231.reuse, 0x1, -R2 ;  /* 0x00000001e7037824 */ /* 0x040fe200078e0a02 */
[----:B------:R-:W-:Y:S01]  /*0480*/  SHF.R.S32.HI R2, RZ, 0x2, R10 ;  /* 0x00000002ff027819 */ /* 0x000fe2000001140a */
[----:B------:R-:W-:Y:S01]  /*0490*/  IMAD.SHL.U32 R4, R4, 0x8, RZ ;  /* 0x0000000804047824 */ /* 0x000fe200078e00ff */
[----:B------:R-:W-:Y:S01]  /*04a0*/  LOP3.LUT R0, R0, 0x1c0, RZ, 0xc0, !PT ;  /* 0x000001c000007812 */ /* 0x000fe200078ec0ff */
[----:B------:R-:W-:Y:S01]  /*04b0*/  IMAD.SHL.U32 R231, R231, 0x400, RZ ;  /* 0x00000400e7e77824 */ /* 0x000fe200078e00ff */
[----:B------:R-:W-:Y:S01]  /*04c0*/  LOP3.LUT P4, RZ, R8, 0x2, RZ, 0xc0, !PT ;  /* 0x0000000208ff7812 */ /* 0x000fe2000788c0ff */
[----:B------:R-:W-:Y:S01]  /*04d0*/  IMAD R18, R3, 0x10, R2 ;  /* 0x0000001003127824 */ /* 0x000fe200078e0202 */
[----:B------:R-:W-:Y:S01]  /*04e0*/  LOP3.LUT R225, R0, 0x8, R225, 0xf8, !PT ;  /* 0x0000000800e17812 */ /* 0x000fe200078ef8e1 */
[----:B------:R-:W-:Y:S01]  /*04f0*/  IMAD.SHL.U32 R2, R7, 0x40, RZ ;  /* 0x0000004007027824 */ /* 0x000fe200078e00ff */
[----:B------:R-:W-:-:S02]  /*0500*/  SHF.R.U32.HI R0, RZ, 0x3, R0 ;  /* 0x00000003ff007819 */ /* 0x000fc40000011600 */
[----:B------:R-:W-:Y:S01]  /*0510*/  LOP3.LUT R12, R12, 0x7ffffe00, R4, 0xf8, !PT ;  /* 0x7ffffe000c0c7812 */ /* 0x000fe200078ef804 */
[----:B------:R-:W-:Y:S01]  /*0520*/  IMAD R4, R6, 0x2, R231 ;  /* 0x0000000206047824 */ /* 0x000fe200078e02e7 */
[----:B------:R-:W-:Y:S01]  /*0530*/  LOP3.LUT R3, R2, 0x1c0, RZ, 0xc0, !PT ;  /* 0x000001c002037812 */ /* 0x000fe200078ec0ff */
[----:B------:R-:W-:Y:S01]  /*0540*/  STL [R1+0x84], R18 ;  /* 0x0000841201007387 */ /* 0x000fe20000100800 */
[----:B------:R-:W-:Y:S01]  /*0550*/  LOP3.LUT R225, R225, R0, RZ, 0x3c, !PT ;  /* 0x00000000e1e17212 */ /* 0x000fe200078e3cff */
[----:B------:R-:W-:Y:S01]  /*0560*/  IMAD R0, R14, 0x200, R13 ;  /* 0x000002000e007824 */ /* 0x000fe200078e020d */
[----:B------:R-:W-:Y:S01]  /*0570*/  LOP3.LUT R2, R5, 0xfffffe00, RZ, 0xc0, !PT ;  /* 0xfffffe0005027812 */ /* 0x000fe200078ec0ff */
[----:B------:R-:W-:Y:S01]  /*0580*/  IMAD.MOV.U32 R5, RZ, RZ, -0x10 ;  /* 0xfffffff0ff057424 */ /* 0x000fe200078e00ff */
[----:B------:R-:W-:Y:S01]  /*0590*/  LEA.HI R3, R3, R3, RZ, 0x1d ;  /* 0x0000000303037211 */ /* 0x000fe200078fe8ff */
[----:B------:R-:W-:Y:S01]  /*05a0*/  STL [R1+0x58], R17 ;  /* 0x0000581101007387 */ /* 0x000fe20000100800 */
[CC--:B------:R-:W-:Y:S01]  /*05b0*/  IADD3 R231, R225.reuse, R2.reuse, R231 ;  /* 0x00000002e1e77210 */ /* 0x0c0fe20007ffe0e7 */
[----:B------:R-:W-:Y:S01]  /*05c0*/  IMAD.SHL.U32 R243, R12, 0x2, RZ ;  /* 0x000000020cf37824 */ /* 0x000fe200078e00ff */
[----:B------:R-:W-:Y:S01]  /*05d0*/  LOP3.LUT R225, R225, R2, RZ, 0xfc, !PT ;  /* 0x00000002e1e17212 */ /* 0x000fe200078efcff */
[----:B------:R-:W-:Y:S01]  /*05e0*/  IMAD.IADD R4, R4, 0x1, R3 ;  /* 0x0000000104047824 */ /* 0x000fe200078e0203 */
[----:B------:R-:W-:Y:S01]  /*05f0*/  LEA.HI R2, R16, R21, RZ, 0x7 ;  /* 0x0000001510027211 */ /* 0x000fe200078f38ff */
[----:B------:R-:W-:Y:S01]  /*0600*/  IMAD R3, R8, 0x10, R20 ;  /* 0x0000001008037824 */ /* 0x000fe200078e0214 */
[----:B------:R-:W-:Y:S01]  /*0610*/  SHF.R.S32.HI R6, RZ, 0x1f, R242 ;  /* 0x0000001fff067819 */ /* 0x000fe200000114f2 */
[----:B------:R-:W-:Y:S01]  /*0620*/  IMAD.IADD R6, R18, 0x1, R15 ;  /* 0x0000000112067824 */ /* 0x000fe200078e020f */
[----:B------:R-:W-:-:S02]  /*0630*/  SHF.R.S32.HI R2, RZ, 0x7, R2 ;  /* 0x00000007ff027819 */ /* 0x000fc40000011402 */
[----:B------:R-:W-:Y:S01]  /*0640*/  LOP3.LUT R2, R10, 0x7ffffffc, RZ, 0xc0, !PT ;  /* 0x7ffffffc0a027812 */ /* 0x000fe200078ec0ff */
[----:B------:R1:W-:Y:S01]  /*0650*/  STL [R1+0x18], R3 ;  /* 0x0000180301007387 */ /* 0x0003e20000100800 */
[----:B------:R-:W-:Y:S02]  /*0660*/  LEA R4, R4, 0x80, 0x1 ;  /* 0x0000008004047811 */ /* 0x000fe400078e08ff */
[----:B------:R-:W-:Y:S01]  /*0670*/  LEA R224, R0, 0x3900, 0x1 ;  /* 0x0000390000e07811 */ /* 0x000fe200078e08ff */
[----:B------:R-:W-:Y:S01]  /*0680*/  IMAD.IADD R2, R19, 0x1, -R2 ;  /* 0x0000000113027824 */ /* 0x000fe200078e0a02 */
[----:B------:R-:W-:Y:S01]  /*0690*/  SEL R0, R5, 0x10, !P0 ;  /* 0x0000001005007807 */ /* 0x000fe20004000000 */
[----:B------:R2:W-:Y:S01]  /*06a0*/  STL [R1+0x54], R6 ;  /* 0x0000540601007387 */ /* 0x0005e20000100800 */
[----:B------:R-:W-:Y:S01]  /*06b0*/  LOP3.LUT P3, RZ, R8, 0x4, RZ, 0xc0, !PT ;  /* 0x0000000408ff7812 */ /* 0x000fe2000786c0ff */
[----:B------:R-:W-:Y:S01]  /*06c0*/  IMAD.SHL.U32 R2, R2, 0x2, RZ ;  /* 0x0000000202027824 */ /* 0x000fe200078e00ff */
[----:B------:R-:W-:Y:S01]  /*06d0*/  LOP3.LUT P5, RZ, R9, 0x4, RZ, 0xc0, !PT ;  /* 0x0000000409ff7812 */ /* 0x000fe200078ac0ff */
[----:B------:R-:W-:Y:S01]  /*06e0*/  IMAD.IADD R7, R4, 0x1, R0 ;  /* 0x0000000104077824 */ /* 0x000fe200078e0200 */
[----:B------:R-:W-:-:S02]  /*06f0*/  SEL R227, R226, 0xffffffc0, !P3 ;  /* 0xffffffc0e2e37807 */ /* 0x000fc40005800000 */
[----:B------:R3:W-:Y:S01]  /*0700*/  STL [R1+0x50], R2 ;  /* 0x0000500201007387 */ /* 0x0007e20000100800 */
[----:B------:R-:W-:Y:S02]  /*0710*/  LOP3.LUT P6, RZ, R9, 0x2, RZ, 0xc0, !PT ;  /* 0x0000000209ff7812 */ /* 0x000fe400078cc0ff */
[----:B------:R-:W-:Y:S01]  /*0720*/  SEL R226, R226, 0xffffffc0, !P5 ;  /* 0xffffffc0e2e27807 */ /* 0x000fe20006800000 */
[----:B------:R4:W-:Y:S01]  /*0730*/  STL [R1+0x5c], R4 ;  /* 0x00005c0401007387 */ /* 0x0009e20000100800 */
[----:B------:R-:W-:Y:S01]  /*0740*/  LEA R231, R231, 0x7100, 0x1 ;  /* 0x00007100e7e77811 */ /* 0x000fe200078e08ff */
[C---:B------:R-:W-:Y:S01]  /*0750*/  IMAD.IADD R230, R224.reuse, 0x1, R227 ;  /* 0x00000001e0e67824 */ /* 0x040fe200078e02e3 */
[----:B------:R-:W-:Y:S02]  /*0760*/  LEA R225, R225, 0x100, 0x1 ;  /* 0x00000100e1e17811 */ /* 0x000fe400078e08ff */
[C---:B------:R-:W-:Y:S01]  /*0770*/  IADD3 R235, R224.reuse, 0x20, RZ ;  /* 0x00000020e0eb7810 */ /* 0x040fe20007ffe0ff */
[----:B------:R-:W-:Y:S01]  /*0780*/  IMAD.IADD R232, R231, 0x1, R226 ;  /* 0x00000001e7e87824 */ /* 0x000fe200078e02e2 */
[----:B------:R-:W-:Y:S01]  /*0790*/  @P4 IADD3 R235, R224, -0x20, RZ ;  /* 0xffffffe0e0eb4810 */ /* 0x000fe20007ffe0ff */
[----:B------:R-:W-:Y:S01]  /*07a0*/  IMAD.IADD R226, R226, 0x1, R225 ;  /* 0x00000001e2e27824 */ /* 0x000fe200078e02e1 */
[----:B-1----:R-:W-:-:S02]  /*07b0*/  SEL R3, R228, 0xffffffe0, !P1 ;  /* 0xffffffe0e4037807 */ /* 0x002fc40004800000 */
[----:B------:R-:W-:Y:S01]  /*07c0*/  SEL R228, R228, 0xffffffe0, !P6 ;  /* 0xffffffe0e4e47807 */ /* 0x000fe20007000000 */
[----:B------:R-:W-:Y:S01]  /*07d0*/  IMAD.IADD R227, R227, 0x1, R235 ;  /* 0x00000001e3e37824 */ /* 0x000fe200078e02eb */
[----:B------:R-:W-:Y:S02]  /*07e0*/  IADD3 R241, R235, 0x800, RZ ;  /* 0x00000800ebf17810 */ /* 0x000fe40007ffe0ff */
[C---:B--2---:R-:W-:Y:S01]  /*07f0*/  IADD3 R6, R4.reuse, 0x40, RZ ;  /* 0x0000004004067810 */ /* 0x044fe20007ffe0ff */
[----:B------:R-:W-:Y:S01]  /*0800*/  IMAD.IADD R234, R231, 0x1, R228 ;  /* 0x00000001e7ea7824 */ /* 0x000fe200078e02e4 */
[----:B------:R-:W-:Y:S01]  /*0810*/  @P2 IADD3 R6, R4, -0x40, RZ ;  /* 0xffffffc004062810 */ /* 0x000fe20007ffe0ff */
[C---:B------:R-:W-:Y:S01]  /*0820*/  IMAD.IADD R229, R228.reuse, 0x1, R225 ;  /* 0x00000001e4e57824 */ /* 0x040fe200078e02e1 */
[C---:B------:R-:W-:Y:S01]  /*0830*/  IADD3 R240, R235.reuse, 0x1000, RZ ;  /* 0x00001000ebf07810 */ /* 0x040fe20007ffe0ff */
[----:B------:R-:W-:Y:S01]  /*0840*/  IMAD.IADD R233, R228, 0x1, R232 ;  /* 0x00000001e4e97824 */ /* 0x000fe200078e02e8 */
[C---:B------:R-:W-:Y:S01]  /*0850*/  IADD3 R239, R235.reuse, 0x1800, RZ ;  /* 0x00001800ebef7810 */ /* 0x040fe20007ffe0ff */
[----:B---3--:R-:W-:Y:S01]  /*0860*/  IMAD.IADD R2, R4, 0x1, R3 ;  /* 0x0000000104027824 */ /* 0x008fe200078e0203 */
[C---:B------:R-:W-:Y:S01]  /*0870*/  IADD3 R238, R235.reuse, 0x2000, RZ ;  /* 0x00002000ebee7810 */ /* 0x040fe20007ffe0ff */
[----:B------:R-:W-:Y:S01]  /*0880*/  IMAD.IADD R228, R228, 0x1, R226 ;  /* 0x00000001e4e47824 */ /* 0x000fe200078e02e2 */
[----:B------:R-:W-:Y:S01]  /*0890*/  IADD3 R237, R235, 0x2800, RZ ;  /* 0x00002800ebed7810 */ /* 0x000fe20007ffe0ff */
[----:B----4-:R-:W-:Y:S01]  /*08a0*/  IMAD.IADD R4, R3, 0x1, R6 ;  /* 0x0000000103047824 */ /* 0x010fe200078e0206 */
[----:B------:R1:W-:Y:S01]  /*08b0*/  STL [R1+0x74], R2 ;  /* 0x0000740201007387 */ /* 0x0003e20000100800 */
[----:B------:R-:W-:-:S03]  /*08c0*/  IADD3 R236, R235, 0x3000, RZ ;  /* 0x00003000ebec7810 */ /* 0x000fc60007ffe0ff */
[----:B------:R-:W-:Y:S01]  /*08d0*/  STL [R1+0x6c], R7 ;  /* 0x00006c0701007387 */ /* 0x000fe20000100800 */
[----:B-1----:R-:W-:-:S05]  /*08e0*/  IMAD.IADD R2, R7, 0x1, R3 ;  /* 0x0000000107027824 */ /* 0x002fca00078e0203 */
[----:B------:R1:W-:Y:S04]  /*08f0*/  STL [R1+0x70], R2 ;  /* 0x0000700201007387 */ /* 0x0003e80000100800 */
[----:B------:R-:W-:Y:S04]  /*0900*/  STL [R1+0x60], R6 ;  /* 0x0000600601007387 */ /* 0x000fe80000100800 */
[----:B------:R2:W-:Y:S01]  /*0910*/  STL [R1+0x64], R4 ;  /* 0x0000640401007387 */ /* 0x0005e20000100800 */
[----:B-1----:R-:W-:-:S05]  /*0920*/  IMAD.IADD R2, R0, 0x1, R6 ;  /* 0x0000000100027824 */ /* 0x002fca00078e0206 */
[----:B------:R1:W-:Y:S01]  /*0930*/  STL [R1+0x68], R2 ;  /* 0x0000680201007387 */ /* 0x0003e20000100800 */
[----:B--2---:R-:W-:Y:S02]  /*0940*/  IMAD.IADD R4, R0, 0x1, R4 ;  /* 0x0000000100047824 */ /* 0x004fe400078e0204 */
[----:B------:R-:W-:-:S03]  /*0950*/  IMAD.IADD R0, R3, 0x1, R2 ;  /* 0x0000000103007824 */ /* 0x000fc600078e0202 */
[----:B------:R1:W-:Y:S04]  /*0960*/  STL [R1+0x7c], R4 ;  /* 0x00007c0401007387 */ /* 0x0003e80000100800 */
[----:B------:R1:W-:Y:S02]  /*0970*/  STL [R1+0x78], R0 ;  /* 0x0000780001007387 */ /* 0x0003e40000100800 */
.L_x_589:
[----:B-1----:R-:W2:Y:S01]  /*0980*/  LDL R4, [R1+0x58] ;  /* 0x0000580001047983 */ /* 0x002ea20000100800 */
[----:B------:R-:W-:Y:S01]  /*0990*/  IMAD.MOV.U32 R0, RZ, RZ, c[0x0][0x560] ;  /* 0x00015800ff007624 */ /* 0x000fe200078e00ff */
[----:B------:R-:W-:Y:S01]  /*09a0*/  YIELD ;  /* 0x0000000000007946 */ /* 0x000fe20003800000 */
[----:B------:R-:W-:Y:S03]  /*09b0*/  BSSY B0, `(.L_x_506) ;  /* 0x0000016000007945 */ /* 0x000fe60003800000 */
[----:B------:R-:W-:-:S13]  /*09c0*/  ISETP.NE.AND P0, PT, R0, 0x1, PT ;  /* 0x000000010000780c */ /* 0x000fda0003f05270 */
[----:B--2---:R-:W-:Y:S01]  /*09d0*/  @P0 IMAD.HI.U32 R0, R4, c[0x0][0x564], RZ ;  /* 0x0001590004000a27 */ /* 0x004fe200078e00ff */
[----:B------:R-:W-:-:S04]  /*09e0*/  MOV R3, R4 ;  /* 0x0000000400037202 */ /* 0x000fc80000000f00 */
[----:B------:R-:W-:-:S04]  /*09f0*/  @P0 SHF.R.U32.HI R3, RZ, c[0x0][0x568], R0 ;  /* 0x00015a00ff030a19 */ /* 0x000fc80000011600 */
[----:B------:R-:W-:Y:S01]  /*0a00*/  ISETP.GE.AND P0, PT, R3, c[0x0][0x578], PT ;  /* 0x00015e0003007a0c */ /* 0x000fe20003f06270 */
[----:B------:R-:W-:-:S04]  /*0a10*/  IMAD.MOV R2, RZ, RZ, -R3 ;  /* 0x000000ffff027224 */ /* 0x000fc800078e0a03 */
[----:B------:R-:W-:-:S08]  /*0a20*/  IMAD R2, R2, c[0x0][0x560], R4 ;  /* 0x0001580002027a24 */ /* 0x000fd000078e0204 */
[----:B------:R-:W-:Y:S05]  /*0a30*/  @!P0 BRA `(.L_x_507) ;  /* 0x0000007000008947 */ /* 0x000fea0003800000 */
[----:B------:R-:W-:-:S04]  /*0a40*/  MOV R0, c[0x0][0x56c] ;  /* 0x00015b0000007a02 */ /* 0x000fc80000000f00 */
[----:B------:R-:W-:Y:S02]  /*0a50*/  ISETP.NE.AND P0, PT, R0, 0x1, PT ;  /* 0x000000010000780c */ /* 0x000fe40003f05270 */
[----:B------:R-:W-:-:S11]  /*0a60*/  MOV R0, R2 ;  /* 0x0000000200007202 */ /* 0x000fd60000000f00 */
[----:B------:R-:W-:-:S05]  /*0a70*/  @P0 IMAD.HI.U32 R4, R2, c[0x0][0x570], RZ ;  /* 0x00015c0002040a27 */ /* 0x000fca00078e00ff */
[----:B------:R-:W-:-:S05]  /*0a80*/  @P0 SHF.R.U32.HI R0, RZ, c[0x0][0x574], R4 ;  /* 0x00015d00ff000a19 */ /* 0x000fca0000011604 */
[----:B------:R-:W-:Y:S01]  /*0a90*/  IMAD R4, R0, c[0x0][0x56c], RZ ;  /* 0x00015b0000047a24 */ /* 0x000fe200078e02ff */
[----:B------:R-:W-:Y:S05]  /*0aa0*/  BRA `(.L_x_508) ;  /* 0x0000006000007947 */ /* 0x000fea0003800000 */
.L_x_507:
[----:B------:R-:W-:-:S04]  /*0ab0*/  MOV R0, c[0x0][0x554] ;  /* 0x0001550000007a02 */ /* 0x000fc80000000f00 */
[----:B------:R-:W-:Y:S02]  /*0ac0*/  ISETP.NE.AND P0, PT, R0, 0x1, PT ;  /* 0x000000010000780c */ /* 0x000fe40003f05270 */
[----:B------:R-:W-:-:S11]  /*0ad0*/  MOV R0, R2 ;  /* 0x0000000200007202 */ /* 0x000fd60000000f00 */
[----:B------:R-:W-:-:S05]  /*0ae0*/  @P0 IMAD.HI.U32 R4, R2, c[0x0][0x558], RZ ;  /* 0x0001560002040a27 */ /* 0x000fca00078e00ff */
[----:B------:R-:W-:-:S05]  /*0af0*/  @P0 SHF.R.U32.HI R0, RZ, c[0x0][0x55c], R4 ;  /* 0x00015700ff000a19 */ /* 0x000fca0000011604 */
[----:B------:R-:W-:Y:S02]  /*0b00*/  IMAD R4, R0, c[0x0][0x554], RZ ;  /* 0x0001550000047a24 */ /* 0x000fe400078e02ff */
.L_x_508:
[----:B------:R-:W-:Y:S05]  /*0b10*/  BSYNC B0 ;  /* 0x0000000000007941 */ /* 0x000fea0003800000 */
.L_x_506:
[----:B------:R-:W-:Y:S01]  /*0b20*/  IMAD.MOV.U32 R5, RZ, RZ, c[0x0][0x548] ;  /* 0x00015200ff057624 */ /* 0x000fe200078e00ff */
[----:B------:R-:W-:Y:S01]  /*0b30*/  ISETP.NE.U32.AND P0, PT, RZ, c[0x0][0x370], PT ;  /* 0x0000dc00ff007a0c */ /* 0x000fe20003f05070 */
[----:B------:R-:W-:Y:S02]  /*0b40*/  IMAD.IADD R4, R2, 0x1, -R4 ;  /* 0x0000000102047824 */ /* 0x000fe400078e0a04 */
[----:B------:R-:W-:Y:S01]  /*0b50*/  IMAD.MOV.U32 R7, RZ, RZ, RZ ;  /* 0x000000ffff077224 */ /* 0x000fe200078e00ff */
[----:B------:R-:W-:Y:S01]  /*0b60*/  ISETP.NE.AND P1, PT, R5, 0x1, PT ;  /* 0x000000010500780c */ /* 0x000fe20003f25270 */
[----:B------:R-:W-:Y:S01]  /*0b70*/  IMAD R6, R3, c[0x0][0x554], R4 ;  /* 0x0001550003067a24 */ /* 0x000fe200078e0204 */
[----:B------:R-:W-:-:S04]  /*0b80*/  ISETP.NE.AND.EX P0, PT, RZ, c[0x0][0x374], PT, P0 ;  /* 0x0000dd00ff007a0c */ /* 0x000fc80003f05300 */
[----:B------:R-:W-:-:S07]  /*0b90*/  MOV R35, R6 ;  /* 0x0000000600237202 */ /* 0x000fce0000000f00 */
[----:B------:R-:W-:-:S04]  /*0ba0*/  @P1 IMAD.HI.U32 R2, R6, c[0x0][0x54c], RZ ;  /* 0x0001530006021a27 */ /* 0x000fc800078e00ff */
[----:B------:R-:W-:Y:S01]  /*0bb0*/  @P0 IMAD.MOV.U32 R3, RZ, RZ, 0x4 ;  /* 0x00000004ff030424 */ /* 0x000fe200078e00ff */
[----:B------:R-:W-:-:S05]  /*0bc0*/  @P1 SHF.R.U32.HI R35, RZ, c[0x0][0x550], R2 ;  /* 0x00015400ff231a19 */ /* 0x000fca0000011602 */
[----:B------:R-:W-:Y:S01]  /*0bd0*/  @P0 IMAD.WIDE R2, R35, R3, c[0x0][0x370] ;  /* 0x0000dc0023020625 */ /* 0x000fe200078e0203 */
[----:B------:R-:W-:Y:S01]  /*0be0*/  LOP3.LUT R0, R0, 0x1ffffff, RZ, 0x3c, !PT ;  /* 0x01ffffff00007812 */ /* 0x000fe200078e3cff */
[----:B------:R-:W-:Y:S04]  /*0bf0*/  STL [R1+0x48], R35 ;  /* 0x0000482301007387 */ /* 0x000fe80000100800 */
[----:B------:R1:W2:Y:S01]  /*0c00*/  @P0 LDG.E R7, [R2.64] ;  /* 0x0000000602070981 */ /* 0x0002a2000c1e1900 */
[----:B------:R-:W-:Y:S01]  /*0c10*/  IADD3 R0, R0, c[0x0][0x53c], RZ ;  /* 0x00014f0000007a10 */ /* 0x000fe20007ffe0ff */
[----:B------:R-:W-:Y:S01]  /*0c20*/  IMAD.MOV.U32 R4, RZ, RZ, c[0x0][0x168] ;  /* 0x00005a00ff047624 */ /* 0x000fe200078e00ff */
[----:B------:R-:W-:Y:S01]  /*0c30*/  CS2R R126, SRZ ;  /* 0x00000000007e7805 */ /* 0x000fe2000001ff00 */
[----:B------:R-:W-:Y:S01]  /*0c40*/  CS2R R124, SRZ ;  /* 0x00000000007c7805 */ /* 0x000fe2000001ff00 */
[----:B------:R-:W-:Y:S01]  /*0c50*/  CS2R R130, SRZ ;  /* 0x0000000000827805 */ /* 0x000fe2000001ff00 */
[----:B------:R-:W-:Y:S01]  /*0c60*/  IMAD.SHL.U32 R37, R0, 0x80, RZ ;  /* 0x0000008000257824 */ /* 0x000fe200078e00ff */
[----:B------:R-:W-:Y:S01]  /*0c70*/  IADD3 R4, -R4, 0x70, RZ ;  /* 0x0000007004047810 */ /* 0x000fe20007ffe1ff */
[----:B------:R-:W-:Y:S01]  /*0c80*/  CS2R R128, SRZ ;  /* 0x0000000000807805 */ /* 0x000fe2000001ff00 */
[----:B------:R-:W-:Y:S01]  /*0c90*/  MOV R134, RZ ;  /* 0x000000ff00867202 */ /* 0x000fe20000000f00 */
[----:B------:R-:W-:Y:S01]  /*0ca0*/  CS2R R132, SRZ ;  /* 0x0000000000847805 */ /* 0x000fe2000001ff00 */
[----:B------:R-:W-:Y:S01]  /*0cb0*/  IADD3 R0, R37, 0x7f, RZ ;  /* 0x0000007f25007810 */ /* 0x000fe20007ffe0ff */
[----:B------:R-:W-:Y:S01]  /*0cc0*/  STL [R1+0x44], R37 ;  /* 0x0000442501007387 */ /* 0x000fe20000100800 */
[----:B------:R-:W-:Y:S01]  /*0cd0*/  IMAD.MOV.U32 R158, RZ, RZ, RZ ;  /* 0x000000ffff9e7224 */ /* 0x000fe200078e00ff */
[----:B------:R-:W-:Y:S01]  /*0ce0*/  CS2R R8, SRZ ;  /* 0x0000000000087805 */ /* 0x000fe2000001ff00 */
[----:B------:R-:W-:Y:S01]  /*0cf0*/  MOV R156, RZ ;  /* 0x000000ff009c7202 */ /* 0x000fe20000000f00 */
[----:B------:R-:W-:Y:S01]  /*0d00*/  IMAD.MOV.U32 R142, RZ, RZ, RZ ;  /* 0x000000ffff8e7224 */ /* 0x000fe200078e00ff */
[----:B------:R-:W-:Y:S01]  /*0d10*/  CS2R R10, SRZ ;  /* 0x00000000000a7805 */ /* 0x000fe2000001ff00 */
[----:B------:R-:W-:Y:S01]  /*0d20*/  IMAD.MOV.U32 R140, RZ, RZ, RZ ;  /* 0x000000ffff8c7224 */ /* 0x000fe200078e00ff */
[----:B------:R-:W-:Y:S01]  /*0d30*/  MOV R166, RZ ;  /* 0x000000ff00a67202 */ /* 0x000fe20000000f00 */
[----:B------:R-:W-:Y:S01]  /*0d40*/  CS2R R12, SRZ ;  /* 0x00000000000c7805 */ /* 0x000fe2000001ff00 */
[----:B------:R-:W-:Y:S01]  /*0d50*/  IMAD.MOV.U32 R164, RZ, RZ, RZ ;  /* 0x000000ffffa47224 */ /* 0x000fe200078e00ff */
[----:B------:R-:W-:Y:S01]  /*0d60*/  MOV R138, RZ ;  /* 0x000000ff008a7202 */ /* 0x000fe20000000f00 */
[----:B------:R-:W-:Y:S01]  /*0d70*/  CS2R R14, SRZ ;  /* 0x00000000000e7805 */ /* 0x000fe2000001ff00 */
[----:B------:R-:W-:Y:S01]  /*0d80*/  IMAD.MOV.U32 R136, RZ, RZ, RZ ;  /* 0x000000ffff887224 */ /* 0x000fe200078e00ff */
[----:B-1----:R-:W-:Y:S01]  /*0d90*/  MOV R2, c[0x0][0x2c4] ;  /* 0x0000b10000027a02 */ /* 0x002fe20000000f00 */
[----:B------:R-:W-:Y:S01]  /*0da0*/  CS2R R16, SRZ ;  /* 0x0000000000107805 */ /* 0x000fe2000001ff00 */
[----:B------:R-:W-:Y:S01]  /*0db0*/  MOV R3, c[0x0][0x2ac] ;  /* 0x0000ab0000037a02 */ /* 0x000fe20000000f00 */
[----:B------:R-:W-:Y:S01]  /*0dc0*/  IMAD.MOV.U32 R172, RZ, RZ, RZ ;  /* 0x000000ffffac7224 */ /* 0x000fe200078e00ff */
[----:B------:R-:W-:Y:S01]  /*0dd0*/  ISETP.NE.AND P4, PT, R2, 0x1, PT ;  /* 0x000000010200780c */ /* 0x000fe20003f85270 */
[----:B------:R-:W-:Y:S01]  /*0de0*/  CS2R R18, SRZ ;  /* 0x0000000000127805 */ /* 0x000fe2000001ff00 */
[----:B------:R-:W-:Y:S01]  /*0df0*/  MOV R174, RZ ;  /* 0x000000ff00ae7202 */ /* 0x000fe20000000f00 */
[C---:B------:R-:W-:Y:S01]  /*0e00*/  IMAD R5, R3.reuse, c[0x0][0x1d0], RZ ;  /* 0x0000740003057a24 */ /* 0x040fe200078e02ff */
[----:B------:R-:W-:Y:S01]  /*0e10*/  MOV R150, RZ ;  /* 0x000000ff00967202 */ /* 0x000fe20000000f00 */
[----:B------:R-:W-:Y:S01]  /*0e20*/  IMAD R3, R3, c[0x0][0x1d0], R4 ;  /* 0x0000740003037a24 */ /* 0x000fe200078e0204 */
[----:B------:R-:W-:Y:S01]  /*0e30*/  MOV R170, RZ ;  /* 0x000000ff00aa7202 */ /* 0x000fe20000000f00 */
[----:B------:R-:W-:Y:S01]  /*0e40*/  IMAD.MOV.U32 R4, RZ, RZ, RZ ;  /* 0x000000ffff047224 */ /* 0x000fe200078e00ff */
[----:B------:R-:W-:Y:S01]  /*0e50*/  IADD3 R5, R5, 0x6f, RZ ;  /* 0x0000006f05057810 */ /* 0x000fe20007ffe0ff */
[----:B------:R-:W-:Y:S01]  /*0e60*/  IMAD.MOV.U32 R148, RZ, RZ, RZ ;  /* 0x000000ffff947224 */ /* 0x000fe200078e00ff */
[----:B------:R-:W-:Y:S01]  /*0e70*/  CS2R R20, SRZ ;  /* 0x0000000000147805 */ /* 0x000fe2000001ff00 */
[----:B------:R-:W-:Y:S01]  /*0e80*/  IMAD.MOV.U32 R168, RZ, RZ, RZ ;  /* 0x000000ffffa87224 */ /* 0x000fe200078e00ff */
[----:B------:R-:W-:Y:S01]  /*0e90*/  MOV R146, RZ ;  /* 0x000000ff00927202 */ /* 0x000fe20000000f00 */
[----:B------:R-:W-:Y:S01]  /*0ea0*/  @P4 IMAD.HI.U32 R2, R0, c[0x0][0x2c8], RZ ;  /* 0x0000b20000024a27 */ /* 0x000fe200078e00ff */
[----:B------:R-:W-:Y:S01]  /*0eb0*/  CS2R R22, SRZ ;  /* 0x0000000000167805 */ /* 0x000fe2000001ff00 */
[----:B------:R-:W-:Y:S01]  /*0ec0*/  MOV R182, RZ ;  /* 0x000000ff00b67202 */ /* 0x000fe20000000f00 */
[----:B------:R-:W-:Y:S01]  /*0ed0*/  CS2R R24, SRZ ;  /* 0x0000000000187805 */ /* 0x000fe2000001ff00 */
[----:B------:R-:W-:Y:S01]  /*0ee0*/  IMAD.HI R4, R5, -0x6db6db6d, R4 ;  /* 0x9249249305047827 */ /* 0x000fe200078e0204 */
[----:B------:R-:W-:Y:S01]  /*0ef0*/  @P4 SHF.R.U32.HI R0, RZ, c[0x0][0x2cc], R2 ;  /* 0x0000b300ff004a19 */ /* 0x000fe20000011602 */
[----:B------:R-:W-:Y:S01]  /*0f00*/  CS2R R162, SRZ ;  /* 0x0000000000a27805 */ /* 0x000fe2000001ff00 */
[----:B------:R-:W-:Y:S01]  /*0f10*/  MOV R2, RZ ;  /* 0x000000ff00027202 */ /* 0x000fe20000000f00 */
[----:B------:R-:W-:Y:S01]  /*0f20*/  IMAD.MOV R5, RZ, RZ, -R35 ;  /* 0x000000ffff057224 */ /* 0x000fe200078e0a23 */
[----:B------:R-:W-:Y:S01]  /*0f30*/  MOV R160, RZ ;  /* 0x000000ff00a07202 */ /* 0x000fe20000000f00 */
[----:B------:R-:W-:Y:S01]  /*0f40*/  IMAD.IADD R3, R3, 0x1, R0 ;  /* 0x0000000103037824 */ /* 0x000fe200078e0200 */
[----:B------:R-:W-:Y:S01]  /*0f50*/  SHF.R.U32.HI R0, RZ, 0x1f, R4 ;  /* 0x0000001fff007819 */ /* 0x000fe20000011604 */
[----:B------:R-:W-:Y:S01]  /*0f60*/  IMAD R36, R5, c[0x0][0x548], R6 ;  /* 0x0001520005247a24 */ /* 0x000fe200078e0206 */
[----:B------:R-:W-:Y:S01]  /*0f70*/  CS2R R26, SRZ ;  /* 0x00000000001a7805 */ /* 0x000fe2000001ff00 */
[----:B------:R-:W-:Y:S01]  /*0f80*/  IMAD.HI R2, R3, -0x6db6db6d, R2 ;  /* 0x9249249303027827 */ /* 0x000fe200078e0202 */
[----:B------:R-:W-:Y:S01]  /*0f90*/  LEA.HI.SX32 R4, R4, R0, 0x1a ;  /* 0x0000000004047211 */ /* 0x000fe200078fd2ff */
[----:B------:R-:W-:Y:S01]  /*0fa0*/  CS2R R154, SRZ ;  /* 0x00000000009a7805 */ /* 0x000fe2000001ff00 */
[----:B------:R-:W-:Y:S01]  /*0fb0*/  STL [R1+0x4c], R36 ;  /* 0x00004c2401007387 */ /* 0x000fe20000100800 */
[----:B------:R-:W-:Y:S01]  /*0fc0*/  PRMT R0, RZ, 0x7610, R0 ;  /* 0x00007610ff007816 */ /* 0x000fe20000000000 */
[----:B------:R-:W-:Y:S01]  /*0fd0*/  IMAD.MOV.U32 R5, RZ, RZ, RZ ;  /* 0x000000ffff057224 */ /* 0x000fe200078e00ff */
[----:B------:R-:W-:Y:S01]  /*0fe0*/  SHF.R.U32.HI R3, RZ, 0x1f, R2 ;  /* 0x0000001fff037819 */ /* 0x000fe20000011602 */
[----:B------:R-:W-:Y:S01]  /*0ff0*/  IMAD.MOV.U32 R144, RZ, RZ, RZ ;  /* 0x000000ffff907224 */ /* 0x000fe200078e00ff */
[----:B------:R-:W-:Y:S01]  /*1000*/  MOV R176, RZ ;  /* 0x000000ff00b07202 */ /* 0x000fe20000000f00 */
[----:B------:R-:W-:Y:S01]  /*1010*/  IMAD.MOV.U32 R180, RZ, RZ, RZ ;  /* 0x000000ffffb47224 */ /* 0x000fe200078e00ff */
[----:B------:R-:W-:Y:S01]  /*1020*/  LEA.HI.SX32 R2, R2, R3, 0x1a ;  /* 0x0000000302027211 */ /* 0x000fe200078fd2ff */
[----:B------:R-:W-:Y:S01]  /*1030*/  IMAD.MOV.U32 R178, RZ, RZ, RZ ;  /* 0x000000ffffb27224 */ /* 0x000fe200078e00ff */
[----:B------:R-:W-:Y:S01]  /*1040*/  CS2R R28, SRZ ;  /* 0x00000000001c7805 */ /* 0x000fe2000001ff00 */
[----:B------:R-:W-:Y:S01]  /*1050*/  IMAD.MOV.U32 R152, RZ, RZ, RZ ;  /* 0x000000ffff987224 */ /* 0x000fe200078e00ff */
[----:B------:R-:W-:Y:S01]  /*1060*/  IMNMX R245, R4, R2, PT ;  /* 0x0000000204f57217 */ /* 0x000fe20003800200 */
[----:B------:R-:W-:Y:S01]  /*1070*/  CS2R R30, SRZ ;  /* 0x00000000001e7805 */ /* 0x000fe2000001ff00 */
[----:B------:R-:W-:Y:S01]  /*1080*/  MOV R186, RZ ;  /* 0x000000ff00ba7202 */ /* 0x000fe20000000f00 */
[----:B------:R-:W-:Y:S01]  /*1090*/  IMAD.MOV.U32 R184, RZ, RZ, RZ ;  /* 0x000000ffffb87224 */ /* 0x000fe200078e00ff */
[----:B------:R-:W-:Y:S01]  /*10a0*/  ISETP.GE.AND P0, PT, R245, 0x1, PT ;  /* 0x00000001f500780c */ /* 0x000fe20003f06270 */
[----:B------:R-:W-:Y:S01]  /*10b0*/  CS2R R32, SRZ ;  /* 0x0000000000207805 */ /* 0x000fe2000001ff00 */
[----:B------:R-:W-:Y:S01]  /*10c0*/  MOV R34, RZ ;  /* 0x000000ff00227202 */ /* 0x000fe20000000f00 */
[----:B--2---:R1:W-:Y:S02]  /*10d0*/  STL [R1+0x1c], R7 ;  /* 0x00001c0701007387 */ /* 0x0043e40000100800 */
[----:B-1----:R-:W-:-:S08]  /*10e0*/  IMAD.MOV.U32 R7, RZ, RZ, RZ ;  /* 0x000000ffff077224 */ /* 0x002fd000078e00ff */
[----:B------:R-:W-:Y:S05]  /*10f0*/  @!P0 BRA `(.L_x_509) ;  /* 0x0001098000008947 */ /* 0x000fea0003800000 */
[----:B------:R-:W-:-:S04]  /*1100*/  ISETP.NE.U32.AND P0, PT, RZ, c[0x0][0x340], PT ;  /* 0x0000d000ff007a0c */ /* 0x000fc80003f05070 */
[----:B------:R-:W-:-:S13]  /*1110*/  ISETP.NE.AND.EX P0, PT, RZ, c[0x0][0x344], PT, P0 ;  /* 0x0000d100ff007a0c */ /* 0x000fda0003f05300 */
[----:B------:R-:W-:Y:S05]  /*1120*/  @!P0 BRA `(.L_x_510) ;  /* 0x0000004000008947 */ /* 0x000fea0003800000 */
[----:B------:R-:W-:-:S05]  /*1130*/  MOV R2, 0x4 ;  /* 0x0000000400027802 */ /* 0x000fca0000000f00 */
[----:B------:R-:W-:-:S05]  /*1140*/  IMAD.WIDE R2, R35, R2, c[0x0][0x340] ;  /* 0x0000d00023027625 */ /* 0x000fca00078e0202 */
[----:B------:R1:W5:Y:S01]  /*1150*/  LDG.E R8, [R2.64] ;  /* 0x0000000602087981 */ /* 0x000362000c1e1900 */
[----:B------:R-:W-:Y:S05]  /*1160*/  BRA `(.L_x_511) ;  /* 0x0000001000007947 */ /* 0x000fea0003800000 */
.L_x_510:
[----:B------:R-:W-:Y:S02]  /*1170*/  MOV R8, R35 ;  /* 0x0000002300087202 */ /* 0x000fe40000000f00 */
.L_x_511:
[----:B------:R-:W2:Y:S01]  /*1180*/  LDL R0, [R1+0x18] ;  /* 0x0000180001007983 */ /* 0x000ea20000100800 */
[----:B------:R-:W-:Y:S01]  /*1190*/  SHF.R.S32.HI R58, RZ, 0x1f, R36 ;  /* 0x0000001fff3a7819 */ /* 0x000fe20000011424 */
[----:B-1----:R-:W-:Y:S01]  /*11a0*/  IMAD.WIDE.U32 R2, R36, c[0x0][0x1b8], RZ ;  /* 0x00006e0024027a25 */ /* 0x002fe200078e00ff */
[----:B------:R-:W-:Y:S02]  /*11b0*/  SHF.R.S32.HI R6, RZ, 0x1f, R35 ;  /* 0x0000001fff067819 */ /* 0x000fe40000011423 */
[----:B------:R-:W-:Y:S01]  /*11c0*/  ISETP.GE.AND P2, PT, R242, c[0x0][0x198], PT ;  /* 0x00006600f2007a0c */ /* 0x000fe20003f46270 */
[----:B------:R-:W-:Y:S02]  /*11d0*/  IMAD R5, R58, c[0x0][0x1b8], RZ ;  /* 0x00006e003a057a24 */ /* 0x000fe400078e02ff */
[----:B------:R-:W-:Y:S02]  /*11e0*/  IMAD R6, R6, c[0x0][0x1c0], RZ ;  /* 0x0000700006067a24 */ /* 0x000fe400078e02ff */
[----:B------:R-:W-:-:S05]  /*11f0*/  IMAD R5, R36, c[0x0][0x1bc], R5 ;  /* 0x00006f0024057a24 */ /* 0x000fca00078e0205 */
[----:B------:R-:W-:-:S05]  /*1200*/  IADD3 R3, R3, R5, RZ ;  /* 0x0000000503037210 */ /* 0x000fca0007ffe0ff */
[----:B------:R-:W-:Y:S01]  /*1210*/  IMAD.WIDE.U32 R2, R35, c[0x0][0x1c0], R2 ;  /* 0x0000700023027a25 */ /* 0x000fe200078e0002 */
[----:B--2---:R-:W-:-:S04]  /*1220*/  IADD3 R4, R0, R37, RZ ;  /* 0x0000002500047210 */ /* 0x004fc80007ffe0ff */
[----:B------:R-:W-:Y:S01]  /*1230*/  MOV R0, R4 ;  /* 0x0000000400007202 */ /* 0x000fe20000000f00 */
[----:B------:R-:W-:-:S05]  /*1240*/  @P4 IMAD.HI.U32 R7, R4, c[0x0][0x2c8], RZ ;  /* 0x0000b20004074a27 */ /* 0x000fca00078e00ff */
[----:B------:R-:W-:Y:S01]  /*1250*/  @P4 SHF.R.U32.HI R0, RZ, c[0x0][0x2cc], R7 ;  /* 0x0000b300ff004a19 */ /* 0x000fe20000011607 */
[----:B------:R-:W-:-:S03]  /*1260*/  IMAD R7, R35, c[0x0][0x1c4], R6 ;  /* 0x0000710023077a24 */ /* 0x000fc600078e0206 */
[----:B------:R-:W-:Y:S02]  /*1270*/  SHF.R.S32.HI R6, RZ, 0x1f, R0 ;  /* 0x0000001fff067819 */ /* 0x000fe40000011400 */
[----:B------:R-:W-:Y:S02]  /*1280*/  IADD3 R5, -R0, RZ, RZ ;  /* 0x000000ff00057210 */ /* 0x000fe40007ffe1ff */
[----:B------:R-:W-:Y:S01]  /*1290*/  IADD3 R3, R3, R7, RZ ;  /* 0x0000000703037210 */ /* 0x000fe20007ffe0ff */
[----:B------:R-:W-:Y:S02]  /*12a0*/  IMAD R6, R6, c[0x0][0x1b0], RZ ;  /* 0x00006c0006067a24 */ /* 0x000fe400078e02ff */
[----:B------:R-:W-:Y:S02]  /*12b0*/  IMAD R4, R5, c[0x0][0x2c4], R4 ;  /* 0x0000b10005047a24 */ /* 0x000fe400078e0204 */
[C---:B------:R-:W-:Y:S02]  /*12c0*/  IMAD R6, R0.reuse, c[0x0][0x1b4], R6 ;  /* 0x00006d0000067a24 */ /* 0x040fe400078e0206 */
[----:B------:R-:W-:Y:S01]  /*12d0*/  IMAD.WIDE.U32 R2, R0, c[0x0][0x1b0], R2 ;  /* 0x00006c0000027a25 */ /* 0x000fe200078e0002 */
[----:B------:R-:W-:-:S04]  /*12e0*/  SHF.R.S32.HI R0, RZ, 0x1f, R4 ;  /* 0x0000001fff007819 */ /* 0x000fc80000011404 */
[----:B------:R-:W-:Y:S01]  /*12f0*/  IADD3 R3, R3, R6, RZ ;  /* 0x0000000603037210 */ /* 0x000fe20007ffe0ff */
[----:B------:R-:W-:-:S04]  /*1300*/  IMAD R0, R0, c[0x0][0x1a8], RZ ;  /* 0x00006a0000007a24 */ /* 0x000fc800078e02ff */
[----:B------:R-:W-:-:S04]  /*1310*/  IMAD.WIDE.U32 R2, R4, c[0x0][0x1a8], R2 ;  /* 0x00006a0004027a25 */ /* 0x000fc800078e0002 */
[----:B------:R-:W-:Y:S01]  /*1320*/  IMAD R4, R4, c[0x0][0x1ac], R0 ;  /* 0x00006b0004047a24 */ /* 0x000fe200078e0200 */
[----:B------:R-:W-:-:S04]  /*1330*/  LEA R5, P0, R2, c[0x0][0x160], 0x1 ;  /* 0x0000580002057a11 */ /* 0x000fc800078008ff */
[----:B------:R-:W-:-:S04]  /*1340*/  IADD3 R4, R3, R4, RZ ;  /* 0x0000000403047210 */ /* 0x000fc80007ffe0ff */
[----:B------:R-:W-:Y:S01]  /*1350*/  LEA.HI.X R4, R2, c[0x0][0x164], R4, 0x1, P0 ;  /* 0x0000590002047a11 */ /* 0x000fe200000f0c04 */
[----:B------:R-:W-:Y:S05]  /*1360*/  BRA.DIV ~URZ, `(.L_x_512) ;  /* 0x000123227f007947 */ /* 0x000fea000b800000 */
[----:B------:R1:W2:Y:S02]  /*1370*/  SHFL.IDX PT, R6, R4, RZ, 0x181f ;  /* 0x00181fff04067589 */ /* 0x0002a400000e0000 */
.L_x_590:
[----:B------:R-:W-:Y:S05]  /*1380*/  BRA.DIV ~URZ, `(.L_x_513) ;  /* 0x000123727f007947 */ /* 0x000fea000b800000 */
[----:B------:R3:W4:Y:S02]  /*1390*/  SHFL.IDX PT, R2, R5, RZ, 0x181f ;  /* 0x00181fff05027589 */ /* 0x00072400000e0000 */
.L_x_591:
[----:B---3--:R-:W3:Y:S04]  /*13a0*/  LDL R3, [R1+0x44] ;  /* 0x0000440001037983 */ /* 0x008ee80000100800 */
[----:B------:R-:W1:Y:S02]  /*13b0*/  S2R R7, SR_TID.X ;  /* 0x0000000000077919 */ /* 0x000e640000002100 */
[----:B-1----:R-:W-:-:S04]  /*13c0*/  SHF.R.S32.HI R0, RZ, 0x1f, R7 ;  /* 0x0000001fff007819 */ /* 0x002fc80000011407 */
[----:B------:R-:W-:Y:S01]  /*13d0*/  LEA.HI R0, R0, R7, RZ, 0x3 ;  /* 0x0000000700007211 */ /* 0x000fe200078f18ff */
[----:B------:R-:W-:-:S03]  /*13e0*/  IMAD.MOV.U32 R7, RZ, RZ, c[0x0][0x2c4] ;  /* 0x0000b100ff077624 */ /* 0x000fc600078e00ff */
[----:B------:R-:W-:Y:S01]  /*13f0*/  SHF.R.S32.HI R0, RZ, 0x3, R0 ;  /* 0x00000003ff007819 */ /* 0x000fe20000011400 */
[----:B------:R-:W-:Y:S01]  /*1400*/  IMAD R7, R7, c[0x0][0x168], RZ ;  /* 0x00005a0007077a24 */ /* 0x000fe200078e02ff */
[----:B------:R-:W-:Y:S03]  /*1410*/  BSSY B0, `(.L_x_514) ;  /* 0x000000b000007945 */ /* 0x000fe60003800000 */
[----:B---3--:R-:W-:-:S05]  /*1420*/  IMAD.IADD R0, R0, 0x1, R3 ;  /* 0x0000000100007824 */ /* 0x008fca00078e0203 */
[----:B------:R-:W-:-:S13]  /*1430*/  ISETP.GE.AND P0, PT, R0, R7, PT ;  /* 0x000000070000720c */ /* 0x000fda0003f06270 */
[----:B------:R-:W-:Y:S05]  /*1440*/  @P0 BRA `(.L_x_515) ;  /* 0x0000007000000947 */ /* 0x000fea0003800000 */
[----:B------:R-:W-:Y:S02]  /*1450*/  SHF.R.S32.HI R9, RZ, 0x1f, R242 ;  /* 0x0000001fff097819 */ /* 0x000fe400000114f2 */
[----:B----4-:R-:W-:-:S04]  /*1460*/  LEA R2, P0, R242, R2, 0x1 ;  /* 0x00000002f2027211 */ /* 0x010fc800078008ff */
[----:B--2---:R-:W-:-:S05]  /*1470*/  LEA.HI.X R3, R242, R6, R9, 0x1, P0 ;  /* 0x00000006f2037211 */ /* 0x004fca00000f0c09 */
[----:B------:R-:W-:Y:S01]  /*1480*/  @!PT LDS RZ, [RZ] ;  /* 0x00000000fffff984 */ /* 0x000fe20000000800 */
[----:B------:R-:W-:Y:S01]  /*1490*/  @!PT LDS RZ, [RZ] ;  /* 0x00000000fffff984 */ /* 0x000fe20000000800 */
[----:B------:R-:W-:Y:S01]  /*14a0*/  @!PT LDS RZ, [RZ] ;  /* 0x00000000fffff984 */ /* 0x000fe20000000800 */
[----:B------:R1:W-:Y:S04]  /*14b0*/  LDGSTS.E.BYPASS.LTC128B.128 [R243+0x7100], [R2.64], !P2 ;  /* 0x0710000002f37fae */ /* 0x0003e8000d101d46 */
.L_x_515:
[----:B------:R-:W-:Y:S05]  /*14c0*/  BSYNC B0 ;  /* 0x0000000000007941 */ /* 0x000fea0003800000 */
.L_x_514:
[----:B------:R-:W-:Y:S05]  /*14d0*/  BRA.DIV ~URZ, `(.L_x_516) ;  /* 0x000122927f007947 */ /* 0x000fea000b800000 */
[----:B--2---:R2:W3:Y:S04]  /*14e0*/  SHFL.IDX PT, R6, R4, 0x1, 0x181f ;  /* 0x00381f0004067f89 */ /* 0x0044e800000e0000 */
[----:B-1--4-:R2:W1:Y:S02]  /*14f0*/  SHFL.IDX PT, R2, R5, 0x1, 0x181f ;  /* 0x00381f0005027f89 */ /* 0x01246400000e0000 */
.L_x_592:
[----:B------:R-:W-:Y:S01]  /*1500*/  IADD3 R3, R0, 0x10, RZ ;  /* 0x0000001000037810 */ /* 0x000fe20007ffe0ff */
[----:B------:R-:W-:Y:S03]  /*1510*/  BSSY B0, `(.L_x_517) ;  /* 0x000000a000007945 */ /* 0x000fe60003800000 */
[----:B------:R-:W-:-:S13]  /*1520*/  ISETP.GE.AND P0, PT, R3, R7, PT ;  /* 0x000000070300720c */ /* 0x000fda0003f06270 */
[----:B------:R-:W-:Y:S05]  /*1530*/  @P0 BRA `(.L_x_518) ;  /* 0x0000007000000947 */ /* 0x000fea0003800000 */
[----:B------:R-:W-:Y:S02]  /*1540*/  SHF.R.S32.HI R9, RZ, 0x1f, R242 ;  /* 0x0000001fff097819 */ /* 0x000fe400000114f2 */
[----:B-1----:R-:W-:-:S04]  /*1550*/  LEA R2, P0, R242, R2, 0x1 ;  /* 0x00000002f2027211 */ /* 0x002fc800078008ff */
[----:B---3--:R-:W-:-:S05]  /*1560*/  LEA.HI.X R3, R242, R6, R9, 0x1, P0 ;  /* 0x00000006f2037211 */ /* 0x008fca00000f0c09 */
[----:B------:R-:W-:Y:S01]  /*1570*/  @!PT LDS RZ, [RZ] ;  /* 0x00000000fffff984 */ /* 0x000fe20000000800 */
[----:B------:R-:W-:Y:S01]  /*1580*/  @!PT LDS RZ, [RZ] ;  /* 0x00000000fffff984 */ /* 0x000fe20000000800 */
[----:B------:R-:W-:Y:S01]  /*1590*/  @!PT LDS RZ, [RZ] ;  /* 0x00000000fffff984 */ /* 0x000fe20000000800 */
[----:B------:R1:W-:Y:S04]  /*15a0*/  LDGSTS.E.BYPASS.LTC128B.128 [R243+0x7900], [R2.64], !P2 ;  /* 0x0790000002f37fae */ /* 0x0003e8000d101d46 */
.L_x_518:
[----:B------:R-:W-:Y:S05]  /*15b0*/  BSYNC B0 ;  /* 0x0000000000007941 */ /* 0x000fea0003800000 */
.L_x_517:
[----:B------:R-:W-:Y:S05]  /*15c0*/  BRA.DIV ~URZ, `(.L_x_519) ;  /* 0x000122727f007947 */ /* 0x000fea000b800000 */
[----:B---3--:R3:W4:Y:S02]  /*15d0*/  SHFL.IDX PT, R6, R4, 0x2, 0x181f ;  /* 0x00581f0004067f89 */ /* 0x00872400000e0000 */
.L_x_593:
[----:B------:R-:W-:Y:S05]  /*15e0*/  BRA.DIV ~URZ, `(.L_x_520) ;  /* 0x000122c27f007947 */ /* 0x000fea000b800000 */
[----:B-1----:R1:W2:Y:S02]  /*15f0*/  SHFL.IDX PT, R2, R5, 0x2, 0x181f ;  /* 0x00581f0005027f89 */ /* 0x0022a400000e0000 */
.L_x_594:
[----:B------:R-:W-:Y:S01]  /*1600*/  IADD3 R3, R0, 0x20, RZ ;  /* 0x0000002000037810 */ /* 0x000fe20007ffe0ff */
[----:B------:R-:W-:Y:S03]  /*1610*/  BSSY B0, `(.L_x_521) ;  /* 0x000000a000007945 */ /* 0x000fe60003800000 */
[----:B------:R-:W-:-:S13]  /*1620*/  ISETP.GE.AND P0, PT, R3, R7, PT ;  /* 0x000000070300720c */ /* 0x000fda0003f06270 */
[----:B------:R-:W-:Y:S05]  /*1630*/  @P0 BRA `(.L_x_522) ;  /* 0x0000007000000947 */ /* 0x000fea0003800000 */
[----:B------:R-:W-:Y:S02]  /*1640*/  SHF.R.S32.HI R9, RZ, 0x1f, R242 ;  /* 0x0000001fff097819 */ /* 0x000fe400000114f2 */
[----:B--2---:R-:W-:-:S04]  /*1650*/  LEA R2, P0, R242, R2, 0x1 ;  /* 0x00000002f2027211 */ /* 0x004fc800078008ff */
[----:B----4-:R-:W-:-:S05]  /*1660*/  LEA.HI.X R3, R242, R6, R9, 0x1, P0 ;  /* 0x00000006f2037211 */ /* 0x010fca00000f0c09 */
[----:B------:R-:W-:Y:S01]  /*1670*/  @!PT LDS RZ, [RZ] ;  /* 0x00000000fffff984 */ /* 0x000fe20000000800 */
[----:B------:R-:W-:Y:S01]  /*1680*/  @!PT LDS RZ, [RZ] ;  /* 0x00000000fffff984 */ /* 0x000fe20000000800 */
[----:B------:R-:W-:Y:S01]  /*1690*/  @!PT LDS RZ, [RZ] ;  /* 0x00000000fffff984 */ /* 0x000fe20000000800 */
[----:B------:R2:W-:Y:S04]  /*16a0*/  LDGSTS.E.BYPASS.LTC128B.128 [R243+0x8100], [R2.64], !P2 ;  /* 0x0810000002f37fae */ /* 0x0005e8000d101d46 */
.L_x_522:
[----:B------:R-:W-:Y:S05]  /*16b0*/  BSYNC B0 ;  /* 0x0000000000007941 */ /* 0x000fea0003800000 */
.L_x_521:
[----:B------:R-:W-:Y:S05]  /*16c0*/  BRA.DIV ~URZ, `(.L_x_523) ;  /* 0x000122527f007947 */ /* 0x000fea000b800000 */
[----:B----4-:R4:W1:Y:S04]  /*16d0*/  SHFL.IDX PT, R6, R4, 0x3, 0x181f ;  /* 0x00781f0004067f89 */ /* 0x01086800000e0000 */
[----:B--2---:R4:W2:Y:S02]  /*16e0*/  SHFL.IDX PT, R2, R5, 0x3, 0x181f ;  /* 0x00781f0005027f89 */ /* 0x0048a400000e0000 */
.L_x_595:
[----:B------:R-:W-:Y:S01]  /*16f0*/  IADD3 R3, R0, 0x30, RZ ;  /* 0x0000003000037810 */ /* 0x000fe20007ffe0ff */
[----:B------:R-:W-:Y:S03]  /*1700*/  BSSY B0, `(.L_x_524) ;  /* 0x000000a000007945 */ /* 0x000fe60003800000 */
[----:B------:R-:W-:-:S13]  /*1710*/  ISETP.GE.AND P0, PT, R3, R7, PT ;  /* 0x000000070300720c */ /* 0x000fda0003f06270 */
[----:B------:R-:W-:Y:S05]  /*1720*/  @P0 BRA `(.L_x_525) ;  /* 0x0000007000000947 */ /* 0x000fea0003800000 */
[----:B------:R-:W-:Y:S02]  /*1730*/  SHF.R.S32.HI R9, RZ, 0x1f, R242 ;  /* 0x0000001fff097819 */ /* 0x000fe400000114f2 */
[----:B--2---:R-:W-:-:S04]  /*1740*/  LEA R2, P0, R242, R2, 0x1 ;  /* 0x00000002f2027211 */ /* 0x004fc800078008ff */
[----:B-1----:R-:W-:-:S05]  /*1750*/  LEA.HI.X R3, R242, R6, R9, 0x1, P0 ;  /* 0x00000006f2037211 */ /* 0x002fca00000f0c09 */
[----:B------:R-:W-:Y:S01]  /*1760*/  @!PT LDS RZ, [RZ] ;  /* 0x00000000fffff984 */ /* 0x000fe20000000800 */
[----:B------:R-:W-:Y:S01]  /*1770*/  @!PT LDS RZ, [RZ] ;  /* 0x00000000fffff984 */ /* 0x000fe20000000800 */
[----:B------:R-:W-:Y:S01]  /*1780*/  @!PT LDS RZ, [RZ] ;  /* 0x00000000fffff984 */ /* 0x000fe20000000800 */
[----:B------:R1:W-:Y:S04]  /*1790*/  LDGSTS.E.BYPASS.LTC128B.128 [R243+0x8900], [R2.64], !P2 ;  /* 0x0890000002f37fae */ /* 0x0003e8000d101d46 */
.L_x_525:
[----:B------:R-:W-:Y:S05]  /*17a0*/  BSYNC B0 ;  /* 0x0000000000007941 */ /* 0x000fea0003800000 */
.L_x_524:
[----:B------:R-:W-:Y:S05]  /*17b0*/  BRA.DIV ~URZ, `(.L_x_526) ;  /* 0x000122327f007947 */ /* 0x000fea000b800000 */
[----:B-1----:R1:W3:Y:S02]  /*17c0*/  SHFL.IDX PT, R6, R4, 0x4, 0x181f ;  /* 0x00981f0004067f89 */ /* 0x0022e400000e0000 */
.L_x_596:
[----:B------:R-:W-:Y:S05]  /*17d0*/  BRA.DIV ~URZ, `(.L_x_527) ;  /* 0x000122827f007947 */ /* 0x000fea000b800000 */
[----:B--2---:R2:W1:Y:S02]  /*17e0*/  SHFL.IDX PT, R2, R5, 0x4, 0x181f ;  /* 0x00981f0005027f89 */ /* 0x00446400000e0000 */
.L_x_597:
        /* <DEDUP_REMOVED lines=11> */
.L_x_529:
[----:B------:R-:W-:Y:S05]  /*18a0*/  BSYNC B0 ;  /* 0x0000000000007941 */ /* 0x000fea0003800000 */
.L_x_528:
[----:B------:R-:W-:Y:S05]  /*18b0*/  BRA.DIV ~URZ, `(.L_x_530) ;  /* 0x000122127f007947 */ /* 0x000fea000b800000 */
[----:B---3--:R3:W2:Y:S04]  /*18c0*/  SHFL.IDX PT, R6, R4, 0x5, 0x181f ;  /* 0x00b81f0004067f89 */ /* 0x0086a800000e0000 */
[----:B-1----:R3:W1:Y:S02]  /*18d0*/  SHFL.IDX PT, R2, R5, 0x5, 0x181f ;  /* 0x00b81f0005027f89 */ /* 0x00266400000e0000 */
.L_x_598:
[----:B------:R-:W-:Y:S01]  /*18e0*/  IADD3 R3, R0, 0x50, RZ ;  /* 0x0000005000037810 */ /* 0x000fe20007ffe0ff */
[----:B------:R-:W-:Y:S03]  /*18f0*/  BSSY B0, `(.L_x_531) ;  /* 0x000000a000007945 */ /* 0x000fe60003800000 */
[----:B------:R-:W-:-:S13]  /*1900*/  ISETP.GE.AND P0, PT, R3, R7, PT ;  /* 0x000000070300720c */ /* 0x000fda0003f06270 */
[----:B------:R-:W-:Y:S05]  /*1910*/  @P0 BRA `(.L_x_532) ;  /* 0x0000007000000947 */ /* 0x000fea0003800000 */
[----:B------:R-:W-:Y:S02]  /*1920*/  SHF.R.S32.HI R9, RZ, 0x1f, R242 ;  /* 0x0000001fff097819 */ /* 0x000fe400000114f2 */
[----:B-1----:R-:W-:-:S04]  /*1930*/  LEA R2, P0, R242, R2, 0x1 ;  /* 0x00000002f2027211 */ /* 0x002fc800078008ff */
[----:B--2---:R-:W-:-:S05]  /*1940*/  LEA.HI.X R3, R242, R6, R9, 0x1, P0 ;  /* 0x00000006f2037211 */ /* 0x004fca00000f0c09 */
[----:B------:R-:W-:Y:S01]  /*1950*/  @!PT LDS RZ, [RZ] ;  /* 0x00000000fffff984 */ /* 0x000fe20000000800 */
[----:B------:R-:W-:Y:S01]  /*1960*/  @!PT LDS RZ, [RZ] ;  /* 0x00000000fffff984 */ /* 0x000fe20000000800 */
[----:B------:R-:W-:Y:S01]  /*1970*/  @!PT LDS RZ, [RZ] ;  /* 0x00000000fffff984 */ /* 0x000fe20000000800 */
[----:B------:R1:W-:Y:S04]  /*1980*/  LDGSTS.E.BYPASS.LTC128B.128 [R243+0x9900], [R2.64], !P2 ;  /* 0x0990000002f37fae */ /* 0x0003e8000d101d46 */
.L_x_532:
[----:B------:R-:W-:Y:S05]  /*1990*/  BSYNC B0 ;  /* 0x0000000000007941 */ /* 0x000fea0003800000 */
.L_x_531:
[----:B------:R-:W-:Y:S05]  /*19a0*/  BRA.DIV ~URZ, `(.L_x_533) ;  /* 0x000121f27f007947 */ /* 0x000fea000b800000 */
[----:B--2---:R2:W3:Y:S02]  /*19b0*/  SHFL.IDX PT, R6, R4, 0x6, 0x181f ;  /* 0x00d81f0004067f89 */ /* 0x0044e400000e0000 */
.L_x_599:
[----:B------:R-:W-:Y:S05]  /*19c0*/  BRA.DIV ~URZ, `(.L_x_534) ;  /* 0x000122427f007947 */ /* 0x000fea000b800000 */
[----:B-1----:R1:W2:Y:S02]  /*19d0*/  SHFL.IDX PT, R2, R5, 0x6, 0x181f ;  /* 0x00d81f0005027f89 */ /* 0x0022a400000e0000 */
.L_x_600:
[----:B------:R-:W-:Y:S01]  /*19e0*/  IADD3 R3, R0, 0x60, RZ ;  /* 0x0000006000037810 */ /* 0x000fe20007ffe0ff */
[----:B------:R-:W-:Y:S03]  /*19f0*/  BSSY B0, `(.L_x_535) ;  /* 0x000000a000007945 */ /* 0x000fe60003800000 */
[----:B------:R-:W-:-:S13]  /*1a00*/  ISETP.GE.AND P0, PT, R3, R7, PT ;  /* 0x000000070300720c */ /* 0x000fda0003f06270 */
[----:B------:R-:W-:Y:S05]  /*1a10*/  @P0 BRA `(.L_x_536) ;  /* 0x0000007000000947 */ /* 0x000fea0003800000 */
[----:B------:R-:W-:Y:S02]  /*1a20*/  SHF.R.S32.HI R9, RZ, 0x1f, R242 ;  /* 0x0000001fff097819 */ /* 0x000fe400000114f2 */
[----:B--2---:R-:W-:-:S04]  /*1a30*/  LEA R2, P0, R242, R2, 0x1 ;  /* 0x00000002f2027211 */ /* 0x004fc800078008ff */
[----:B---3--:R-:W-:-:S05]  /*1a40*/  LEA.HI.X R3, R242, R6, R9, 0x1, P0 ;  /* 0x00000006f2037211 */ /* 0x008fca00000f0c09 */
[----:B------:R-:W-:Y:S01]  /*1a50*/  @!PT LDS RZ, [RZ] ;  /* 0x00000000fffff984 */ /* 0x000fe20000000800 */
[----:B------:R-:W-:Y:S01]  /*1a60*/  @!PT LDS RZ, [RZ] ;  /* 0x00000000fffff984 */ /* 0x000fe20000000800 */
[----:B------:R-:W-:Y:S01]  /*1a70*/  @!PT LDS RZ, [RZ] ;  /* 0x00000000fffff984 */ /* 0x000fe20000000800 */
[----:B------:R2:W-:Y:S04]  /*1a80*/  LDGSTS.E.BYPASS.LTC128B.128 [R243+0xa100], [R2.64], !P2 ;  /* 0x0a10000002f37fae */ /* 0x0005e8000d101d46 */
.L_x_536:
[----:B------:R-:W-:Y:S05]  /*1a90*/  BSYNC B0 ;  /* 0x0000000000007941 */ /* 0x000fea0003800000 */
.L_x_535:
[----:B------:R-:W-:Y:S05]  /*1aa0*/  BRA.DIV ~URZ, `(.L_x_537) ;  /* 0x000121d27f007947 */ /* 0x000fea000b800000 */
[----:B--234-:R-:W2:Y:S04]  /*1ab0*/  SHFL.IDX PT, R4, R4, 0x7, 0x181f ;  /* 0x00f81f0004047f89 */ /* 0x01cea800000e0000 */
[----:B------:R3:W4:Y:S02]  /*1ac0*/  SHFL.IDX PT, R2, R5, 0x7, 0x181f ;  /* 0x00f81f0005027f89 */ /* 0x00072400000e0000 */
.L_x_601:
[----:B------:R-:W-:Y:S01]  /*1ad0*/  IADD3 R0, R0, 0x70, RZ ;  /* 0x0000007000007810 */ /* 0x000fe20007ffe0ff */
[----:B-----5:R-:W-:Y:S01]  /*1ae0*/  IMAD.WIDE.U32 R10, R8, c[0x0][0x2b0], RZ ;  /* 0x0000ac00080a7a25 */ /* 0x020fe200078e00ff */
[----:B------:R-:W-:Y:S02]  /*1af0*/  SHF.R.S32.HI R188, RZ, 0x1f, R242 ;  /* 0x0000001fffbc7819 */ /* 0x000fe400000114f2 */
[----:B------:R-:W-:Y:S02]  /*1b00*/  ISETP.GE.AND P1, PT, R0, R7, PT ;  /* 0x000000070000720c */ /* 0x000fe40003f26270 */
[----:B------:R-:W-:Y:S01]  /*1b10*/  SHF.R.S32.HI R0, RZ, 0x1f, R8 ;  /* 0x0000001fff007819 */ /* 0x000fe20000011408 */
[----:B------:R1:W-:Y:S04]  /*1b20*/  STL.64 [R1+0x28], R10 ;  /* 0x0000280a01007387 */ /* 0x0003e80000100a00 */
[----:B------:R-:W-:-:S04]  /*1b30*/  IMAD R0, R0, c[0x0][0x2b0], RZ ;  /* 0x0000ac0000007a24 */ /* 0x000fc800078e02ff */
[----:B------:R-:W-:Y:S02]  /*1b40*/  IMAD R0, R8, c[0x0][0x2b4], R0 ;  /* 0x0000ad0008007a24 */ /* 0x000fe400078e0200 */
[C---:B----4-:R-:W-:Y:S02]  /*1b50*/  @!P1 LEA R2, P0, R242.reuse, R2, 0x1 ;  /* 0x00000002f2029211 */ /* 0x050fe400078008ff */
[----:B------:R-:W-:Y:S02]  /*1b60*/  IMAD.IADD R248, R11, 0x1, R0 ;  /* 0x000000010bf87824 */ /* 0x000fe400078e0200 */
[----:B--2---:R-:W-:-:S03]  /*1b70*/  @!P1 LEA.HI.X R3, R242, R4, R188, 0x1, P0 ;  /* 0x00000004f2039211 */ /* 0x004fc600000f0cbc */
[----:B------:R1:W-:Y:S04]  /*1b80*/  STL [R1+0x3c], R248 ;  /* 0x00003cf801007387 */ /* 0x0003e80000100800 */
[----:B------:R-:W-:Y:S01]  /*1b90*/  @!PT LDS RZ, [RZ] ;  /* 0x00000000fffff984 */ /* 0x000fe20000000800 */
[----:B------:R-:W-:Y:S01]  /*1ba0*/  @!PT LDS RZ, [RZ] ;  /* 0x00000000fffff984 */ /* 0x000fe20000000800 */
[----:B------:R-:W-:Y:S01]  /*1bb0*/  @!PT LDS RZ, [RZ] ;  /* 0x00000000fffff984 */ /* 0x000fe20000000800 */
[----:B------:R1:W-:Y:S04]  /*1bc0*/  @!P1 LDGSTS.E.BYPASS.LTC128B.128 [R243+0xa900], [R2.64], !P2 ;  /* 0x0a90000002f39fae */ /* 0x0003e8000d101d46 */
[----:B------:R-:W0:Y:S01]  /*1bd0*/  LDGDEPBAR ;  /* 0x00000000000079af */ /* 0x000e220000000000 */
[----:B------:R-:W-:Y:S02]  /*1be0*/  WARPSYNC 0xffffffff ;  /* 0xffffffff00007948 */ /* 0x000fe40003800000 */
[----:B------:R-:W2:Y:S04]  /*1bf0*/  LDL R249, [R1+0x18] ;  /* 0x0000180001f97983 */ /* 0x000ea80000100800 */
[----:B------:R-:W4:Y:S01]  /*1c00*/  LDL R251, [R1+0x1c] ;  /* 0x00001c0001fb7983 */ /* 0x000f220000100800 */
[----:B------:R-:W-:-:S02]  /*1c10*/  IMAD.MOV.U32 R6, RZ, RZ, 0x70 ;  /* 0x00000070ff067424 */ /* 0x000fc400078e00ff */
[----:B------:R-:W-:Y:S01]  /*1c20*/  IMAD.MOV.U32 R0, RZ, RZ, c[0x0][0x2b8] ;  /* 0x0000ae00ff007624 */ /* 0x000fe200078e00ff */
[----:B------:R-:W5:Y:S01]  /*1c30*/  LDL R114, [R1+0x4c] ;  /* 0x00004c0001727983 */ /* 0x000f620000100800 */
[----:B-1-3--:R-:W-:Y:S02]  /*1c40*/  IMAD.MOV.U32 R5, RZ, RZ, c[0x0][0x2ac] ;  /* 0x0000ab00ff057624 */ /* 0x00afe400078e00ff */
[----:B------:R-:W-:Y:S01]  /*1c50*/  IMAD R173, R245, R6, -0x70 ;  /* 0xffffff90f5ad7424 */ /* 0x000fe200078e0206 */
[----:B------:R-:W-:Y:S01]  /*1c60*/  ISETP.NE.AND P3, PT, R0, 0x1, PT ;  /* 0x000000010000780c */ /* 0x000fe20003f65270 */
[----:B------:R-:W-:Y:S02]  /*1c70*/  IMAD R5, R5, c[0x0][0x1d0], RZ ;  /* 0x0000740005057a24 */ /* 0x000fe400078e02ff */
[----:B------:R-:W-:Y:S01]  /*1c80*/  IMAD.MOV.U32 R244, RZ, RZ, RZ ;  /* 0x000000fffff47224 */ /* 0x000fe200078e00ff */
[----:B------:R-:W-:Y:S01]  /*1c90*/  BAR.SYNC.DEFER_BLOCKING 0x0 ;  /* 0x0000000000007b1d */ /* 0x000fe20000010000 */
[----:B--2---:R-:W-:-:S05]  /*1ca0*/  IMAD.IADD R2, R249, 0x1, R173 ;  /* 0x00000001f9027824 */ /* 0x004fca00078e02ad */
[C---:B------:R-:W-:Y:S01]  /*1cb0*/  ISETP.GE.AND P1, PT, R2.reuse, R5, PT ;  /* 0x000000050200720c */ /* 0x040fe20003f26270 */
[----:B----4-:R-:W-:-:S03]  /*1cc0*/  IMAD.IADD R2, R2, 0x1, R251 ;  /* 0x0000000102027824 */ /* 0x010fc600078e02fb */
[----:B------:R-:W-:Y:S01]  /*1cd0*/  ISETP.GT.OR P1, PT, R249, 0x6f, P1 ;  /* 0x0000006ff900780c */ /* 0x000fe20000f24670 */
[----:B------:R-:W-:-:S04]  /*1ce0*/  @P3 IMAD.HI.U32 R3, R2, c[0x0][0x2bc], RZ ;  /* 0x0000af0002033a27 */ /* 0x000fc800078e00ff */
[----:B------:R-:W-:Y:S01]  /*1cf0*/  IMAD.MOV.U32 R0, RZ, RZ, R2 ;  /* 0x000000ffff007224 */ /* 0x000fe200078e0002 */
[----:B------:R-:W-:-:S07]  /*1d00*/  @P3 SHF.R.U32.HI R0, RZ, c[0x0][0x2c0], R3 ;  /* 0x0000b000ff003a19 */ /* 0x000fce0000011603 */
[----:B------:R-:W-:-:S04]  /*1d10*/  @!P1 IADD3 R3, P0, R0, R10, RZ ;  /* 0x0000000a00039210 */ /* 0x000fc80007f1e0ff */
[----:B------:R-:W-:Y:S02]  /*1d20*/  @!P1 LEA.HI.X.SX32 R5, R0, R248, 0x1, P0 ;  /* 0x000000f800059211 */ /* 0x000fe400000f0eff */
[----:B------:R-:W-:-:S04]  /*1d30*/  @!P1 LEA R4, P0, R3, c[0x0][0x2a0], 0x2 ;  /* 0x0000a80003049a11 */ /* 0x000fc800078010ff */
[----:B------:R-:W-:-:S05]  /*1d40*/  @!P1 LEA.HI.X R5, R3, c[0x0][0x2a4], R5, 0x2, P0 ;  /* 0x0000a90003059a11 */ /* 0x000fca00000f1405 */
[----:B------:R1:W2:Y:S01]  /*1d50*/  @!P1 LDG.E R244, [R4.64] ;  /* 0x0000000604f49981 */ /* 0x0002a2000c1e1900 */
[----:B------:R-:W-:-:S05]  /*1d60*/  IADD3 R0, -R0, RZ, RZ ;  /* 0x000000ff00007210 */ /* 0x000fca0007ffe1ff */
[----:B------:R-:W-:Y:S01]  /*1d70*/  IMAD R250, R0, c[0x0][0x2b8], R2 ;  /* 0x0000ae0000fa7a24 */ /* 0x000fe200078e0202 */
[----:B------:R-:W3:Y:S04]  /*1d80*/  S2R R9, SR_TID.X ;  /* 0x0000000000097919 */ /* 0x000ee80000002100 */
[----:B------:R-:W-:Y:S01]  /*1d90*/  SHF.R.S32.HI R56, RZ, 0x1f, R250 ;  /* 0x0000001fff387819 */ /* 0x000fe200000114fa */
[----:B------:R-:W-:-:S04]  /*1da0*/  IMAD.WIDE.U32 R2, R250, c[0x0][0x1e0], RZ ;  /* 0x00007800fa027a25 */ /* 0x000fc800078e00ff */
[----:B------:R-:W-:-:S04]  /*1db0*/  IMAD R0, R56, c[0x0][0x1e0], RZ ;  /* 0x0000780038007a24 */ /* 0x000fc800078e02ff */
[----:B------:R-:W-:-:S04]  /*1dc0*/  IMAD R0, R250, c[0x0][0x1e4], R0 ;  /* 0x00007900fa007a24 */ /* 0x000fc800078e0200 */
[----:B------:R-:W-:Y:S02]  /*1dd0*/  IMAD.IADD R3, R3, 0x1, R0 ;  /* 0x0000000103037824 */ /* 0x000fe400078e0200 */
[----:B------:R-:W-:Y:S02]  /*1de0*/  IMAD R0, R58, c[0x0][0x1e8], RZ ;  /* 0x00007a003a007a24 */ /* 0x000fe400078e02ff */
[----:B-----5:R-:W-:-:S04]  /*1df0*/  IMAD.WIDE.U32 R246, R114, c[0x0][0x1e8], RZ ;  /* 0x00007a0072f67a25 */ /* 0x020fc800078e00ff */
[----:B------:R-:W-:-:S04]  /*1e00*/  IMAD R0, R114, c[0x0][0x1ec], R0 ;  /* 0x00007b0072007a24 */ /* 0x000fc800078e0200 */
[----:B------:R-:W-:Y:S01]  /*1e10*/  IMAD.IADD R175, R247, 0x1, R0 ;  /* 0x00000001f7af7824 */ /* 0x000fe200078e0200 */
[----:B---3--:R-:W-:Y:S01]  /*1e20*/  SHF.R.S32.HI R7, RZ, 0x1f, R9 ;  /* 0x0000001fff077819 */ /* 0x008fe20000011409 */
[----:B------:R-:W-:Y:S02]  /*1e30*/  IMAD.MOV.U32 R172, RZ, RZ, c[0x0][0x2ac] ;  /* 0x0000ab00ffac7624 */ /* 0x000fe400078e00ff */
[----:B-1----:R-:W-:Y:S01]  /*1e40*/  IMAD R5, R245, -0x70, R6 ;  /* 0xffffff90f5057824 */ /* 0x002fe200078e0206 */
[----:B------:R-:W-:-:S03]  /*1e50*/  LEA.HI R7, R7, R9, RZ, 0x3 ;  /* 0x0000000907077211 */ /* 0x000fc600078f18ff */
[----:B------:R-:W-:Y:S01]  /*1e60*/  IMAD R172, R172, c[0x0][0x1d0], R5 ;  /* 0x00007400acac7a24 */ /* 0x000fe200078e0205 */
[----:B------:R-:W-:Y:S02]  /*1e70*/  SHF.R.S32.HI R7, RZ, 0x3, R7 ;  /* 0x00000003ff077819 */ /* 0x000fe40000011407 */
[----:B------:R-:W-:Y:S01]  /*1e80*/  ISETP.GE.AND P5, PT, R242, c[0x0][0x1d4], PT ;  /* 0x00007500f2007a0c */ /* 0x000fe20003fa6270 */
[----:B------:R-:W-:Y:S01]  /*1e90*/  IMAD.WIDE.U32 R112, R114, c[0x0][0x210], RZ ;  /* 0x0000840072707a25 */ /* 0x000fe200078e00ff */
[----:B--2---:R-:W-:-:S03]  /*1ea0*/  SHF.R.S32.HI R57, RZ, 0x1f, R244 ;  /* 0x0000001fff397819 */ /* 0x004fc600000114f4 */
[----:B------:R-:W-:-:S04]  /*1eb0*/  IMAD.WIDE.U32 R2, R244, c[0x0][0x1f0], R2 ;  /* 0x00007c00f4027a25 */ /* 0x000fc800078e0002 */
[----:B------:R-:W-:Y:S01]  /*1ec0*/  IMAD R4, R57, c[0x0][0x1f0], RZ ;  /* 0x00007c0039047a24 */ /* 0x000fe200078e02ff */
[----:B------:R-:W-:-:S03]  /*1ed0*/  IADD3 R2, P0, R2, R246, RZ ;  /* 0x000000f602027210 */ /* 0x000fc60007f1e0ff */
[----:B------:R-:W-:-:S05]  /*1ee0*/  IMAD R0, R244, c[0x0][0x1f4], R4 ;  /* 0x00007d00f4007a24 */ /* 0x000fca00078e0204 */
[----:B------:R-:W-:Y:S02]  /*1ef0*/  IADD3.X R3, R175, R3, R0, P0, !PT ;  /* 0x00000003af037210 */ /* 0x000fe400007fe400 */
[----:B------:R-:W-:-:S04]  /*1f00*/  LEA R0, P0, R2, c[0x0][0x1c8], 0x1 ;  /* 0x0000720002007a11 */ /* 0x000fc800078008ff */
[----:B------:R-:W-:Y:S01]  /*1f10*/  LEA.HI.X R3, R2, c[0x0][0x1cc], R3, 0x1, P0 ;  /* 0x0000730002037a11 */ /* 0x000fe200000f0c03 */
[----:B------:R-:W1:Y:S01]  /*1f20*/  SHFL.IDX PT, R4, R0, RZ, 0x181f ;  /* 0x00181fff00047589 */ /* 0x000e6200000e0000 */
[----:B------:R-:W-:-:S03]  /*1f30*/  IMAD.IADD R2, R172, 0x1, -R7 ;  /* 0x00000001ac027824 */ /* 0x000fc600078e0a07 */
[----:B------:R-:W2:Y:S02]  /*1f40*/  SHFL.IDX PT, R5, R3, RZ, 0x181f ;  /* 0x00181fff03057589 */ /* 0x000ea400000e0000 */
[C---:B------:R-:W-:Y:S02]  /*1f50*/  ISETP.GE.AND P0, PT, R2.reuse, 0x1, PT ;  /* 0x000000010200780c */ /* 0x040fe40003f06270 */
[----:B------:R-:W3:Y:S04]  /*1f60*/  SHFL.IDX PT, R8, R0, 0x1, 0x181f ;  /* 0x00381f0000087f89 */ /* 0x000ee800000e0000 */
[----:B------:R-:W4:Y:S04]  /*1f70*/  SHFL.IDX PT, R7, R3, 0x1, 0x181f ;  /* 0x00381f0003077f89 */ /* 0x000f2800000e0000 */
[----:B------:R-:W5:Y:S01]  /*1f80*/  SHFL.IDX PT, R6, R0, 0x2, 0x181f ;  /* 0x00581f0000067f89 */ /* 0x000f6200000e0000 */
[----:B------:R-:W-:-:S03]  /*1f90*/  ISETP.GE.AND P6, PT, R2, 0x11, PT ;  /* 0x000000110200780c */ /* 0x000fc60003fc6270 */
[----:B------:R-:W5:Y:S01]  /*1fa0*/  SHFL.IDX PT, R14, R3, 0x2, 0x181f ;  /* 0x00581f00030e7f89 */ /* 0x000f6200000e0000 */
[----:B------:R-:W-:-:S03]  /*1fb0*/  ISETP.GE.AND P2, PT, R2, 0x21, PT ;  /* 0x000000210200780c */ /* 0x000fc60003f46270 */
[----:B------:R-:W5:Y:S01]  /*1fc0*/  SHFL.IDX PT, R15, R0, 0x3, 0x181f ;  /* 0x00781f00000f7f89 */ /* 0x000f6200000e0000 */
[----:B-1----:R-:W-:-:S03]  /*1fd0*/  @P0 LEA R4, P1, R242, R4, 0x1 ;  /* 0x00000004f2040211 */ /* 0x002fc600078208ff */
[----:B------:R-:W1:Y:S01]  /*1fe0*/  SHFL.IDX PT, R16, R3, 0x3, 0x181f ;  /* 0x00781f0003107f89 */ /* 0x000e6200000e0000 */
[----:B--2---:R-:W-:-:S03]  /*1ff0*/  @P0 LEA.HI.X R5, R242, R5, R188, 0x1, P1 ;  /* 0x00000005f2050211 */ /* 0x004fc600008f0cbc */
[----:B------:R-:W2:Y:S01]  /*2000*/  SHFL.IDX PT, R11, R0, 0x4, 0x181f ;  /* 0x00981f00000b7f89 */ /* 0x000ea200000e0000 */
[----:B---3--:R-:W-:-:S03]  /*2010*/  @P6 LEA R8, P1, R242, R8, 0x1 ;  /* 0x00000008f2086211 */ /* 0x008fc600078208ff */
[----:B------:R3:W-:Y:S01]  /*2020*/  @P0 LDGSTS.E.BYPASS.LTC128B.128 [R243+0x3900], [R4.64], !P5 ;  /* 0x0390000004f30fae */ /* 0x0007e2000e901d46 */
[----:B------:R-:W-:Y:S02]  /*2030*/  ISETP.GE.AND P0, PT, R2, 0x31, PT ;  /* 0x000000310200780c */ /* 0x000fe40003f06270 */
[C---:B----4-:R-:W-:Y:S01]  /*2040*/  @P6 LEA.HI.X R9, R242.reuse, R7, R188, 0x1, P1 ;  /* 0x00000007f2096211 */ /* 0x050fe200008f0cbc */
[----:B------:R-:W4:Y:S01]  /*2050*/  SHFL.IDX PT, R13, R3, 0x4, 0x181f ;  /* 0x00981f00030d7f89 */ /* 0x000f2200000e0000 */
[----:B-----5:R-:W-:-:S03]  /*2060*/  @P2 LEA R6, P1, R242, R6, 0x1 ;  /* 0x00000006f2062211 */ /* 0x020fc600078208ff */
[----:B------:R-:W5:Y:S01]  /*2070*/  SHFL.IDX PT, R12, R0, 0x5, 0x181f ;  /* 0x00b81f00000c7f89 */ /* 0x000f6200000e0000 */
[----:B------:R-:W-:-:S03]  /*2080*/  @P2 LEA.HI.X R7, R242, R14, R188, 0x1, P1 ;  /* 0x0000000ef2072211 */ /* 0x000fc600008f0cbc */
[----:B------:R-:W2:Y:S04]  /*2090*/  SHFL.IDX PT, R10, R3, 0x5, 0x181f ;  /* 0x00b81f00030a7f89 */ /* 0x000ea800000e0000 */
[----:B------:R2:W-:Y:S01]  /*20a0*/  @P6 LDGSTS.E.BYPASS.LTC128B.128 [R243+0x4100], [R8.64], !P5 ;  /* 0x0410000008f36fae */ /* 0x0005e2000e901d46 */
[----:B------:R-:W-:-:S03]  /*20b0*/  ISETP.GE.AND P6, PT, R2, 0x41, PT ;  /* 0x000000410200780c */ /* 0x000fc60003fc6270 */
[----:B------:R-:W4:Y:S04]  /*20c0*/  SHFL.IDX PT, R0, R0, 0x6, 0x181f ;  /* 0x00d81f0000007f89 */ /* 0x000f2800000e0000 */
[----:B------:R-:W5:Y:S01]  /*20d0*/  SHFL.IDX PT, R3, R3, 0x6, 0x181f ;  /* 0x00d81f0003037f89 */ /* 0x000f6200000e0000 */
[----:B---3--:R-:W-:-:S03]  /*20e0*/  @P0 LEA R4, P1, R242, R15, 0x1 ;  /* 0x0000000ff2040211 */ /* 0x008fc600078208ff */
[----:B------:R5:W-:Y:S01]  /*20f0*/  @P2 LDGSTS.E.BYPASS.LTC128B.128 [R243+0x4900], [R6.64], !P5 ;  /* 0x0490000006f32fae */ /* 0x000be2000e901d46 */
[----:B------:R-:W-:Y:S02]  /*2100*/  ISETP.GE.AND P2, PT, R2, 0x51, PT ;  /* 0x000000510200780c */ /* 0x000fe40003f46270 */
[----:B-1----:R-:W-:Y:S02]  /*2110*/  @P0 LEA.HI.X R5, R242, R16, R188, 0x1, P1 ;  /* 0x00000010f2050211 */ /* 0x002fe400008f0cbc */
[----:B------:R-:W-:-:S03]  /*2120*/  ISETP.GE.AND P1, PT, R2, 0x61, PT ;  /* 0x000000610200780c */ /* 0x000fc60003f26270 */
[----:B------:R1:W-:Y:S01]  /*2130*/  @P0 LDGSTS.E.BYPASS.LTC128B.128 [R243+0x5100], [R4.64], !P5 ;  /* 0x0510000004f30fae */ /* 0x0003e2000e901d46 */
[----:B--2---:R-:W-:-:S04]  /*2140*/  @P6 LEA R8, P0, R242, R11, 0x1 ;  /* 0x0000000bf2086211 */ /* 0x004fc800078008ff */
[----:B----4-:R-:W-:-:S05]  /*2150*/  @P6 LEA.HI.X R9, R242, R13, R188, 0x1, P0 ;  /* 0x0000000df2096211 */ /* 0x010fca00000f0cbc */
[----:B------:R2:W-:Y:S01]  /*2160*/  @P6 LDGSTS.E.BYPASS.LTC128B.128 [R243+0x5900], [R8.64], !P5 ;  /* 0x0590000008f36fae */ /* 0x0005e2000e901d46 */
[----:B-----5:R-:W-:-:S04]  /*2170*/  @P2 LEA R6, P0, R242, R12, 0x1 ;  /* 0x0000000cf2062211 */ /* 0x020fc800078008ff */
[C---:B------:R-:W-:Y:S02]  /*2180*/  @P2 LEA.HI.X R7, R242.reuse, R10, R188, 0x1, P0 ;  /* 0x0000000af2072211 */ /* 0x040fe400000f0cbc */
[----:B-1----:R-:W-:-:S03]  /*2190*/  @P1 LEA R4, P0, R242, R0, 0x1 ;  /* 0x00000000f2041211 */ /* 0x002fc600078008ff */
[----:B------:R1:W-:Y:S01]  /*21a0*/  @P2 LDGSTS.E.BYPASS.LTC128B.128 [R243+0x6100], [R6.64], !P5 ;  /* 0x0610000006f32fae */ /* 0x0003e2000e901d46 */
[----:B------:R-:W-:-:S05]  /*21b0*/  @P1 LEA.HI.X R5, R242, R3, R188, 0x1, P0 ;  /* 0x00000003f2051211 */ /* 0x000fca00000f0cbc */
[----:B------:R1:W-:Y:S04]  /*21c0*/  @P1 LDGSTS.E.BYPASS.LTC128B.128 [R243+0x6900], [R4.64], !P5 ;  /* 0x0690000004f31fae */ /* 0x0003e8000e901d46 */
[----:B------:R-:W0:Y:S01]  /*21d0*/  LDGDEPBAR ;  /* 0x00000000000079af */ /* 0x000e220000000000 */
[----:B------:R-:W-:-:S04]  /*21e0*/  DEPBAR.LE SB0, 0x1 ;  /* 0x000080400000791a */ /* 0x000fc80000000000 */
[----:B------:R-:W-:-:S04]  /*21f0*/  DEPBAR.LE SB0, 0x0 ;  /* 0x000080000000791a */ /* 0x000fc80000000000 */
[----:B------:R-:W-:Y:S06]  /*2200*/  BAR.SYNC.DEFER_BLOCKING 0x0 ;  /* 0x0000000000007b1d */ /* 0x000fec0000010000 */
[----:B------:R-:W-:Y:S04]  /*2210*/  LDSM.16.M88.4 R36, [R224] ;  /* 0x00000000e024783b */ /* 0x000fe80000000200 */
[----:B--2---:R-:W2:Y:S04]  /*2220*/  LDSM.16.M88.4 R8, [R231] ;  /* 0x00000000e708783b */ /* 0x004ea80000000200 */
[----:B-1----:R-:W1:Y:S04]  /*2230*/  LDSM.16.M88.4 R4, [R231+0x2000] ;  /* 0x00200000e704783b */ /* 0x002e680000000200 */
[----:B------:R-:W3:Y:S04]  /*2240*/  LDSM.16.M88.4 R32, [R224+0x800] ;  /* 0x00080000e020783b */ /* 0x000ee80000000200 */
[----:B------:R-:W4:Y:S04]  /*2250*/  LDSM.16.M88.4 R28, [R224+0x1000] ;  /* 0x00100000e01c783b */ /* 0x000f280000000200 */
[----:B------:R-:W5:Y:S04]  /*2260*/  LDSM.16.M88.4 R24, [R224+0x1800] ;  /* 0x00180000e018783b */ /* 0x000f680000000200 */
[----:B------:R-:W3:Y:S04]  /*2270*/  LDSM.16.M88.4 R20, [R224+0x2000] ;  /* 0x00200000e014783b */ /* 0x000ee80000000200 */
[----:B------:R-:W3:Y:S04]  /*2280*/  LDSM.16.M88.4 R16, [R224+0x2800] ;  /* 0x00280000e010783b */ /* 0x000ee80000000200 */
[----:B------:R-:W3:Y:S01]  /*2290*/  LDSM.16.M88.4 R12, [R224+0x3000] ;  /* 0x00300000e00c783b */ /* 0x000ee20000000200 */
[----:B------:R-:W-:-:S02]  /*22a0*/  IMAD R0, R56, c[0x0][0x208], RZ ;  /* 0x0000820038007a24 */ /* 0x000fc400078e02ff */
[----:B------:R-:W-:Y:S01]  /*22b0*/  IMAD R3, R57, c[0x0][0x218], RZ ;  /* 0x0000860039037a24 */ /* 0x000fe200078e02ff */
[----:B------:R-:W-:Y:S04]  /*22c0*/  LDSM.16.M88.4 R108, [R240] ;  /* 0x00000000f06c783b */ /* 0x000fe80000000200 */
[----:B------:R-:W-:Y:S01]  /*22d0*/  LDSM.16.M88.4 R76, [R235] ;  /* 0x00000000eb4c783b */ /* 0x000fe20000000200 */
[----:B--2---:R-:W-:Y:S01]  /*22e0*/  HMMA.16816.F32 R92, R8, R38, RZ ;  /* 0x00000026085c723c */ /* 0x004fe200000018ff */
[----:B------:R-:W-:Y:S02]  /*22f0*/  IMAD R0, R250, c[0x0][0x20c], R0 ;  /* 0x00008300fa007a24 */ /* 0x000fe400078e0200 */
[----:B------:R-:W-:Y:S04]  /*2300*/  LDSM.16.M88.4 R100, [R238] ;  /* 0x00000000ee64783b */ /* 0x000fe80000000200 */
[----:B------:R-:W-:Y:S01]  /*2310*/  LDSM.16.M88.4 R80, [R241] ;  /* 0x00000000f150783b */ /* 0x000fe20000000200 */
[C---:B-1----:R-:W-:Y:S03]  /*2320*/  HMMA.16816.F32 R48, R4.reuse, R36, RZ ;  /* 0x000000240430723c */ /* 0x042fe600000018ff */
[----:B------:R-:W-:Y:S04]  /*2330*/  LDSM.16.M88.4 R104, [R239] ;  /* 0x00000000ef68783b */ /* 0x000fe80000000200 */
[----:B------:R-:W-:Y:S01]  /*2340*/  LDSM.16.M88.4 R96, [R237] ;  /* 0x00000000ed60783b */ /* 0x000fe20000000200 */
[----:B------:R-:W-:Y:S08]  /*2350*/  HMMA.16816.F32 R72, R4, R38, RZ ;  /* 0x000000260448723c */ /* 0x000ff000000018ff */
[----:B------:R-:W-:Y:S01]  /*2360*/  HMMA.16816.F32 R144, R8, R36, RZ ;  /* 0x000000240890723c */ /* 0x000fe200000018ff */
[----:B------:R-:W-:-:S02]  /*2370*/  IMAD.MOV.U32 R39, RZ, RZ, R92 ;  /* 0x000000ffff277224 */ /* 0x000fc400078e005c */
[----:B------:R-:W-:-:S04]  /*2380*/  IMAD.MOV.U32 R38, RZ, RZ, R93 ;  /* 0x000000ffff267224 */ /* 0x000fc800078e005d */
[----:B------:R-:W-:Y:S01]  /*2390*/  MOV R37, R94 ;  /* 0x0000005e00257202 */ /* 0x000fe20000000f00 */
[----:B------:R-:W-:Y:S01]  /*23a0*/  IMAD.MOV.U32 R36, RZ, RZ, R95 ;  /* 0x000000ffff247224 */ /* 0x000fe200078e005f */
[C---:B---3--:R-:W-:Y:S08]  /*23b0*/  HMMA.16816.F32 R140, R8.reuse, R32, RZ ;  /* 0x00000020088c723c */ /* 0x048ff000000018ff */
[C---:B------:R-:W-:Y:S08]  /*23c0*/  HMMA.16816.F32 R92, R8.reuse, R34, RZ ;  /* 0x00000022085c723c */ /* 0x040ff000000018ff */
[C---:B----4-:R-:W-:Y:S08]  /*23d0*/  HMMA.16816.F32 R160, R8.reuse, R28, RZ ;  /* 0x0000001c08a0723c */ /* 0x050ff000000018ff */
[C---:B------:R-:W-:Y:S08]  /*23e0*/  HMMA.16816.F32 R120, R8.reuse, R30, RZ ;  /* 0x0000001e0878723c */ /* 0x040ff000000018ff */
[C---:B-----5:R-:W-:Y:S08]  /*23f0*/  HMMA.16816.F32 R184, R8.reuse, R24, RZ ;  /* 0x0000001808b8723c */ /* 0x060ff000000018ff */
[C---:B------:R-:W-:Y:S08]  /*2400*/  HMMA.16816.F32 R220, R8.reuse, R26, RZ ;  /* 0x0000001a08dc723c */ /* 0x040ff000000018ff */
[C---:B------:R-:W-:Y:S08]  /*2410*/  HMMA.16816.F32 R156, R8.reuse, R20, RZ ;  /* 0x00000014089c723c */ /* 0x040ff000000018ff */
[C---:B------:R-:W-:Y:S08]  /*2420*/  HMMA.16816.F32 R216, R8.reuse, R22, RZ ;  /* 0x0000001608d8723c */ /* 0x040ff000000018ff */
[C---:B------:R-:W-:Y:S08]  /*2430*/  HMMA.16816.F32 R152, R8.reuse, R16, RZ ;  /* 0x000000100898723c */ /* 0x040ff000000018ff */
[C---:B------:R-:W-:Y:S08]  /*2440*/  HMMA.16816.F32 R212, R8.reuse, R18, RZ ;  /* 0x0000001208d4723c */ /* 0x040ff000000018ff */
[C---:B------:R-:W-:Y:S08]  /*2450*/  HMMA.16816.F32 R148, R8.reuse, R12, RZ ;  /* 0x0000000c0894723c */ /* 0x040ff000000018ff */
[----:B------:R-:W-:Y:S07]  /*2460*/  HMMA.16816.F32 R208, R8, R14, RZ ;  /* 0x0000000e08d0723c */ /* 0x000fee00000018ff */
[----:B------:R-:W-:-:S04]  /*2470*/  IMAD.WIDE.U32 R8, R250, c[0x0][0x208], RZ ;  /* 0x00008200fa087a25 */ /* 0x000fc800078e00ff */
[----:B------:R-:W-:Y:S02]  /*2480*/  IMAD.IADD R9, R9, 0x1, R0 ;  /* 0x0000000109097824 */ /* 0x000fe400078e0200 */
[----:B------:R-:W-:Y:S02]  /*2490*/  IMAD R0, R58, c[0x0][0x210], RZ ;  /* 0x000084003a007a24 */ /* 0x000fe400078e02ff */
[----:B------:R-:W-:-:S04]  /*24a0*/  IMAD.WIDE.U32 R8, R244, c[0x0][0x218], R8 ;  /* 0x00008600f4087a25 */ /* 0x000fc800078e0008 */
[----:B------:R-:W-:-:S04]  /*24b0*/  IMAD R0, R114, c[0x0][0x214], R0 ;  /* 0x0000850072007a24 */ /* 0x000fc800078e0200 */
[----:B------:R-:W-:Y:S02]  /*24c0*/  IMAD.IADD R10, R113, 0x1, R0 ;  /* 0x00000001710a7824 */ /* 0x000fe400078e0200 */
[----:B------:R-:W-:Y:S01]  /*24d0*/  IMAD R0, R244, c[0x0][0x21c], R3 ;  /* 0x00008700f4007a24 */ /* 0x000fe200078e0203 */
[----:B------:R-:W-:-:S04]  /*24e0*/  IADD3 R3, P0, R8, R112, RZ ;  /* 0x0000007008037210 */ /* 0x000fc80007f1e0ff */
[----:B------:R-:W-:Y:S02]  /*24f0*/  IADD3.X R8, R10, R9, R0, P0, !PT ;  /* 0x000000090a087210 */ /* 0x000fe400007fe400 */
[C---:B------:R-:W-:Y:S01]  /*2500*/  LEA R0, P0, R3.reuse, c[0x0][0x1f8], 0x1 ;  /* 0x00007e0003007a11 */ /* 0x040fe200078008ff */
[C---:B------:R-:W-:Y:S03]  /*2510*/  HMMA.16816.F32 R68, R4.reuse, R12, RZ ;  /* 0x0000000c0444723c */ /* 0x040fe600000018ff */
[----:B------:R-:W-:Y:S01]  /*2520*/  LEA.HI.X R3, R3, c[0x0][0x1fc], R8, 0x1, P0 ;  /* 0x00007f0003037a11 */ /* 0x000fe200000f0c08 */
[----:B------:R-:W1:Y:S04]  /*2530*/  SHFL.IDX PT, R13, R0, 0x1, 0x181f ;  /* 0x00381f00000d7f89 */ /* 0x000e6800000e0000 */
[C---:B------:R-:W-:Y:S01]  /*2540*/  HMMA.16816.F32 R44, R4.reuse, R32, RZ ;  /* 0x00000020042c723c */ /* 0x040fe200000018ff */
[----:B------:R-:W2:Y:S07]  /*2550*/  SHFL.IDX PT, R12, R0, RZ, 0x181f ;  /* 0x00181fff000c7589 */ /* 0x000eae00000e0000 */
[----:B------:R-:W-:Y:S01]  /*2560*/  HMMA.16816.F32 R40, R4, R28, RZ ;  /* 0x0000001c0428723c */ /* 0x000fe200000018ff */
[----:B------:R-:W-:-:S02]  /*2570*/  IMAD.MOV.U32 R33, RZ, RZ, R94 ;  /* 0x000000ffff217224 */ /* 0x000fc400078e005e */
[----:B------:R-:W-:-:S05]  /*2580*/  IMAD.MOV.U32 R32, RZ, RZ, R95 ;  /* 0x000000ffff207224 */ /* 0x000fca00078e005f */
[C---:B------:R-:W-:Y:S08]  /*2590*/  HMMA.16816.F32 R52, R4.reuse, R24, RZ ;  /* 0x000000180434723c */ /* 0x040ff000000018ff */
[C---:B------:R-:W-:Y:S08]  /*25a0*/  HMMA.16816.F32 R60, R4.reuse, R20, RZ ;  /* 0x00000014043c723c */ /* 0x040ff000000018ff */
[C---:B------:R-:W-:Y:S01]  /*25b0*/  HMMA.16816.F32 R64, R4.reuse, R16, RZ ;  /* 0x000000100440723c */ /* 0x040fe200000018ff */
[----:B------:R-:W-:Y:S07]  /*25c0*/  SHFL.IDX PT, R17, R3, RZ, 0x181f ;  /* 0x00181fff03117589 */ /* 0x000fee00000e0000 */
[C---:B------:R-:W-:Y:S08]  /*25d0*/  HMMA.16816.F32 R84, R4.reuse, R34, RZ ;  /* 0x000000220454723c */ /* 0x040ff000000018ff */
[----:B------:R-:W-:Y:S01]  /*25e0*/  HMMA.16816.F32 R88, R4, R30, RZ ;  /* 0x0000001e0458723c */ /* 0x000fe200000018ff */
[----:B------:R-:W-:-:S02]  /*25f0*/  IMAD.MOV.U32 R35, RZ, RZ, R92 ;  /* 0x000000ffff237224 */ /* 0x000fc400078e005c */
[----:B------:R-:W-:Y:S02]  /*2600*/  IMAD.MOV.U32 R34, RZ, RZ, R93 ;  /* 0x000000ffff227224 */ /* 0x000fe400078e005d */
[----:B------:R-:W-:Y:S03]  /*2610*/  LDSM.16.M88.4 R92, [R236] ;  /* 0x00000000ec5c783b */ /* 0x000fe60000000200 */
[C---:B------:R-:W-:Y:S01]  /*2620*/  HMMA.16816.F32 R116, R4.reuse, R26, RZ ;  /* 0x0000001a0474723c */ /* 0x040fe200000018ff */
[----:B------:R-:W-:Y:S07]  /*2630*/  SHFL.IDX PT, R27, R3, 0x4, 0x181f ;  /* 0x00981f00031b7f89 */ /* 0x000fee00000e0000 */
[C---:B------:R-:W-:Y:S01]  /*2640*/  HMMA.16816.F32 R124, R4.reuse, R22, RZ ;  /* 0x00000016047c723c */ /* 0x040fe200000018ff */
[----:B------:R-:W-:Y:S07]  /*2650*/  SHFL.IDX PT, R23, R3, 0x2, 0x181f ;  /* 0x00581f0003177f89 */ /* 0x000fee00000e0000 */
[C---:B------:R-:W-:Y:S01]  /*2660*/  HMMA.16816.F32 R132, R4.reuse, R18, RZ ;  /* 0x000000120484723c */ /* 0x040fe200000018ff */
[----:B------:R-:W3:Y:S04]  /*2670*/  SHFL.IDX PT, R19, R3, 0x1, 0x181f ;  /* 0x00381f0003137f89 */ /* 0x000ee800000e0000 */
[----:B------:R-:W-:Y:S03]  /*2680*/  SHFL.IDX PT, R18, R0, 0x4, 0x181f ;  /* 0x00981f0000127f89 */ /* 0x000fe600000e0000 */
[----:B------:R-:W-:Y:S01]  /*2690*/  HMMA.16816.F32 R136, R4, R14, RZ ;  /* 0x0000000e0488723c */ /* 0x000fe200000018ff */
[----:B------:R-:W-:Y:S04]  /*26a0*/  LDSM.16.M88.4 R4, [R234+0x2000] ;  /* 0x00200000ea04783b */ /* 0x000fe80000000200 */
[----:B------:R-:W4:Y:S04]  /*26b0*/  SHFL.IDX PT, R14, R0, 0x2, 0x181f ;  /* 0x00581f00000e7f89 */ /* 0x000f2800000e0000 */
[----:B------:R-:W5:Y:S04]  /*26c0*/  SHFL.IDX PT, R15, R0, 0x3, 0x181f ;  /* 0x00781f00000f7f89 */ /* 0x000f6800000e0000 */
[----:B------:R-:W5:Y:S04]  /*26d0*/  SHFL.IDX PT, R26, R0, 0x5, 0x181f ;  /* 0x00b81f00001a7f89 */ /* 0x000f6800000e0000 */
[----:B------:R-:W5:Y:S01]  /*26e0*/  SHFL.IDX PT, R21, R3, 0x3, 0x181f ;  /* 0x00781f0003157f89 */ /* 0x000f6200000e0000 */
[----:B------:R-:W-:-:S03]  /*26f0*/  IMAD.SHL.U32 R174, R242, 0x2, RZ ;  /* 0x00000002f2ae7824 */ /* 0x000fc600078e00ff */
[----:B------:R-:W5:Y:S01]  /*2700*/  SHFL.IDX PT, R28, R3, 0x5, 0x181f ;  /* 0x00b81f00031c7f89 */ /* 0x000f6200000e0000 */
[----:B------:R-:W-:Y:S02]  /*2710*/  SHF.L.U64.HI R16, R242, 0x1, R188 ;  /* 0x00000001f2107819 */ /* 0x000fe400000102bc */
[-C--:B-1----:R-:W-:Y:S01]  /*2720*/  IADD3 R24, P1, R13, R174.reuse, RZ ;  /* 0x000000ae0d187210 */ /* 0x082fe20007f3e0ff */
[----:B------:R-:W1:Y:S01]  /*2730*/  SHFL.IDX PT, R0, R0, 0x6, 0x181f ;  /* 0x00d81f0000007f89 */ /* 0x000e6200000e0000 */
[----:B--2---:R-:W-:-:S03]  /*2740*/  IADD3 R12, P2, R12, R174, RZ ;  /* 0x000000ae0c0c7210 */ /* 0x004fc60007f5e0ff */
[--C-:B---3--:R-:W-:Y:S01]  /*2750*/  IMAD.X R25, R19, 0x1, R16.reuse, P1 ;  /* 0x0000000113197824 */ /* 0x108fe200008e0610 */
[-C--:B----4-:R-:W-:Y:S01]  /*2760*/  IADD3 R22, P0, R14, R174.reuse, RZ ;  /* 0x000000ae0e167210 */ /* 0x090fe20007f1e0ff */
[----:B------:R-:W2:Y:S01]  /*2770*/  SHFL.IDX PT, R3, R3, 0x6, 0x181f ;  /* 0x00d81f0003037f89 */ /* 0x000ea200000e0000 */
[-C--:B------:R-:W-:Y:S02]  /*2780*/  IADD3 R18, P1, R18, R174.reuse, RZ ;  /* 0x000000ae12127210 */ /* 0x080fe40007f3e0ff */
[----:B------:R-:W-:Y:S01]  /*2790*/  ISETP.GE.AND P6, PT, R242, c[0x0][0x1d4], PT ;  /* 0x00007500f2007a0c */ /* 0x000fe20003fc6270 */
[--C-:B------:R-:W-:Y:S01]  /*27a0*/  IMAD.X R13, R17, 0x1, R16.reuse, P2 ;  /* 0x00000001110d7824 */ /* 0x100fe200010e0610 */
[----:B-----5:R-:W-:Y:S01]  /*27b0*/  IADD3 R20, P2, R15, R174, RZ ;  /* 0x000000ae0f147210 */ /* 0x020fe20007f5e0ff */
[----:B------:R-:W-:Y:S01]  /*27c0*/  IMAD.X R19, R27, 0x1, R16, P1 ;  /* 0x000000011b137824 */ /* 0x000fe200008e0610 */
[----:B------:R-:W-:Y:S02]  /*27d0*/  IADD3.X R23, R23, R16, RZ, P0, !PT ;  /* 0x0000001017177210 */ /* 0x000fe400007fe4ff */
[----:B------:R-:W-:-:S02]  /*27e0*/  ISETP.LT.OR P0, PT, R2, 0x1, P6 ;  /* 0x000000010200780c */ /* 0x000fc40003701670 */
[----:B------:R-:W-:Y:S01]  /*27f0*/  IADD3 R14, P1, R26, R174, RZ ;  /* 0x000000ae1a0e7210 */ /* 0x000fe20007f3e0ff */
[--C-:B------:R-:W-:Y:S01]  /*2800*/  IMAD.X R21, R21, 0x1, R16.reuse, P2 ;  /* 0x0000000115157824 */ /* 0x100fe200010e0610 */
[----:B------:R-:W-:Y:S01]  /*2810*/  ISETP.LT.OR P2, PT, R2, 0x11, P6 ;  /* 0x000000110200780c */ /* 0x000fe20003741670 */
[----:B------:R-:W-:Y:S02]  /*2820*/  STL.64 [R1+0x20], R246 ;  /* 0x000020f601007387 */ /* 0x000fe40000100a00 */
[----:B------:R-:W-:Y:S01]  /*2830*/  IMAD.X R15, R28, 0x1, R16, P1 ;  /* 0x000000011c0f7824 */ /* 0x000fe200008e0610 */
[----:B------:R-:W-:Y:S01]  /*2840*/  ISETP.LT.OR P1, PT, R2, 0x21, P6 ;  /* 0x000000210200780c */ /* 0x000fe20003721670 */
[----:B------:R-:W-:Y:S01]  /*2850*/  STL [R1+0x38], R175 ;  /* 0x000038af01007387 */ /* 0x000fe20000100800 */
[----:B------:R-:W-:Y:S01]  /*2860*/  IMAD.MOV.U32 R59, RZ, RZ, R120 ;  /* 0x000000ffff3b7224 */ /* 0x000fe200078e0078 */
[----:B------:R-:W-:Y:S01]  /*2870*/  MOV R31, R121 ;  /* 0x00000079001f7202 */ /* 0x000fe20000000f00 */
[----:B------:R-:W-:Y:S01]  /*2880*/  IMAD.MOV.U32 R30, RZ, RZ, R122 ;  /* 0x000000ffff1e7224 */ /* 0x000fe200078e007a */
[C---:B------:R-:W-:Y:S01]  /*2890*/  HMMA.16816.F32 R168, R4.reuse, R108, R40 ;  /* 0x0000006c04a8723c */ /* 0x040fe20000001828 */
[----:B------:R-:W-:Y:S01]  /*28a0*/  IMAD.MOV.U32 R29, RZ, RZ, R123 ;  /* 0x000000ffff1d7224 */ /* 0x000fe200078e007b */
[----:B------:R3:W-:Y:S04]  /*28b0*/  STL.64 [R1+0x30], R112 ;  /* 0x0000307001007387 */ /* 0x0007e80000100a00 */
[----:B------:R-:W-:Y:S02]  /*28c0*/  STL [R1+0x40], R10 ;  /* 0x0000400a01007387 */ /* 0x000fe40000100800 */
[C---:B------:R-:W-:Y:S02]  /*28d0*/  HMMA.16816.F32 R120, R4.reuse, R78, R72 ;  /* 0x0000004e0478723c */ /* 0x040fe40000001848 */
[----:B------:R-:W4:Y:S04]  /*28e0*/  LDSM.16.M88.4 R8, [R234] ;  /* 0x00000000ea08783b */ /* 0x000f280000000200 */
[----:B------:R-:W-:Y:S01]  /*28f0*/  @!PT LDS RZ, [RZ] ;  /* 0x00000000fffff984 */ /* 0x000fe20000000800 */
[----:B------:R-:W-:Y:S01]  /*2900*/  @!PT LDS RZ, [RZ] ;  /* 0x00000000fffff984 */ /* 0x000fe20000000800 */
[----:B------:R-:W-:Y:S01]  /*2910*/  @!PT LDS RZ, [RZ] ;  /* 0x00000000fffff984 */ /* 0x000fe20000000800 */
[----:B------:R5:W-:Y:S01]  /*2920*/  LDGSTS.E.BYPASS.LTC128B.128 [R243+0x100], [R12.64], !P0 ;  /* 0x001000000cf37fae */ /* 0x000be2000c101d46 */
[----:B------:R-:W-:Y:S01]  /*2930*/  IMAD.MOV.U32 R72, RZ, RZ, R35 ;  /* 0x000000ffff487224 */ /* 0x000fe200078e0023 */
[----:B------:R-:W-:Y:S01]  /*2940*/  HMMA.16816.F32 R40, R4, R102, R124 ;  /* 0x000000660428723c */ /* 0x000fe2000000187c */
[----:B------:R-:W-:Y:S01]  /*2950*/  IMAD.MOV.U32 R73, RZ, RZ, R34 ;  /* 0x000000ffff497224 */ /* 0x000fe200078e0022 */
[----:B------:R4:W-:Y:S01]  /*2960*/  LDGSTS.E.BYPASS.LTC128B.128 [R243+0x900], [R24.64], !P2 ;  /* 0x0090000018f37fae */ /* 0x0009e2000d101d46 */
[----:B------:R-:W-:-:S02]  /*2970*/  IMAD.MOV.U32 R74, RZ, RZ, R33 ;  /* 0x000000ffff4a7224 */ /* 0x000fc400078e0021 */
[----:B------:R-:W-:Y:S02]  /*2980*/  IMAD.MOV.U32 R75, RZ, RZ, R32 ;  /* 0x000000ffff4b7224 */ /* 0x000fe400078e0020 */
[----:B------:R-:W-:Y:S01]  /*2990*/  MOV R124, R39 ;  /* 0x00000027007c7202 */ /* 0x000fe20000000f00 */
[----:B------:R-:W-:Y:S01]  /*29a0*/  HMMA.16816.F32 R176, R4, R80, R44 ;  /* 0x0000005004b0723c */ /* 0x000fe2000000182c */
[----:B------:R-:W-:Y:S02]  /*29b0*/  IMAD.MOV.U32 R125, RZ, RZ, R38 ;  /* 0x000000ffff7d7224 */ /* 0x000fe400078e0026 */
[----:B------:R-:W-:Y:S02]  /*29c0*/  IMAD.MOV.U32 R126, RZ, RZ, R37 ;  /* 0x000000ffff7e7224 */ /* 0x000fe400078e0025 */
[----:B------:R-:W-:-:S03]  /*29d0*/  IMAD.MOV.U32 R127, RZ, RZ, R36 ;  /* 0x000000ffff7f7224 */ /* 0x000fc600078e0024 */
[C---:B---3--:R-:W-:Y:S01]  /*29e0*/  HMMA.16816.F32 R112, R4.reuse, R82, R84 ;  /* 0x000000520470723c */ /* 0x048fe20000001854 */
[C---:B------:R-:W-:Y:S01]  /*29f0*/  ISETP.LT.OR P2, PT, R2.reuse, 0x31, P6 ;  /* 0x000000310200780c */ /* 0x040fe20003741670 */
[----:B------:R3:W-:Y:S06]  /*2a00*/  LDGSTS.E.BYPASS.LTC128B.128 [R243+0x1100], [R22.64], !P1 ;  /* 0x0110000016f37fae */ /* 0x0007ec000c901d46 */
        /* <DEDUP_REMOVED lines=9> */
[----:B------:R-:W-:Y:S01]  /*2aa0*/  ISETP.LT.OR P1, PT, R2, 0x51, P6 ;  /* 0x000000510200780c */ /* 0x000fe20003721670 */
[----:B------:R3:W-:Y:S05]  /*2ab0*/  LDGSTS.E.BYPASS.LTC128B.128 [R243+0x1900], [R20.64], !P2 ;  /* 0x0190000014f37fae */ /* 0x0007ea000d101d46 */
[----:B-1----:R-:W-:-:S05]  /*2ac0*/  IADD3 R4, P0, R0, R174, RZ ;  /* 0x000000ae00047210 */ /* 0x002fca0007f1e0ff */
[----:B--2---:R-:W-:Y:S01]  /*2ad0*/  IMAD.X R5, R3, 0x1, R16, P0 ;  /* 0x0000000103057824 */ /* 0x004fe200000e0610 */
[C---:B------:R-:W-:Y:S02]  /*2ae0*/  ISETP.LT.OR P0, PT, R2.reuse, 0x41, P6 ;  /* 0x000000410200780c */ /* 0x040fe40003701670 */
[----:B------:R-:W-:Y:S01]  /*2af0*/  ISETP.LT.OR P6, PT, R2, 0x61, P6 ;  /* 0x000000610200780c */ /* 0x000fe200037c1670 */
[----:B------:R-:W-:-:S10]  /*2b00*/  IMAD.MOV.U32 R116, RZ, RZ, R59 ;  /* 0x000000ffff747224 */ /* 0x000fd400078e003b */
[----:B------:R1:W-:Y:S04]  /*2b10*/  LDGSTS.E.BYPASS.LTC128B.128 [R243+0x2100], [R18.64], !P0 ;  /* 0x0210000012f37fae */ /* 0x0003e8000c101d46 */
[----:B------:R5:W-:Y:S04]  /*2b20*/  LDGSTS.E.BYPASS.LTC128B.128 [R243+0x2900], [R14.64], !P1 ;  /* 0x029000000ef37fae */ /* 0x000be8000c901d46 */
[----:B------:R2:W-:Y:S04]  /*2b30*/  LDGSTS.E.BYPASS.LTC128B.128 [R243+0x3100], [R4.64], !P6 ;  /* 0x0310000004f37fae */ /* 0x0005e8000f101d46 */
[----:B------:R-:W-:Y:S04]  /*2b40*/  LDSM.16.M88.4 R52, [R230+0x3000] ;  /* 0x00300000e634783b */ /* 0x000fe80000000200 */
[----:B---3--:R-:W-:Y:S04]  /*2b50*/  LDSM.16.M88.4 R20, [R230] ;  /* 0x00000000e614783b */ /* 0x008fe80000000200 */
[----:B------:R-:W-:Y:S04]  /*2b60*/  LDSM.16.M88.4 R48, [R230+0x800] ;  /* 0x00080000e630783b */ /* 0x000fe80000000200 */
[----:B------:R-:W-:Y:S04]  /*2b70*/  LDSM.16.M88.4 R68, [R230+0x1000] ;  /* 0x00100000e644783b */ /* 0x000fe80000000200 */
[----:B------:R-:W-:Y:S04]  /*2b80*/  LDSM.16.M88.4 R64, [R230+0x1800] ;  /* 0x00180000e640783b */ /* 0x000fe80000000200 */
[----:B------:R-:W-:Y:S04]  /*2b90*/  LDSM.16.M88.4 R60, [R230+0x2000] ;  /* 0x00200000e63c783b */ /* 0x000fe80000000200 */
[----:B--2---:R-:W2:Y:S04]  /*2ba0*/  LDSM.16.M88.4 R4, [R232+0x2000] ;  /* 0x00200000e804783b */ /* 0x004ea80000000200 */
[----:B------:R-:W3:Y:S04]  /*2bb0*/  LDSM.16.M88.4 R56, [R230+0x2800] ;  /* 0x00280000e638783b */ /* 0x000ee80000000200 */
[----:B-----5:R-:W5:Y:S01]  /*2bc0*/  LDSM.16.M88.4 R12, [R232] ;  /* 0x00000000e80c783b */ /* 0x020f620000000200 */
[----:B------:R-:W-:Y:S01]  /*2bd0*/  MOV R117, R31 ;  /* 0x0000001f00757202 */ /* 0x000fe20000000f00 */
[----:B------:R-:W-:Y:S01]  /*2be0*/  IMAD.MOV.U32 R118, RZ, RZ, R30 ;  /* 0x000000ffff767224 */ /* 0x000fe200078e001e */
[C---:B----4-:R-:W-:Y:S01]  /*2bf0*/  HMMA.16816.F32 R24, R8.reuse, R78, R124 ;  /* 0x0000004e0818723c */ /* 0x050fe2000000187c */
[----:B------:R-:W-:Y:S01]  /*2c00*/  IMAD.MOV.U32 R119, RZ, RZ, R29 ;  /* 0x000000ffff777224 */ /* 0x000fe200078e001d */
[----:B------:R-:W0:Y:S06]  /*2c10*/  LDGDEPBAR ;  /* 0x00000000000079af */ /* 0x000e2c0000000000 */
        /* <DEDUP_REMOVED lines=13> */
[----:B------:R-:W-:Y:S07]  /*2cf0*/  LDSM.16.M88.4 R8, [R233] ;  /* 0x00000000e908783b */ /* 0x000fee0000000200 */
        /* <DEDUP_REMOVED lines=8> */
[C---:B---3--:R-:W-:Y:S08]  /*2d80*/  HMMA.16816.F32 R156, R4.reuse, R56, R200 ;  /* 0x00000038049c723c */ /* 0x048ff000000018c8 */
[C---:B------:R-:W-:Y:S08]  /*2d90*/  HMMA.16816.F32 R124, R4.reuse, R70, R84 ;  /* 0x00000046047c723c */ /* 0x040ff00000001854 */
[C---:B------:R-:W-:Y:S01]  /*2da0*/  HMMA.16816.F32 R120, R4.reuse, R66, R44 ;  /* 0x000000420478723c */ /* 0x040fe2000000182c */
[----:B------:R-:W-:Y:S07]  /*2db0*/  LDSM.16.M88.4 R44, [R227] ;  /* 0x00000000e32c783b */ /* 0x000fee0000000200 */
[C---:B------:R-:W-:Y:S01]  /*2dc0*/  HMMA.16816.F32 R112, R4.reuse, R62, R40 ;  /* 0x0000003e0470723c */ /* 0x040fe20000001828 */
[----:B------:R-:W-:Y:S07]  /*2dd0*/  LDSM.16.M88.4 R40, [R227+0x800] ;  /* 0x00080000e328783b */ /* 0x000fee0000000200 */
[C---:B------:R-:W-:Y:S01]  /*2de0*/  HMMA.16816.F32 R108, R4.reuse, R58, R36 ;  /* 0x0000003a046c723c */ /* 0x040fe20000001824 */
[----:B------:R-:W-:Y:S07]  /*2df0*/  LDSM.16.M88.4 R36, [R227+0x1000] ;  /* 0x00100000e324783b */ /* 0x000fee0000000200 */
[----:B------:R-:W-:Y:S01]  /*2e00*/  HMMA.16816.F32 R104, R4, R54, R32 ;  /* 0x000000360468723c */ /* 0x000fe20000001820 */
[----:B------:R-:W-:Y:S04]  /*2e10*/  LDSM.16.M88.4 R4, [R233+0x2000] ;  /* 0x00200000e904783b */ /* 0x000fe80000000200 */
[----:B------:R-:W-:Y:S03]  /*2e20*/  LDSM.16.M88.4 R32, [R227+0x1800] ;  /* 0x00180000e320783b */ /* 0x000fe60000000200 */
[C---:B-----5:R-:W-:Y:S01]  /*2e30*/  HMMA.16816.F32 R100, R12.reuse, R20, R28 ;  /* 0x000000140c64723c */ /* 0x060fe2000000181c */
[----:B------:R-:W-:Y:S07]  /*2e40*/  LDSM.16.M88.4 R28, [R227+0x2000] ;  /* 0x00200000e31c783b */ /* 0x000fee0000000200 */
[----:B------:R-:W-:Y:S01]  /*2e50*/  HMMA.16816.F32 R96, R12, R22, R24 ;  /* 0x000000160c60723c */ /* 0x000fe20000001818 */
[----:B------:R-:W2:Y:S04]  /*2e60*/  LDSM.16.M88.4 R20, [R227+0x3000] ;  /* 0x00300000e314783b */ /* 0x000ea80000000200 */
[----:B------:R-:W3:Y:S01]  /*2e70*/  LDSM.16.M88.4 R24, [R227+0x2800] ;  /* 0x00280000e318783b */ /* 0x000ee20000000200 */
[----:B------:R-:W-:Y:S01]  /*2e80*/  ISETP.GE.AND P0, PT, R245, 0x2, PT ;  /* 0x00000002f500780c */ /* 0x000fe20003f06270 */
[----:B------:R-:W-:-:S04]  /*2e90*/  DEPBAR.LE SB0, 0x0 ;  /* 0x000080000000791a */ /* 0x000fc80000000000 */
        /* <DEDUP_REMOVED lines=12> */
[----:B------:R-:W-:Y:S01]  /*2f60*/  BSSY B0, `(.L_x_538) ;  /* 0x0000064000007945 */ /* 0x000fe20003800000 */
[----:B------:R-:W-:-:S06]  /*2f70*/  ISETP.GT.AND P2, PT, R249, 0x6f, PT ;  /* 0x0000006ff900780c */ /* 0x000fcc0003f44270 */
[C---:B--2---:R-:W-:Y:S08]  /*2f80*/  HMMA.16816.F32 R148, R4.reuse, R20, R148 ;  /* 0x000000140494723c */ /* 0x044ff00000001894 */
[----:B------:R-:W-:Y:S08]  /*2f90*/  HMMA.16816.F32 R104, R4, R22, R104 ;  /* 0x000000160468723c */ /* 0x000ff00000001868 */
        /* <DEDUP_REMOVED lines=27> */
[----:B------:R-:W-:Y:S01]  /*3150*/  @!UPT UIADD3 URZ, URZ, URZ, URZ ;  /* 0x0000003f3f3ff290 */ /* 0x000fe2000fffe03f */
[----:B------:R-:W-:Y:S11]  /*3160*/  @!P0 BRA `(.L_x_539) ;  /* 0x0000043000008947 */ /* 0x000ff60003800000 */
[----:B-1----:R-:W2:Y:S01]  /*3170*/  LDL.64 R18, [R1+0x28] ;  /* 0x0000280001127983 */ /* 0x002ea20000100a00 */
[----:B------:R-:W-:Y:S01]  /*3180*/  IADD3 R2, R249, R173, R251 ;  /* 0x000000adf9027210 */ /* 0x000fe20007ffe0fb */
[----:B------:R-:W-:-:S03]  /*3190*/  IMAD.MOV.U32 R244, RZ, RZ, RZ ;  /* 0x000000fffff47224 */ /* 0x000fc600078e00ff */
[----:B------:R-:W-:-:S05]  /*31a0*/  IADD3 R2, R2, -0x70, RZ ;  /* 0xffffff9002027810 */ /* 0x000fca0007ffe0ff */
[----:B------:R-:W-:-:S04]  /*31b0*/  @P3 IMAD.HI.U32 R3, R2, c[0x0][0x2bc], RZ ;  /* 0x0000af0002033a27 */ /* 0x000fc800078e00ff */
[----:B------:R-:W-:Y:S01]  /*31c0*/  IMAD.MOV.U32 R0, RZ, RZ, R2 ;  /* 0x000000ffff007224 */ /* 0x000fe200078e0002 */
[----:B------:R-:W-:-:S04]  /*31d0*/  @P3 SHF.R.U32.HI R0, RZ, c[0x0][0x2c0], R3 ;  /* 0x0000b000ff003a19 */ /* 0x000fc80000011603 */
[----:B--2---:R-:W-:-:S04]  /*31e0*/  @!P2 IADD3 R3, P0, R0, R18, RZ ;  /* 0x000000120003a210 */ /* 0x004fc80007f1e0ff */
[----:B------:R-:W-:Y:S02]  /*31f0*/  @!P2 LEA.HI.X.SX32 R5, R0, R248, 0x1, P0 ;  /* 0x000000f80005a211 */ /* 0x000fe400000f0eff */
        /* <DEDUP_REMOVED lines=13> */
[----:B------:R-:W-:-:S03]  /*32d0*/  IADD3 R0, P1, R246, R2, RZ ;  /* 0x00000002f6007210 */ /* 0x000fc60007f3e0ff */
[----:B------:R-:W-:Y:S01]  /*32e0*/  IMAD R2, R244, c[0x0][0x1f4], R4 ;  /* 0x00007d00f4027a24 */ /* 0x000fe200078e0204 */
[----:B------:R-:W-:-:S04]  /*32f0*/  LEA R4, P0, R0, c[0x0][0x1c8], 0x1 ;  /* 0x0000720000047a11 */ /* 0x000fc800078008ff */
[----:B------:R-:W-:-:S04]  /*3300*/  IADD3.X R2, R175, R3, R2, P1, !PT ;  /* 0x00000003af027210 */ /* 0x000fc80000ffe402 */
[----:B------:R-:W-:Y:S01]  /*3310*/  LEA.HI.X R0, R0, c[0x0][0x1cc], R2, 0x1, P0 ;  /* 0x0000730000007a11 */ /* 0x000fe200000f0c02 */
[----:B------:R-:W-:Y:S05]  /*3320*/  BRA.DIV ~URZ, `(.L_x_540) ;  /* 0x00010a227f007947 */ /* 0x000fea000b800000 */
[----:B------:R1:W2:Y:S02]  /*3330*/  SHFL.IDX PT, R7, R0, RZ, 0x181f ;  /* 0x00181fff00077589 */ /* 0x0002a400000e0000 */
.L_x_602:
[----:B------:R-:W-:Y:S05]  /*3340*/  BRA.DIV ~URZ, `(.L_x_541) ;  /* 0x00010a727f007947 */ /* 0x000fea000b800000 */
[----:B------:R-:W3:Y:S04]  /*3350*/  SHFL.IDX PT, R2, R4, RZ, 0x181f ;  /* 0x00181fff04027589 */ /* 0x000ee800000e0000 */
[----:B------:R-:W4:Y:S04]  /*3360*/  SHFL.IDX PT, R3, R4, 0x1, 0x181f ;  /* 0x00381f0004037f89 */ /* 0x000f2800000e0000 */
[----:B------:R-:W5:Y:S04]  /*3370*/  SHFL.IDX PT, R5, R4, 0x2, 0x181f ;  /* 0x00581f0004057f89 */ /* 0x000f6800000e0000 */
[----:B------:R-:W1:Y:S04]  /*3380*/  SHFL.IDX PT, R9, R0, 0x1, 0x181f ;  /* 0x00381f0000097f89 */ /* 0x000e6800000e0000 */
[----:B------:R-:W2:Y:S04]  /*3390*/  SHFL.IDX PT, R8, R4, 0x3, 0x181f ;  /* 0x00781f0004087f89 */ /* 0x000ea800000e0000 */
[----:B------:R-:W2:Y:S04]  /*33a0*/  SHFL.IDX PT, R11, R0, 0x2, 0x181f ;  /* 0x00581f00000b7f89 */ /* 0x000ea800000e0000 */
[----:B------:R-:W-:Y:S01]  /*33b0*/  SHFL.IDX PT, R12, R4, 0x4, 0x181f ;  /* 0x00981f00040c7f89 */ /* 0x000fe200000e0000 */
[----:B---3--:R-:W-:-:S03]  /*33c0*/  IADD3 R6, P0, R2, R174, RZ ;  /* 0x000000ae02067210 */ /* 0x008fc60007f1e0ff */
[----:B------:R-:W-:Y:S01]  /*33d0*/  SHFL.IDX PT, R13, R4, 0x5, 0x181f ;  /* 0x00b81f00040d7f89 */ /* 0x000fe200000e0000 */
[-C--:B----4-:R-:W-:Y:S01]  /*33e0*/  IADD3 R2, P1, R3, R174.reuse, RZ ;  /* 0x000000ae03027210 */ /* 0x090fe20007f3e0ff */
[----:B--2---:R-:W-:Y:S02]  /*33f0*/  IMAD.X R7, R7, 0x1, R16, P0 ;  /* 0x0000000107077824 */ /* 0x004fe400000e0610 */
[----:B------:R-:W2:Y:S01]  /*3400*/  SHFL.IDX PT, R17, R0, 0x3, 0x181f ;  /* 0x00781f0000117f89 */ /* 0x000ea200000e0000 */
[----:B-----5:R-:W-:-:S03]  /*3410*/  IADD3 R10, P0, R5, R174, RZ ;  /* 0x000000ae050a7210 */ /* 0x020fc60007f1e0ff */
[----:B------:R-:W3:Y:S01]  /*3420*/  SHFL.IDX PT, R15, R0, 0x4, 0x181f ;  /* 0x00981f00000f7f89 */ /* 0x000ee200000e0000 */
[----:B-1----:R-:W-:-:S03]  /*3430*/  IMAD.X R3, R9, 0x1, R16, P1 ;  /* 0x0000000109037824 */ /* 0x002fc600008e0610 */
[----:B------:R-:W1:Y:S01]  /*3440*/  SHFL.IDX PT, R14, R0, 0x5, 0x181f ;  /* 0x00b81f00000e7f89 */ /* 0x000e6200000e0000 */
[----:B------:R-:W-:-:S03]  /*3450*/  IADD3 R8, P6, R8, R174, RZ ;  /* 0x000000ae08087210 */ /* 0x000fc60007fde0ff */
[----:B------:R4:W-:Y:S01]  /*3460*/  LDGSTS.E.BYPASS.LTC128B.128 [R243+0x3900], [R6.64], !P5 ;  /* 0x0390000006f37fae */ /* 0x0009e2000e901d46 */
[----:B------:R-:W-:-:S03]  /*3470*/  IMAD.X R11, R11, 0x1, R16, P0 ;  /* 0x000000010b0b7824 */ /* 0x000fc600000e0610 */
[----:B------:R5:W-:Y:S04]  /*3480*/  LDGSTS.E.BYPASS.LTC128B.128 [R243+0x4100], [R2.64], !P5 ;  /* 0x0410000002f37fae */ /* 0x000be8000e901d46 */
[----:B------:R1:W-:Y:S01]  /*3490*/  LDGSTS.E.BYPASS.LTC128B.128 [R243+0x4900], [R10.64], !P5 ;  /* 0x049000000af37fae */ /* 0x0003e2000e901d46 */
[----:B--2---:R-:W-:-:S03]  /*34a0*/  IMAD.X R9, R17, 0x1, R16, P6 ;  /* 0x0000000111097824 */ /* 0x004fc600030e0610 */
[----:B------:R-:W2:Y:S04]  /*34b0*/  SHFL.IDX PT, R4, R4, 0x6, 0x181f ;  /* 0x00d81f0004047f89 */ /* 0x000ea800000e0000 */
[----:B------:R2:W-:Y:S04]  /*34c0*/  LDGSTS.E.BYPASS.LTC128B.128 [R243+0x5100], [R8.64], !P5 ;  /* 0x0510000008f37fae */ /* 0x0005e8000e901d46 */
[----:B------:R-:W2:Y:S01]  /*34d0*/  SHFL.IDX PT, R0, R0, 0x6, 0x181f ;  /* 0x00d81f0000007f89 */ /* 0x000ea200000e0000 */
[-C--:B----4-:R-:W-:Y:S02]  /*34e0*/  IADD3 R6, P1, R12, R174.reuse, RZ ;  /* 0x000000ae0c067210 */ /* 0x090fe40007f3e0ff */
[----:B-----5:R-:W-:-:S03]  /*34f0*/  IADD3 R2, P0, R13, R174, RZ ;  /* 0x000000ae0d027210 */ /* 0x020fc60007f1e0ff */
[--C-:B---3--:R-:W-:Y:S02]  /*3500*/  IMAD.X R7, R15, 0x1, R16.reuse, P1 ;  /* 0x000000010f077824 */ /* 0x108fe400008e0610 */
[----:B-1----:R-:W-:-:S03]  /*3510*/  IMAD.X R3, R14, 0x1, R16, P0 ;  /* 0x000000010e037824 */ /* 0x002fc600000e0610 */
[----:B------:R1:W-:Y:S04]  /*3520*/  LDGSTS.E.BYPASS.LTC128B.128 [R243+0x5900], [R6.64], !P5 ;  /* 0x0590000006f37fae */ /* 0x0003e8000e901d46 */
[----:B------:R1:W-:Y:S02]  /*3530*/  LDGSTS.E.BYPASS.LTC128B.128 [R243+0x6100], [R2.64], !P5 ;  /* 0x0610000002f37fae */ /* 0x0003e4000e901d46 */
.L_x_603:
[----:B-12---:R-:W-:-:S04]  /*3540*/  IADD3 R2, P0, R4, R174, RZ ;  /* 0x000000ae04027210 */ /* 0x006fc80007f1e0ff */
[----:B------:R-:W-:-:S05]  /*3550*/  IADD3.X R3, R0, R16, RZ, P0, !PT ;  /* 0x0000001000037210 */ /* 0x000fca00007fe4ff */
[----:B------:R-:W-:Y:S01]  /*3560*/  @!PT LDS RZ, [RZ] ;  /* 0x00000000fffff984 */ /* 0x000fe20000000800 */
[----:B------:R-:W-:Y:S01]  /*3570*/  @!PT LDS RZ, [RZ] ;  /* 0x00000000fffff984 */ /* 0x000fe20000000800 */
[----:B------:R-:W-:Y:S01]  /*3580*/  @!PT LDS RZ, [RZ] ;  /* 0x00000000fffff984 */ /* 0x000fe20000000800 */
[----:B------:R1:W-:Y:S04]  /*3590*/  LDGSTS.E.BYPASS.LTC128B.128 [R243+0x6900], [R2.64], !P5 ;  /* 0x0690000002f37fae */ /* 0x0003e8000e901d46 */
.L_x_539:
[----:B-1----:R-:W-:Y:S05]  /*35a0*/  BSYNC B0 ;  /* 0x0000000000007941 */ /* 0x002fea0003800000 */
.L_x_538:
[----:B------:R-:W2:Y:S04]  /*35b0*/  LDL R2, [R1+0x44] ;  /* 0x0000440001027983 */ /* 0x000ea80000100800 */
[----:B------:R-:W2:Y:S04]  /*35c0*/  LDL R0, [R1+0x54] ;  /* 0x0000540001007983 */ /* 0x000ea80000100800 */
[----:B------:R-:W3:Y:S04]  /*35d0*/  LDL R3, [R1+0x50] ;  /* 0x0000500001037983 */ /* 0x000ee80000100800 */
[----:B------:R-:W0:Y:S01]  /*35e0*/  LDGDEPBAR ;  /* 0x00000000000079af */ /* 0x000e220000000000 */
[----:B--2---:R-:W-:-:S04]  /*35f0*/  IMAD.IADD R0, R0, 0x1, R2 ;  /* 0x0000000100007824 */ /* 0x004fc800078e0202 */
[----:B------:R-:W-:Y:S01]  /*3600*/  @P4 IMAD.HI.U32 R2, R0, c[0x0][0x2c8], RZ ;  /* 0x0000b20000024a27 */ /* 0x000fe200078e00ff */
[----:B------:R-:W-:Y:S02]  /*3610*/  MOV R4, R0 ;  /* 0x0000000000047202 */ /* 0x000fe40000000f00 */
[----:B---3--:R-:W-:Y:S01]  /*3620*/  IADD3 R0, -R3, 0x1, R172 ;  /* 0x0000000103007810 */ /* 0x008fe20007ffe1ac */
[----:B------:R-:W-:Y:S01]  /*3630*/  IMAD.IADD R6, R172, 0x1, -R3 ;  /* 0x00000001ac067824 */ /* 0x000fe200078e0a03 */
[----:B------:R-:W-:Y:S02]  /*3640*/  @P4 SHF.R.U32.HI R4, RZ, c[0x0][0x2cc], R2 ;  /* 0x0000b300ff044a19 */ /* 0x000fe40000011602 */
[----:B------:R-:W-:Y:S01]  /*3650*/  IADD3 R5, R0, -c[0x0][0x168], RZ ;  /* 0x80005a0000057a10 */ /* 0x000fe20007ffe0ff */
[----:B------:R-:W-:Y:S05]  /*3660*/  BRA.DIV ~URZ, `(.L_x_542) ;  /* 0x00010e227f007947 */ /* 0x000fea000b800000 */
[----:B------:R1:W2:Y:S02]  /*3670*/  SHFL.IDX PT, R0, R4, RZ, 0x1c1f ;  /* 0x001c1fff04007589 */ /* 0x0002a400000e0000 */
.L_x_604:
[----:B--2---:R-:W-:-:S05]  /*3680*/  IMAD.IADD R0, R5, 0x1, R0 ;  /* 0x0000000105007824 */ /* 0x004fca00078e0200 */
[----:B------:R-:W-:-:S04]  /*3690*/  IMNMX R0, R6, R0, PT ;  /* 0x0000000006007217 */ /* 0x000fc80003800200 */
[C---:B------:R-:W-:Y:S02]  /*36a0*/  ISETP.GT.AND P0, PT, R0.reuse, RZ, PT ;  /* 0x000000ff0000720c */ /* 0x040fe40003f04270 */
[----:B------:R-:W-:Y:S02]  /*36b0*/  ISETP.GT.AND P6, PT, R0, 0x1, PT ;  /* 0x000000010000780c */ /* 0x000fe40003fc4270 */
[----:B------:R-:W-:Y:S02]  /*36c0*/  FSEL R9, R100, -INF , P0 ;  /* 0xff80000064097808 */ /* 0x000fe40000000000 */
[C---:B------:R-:W-:Y:S02]  /*36d0*/  ISETP.GT.AND P1, PT, R0.reuse, 0x8, PT ;  /* 0x000000080000780c */ /* 0x040fe40003f24270 */
[----:B------:R-:W-:Y:S02]  /*36e0*/  ISETP.GT.AND P0, PT, R0, 0x9, PT ;  /* 0x000000090000780c */ /* 0x000fe40003f04270 */
[----:B------:R-:W-:-:S02]  /*36f0*/  FSEL R10, R101, -INF , P6 ;  /* 0xff800000650a7808 */ /* 0x000fc40003000000 */
[----:B------:R-:W-:Y:S02]  /*3700*/  FSEL R18, R96, -INF , P1 ;  /* 0xff80000060127808 */ /* 0x000fe40000800000 */
[----:B------:R-:W-:Y:S02]  /*3710*/  FSEL R24, R97, -INF , P0 ;  /* 0xff80000061187808 */ /* 0x000fe40000000000 */
[C---:B------:R-:W-:Y:S02]  /*3720*/  ISETP.GT.AND P6, PT, R0.reuse, 0x10, PT ;  /* 0x000000100000780c */ /* 0x040fe40003fc4270 */
        /* <DEDUP_REMOVED lines=46> */
[----:B------:R-:W-:Y:S01]  /*3a10*/  FSEL R196, R21, -INF , P0 ;  /* 0xff80000015c47808 */ /* 0x000fe20000000000 */
[----:B------:R-:W-:Y:S05]  /*3a20*/  BRA.DIV ~URZ, `(.L_x_543) ;  /* 0x00010ad27f007947 */ /* 0x000fea000b800000 */
[----:B------:R-:W2:Y:S04]  /*3a30*/  SHFL.IDX PT, R3, R4, 0x1, 0x1c1f ;  /* 0x003c1f0004037f89 */ /* 0x000ea800000e0000 */
[----:B------:R-:W3:Y:S04]  /*3a40*/  SHFL.IDX PT, R2, R4, 0x2, 0x1c1f ;  /* 0x005c1f0004027f89 */ /* 0x000ee800000e0000 */
[----:B------:R-:W4:Y:S01]  /*3a50*/  SHFL.IDX PT, R0, R4, 0x3, 0x1c1f ;  /* 0x007c1f0004007f89 */ /* 0x000f2200000e0000 */
[----:B--2---:R-:W-:-:S02]  /*3a60*/  IMAD.IADD R3, R5, 0x1, R3 ;  /* 0x0000000105037824 */ /* 0x004fc400078e0203 */
[----:B---3--:R-:W-:-:S03]  /*3a70*/  IMAD.IADD R2, R5, 0x1, R2 ;  /* 0x0000000105027824 */ /* 0x008fc600078e0202 */
[----:B------:R-:W-:Y:S01]  /*3a80*/  IMNMX R3, R6, R3, PT ;  /* 0x0000000306037217 */ /* 0x000fe20003800200 */
[----:B----4-:R-:W-:-:S03]  /*3a90*/  IMAD.IADD R0, R5, 0x1, R0 ;  /* 0x0000000105007824 */ /* 0x010fc600078e0200 */
[C---:B------:R-:W-:Y:S02]  /*3aa0*/  ISETP.GT.AND P1, PT, R3.reuse, RZ, PT ;  /* 0x000000ff0300720c */ /* 0x040fe40003f24270 */
[C---:B------:R-:W-:Y:S02]  /*3ab0*/  ISETP.GT.AND P0, PT, R3.reuse, 0x1, PT ;  /* 0x000000010300780c */ /* 0x040fe40003f04270 */
[----:B------:R-:W-:Y:S02]  /*3ac0*/  FSEL R7, R102, -INF , P1 ;  /* 0xff80000066077808 */ /* 0x000fe40000800000 */
[----:B------:R-:W-:Y:S02]  /*3ad0*/  ISETP.GT.AND P1, PT, R3, 0x9, PT ;  /* 0x000000090300780c */ /* 0x000fe40003f24270 */
[----:B------:R-:W-:Y:S02]  /*3ae0*/  FSEL R8, R103, -INF , P0 ;  /* 0xff80000067087808 */ /* 0x000fe40000000000 */
[----:B------:R-:W-:-:S02]  /*3af0*/  ISETP.GT.AND P0, PT, R3, 0x10, PT ;  /* 0x000000100300780c */ /* 0x000fc40003f04270 */
[----:B------:R-:W-:Y:S02]  /*3b00*/  FSEL R14, R99, -INF , P1 ;  /* 0xff800000630e7808 */ /* 0x000fe40000800000 */
        /* <DEDUP_REMOVED lines=17> */
[----:B------:R-:W-:Y:S02]  /*3c20*/  ISETP.GT.AND P1, PT, R3, 0x40, PT ;  /* 0x000000400300780c */ /* 0x000fe40003f24270 */
[----:B------:R-:W-:Y:S02]  /*3c30*/  FSEL R144, R75, -INF , P0 ;  /* 0xff8000004b907808 */ /* 0x000fe40000000000 */
[C---:B------:R-:W-:Y:S02]  /*3c40*/  ISETP.GT.AND P0, PT, R3.reuse, 0x41, PT ;  /* 0x000000410300780c */ /* 0x040fe40003f04270 */
[----:B------:R-:W-:Y:S02]  /*3c50*/  FSEL R13, R98, -INF , P6 ;  /* 0xff800000620d7808 */ /* 0x000fe40003000000 */
[----:B------:R-:W-:Y:S02]  /*3c60*/  FSEL R195, R70, -INF , P1 ;  /* 0xff80000046c37808 */ /* 0x000fe40000800000 */
[----:B------:R-:W-:-:S02]  /*3c70*/  ISETP.GT.AND P6, PT, R3, 0x18, PT ;  /* 0x000000180300780c */ /* 0x000fc40003fc4270 */
[----:B------:R-:W-:Y:S02]  /*3c80*/  ISETP.GT.AND P1, PT, R3, 0x49, PT ;  /* 0x000000490300780c */ /* 0x000fe40003f24270 */
[----:B------:R-:W-:Y:S02]  /*3c90*/  FSEL R194, R71, -INF , P0 ;  /* 0xff80000047c27808 */ /* 0x000fe40000000000 */
[----:B------:R-:W-:Y:S02]  /*3ca0*/  ISETP.GT.AND P0, PT, R3, 0x50, PT ;  /* 0x000000500300780c */ /* 0x000fe40003f04270 */
[----:B------:R-:W-:Y:S02]  /*3cb0*/  FSEL R25, R90, -INF , P6 ;  /* 0xff8000005a197808 */ /* 0x000fe40003000000 */
[----:B------:R-:W-:Y:S02]  /*3cc0*/  FSEL R192, R67, -INF , P1 ;  /* 0xff80000043c07808 */ /* 0x000fe40000800000 */
[----:B------:R-:W-:-:S02]  /*3cd0*/  ISETP.GT.AND P6, PT, R3, 0x28, PT ;  /* 0x000000280300780c */ /* 0x000fc40003fc4270 */
[C---:B------:R-:W-:Y:S02]  /*3ce0*/  ISETP.GT.AND P1, PT, R3.reuse, 0x58, PT ;  /* 0x000000580300780c */ /* 0x040fe40003f24270 */
[----:B------:R-:W-:Y:S02]  /*3cf0*/  FSEL R191, R62, -INF , P0 ;  /* 0xff8000003ebf7808 */ /* 0x000fe40000000000 */
[C---:B------:R-:W-:Y:S02]  /*3d00*/  ISETP.GT.AND P0, PT, R3.reuse, 0x59, PT ;  /* 0x000000590300780c */ /* 0x040fe40003f04270 */
[----:B------:R-:W-:Y:S02]  /*3d10*/  FSEL R122, R82, -INF , P6 ;  /* 0xff800000527a7808 */ /* 0x000fe40003000000 */
[----:B------:R-:W-:Y:S02]  /*3d20*/  FSEL R189, R58, -INF , P1 ;  /* 0xff8000003abd7808 */ /* 0x000fe40000800000 */
[----:B------:R-:W-:-:S02]  /*3d30*/  ISETP.GT.AND P6, PT, R3, 0x38, PT ;  /* 0x000000380300780c */ /* 0x000fc40003fc4270 */
[----:B------:R-:W-:Y:S02]  /*3d40*/  FSEL R188, R59, -INF , P0 ;  /* 0xff8000003bbc7808 */ /* 0x000fe40000000000 */
[C---:B------:R-:W-:Y:S02]  /*3d50*/  ISETP.GT.AND P1, PT, R3.reuse, 0x61, PT ;  /* 0x000000610300780c */ /* 0x040fe40003f24270 */
[----:B------:R-:W-:Y:S02]  /*3d60*/  IMNMX R2, R6, R2, PT ;  /* 0x0000000206027217 */ /* 0x000fe40003800200 */
[----:B------:R-:W-:Y:S02]  /*3d70*/  ISETP.GT.AND P0, PT, R3, 0x68, PT ;  /* 0x000000680300780c */ /* 0x000fe40003f04270 */
[----:B------:R-:W-:Y:S02]  /*3d80*/  FSEL R145, R74, -INF , P6 ;  /* 0xff8000004a917808 */ /* 0x000fe40003000000 */
[----:B------:R-:W-:-:S02]  /*3d90*/  FSEL R186, R51, -INF , P1 ;  /* 0xff80000033ba7808 */ /* 0x000fc40000800000 */
[----:B------:R-:W-:Y:S02]  /*3da0*/  ISETP.GT.AND P6, PT, R3, 0x48, PT ;  /* 0x000000480300780c */ /* 0x000fe40003fc4270 */
[----:B------:R-:W-:Y:S02]  /*3db0*/  ISETP.GT.AND P1, PT, R2, RZ, PT ;  /* 0x000000ff0200720c */ /* 0x000fe40003f24270 */
[----:B------:R-:W-:Y:S02]  /*3dc0*/  FSEL R185, R22, -INF , P0 ;  /* 0xff80000016b97808 */ /* 0x000fe40000000000 */
[----:B------:R-:W-:Y:S02]  /*3dd0*/  IMNMX R0, R6, R0, PT ;  /* 0x0000000006007217 */ /* 0x000fe40003800200 */
[----:B------:R-:W-:Y:S02]  /*3de0*/  ISETP.GT.AND P0, PT, R2, 0x1, PT ;  /* 0x000000010200780c */ /* 0x000fe40003f04270 */
[----:B------:R-:W-:-:S02]  /*3df0*/  FSEL R193, R66, -INF , P6 ;  /* 0xff80000042c17808 */ /* 0x000fc40003000000 */
[----:B------:R-:W-:Y:S02]  /*3e00*/  FSEL R11, R180, -INF , P1 ;  /* 0xff800000b40b7808 */ /* 0x000fe40000800000 */
[----:B------:R-:W-:Y:S02]  /*3e10*/  ISETP.GT.AND P6, PT, R3, 0x51, PT ;  /* 0x000000510300780c */ /* 0x000fe40003fc4270 */
[C---:B------:R-:W-:Y:S02]  /*3e20*/  ISETP.GT.AND P1, PT, R0.reuse, RZ, PT ;  /* 0x000000ff0000720c */ /* 0x040fe40003f24270 */
[----:B------:R-:W-:Y:S02]  /*3e30*/  FSEL R12, R181, -INF , P0 ;  /* 0xff800000b50c7808 */ /* 0x000fe40000000000 */
[----:B------:R-:W-:Y:S02]  /*3e40*/  ISETP.GT.AND P0, PT, R0, 0x1, PT ;  /* 0x000000010000780c */ /* 0x000fe40003f04270 */
[----:B------:R-:W-:-:S02]  /*3e50*/  FSEL R190, R63, -INF , P6 ;  /* 0xff8000003fbe7808 */ /* 0x000fc40003000000 */
[----:B------:R-:W-:Y:S02]  /*3e60*/  FSEL R19, R182, -INF , P1 ;  /* 0xff800000b6137808 */ /* 0x000fe40000800000 */
[----:B------:R-:W-:Y:S02]  /*3e70*/  ISETP.GT.AND P6, PT, R3, 0x60, PT ;  /* 0x000000600300780c */ /* 0x000fe40003fc4270 */
[----:B------:R-:W-:Y:S02]  /*3e80*/  ISETP.GT.AND P1, PT, R2, 0x9, PT ;  /* 0x000000090200780c */ /* 0x000fe40003f24270 */
        /* <DEDUP_REMOVED lines=22> */
[----:B------:R-:W-:Y:S02]  /*3ff0*/  ISETP.GT.AND P1, PT, R0, 0x20, PT ;  /* 0x000000200000780c */ /* 0x000fe40003f24270 */
[----:B------:R-:W-:Y:S02]  /*4000*/  FSEL R114, R169, -INF , P0 ;  /* 0xff800000a9727808 */ /* 0x000fe40000000000 */
[----:B------:R-:W-:Y:S02]  /*4010*/  ISETP.GT.AND P6, PT, R2, 0x8, PT ;  /* 0x000000080200780c */ /* 0x000fe40003fc4270 */
[----:B------:R-:W-:Y:S02]  /*4020*/  ISETP.GT.AND P0, PT, R0, 0x21, PT ;  /* 0x000000210000780c */ /* 0x000fe40003f04270 */
[----:B------:R-:W-:-:S02]  /*4030*/  FSEL R69, R170, -INF , P1 ;  /* 0xff800000aa457808 */ /* 0x000fc40000800000 */
[----:B------:R-:W-:Y:S02]  /*4040*/  FSEL R16, R140, -INF , P6 ;  /* 0xff8000008c107808 */ /* 0x000fe40003000000 */
[C---:B------:R-:W-:Y:S02]  /*4050*/  ISETP.GT.AND P1, PT, R2.reuse, 0x29, PT ;  /* 0x000000290200780c */ /* 0x040fe40003f24270 */
[----:B------:R-:W-:Y:S02]  /*4060*/  FSEL R70, R171, -INF , P0 ;  /* 0xff800000ab467808 */ /* 0x000fe40000000000 */
[----:B------:R-:W-:Y:S02]  /*4070*/  ISETP.GT.AND P6, PT, R2, 0x10, PT ;  /* 0x000000100200780c */ /* 0x000fe40003fc4270 */
[----:B------:R-:W-:Y:S02]  /*4080*/  ISETP.GT.AND P0, PT, R0, 0x28, PT ;  /* 0x000000280000780c */ /* 0x000fe40003f04270 */
[----:B------:R-:W-:-:S02]  /*4090*/  FSEL R120, R133, -INF , P1 ;  /* 0xff80000085787808 */ /* 0x000fc40000800000 */
[----:B------:R-:W-:Y:S02]  /*40a0*/  FSEL R22, R176, -INF , P6 ;  /* 0xff800000b0167808 */ /* 0x000fe40003000000 */
[----:B------:R-:W-:Y:S02]  /*40b0*/  ISETP.GT.AND P1, PT, R0, 0x29, PT ;  /* 0x000000290000780c */ /* 0x000fe40003f24270 */
[----:B------:R-:W-:Y:S02]  /*40c0*/  FSEL R71, R134, -INF , P0 ;  /* 0xff80000086477808 */ /* 0x000fe40000000000 */
[C---:B------:R-:W-:Y:S02]  /*40d0*/  ISETP.GT.AND P6, PT, R2.reuse, 0x18, PT ;  /* 0x000000180200780c */ /* 0x040fe40003fc4270 */
[----:B------:R-:W-:Y:S02]  /*40e0*/  ISETP.GT.AND P0, PT, R2, 0x31, PT ;  /* 0x000000310200780c */ /* 0x000fe40003f04270 */
[----:B------:R-:W-:-:S02]  /*40f0*/  FSEL R112, R135, -INF , P1 ;  /* 0xff80000087707808 */ /* 0x000fc40000800000 */
        /* <DEDUP_REMOVED lines=50> */
[----:B------:R-:W-:Y:S02]  /*4420*/  ISETP.GT.AND P6, PT, R2, 0x60, PT ;  /* 0x000000600200780c */ /* 0x000fe40003fc4270 */
[C---:B------:R-:W-:Y:S02]  /*4430*/  ISETP.GT.AND P1, PT, R0.reuse, 0x58, PT ;  /* 0x000000580000780c */ /* 0x040fe40003f24270 */
[----:B------:R-:W-:Y:S02]  /*4440*/  ISETP.GT.AND P0, PT, R0, 0x59, PT ;  /* 0x000000590000780c */ /* 0x000fe40003f04270 */
[----:B------:R-:W-:-:S02]  /*4450*/  FMNMX.FTZ R3, R9, R10, !PT ;  /* 0x0000000a09037209 */ /* 0x000fc40007810000 */
[----:B------:R-:W-:Y:S02]  /*4460*/  FSEL R172, R148, -INF , P6 ;  /* 0xff80000094ac7808 */ /* 0x000fe40003000000 */
[----:B------:R-:W-:Y:S02]  /*4470*/  FSEL R157, R110, -INF , P1 ;  /* 0xff8000006e9d7808 */ /* 0x000fe40000800000 */
[----:B------:R-:W-:Y:S02]  /*4480*/  FSEL R149, R111, -INF , P0 ;  /* 0xff8000006f957808 */ /* 0x000fe40000000000 */
[C---:B------:R-:W-:Y:S02]  /*4490*/  ISETP.GT.AND P6, PT, R2.reuse, 0x68, PT ;  /* 0x000000680200780c */ /* 0x040fe40003fc4270 */
[----:B------:R-:W-:Y:S02]  /*44a0*/  ISETP.GT.AND P1, PT, R2, 0x69, PT ;  /* 0x000000690200780c */ /* 0x000fe40003f24270 */
[----:B------:R-:W-:-:S02]  /*44b0*/  ISETP.GT.AND P0, PT, R0, 0x60, PT ;  /* 0x000000600000780c */ /* 0x000fc40003f04270 */
[----:B------:R-:W-:Y:S02]  /*44c0*/  FMNMX.FTZ R2, R18, R3, !PT ;  /* 0x0000000312027209 */ /* 0x000fe40007810000 */
[----:B------:R-:W-:Y:S02]  /*44d0*/  FMNMX.FTZ R3, R7, R8, !PT ;  /* 0x0000000807037209 */ /* 0x000fe40007810000 */
[----:B------:R-:W-:Y:S02]  /*44e0*/  FSEL R168, R104, -INF , P6 ;  /* 0xff80000068a87808 */ /* 0x000fe40003000000 */
[----:B------:R-:W-:Y:S02]  /*44f0*/  FSEL R156, R105, -INF , P1 ;  /* 0xff800000699c7808 */ /* 0x000fe40000800000 */
[----:B------:R-:W-:Y:S02]  /*4500*/  FSEL R150, R150, -INF , P0 ;  /* 0xff80000096967808 */ /* 0x000fe40000000000 */
[----:B-1----:R-:W-:-:S02]  /*4510*/  FMNMX.FTZ R4, R11, R12, !PT ;  /* 0x0000000c0b047209 */ /* 0x002fc40007810000 */
        /* <DEDUP_REMOVED lines=95> */
[----:B------:R-:W-:-:S02]  /*4b10*/  FSEL R151, R151, -INF , P6 ;  /* 0xff80000097977808 */ /* 0x000fc40003000000 */
        /* <DEDUP_REMOVED lines=8> */
[----:B------:R-:W-:Y:S02]  /*4ba0*/  FMNMX.FTZ R117, R156, R2, !PT ;  /* 0x000000029c757209 */ /* 0x000fe40007810000 */
[----:B------:R-:W-:Y:S02]  /*4bb0*/  FMNMX.FTZ R0, R196, R0, !PT ;  /* 0x00000000c4007209 */ /* 0x000fe40007810000 */
[----:B------:R-:W-:Y:S01]  /*4bc0*/  FMNMX.FTZ R118, R184, R118, !PT ;  /* 0x00000076b8767209 */ /* 0x000fe20007810000 */
[----:B------:R-:W1:Y:S01]  /*4bd0*/  SHFL.BFLY PT, R5, R117, 0x2, 0x1f ;  /* 0x0c401f0075057f89 */ /* 0x000e6200000e0000 */
[----:B------:R-:W-:-:S02]  /*4be0*/  FSEL R148, R107, -INF , P0 ;  /* 0xff8000006b947808 */ /* 0x000fc40000000000 */
[----:B------:R-:W-:Y:S01]  /*4bf0*/  FMNMX.FTZ R2, R159, R3, !PT ;  /* 0x000000039f027209 */ /* 0x000fe20007810000 */
[----:B------:R-:W2:Y:S03]  /*4c00*/  SHFL.BFLY PT, R4, R0, 0x2, 0x1f ;  /* 0x0c401f0000047f89 */ /* 0x000ea600000e0000 */
[----:B------:R-:W-:Y:S01]  /*4c10*/  FMNMX.FTZ R2, R148, R2, !PT ;  /* 0x0000000294027209 */ /* 0x000fe20007810000 */
[----:B------:R-:W3:Y:S04]  /*4c20*/  SHFL.BFLY PT, R3, R118, 0x2, 0x1f ;  /* 0x0c401f0076037f89 */ /* 0x000ee800000e0000 */
[----:B------:R-:W4:Y:S01]  /*4c30*/  SHFL.BFLY PT, R6, R2, 0x2, 0x1f ;  /* 0x0c401f0002067f89 */ /* 0x000f2200000e0000 */
[----:B-1----:R-:W-:-:S02]  /*4c40*/  FMNMX.FTZ R117, R117, R5, !PT ;  /* 0x0000000575757209 */ /* 0x002fc40007810000 */
[----:B--2---:R-:W-:-:S03]  /*4c50*/  FMNMX.FTZ R0, R4, R0, !PT ;  /* 0x0000000004007209 */ /* 0x004fc60007810000 */
[----:B------:R-:W1:Y:S01]  /*4c60*/  SHFL.BFLY PT, R4, R117, 0x1, 0x1f ;  /* 0x0c201f0075047f89 */ /* 0x000e6200000e0000 */
[----:B---3--:R-:W-:-:S03]  /*4c70*/  FMNMX.FTZ R118, R118, R3, !PT ;  /* 0x0000000376767209 */ /* 0x008fc60007810000 */
[----:B------:R-:W2:Y:S01]  /*4c80*/  SHFL.BFLY PT, R119, R0, 0x1, 0x1f ;  /* 0x0c201f0000777f89 */ /* 0x000ea200000e0000 */
[----:B----4-:R-:W-:-:S03]  /*4c90*/  FMNMX.FTZ R6, R2, R6, !PT ;  /* 0x0000000602067209 */ /* 0x010fc60007810000 */
[----:B------:R-:W3:Y:S04]  /*4ca0*/  SHFL.BFLY PT, R3, R118, 0x1, 0x1f ;  /* 0x0c201f0076037f89 */ /* 0x000ee800000e0000 */
[----:B------:R4:W4:Y:S01]  /*4cb0*/  SHFL.BFLY PT, R68, R6, 0x1, 0x1f ;  /* 0x0c201f0006447f89 */ /* 0x00092200000e0000 */
[----:B-1----:R-:W-:Y:S02]  /*4cc0*/  FMNMX.FTZ R117, R117, R4, !PT ;  /* 0x0000000475757209 */ /* 0x002fe40007810000 */
[----:B--2---:R-:W-:Y:S02]  /*4cd0*/  FMNMX.FTZ R119, R0, R119, !PT ;  /* 0x0000007700777209 */ /* 0x004fe40007810000 */
[----:B---3--:R-:W-:-:S03]  /*4ce0*/  FMNMX.FTZ R118, R118, R3, !PT ;  /* 0x0000000376767209 */ /* 0x008fc60007810000 */
.L_x_605:
[C---:B------:R-:W-:Y:S01]  /*4cf0*/  FMUL.FTZ R4, R119.reuse, c[0x0][0x2d0] ;  /* 0x0000b40077047a20 */ /* 0x040fe20000410000 */
[----:B------:R-:W-:Y:S01]  /*4d00*/  FSETP.NEU.FTZ.AND P0, PT, R119, -INF , PT ;  /* 0xff8000007700780b */ /* 0x000fe20003f1d000 */
[----:B------:R-:W-:Y:S01]  /*4d10*/  FMUL.FTZ R3, R118, c[0x0][0x2d0] ;  /* 0x0000b40076037a20 */ /* 0x000fe20000410000 */
[----:B------:R-:W-:Y:S01]  /*4d20*/  STL [R1+0x90], R230 ;  /* 0x000090e601007387 */ /* 0x000fe20000100800 */
[----:B----4-:R-:W-:Y:S01]  /*4d30*/  FMNMX.FTZ R68, R68, R6, !PT ;  /* 0x0000000644447209 */ /* 0x010fe20007810000 */
[----:B------:R-:W-:Y:S01]  /*4d40*/  WARPSYNC 0xffffffff ;  /* 0xffffffff00007948 */ /* 0x000fe20003800000 */
[----:B------:R-:W-:Y:S01]  /*4d50*/  FSEL R4, R4, RZ, P0 ;  /* 0x000000ff04047208 */ /* 0x000fe20000000000 */
[----:B------:R1:W-:Y:S01]  /*4d60*/  STL [R1+0x8c], R227 ;  /* 0x00008ce301007387 */ /* 0x0003e20000100800 */
[----:B------:R-:W-:-:S03]  /*4d70*/  FSETP.NEU.FTZ.AND P0, PT, R118, -INF , PT ;  /* 0xff8000007600780b */ /* 0x000fc60003f1d000 */
[--C-:B------:R-:W-:Y:S01]  /*4d80*/  FFMA.FTZ R0, R9, c[0x0][0x2d0], -R4.reuse ;  /* 0x0000b40009007a23 */ /* 0x100fe20000010804 */
[----:B------:R-:W-:Y:S01]  /*4d90*/  FSEL R3, R3, RZ, P0 ;  /* 0x000000ff03037208 */ /* 0x000fe20000000000 */
[----:B------:R-:W-:Y:S01]  /*4da0*/  FFMA.FTZ R2, R33, c[0x0][0x2d0], -R4 ;  /* 0x0000b40021027a23 */ /* 0x000fe20000010804 */
[----:B------:R-:W-:Y:S01]  /*4db0*/  FSETP.NEU.FTZ.AND P0, PT, R117, -INF , PT ;  /* 0xff8000007500780b */ /* 0x000fe20003f1d000 */
[----:B------:R2:W-:Y:S01]  /*4dc0*/  MUFU.EX2 R210, R0 ;  /* 0x0000000000d27308 */ /* 0x0005e20000000800 */
[----:B------:R3:W-:Y:S01]  /*4dd0*/  STL [R1+0x88], R224 ;  /* 0x000088e001007387 */ /* 0x0007e20000100800 */
[----:B------:R-:W-:-:S03]  /*4de0*/  FFMA.FTZ R5, R25, c[0x0][0x2d0], -R3 ;  /* 0x0000b40019057a23 */ /* 0x000fc60000010803 */
[----:B------:R-:W-:Y:S03]  /*4df0*/  LDSM.16.MT88.4 R44, [R225] ;  /* 0x00000000e12c783b */ /* 0x000fe60000004200 */
[----:B------:R4:W-:Y:S01]  /*4e00*/  MUFU.EX2 R223, R2 ;  /* 0x0000000200df7308 */ /* 0x0009e20000000800 */
[----:B------:R-:W1:Y:S04]  /*4e10*/  LDSM.16.MT88.4 R36, [R229] ;  /* 0x00000000e524783b */ /* 0x000e680000004200 */
[----:B------:R-:W-:Y:S01]  /*4e20*/  LDSM.16.MT88.4 R52, [R229+0x800] ;  /* 0x00080000e534783b */ /* 0x000fe20000004200 */
[----:B--2---:R-:W-:Y:S02]  /*4e30*/  FFMA.FTZ R0, R10, c[0x0][0x2d0], -R4 ;  /* 0x0000b4000a007a23 */ /* 0x004fe40000010804 */
[----:B------:R2:W-:Y:S01]  /*4e40*/  MUFU.EX2 R246, R5 ;  /* 0x0000000500f67308 */ /* 0x0005e20000000800 */
[----:B------:R-:W1:Y:S01]  /*4e50*/  LDSM.16.MT88.4 R48, [R226] ;  /* 0x00000000e230783b */ /* 0x000e620000004200 */
[----:B----4-:R-:W-:-:S06]  /*4e60*/  FMUL.FTZ R2, R117, c[0x0][0x2d0] ;  /* 0x0000b40075027a20 */ /* 0x010fcc0000410000 */
[----:B------:R4:W-:Y:S01]  /*4e70*/  MUFU.EX2 R209, R0 ;  /* 0x0000000000d17308 */ /* 0x0009e20000000800 */
[----:B------:R-:W-:Y:S02]  /*4e80*/  FSEL R2, R2, RZ, P0 ;  /* 0x000000ff02027208 */ /* 0x000fe40000000000 */
[----:B------:R-:W-:-:S03]  /*4e90*/  FSETP.NEU.FTZ.AND P0, PT, R68, -INF , PT ;  /* 0xff8000004400780b */ /* 0x000fc60003f1d000 */
[--C-:B--2---:R-:W-:Y:S02]  /*4ea0*/  FFMA.FTZ R5, R26, c[0x0][0x2d0], -R2.reuse ;  /* 0x0000b4001a057a23 */ /* 0x104fe40000010802 */
[--C-:B------:R-:W-:Y:S02]  /*4eb0*/  FFMA.FTZ R140, R140, c[0x0][0x2d0], -R2.reuse ;  /* 0x0000b4008c8c7a23 */ /* 0x100fe40000010802 */
[----:B------:R2:W-:Y:S01]  /*4ec0*/  MUFU.EX2 R221, R5 ;  /* 0x0000000500dd7308 */ /* 0x0005e20000000800 */
[----:B------:R-:W-:Y:S02]  /*4ed0*/  FFMA.FTZ R137, R137, c[0x0][0x2d0], -R2 ;  /* 0x0000b40089897a23 */ /* 0x000fe40000010802 */
[----:B----4-:R-:W-:Y:S02]  /*4ee0*/  FFMA.FTZ R0, R18, c[0x0][0x2d0], -R4 ;  /* 0x0000b40012007a23 */ /* 0x010fe40000010804 */
[----:B------:R-:W-:-:S03]  /*4ef0*/  FFMA.FTZ R156, R156, c[0x0][0x2d0], -R2 ;  /* 0x0000b4009c9c7a23 */ /* 0x000fc60000010802 */
[----:B------:R4:W-:Y:S01]  /*4f00*/  MUFU.EX2 R211, R0 ;  /* 0x0000000000d37308 */ /* 0x0009e20000000800 */
[----:B--2---:R-:W-:-:S07]  /*4f10*/  FFMA.FTZ R5, R34, c[0x0][0x2d0], -R2 ;  /* 0x0000b40022057a23 */ /* 0x004fce0000010802 */
[----:B------:R-:W2:Y:S01]  /*4f20*/  MUFU.EX2 R217, R5 ;  /* 0x0000000500d97308 */ /* 0x000ea20000000800 */
[----:B----4-:R-:W-:-:S07]  /*4f30*/  FFMA.FTZ R0, R24, c[0x0][0x2d0], -R4 ;  /* 0x0000b40018007a23 */ /* 0x010fce0000010804 */
[----:B------:R4:W-:Y:S01]  /*4f40*/  MUFU.EX2 R134, R0 ;  /* 0x0000000000867308 */ /* 0x0009e20000000800 */
[----:B--2---:R-:W-:Y:S01]  /*4f50*/  F2FP.PACK_AB R10, R217, R221 ;  /* 0x000000ddd90a723e */ /* 0x004fe200000000ff */
[----:B----4-:R-:W-:-:S06]  /*4f60*/  FFMA.FTZ R0, R28, c[0x0][0x2d0], -R4 ;  /* 0x0000b4001c007a23 */ /* 0x010fcc0000010804 */
[----:B------:R2:W-:Y:S02]  /*4f70*/  MUFU.EX2 R138, R0 ;  /* 0x00000000008a7308 */ /* 0x0005e40000000800 */
[----:B--2---:R-:W-:-:S06]  /*4f80*/  FFMA.FTZ R0, R30, c[0x0][0x2d0], -R4 ;  /* 0x0000b4001e007a23 */ /* 0x004fcc0000010804 */
[----:B------:R2:W-:Y:S02]  /*4f90*/  MUFU.EX2 R116, R0 ;  /* 0x0000000000747308 */ /* 0x0005e40000000800 */
[----:B--2---:R-:W-:-:S06]  /*4fa0*/  FFMA.FTZ R0, R35, c[0x0][0x2d0], -R4 ;  /* 0x0000b40023007a23 */ /* 0x004fcc0000010804 */
[----:B------:R2:W4:Y:S02]  /*4fb0*/  MUFU.EX2 R219, R0 ;  /* 0x0000000000db7308 */ /* 0x0005240000000800 */
[----:B--2---:R-:W-:-:S06]  /*4fc0*/  FFMA.FTZ R0, R7, c[0x0][0x2d0], -R3 ;  /* 0x0000b40007007a23 */ /* 0x004fcc0000010803 */
[----:B------:R2:W-:Y:S02]  /*4fd0*/  MUFU.EX2 R183, R0 ;  /* 0x0000000000b77308 */ /* 0x0005e40000000800 */
[----:B--2---:R-:W-:-:S06]  /*4fe0*/  FFMA.FTZ R0, R8, c[0x0][0x2d0], -R3 ;  /* 0x0000b40008007a23 */ /* 0x004fcc0000010803 */
[----:B------:R2:W-:Y:S02]  /*4ff0*/  MUFU.EX2 R182, R0 ;  /* 0x0000000000b67308 */ /* 0x0005e40000000800 */
[----:B--2---:R-:W-:-:S06]  /*5000*/  FFMA.FTZ R0, R13, c[0x0][0x2d0], -R3 ;  /* 0x0000b4000d007a23 */ /* 0x004fcc0000010803 */
[----:B------:R2:W-:Y:S02]  /*5010*/  MUFU.EX2 R208, R0 ;  /* 0x0000000000d07308 */ /* 0x0005e40000000800 */
[----:B--2---:R-:W-:Y:S01]  /*5020*/  FFMA.FTZ R0, R14, c[0x0][0x2d0], -R3 ;  /* 0x0000b4000e007a23 */ /* 0x004fe20000010803 */
[----:B----4-:R-:W-:-:S05]  /*5030*/  F2FP.PACK_AB R14, R219, R223 ;  /* 0x000000dfdb0e723e */ /* 0x010fca00000000ff */
[----:B------:R2:W-:Y:S02]  /*5040*/  MUFU.EX2 R222, R0 ;  /* 0x0000000000de7308 */ /* 0x0005e40000000800 */
[----:B--2---:R-:W-:-:S06]  /*5050*/  FFMA.FTZ R0, R15, c[0x0][0x2d0], -R3 ;  /* 0x0000b4000f007a23 */ /* 0x004fcc0000010803 */
[----:B-1----:R1:W-:Y:S02]  /*5060*/  MUFU.EX2 R227, R0 ;  /* 0x0000000000e37308 */ /* 0x0023e40000000800 */
[----:B-1----:R-:W-:-:S06]  /*5070*/  FFMA.FTZ R0, R17, c[0x0][0x2d0], -R3 ;  /* 0x0000b40011007a23 */ /* 0x002fcc0000010803 */
[----:B------:R1:W2:Y:S02]  /*5080*/  MUFU.EX2 R230, R0 ;  /* 0x0000000000e67308 */ /* 0x0002a40000000800 */
[----:B-1----:R-:W-:Y:S01]  /*5090*/  FFMA.FTZ R0, R27, c[0x0][0x2d0], -R3 ;  /* 0x0000b4001b007a23 */ /* 0x002fe20000010803 */
[----:B--2---:R-:W-:-:S05]  /*50a0*/  F2FP.PACK_AB R13, R230, R227 ;  /* 0x000000e3e60d723e */ /* 0x004fca00000000ff */
[----:B------:R1:W2:Y:S02]  /*50b0*/  MUFU.EX2 R218, R0 ;  /* 0x0000000000da7308 */ /* 0x0002a40000000800 */
[----:B-1----:R-:W-:Y:S01]  /*50c0*/  FFMA.FTZ R0, R11, c[0x0][0x2d0], -R2 ;  /* 0x0000b4000b007a23 */ /* 0x002fe20000010802 */
[----:B--2---:R-:W-:-:S05]  /*50d0*/  F2FP.PACK_AB R15, R218, R246 ;  /* 0x000000f6da0f723e */ /* 0x004fca00000000ff */
[----:B------:R1:W-:Y:S02]  /*50e0*/  MUFU.EX2 R179, R0 ;  /* 0x0000000000b37308 */ /* 0x0003e40000000800 */
[----:B-1----:R-:W-:Y:S01]  /*50f0*/  FFMA.FTZ R0, R12, c[0x0][0x2d0], -R2 ;  /* 0x0000b4000c007a23 */ /* 0x002fe20000010802 */
[----:B------:R-:W-:-:S05]  /*5100*/  F2FP.PACK_AB R12, R116, R138 ;  /* 0x0000008a740c723e */ /* 0x000fca00000000ff */
        /* <DEDUP_REMOVED lines=8> */
[----:B--2---:R-:W-:Y:S02]  /*5190*/  F2FP.PACK_AB R18, R213, R181 ;  /* 0x000000b5d512723e */ /* 0x004fe400000000ff */
[----:B------:R-:W-:-:S03]  /*51a0*/  F2FP.PACK_AB R22, R134, R211 ;  /* 0x000000d38616723e */ /* 0x000fc600000000ff */
[----:B---3--:R1:W-:Y:S02]  /*51b0*/  MUFU.EX2 R224, R0 ;  /* 0x0000000000e07308 */ /* 0x0083e40000000800 */
[----:B-1----:R-:W-:Y:S01]  /*51c0*/  FFMA.FTZ R0, R23, c[0x0][0x2d0], -R2 ;  /* 0x0000b40017007a23 */ /* 0x002fe20000010802 */
[----:B------:R-:W-:-:S05]  /*51d0*/  F2FP.PACK_AB R23, R222, R208 ;  /* 0x000000d0de17723e */ /* 0x000fca00000000ff */
[----:B------:R1:W2:Y:S02]  /*51e0*/  MUFU.EX2 R139, R0 ;  /* 0x00000000008b7308 */ /* 0x0002a40000000800 */
[----:B-1----:R-:W-:Y:S01]  /*51f0*/  FMUL.FTZ R0, R68, c[0x0][0x2d0] ;  /* 0x0000b40044007a20 */ /* 0x002fe20000410000 */
[----:B--2---:R-:W-:-:S04]  /*5200*/  F2FP.PACK_AB R8, R139, R224 ;  /* 0x000000e08b08723e */ /* 0x004fc800000000ff */
[----:B------:R-:W-:-:S05]  /*5210*/  FSEL R0, R0, RZ, P0 ;  /* 0x000000ff00007208 */ /* 0x000fca0000000000 */
[--C-:B------:R-:W-:Y:S02]  /*5220*/  FFMA.FTZ R5, R19, c[0x0][0x2d0], -R0.reuse ;  /* 0x0000b40013057a23 */ /* 0x100fe40000010800 */
[--C-:B------:R-:W-:Y:S02]  /*5230*/  FFMA.FTZ R6, R32, c[0x0][0x2d0], -R0.reuse ;  /* 0x0000b40020067a23 */ /* 0x100fe40000010800 */
[----:B------:R1:W-:Y:S01]  /*5240*/  MUFU.EX2 R178, R5 ;  /* 0x0000000500b27308 */ /* 0x0003e20000000800 */
[--C-:B------:R-:W-:Y:S02]  /*5250*/  FFMA.FTZ R136, R136, c[0x0][0x2d0], -R0.reuse ;  /* 0x0000b40088887a23 */ /* 0x100fe40000010800 */
[----:B------:R-:W-:-:S05]  /*5260*/  FFMA.FTZ R159, R159, c[0x0][0x2d0], -R0 ;  /* 0x0000b4009f9f7a23 */ /* 0x000fca0000010800 */
[----:B------:R-:W-:Y:S01]  /*5270*/  MUFU.EX2 R141, R6 ;  /* 0x00000006008d7308 */ /* 0x000fe20000000800 */
[----:B-1----:R-:W-:Y:S01]  /*5280*/  FFMA.FTZ R5, R21, c[0x0][0x2d0], -R0 ;  /* 0x0000b40015057a23 */ /* 0x002fe20000010800 */
[----:B------:R-:W-:-:S06]  /*5290*/  F2FP.PACK_AB R21, R182, R183 ;  /* 0x000000b7b615723e */ /* 0x000fcc00000000ff */
[----:B------:R1:W2:Y:S01]  /*52a0*/  MUFU.EX2 R170, R5 ;  /* 0x0000000500aa7308 */ /* 0x0002a20000000800 */
[C---:B------:R-:W-:Y:S08]  /*52b0*/  HMMA.16816.F32 R32, R20.reuse, R36, RZ ;  /* 0x000000241420723c */ /* 0x040ff000000018ff */
[----:B------:R-:W-:Y:S01]  /*52c0*/  HMMA.16816.F32 R60, R20, R44, RZ ;  /* 0x0000002c143c723c */ /* 0x000fe200000018ff */
[----:B-1----:R-:W-:Y:S01]  /*52d0*/  FFMA.FTZ R5, R29, c[0x0][0x2d0], -R0 ;  /* 0x0000b4001d057a23 */ /* 0x002fe20000010800 */
[----:B--2---:R-:W-:-:S03]  /*52e0*/  F2FP.PACK_AB R17, R170, R178 ;  /* 0x000000b2aa11723e */ /* 0x004fc600000000ff */
[----:B------:R1:W-:Y:S03]  /*52f0*/  MUFU.EX2 R212, R5 ;  /* 0x0000000500d47308 */ /* 0x0003e60000000800 */
[----:B------:R-:W-:Y:S08]  /*5300*/  HMMA.16816.F32 R72, R20, R48, RZ ;  /* 0x000000301448723c */ /* 0x000ff000000018ff */
[----:B------:R-:W-:Y:S01]  /*5310*/  HMMA.16816.F32 R88, R12, R52, R32 ;  /* 0x000000340c58723c */ /* 0x000fe20000001820 */
[----:B------:R-:W-:Y:S01]  /*5320*/  LDSM.16.MT88.4 R32, [R226+0x800] ;  /* 0x00080000e220783b */ /* 0x000fe20000004200 */
[----:B-1----:R-:W-:-:S03]  /*5330*/  FFMA.FTZ R5, R31, c[0x0][0x2d0], -R0 ;  /* 0x0000b4001f057a23 */ /* 0x002fc60000010800 */
[----:B------:R-:W1:Y:S01]  /*5340*/  LDSM.16.MT88.4 R28, [R225+0x800] ;  /* 0x00080000e11c783b */ /* 0x000e620000004200 */
[----:B------:R2:W3:Y:S02]  /*5350*/  MUFU.EX2 R133, R5 ;  /* 0x0000000500857308 */ /* 0x0004e40000000800 */
[----:B--2---:R-:W-:Y:S01]  /*5360*/  FFMA.FTZ R5, R40, c[0x0][0x2d0], -R0 ;  /* 0x0000b40028057a23 */ /* 0x004fe20000010800 */
[----:B---3--:R-:W-:-:S05]  /*5370*/  F2FP.PACK_AB R19, R133, R212 ;  /* 0x000000d48513723e */ /* 0x008fca00000000ff */
[----:B------:R2:W3:Y:S02]  /*5380*/  MUFU.EX2 R220, R5 ;  /* 0x0000000500dc7308 */ /* 0x0004e40000000800 */
[C---:B------:R-:W-:Y:S08]  /*5390*/  HMMA.16816.F32 R24, R16.reuse, R44, RZ ;  /* 0x0000002c1018723c */ /* 0x040ff000000018ff */
[----:B------:R-:W-:Y:S01]  /*53a0*/  HMMA.16816.F32 R56, R16, R36, RZ ;  /* 0x000000241038723c */ /* 0x000fe200000018ff */
[----:B--2---:R-:W-:Y:S01]  /*53b0*/  FFMA.FTZ R5, R41, c[0x0][0x2d0], -R0 ;  /* 0x0000b40029057a23 */ /* 0x004fe20000010800 */
[----:B---3--:R-:W-:-:S03]  /*53c0*/  F2FP.PACK_AB R9, R220, R141 ;  /* 0x0000008ddc09723e */ /* 0x008fc600000000ff */
[----:B------:R2:W-:Y:S03]  /*53d0*/  MUFU.EX2 R216, R5 ;  /* 0x0000000500d87308 */ /* 0x0005e60000000800 */
[----:B-1----:R-:W-:Y:S08]  /*53e0*/  HMMA.16816.F32 R76, R12, R28, R60 ;  /* 0x0000001c0c4c723c */ /* 0x002ff0000000183c */
[----:B------:R-:W-:Y:S01]  /*53f0*/  HMMA.16816.F32 R64, R16, R48, RZ ;  /* 0x000000301040723c */ /* 0x000fe200000018ff */
[----:B--2---:R-:W-:-:S07]  /*5400*/  FFMA.FTZ R5, R42, c[0x0][0x2d0], -R0 ;  /* 0x0000b4002a057a23 */ /* 0x004fce0000010800 */
[----:B------:R-:W-:Y:S01]  /*5410*/  HMMA.16816.F32 R100, R12, R32, R72 ;  /* 0x000000200c64723c */ /* 0x000fe20000001848 */
[----:B------:R-:W1:Y:S01]  /*5420*/  LDSM.16.MT88.4 R40, [R228] ;  /* 0x00000000e428783b */ /* 0x000e620000004200 */
[----:B------:R-:W2:Y:S02]  /*5430*/  MUFU.EX2 R6, R5 ;  /* 0x0000000500067308 */ /* 0x000ea40000000800 */
[----:B--2---:R-:W-:Y:S01]  /*5440*/  F2FP.PACK_AB R11, R6, R216 ;  /* 0x000000d8060b723e */ /* 0x004fe200000000ff */
[----:B------:R-:W-:Y:S01]  /*5450*/  FFMA.FTZ R5, R128, c[0x0][0x2d0], -R4 ;  /* 0x0000b40080057a23 */ /* 0x000fe20000010804 */
[----:B------:R-:W-:-:S04]  /*5460*/  MOV R128, R246 ;  /* 0x000000f600807202 */ /* 0x000fc80000000f00 */
[----:B------:R2:W-:Y:S01]  /*5470*/  MUFU.EX2 R142, R5 ;  /* 0x00000005008e7308 */ /* 0x0005e20000000800 */
[C---:B------:R-:W-:Y:S01]  /*5480*/  HMMA.16816.F32 R80, R8.reuse, R28, R24 ;  /* 0x0000001c0850723c */ /* 0x040fe20000001818 */
[----:B------:R-:W3:Y:S07]  /*5490*/  LDSM.16.MT88.4 R24, [R228+0x800] ;  /* 0x00080000e418783b */ /* 0x000eee0000004200 */
[----:B------:R-:W-:Y:S01]  /*54a0*/  HMMA.16816.F32 R84, R8, R52, R56 ;  /* 0x000000340854723c */ /* 0x000fe20000001838 */
[----:B--2---:R-:W-:Y:S01]  /*54b0*/  FFMA.FTZ R5, R127, c[0x0][0x2d0], -R4 ;  /* 0x0000b4007f057a23 */ /* 0x004fe20000010804 */
[----:B------:R-:W-:-:S06]  /*54c0*/  MOV R127, R223 ;  /* 0x000000df007f7202 */ /* 0x000fcc0000000f00 */
[-C--:B-1----:R-:W-:Y:S01]  /*54d0*/  HMMA.16816.F32 R56, R16, R40.reuse, RZ ;  /* 0x000000281038723c */ /* 0x082fe200000018ff */
[----:B------:R1:W-:Y:S07]  /*54e0*/  MUFU.EX2 R7, R5 ;  /* 0x0000000500077308 */ /* 0x0003ee0000000800 */
[----:B------:R-:W-:Y:S08]  /*54f0*/  HMMA.16816.F32 R60, R20, R40, RZ ;  /* 0x00000028143c723c */ /* 0x000ff000000018ff */
[----:B------:R-:W-:Y:S01]  /*5500*/  HMMA.16816.F32 R96, R8, R32, R64 ;  /* 0x000000200860723c */ /* 0x000fe20000001840 */
[----:B-1----:R-:W-:-:S04]  /*5510*/  FFMA.FTZ R5, R126, c[0x0][0x2d0], -R4 ;  /* 0x0000b4007e057a23 */ /* 0x002fc80000010804 */
[----:B------:R1:W2:Y:S03]  /*5520*/  MUFU.EX2 R143, R5 ;  /* 0x00000005008f7308 */ /* 0x0002a60000000800 */
[----:B---3--:R-:W-:Y:S08]  /*5530*/  HMMA.16816.F32 R104, R8, R24, R56 ;  /* 0x000000180868723c */ /* 0x008ff00000001838 */
[----:B------:R-:W-:Y:S01]  /*5540*/  HMMA.16816.F32 R56, R16, R38, RZ ;  /* 0x000000261038723c */ /* 0x000fe200000018ff */
[----:B-1----:R-:W-:-:S07]  /*5550*/  FFMA.FTZ R5, R125, c[0x0][0x2d0], -R4 ;  /* 0x0000b4007d057a23 */ /* 0x002fce0000010804 */
[----:B------:R-:W-:Y:S01]  /*5560*/  HMMA.16816.F32 R108, R12, R24, R60 ;  /* 0x000000180c6c723c */ /* 0x000fe2000000183c */
[----:B------:R1:W3:Y:S07]  /*5570*/  MUFU.EX2 R135, R5 ;  /* 0x0000000500877308 */ /* 0x0002ee0000000800 */
[----:B------:R-:W-:Y:S08]  /*5580*/  HMMA.16816.F32 R60, R16, R46, RZ ;  /* 0x0000002e103c723c */ /* 0x000ff000000018ff */
[----:B------:R-:W-:Y:S01]  /*5590*/  HMMA.16816.F32 R64, R8, R54, R56 ;  /* 0x000000360840723c */ /* 0x000fe20000001838 */
[----:B-1----:R-:W-:Y:S01]  /*55a0*/  FFMA.FTZ R5, R124, c[0x0][0x2d0], -R3 ;  /* 0x0000b4007c057a23 */ /* 0x002fe20000010803 */
[----:B--2---:R-:W-:-:S06]  /*55b0*/  MOV R124, R143 ;  /* 0x0000008f007c7202 */ /* 0x004fcc0000000f00 */
[C---:B------:R-:W-:Y:S08]  /*55c0*/  HMMA.16816.F32 R56, R16.reuse, R50, RZ ;  /* 0x000000321038723c */ /* 0x040ff000000018ff */
[----:B------:R-:W-:Y:S08]  /*55d0*/  HMMA.16816.F32 R16, R16, R42, RZ ;  /* 0x0000002a1010723c */ /* 0x000ff000000018ff */
[C---:B------:R-:W-:Y:S08]  /*55e0*/  HMMA.16816.F32 R60, R8.reuse, R30, R60 ;  /* 0x0000001e083c723c */ /* 0x040ff0000000183c */
[C---:B------:R-:W-:Y:S08]  /*55f0*/  HMMA.16816.F32 R56, R8.reuse, R34, R56 ;  /* 0x000000220838723c */ /* 0x040ff00000001838 */
[----:B------:R-:W-:Y:S01]  /*5600*/  HMMA.16816.F32 R92, R8, R26, R16 ;  /* 0x0000001a085c723c */ /* 0x000fe20000001810 */
[----:B------:R1:W-:Y:S01]  /*5610*/  MUFU.EX2 R8, R5 ;  /* 0x0000000500087308 */ /* 0x0003e20000000800 */
[----:B------:R-:W2:Y:S06]  /*5620*/  LDSM.16.MT88.4 R16, [R225+0x1000] ;  /* 0x00100000e110783b */ /* 0x000eac0000004200 */
[C---:B------:R-:W-:Y:S08]  /*5630*/  HMMA.16816.F32 R44, R20.reuse, R46, RZ ;  /* 0x0000002e142c723c */ /* 0x040ff000000018ff */
[----:B------:R-:W-:Y:S01]  /*5640*/  HMMA.16816.F32 R36, R20, R38, RZ ;  /* 0x000000261424723c */ /* 0x000fe200000018ff */
[----:B-1----:R-:W-:Y:S01]  /*5650*/  FFMA.FTZ R5, R123, c[0x0][0x2d0], -R3 ;  /* 0x0000b4007b057a23 */ /* 0x002fe20000010803 */
[----:B------:R-:W-:-:S03]  /*5660*/  MOV R123, R142 ;  /* 0x0000008e007b7202 */ /* 0x000fc60000000f00 */
[----:B------:R1:W-:Y:S03]  /*5670*/  MUFU.EX2 R143, R5 ;  /* 0x00000005008f7308 */ /* 0x0003e60000000800 */
[C---:B------:R-:W-:Y:S08]  /*5680*/  HMMA.16816.F32 R48, R20.reuse, R50, RZ ;  /* 0x000000321430723c */ /* 0x040ff000000018ff */
[----:B------:R-:W-:Y:S01]  /*5690*/  HMMA.16816.F32 R20, R20, R42, RZ ;  /* 0x0000002a1414723c */ /* 0x000fe200000018ff */
[----:B-1----:R-:W-:-:S07]  /*56a0*/  FFMA.FTZ R5, R122, c[0x0][0x2d0], -R3 ;  /* 0x0000b4007a057a23 */ /* 0x002fce0000010803 */
[C---:B------:R-:W-:Y:S01]  /*56b0*/  HMMA.16816.F32 R28, R12.reuse, R30, R44 ;  /* 0x0000001e0c1c723c */ /* 0x040fe2000000182c */
[----:B------:R1:W-:Y:S07]  /*56c0*/  MUFU.EX2 R125, R5 ;  /* 0x00000005007d7308 */ /* 0x0003ee0000000800 */
[C---:B------:R-:W-:Y:S08]  /*56d0*/  HMMA.16816.F32 R36, R12.reuse, R54, R36 ;  /* 0x000000360c24723c */ /* 0x040ff00000001824 */
[----:B------:R-:W-:Y:S01]  /*56e0*/  HMMA.16816.F32 R48, R12, R34, R48 ;  /* 0x000000220c30723c */ /* 0x000fe20000001830 */
[----:B-1----:R-:W-:-:S04]  /*56f0*/  FFMA.FTZ R5, R121, c[0x0][0x2d0], -R3 ;  /* 0x0000b40079057a23 */ /* 0x002fc80000010803 */
[----:B------:R1:W4:Y:S03]  /*5700*/  MUFU.EX2 R214, R5 ;  /* 0x0000000500d67308 */ /* 0x0003260000000800 */
[----:B------:R-:W-:Y:S07]  /*5710*/  HMMA.16816.F32 R20, R12, R26, R20 ;  /* 0x0000001a0c14723c */ /* 0x000fee0000001814 */
[----:B------:R-:W-:-:S02]  /*5720*/  F2FP.PACK_AB R12, R7, R123 ;  /* 0x0000007b070c723e */ /* 0x000fc400000000ff */
[----:B---3--:R-:W-:Y:S01]  /*5730*/  F2FP.PACK_AB R14, R135, R124 ;  /* 0x0000007c870e723e */ /* 0x008fe200000000ff */
[----:B-1----:R-:W-:Y:S01]  /*5740*/  FFMA.FTZ R5, R113, c[0x0][0x2d0], -R2 ;  /* 0x0000b40071057a23 */ /* 0x002fe20000010802 */
[----:B----4-:R-:W-:-:S03]  /*5750*/  F2FP.PACK_AB R15, R214, R125 ;  /* 0x0000007dd60f723e */ /* 0x010fc600000000ff */
[----:B------:R1:W-:Y:S02]  /*5760*/  MUFU.EX2 R9, R5 ;  /* 0x0000000500097308 */ /* 0x0003e40000000800 */
[----:B-1----:R-:W-:-:S06]  /*5770*/  FFMA.FTZ R5, R114, c[0x0][0x2d0], -R2 ;  /* 0x0000b40072057a23 */ /* 0x002fcc0000010802 */
[----:B------:R1:W-:Y:S02]  /*5780*/  MUFU.EX2 R142, R5 ;  /* 0x00000005008e7308 */ /* 0x0003e40000000800 */
[----:B-1----:R-:W-:-:S06]  /*5790*/  FFMA.FTZ R5, R115, c[0x0][0x2d0], -R2 ;  /* 0x0000b40073057a23 */ /* 0x002fcc0000010802 */
[----:B------:R1:W-:Y:S02]  /*57a0*/  MUFU.EX2 R126, R5 ;  /* 0x00000005007e7308 */ /* 0x0003e40000000800 */
[----:B-1----:R-:W-:-:S06]  /*57b0*/  FFMA.FTZ R5, R120, c[0x0][0x2d0], -R2 ;  /* 0x0000b40078057a23 */ /* 0x002fcc0000010802 */
[----:B------:R1:W3:Y:S02]  /*57c0*/  MUFU.EX2 R215, R5 ;  /* 0x0000000500d77308 */ /* 0x0002e40000000800 */
[----:B-1----:R-:W-:Y:S01]  /*57d0*/  FFMA.FTZ R5, R69, c[0x0][0x2d0], -R0 ;  /* 0x0000b40045057a23 */ /* 0x002fe20000010800 */
[----:B---3--:R-:W-:-:S05]  /*57e0*/  F2FP.PACK_AB R10, R215, R126 ;  /* 0x0000007ed70a723e */ /* 0x008fca00000000ff */
[----:B------:R1:W-:Y:S02]  /*57f0*/  MUFU.EX2 R249, R5 ;  /* 0x0000000500f97308 */ /* 0x0003e40000000800 */
[----:B-1----:R-:W-:Y:S01]  /*5800*/  FFMA.FTZ R5, R70, c[0x0][0x2d0], -R0 ;  /* 0x0000b40046057a23 */ /* 0x002fe20000010800 */
[----:B------:R-:W-:-:S05]  /*5810*/  MOV R70, R9 ;  /* 0x0000000900467202 */ /* 0x000fca0000000f00 */
[----:B------:R1:W3:Y:S02]  /*5820*/  MUFU.EX2 R69, R5 ;  /* 0x0000000500457308 */ /* 0x0002e40000000800 */
[----:B-1----:R-:W-:Y:S01]  /*5830*/  FFMA.FTZ R5, R71, c[0x0][0x2d0], -R0 ;  /* 0x0000b40047057a23 */ /* 0x002fe20000010800 */
[----:B------:R-:W-:Y:S02]  /*5840*/  MOV R71, R8 ;  /* 0x0000000800477202 */ /* 0x000fe40000000f00 */
[----:B------:R-:W-:-:S03]  /*5850*/  F2FP.PACK_AB R8, R142, R70 ;  /* 0x000000468e08723e */ /* 0x000fc600000000ff */
[----:B------:R1:W-:Y:S01]  /*5860*/  MUFU.EX2 R114, R5 ;  /* 0x0000000500727308 */ /* 0x0003e20000000800 */
[----:B------:R-:W-:Y:S02]  /*5870*/  F2FP.PACK_AB R13, R143, R71 ;  /* 0x000000478f0d723e */ /* 0x000fe400000000ff */
[----:B---3--:R-:W-:-:S05]  /*5880*/  F2FP.PACK_AB R9, R69, R249 ;  /* 0x000000f94509723e */ /* 0x008fca00000000ff */
[----:B--2---:R-:W-:Y:S01]  /*5890*/  HMMA.16816.F32 R76, R12, R16, R76 ;  /* 0x000000100c4c723c */ /* 0x004fe2000000184c */
[----:B-1----:R-:W-:-:S07]  /*58a0*/  FFMA.FTZ R5, R112, c[0x0][0x2d0], -R0 ;  /* 0x0000b40070057a23 */ /* 0x002fce0000010800 */
[----:B------:R-:W-:Y:S01]  /*58b0*/  HMMA.16816.F32 R28, R12, R18, R28 ;  /* 0x000000120c1c723c */ /* 0x000fe2000000181c */
[----:B------:R-:W1:Y:S02]  /*58c0*/  MUFU.EX2 R113, R5 ;  /* 0x0000000500717308 */ /* 0x000e640000000800 */
[----:B-1----:R-:W-:Y:S01]  /*58d0*/  F2FP.PACK_AB R11, R113, R114 ;  /* 0x00000072710b723e */ /* 0x002fe200000000ff */
[----:B------:R-:W-:Y:S01]  /*58e0*/  FFMA.FTZ R5, R155, c[0x0][0x2d0], -R4 ;  /* 0x0000b4009b057a23 */ /* 0x000fe20000010804 */
[----:B------:R-:W-:-:S04]  /*58f0*/  MOV R155, R125 ;  /* 0x0000007d009b7202 */ /* 0x000fc80000000f00 */
[----:B------:R1:W-:Y:S01]  /*5900*/  MUFU.EX2 R251, R5 ;  /* 0x0000000500fb7308 */ /* 0x0003e20000000800 */
[C---:B------:R-:W-:Y:S08]  /*5910*/  HMMA.16816.F32 R80, R8.reuse, R16, R80 ;  /* 0x000000100850723c */ /* 0x040ff00000001850 */
[----:B------:R-:W-:Y:S01]  /*5920*/  HMMA.16816.F32 R72, R8, R18, R60 ;  /* 0x000000120848723c */ /* 0x000fe2000000183c */
[----:B------:R-:W2:Y:S01]  /*5930*/  LDSM.16.MT88.4 R16, [R229+0x1000] ;  /* 0x00100000e510783b */ /* 0x000ea20000004200 */
[----:B-1----:R-:W-:Y:S01]  /*5940*/  FFMA.FTZ R5, R154, c[0x0][0x2d0], -R4 ;  /* 0x0000b4009a057a23 */ /* 0x002fe20000010804 */
[----:B------:R-:W-:-:S03]  /*5950*/  MOV R154, R126 ;  /* 0x0000007e009a7202 */ /* 0x000fc60000000f00 */
[----:B------:R1:W3:Y:S02]  /*5960*/  MUFU.EX2 R252, R5 ;  /* 0x0000000500fc7308 */ /* 0x0002e40000000800 */
[----:B-1----:R-:W-:Y:S01]  /*5970*/  FFMA.FTZ R5, R153, c[0x0][0x2d0], -R4 ;  /* 0x0000b40099057a23 */ /* 0x002fe20000010804 */
[----:B------:R-:W-:-:S05]  /*5980*/  MOV R153, R113 ;  /* 0x0000007100997202 */ /* 0x000fca0000000f00 */
[----:B------:R1:W-:Y:S01]  /*5990*/  MUFU.EX2 R115, R5 ;  /* 0x0000000500737308 */ /* 0x0003e20000000800 */
[----:B--2---:R-:W-:Y:S01]  /*59a0*/  HMMA.16816.F32 R52, R12, R16, R88 ;  /* 0x000000100c34723c */ /* 0x004fe20000001858 */
[----:B-1----:R-:W-:Y:S01]  /*59b0*/  FFMA.FTZ R5, R152, c[0x0][0x2d0], -R4 ;  /* 0x0000b40098057a23 */ /* 0x002fe20000010804 */
[----:B------:R-:W-:-:S06]  /*59c0*/  MOV R152, R133 ;  /* 0x0000008500987202 */ /* 0x000fcc0000000f00 */
[C---:B------:R-:W-:Y:S08]  /*59d0*/  HMMA.16816.F32 R44, R8.reuse, R16, R84 ;  /* 0x00000010082c723c */ /* 0x040ff00000001854 */
[-C--:B------:R-:W-:Y:S08]  /*59e0*/  HMMA.16816.F32 R40, R8, R18.reuse, R64 ;  /* 0x000000120828723c */ /* 0x080ff00000001840 */
[C---:B------:R-:W-:Y:S01]  /*59f0*/  HMMA.16816.F32 R24, R12.reuse, R18, R36 ;  /* 0x000000120c18723c */ /* 0x040fe20000001824 */
[----:B------:R-:W1:Y:S07]  /*5a00*/  LDSM.16.MT88.4 R16, [R226+0x1000] ;  /* 0x00100000e210783b */ /* 0x000e6e0000004200 */
[-C--:B-1----:R-:W-:Y:S07]  /*5a10*/  HMMA.16816.F32 R36, R12, R16.reuse, R100 ;  /* 0x000000100c24723c */ /* 0x082fee0000001864 */
[----:B------:R-:W-:Y:S01]  /*5a20*/  MOV R100, R216 ;  /* 0x000000d800647202 */ /* 0x000fe20000000f00 */
[----:B------:R-:W-:Y:S01]  /*5a30*/  HMMA.16816.F32 R64, R8, R16, R96 ;  /* 0x000000100840723c */ /* 0x000fe20000001860 */
[----:B------:R-:W-:-:S02]  /*5a40*/  MOV R102, R214 ;  /* 0x000000d600667202 */ /* 0x000fc40000000f00 */
[----:B------:R-:W-:Y:S02]  /*5a50*/  MOV R101, R215 ;  /* 0x000000d700657202 */ /* 0x000fe40000000f00 */
[----:B------:R-:W-:Y:S02]  /*5a60*/  MOV R103, R135 ;  /* 0x0000008700677202 */ /* 0x000fe40000000f00 */
[----:B------:R-:W-:Y:S01]  /*5a70*/  MOV R98, R218 ;  /* 0x000000da00627202 */ /* 0x000fe20000000f00 */
[----:B------:R-:W-:Y:S01]  /*5a80*/  HMMA.16816.F32 R60, R8, R18, R56 ;  /* 0x00000012083c723c */ /* 0x000fe20000001838 */
[----:B------:R-:W-:Y:S02]  /*5a90*/  MOV R96, R220 ;  /* 0x000000dc00607202 */ /* 0x000fe40000000f00 */
[----:B------:R-:W-:Y:S02]  /*5aa0*/  MOV R99, R217 ;  /* 0x000000d900637202 */ /* 0x000fe40000000f00 */
[----:B------:R-:W-:-:S03]  /*5ab0*/  MOV R97, R219 ;  /* 0x000000db00617202 */ /* 0x000fc60000000f00 */
[----:B------:R-:W-:Y:S01]  /*5ac0*/  HMMA.16816.F32 R48, R12, R18, R48 ;  /* 0x000000120c30723c */ /* 0x000fe20000001830 */
[----:B------:R-:W1:Y:S07]  /*5ad0*/  LDSM.16.MT88.4 R16, [R228+0x1000] ;  /* 0x00100000e410783b */ /* 0x000e6e0000004200 */
[-C--:B-1----:R-:W-:Y:S01]  /*5ae0*/  HMMA.16816.F32 R56, R8, R18.reuse, R92 ;  /* 0x000000120838723c */ /* 0x082fe2000000185c */
[----:B------:R1:W-:Y:S06]  /*5af0*/  MUFU.EX2 R94, R5 ;  /* 0x00000005005e7308 */ /* 0x0003ec0000000800 */
[----:B------:R-:W-:Y:S01]  /*5b00*/  MOV R92, R124 ;  /* 0x0000007c005c7202 */ /* 0x000fe20000000f00 */
[----:B------:R-:W-:Y:S01]  /*5b10*/  HMMA.16816.F32 R32, R12, R18, R20 ;  /* 0x000000120c20723c */ /* 0x000fe20000001814 */
[----:B------:R-:W-:-:S02]  /*5b20*/  MOV R95, R123 ;  /* 0x0000007b005f7202 */ /* 0x000fc40000000f00 */
[----:B------:R-:W-:-:S04]  /*5b30*/  MOV R93, R114 ;  /* 0x00000072005d7202 */ /* 0x000fc80000000f00 */
[----:B------:R-:W-:Y:S01]  /*5b40*/  MOV R23, R221 ;  /* 0x000000dd00177202 */ /* 0x000fe20000000f00 */
[-C--:B------:R-:W-:Y:S01]  /*5b50*/  HMMA.16816.F32 R84, R12, R16.reuse, R108 ;  /* 0x000000100c54723c */ /* 0x080fe2000000186c */
[--C-:B-1----:R-:W-:Y:S01]  /*5b60*/  FFMA.FTZ R5, R147, c[0x0][0x2d0], -R3.reuse ;  /* 0x0000b40093057a23 */ /* 0x102fe20000010803 */
[----:B------:R-:W-:Y:S01]  /*5b70*/  MOV R20, R69 ;  /* 0x0000004500147202 */ /* 0x000fe20000000f00 */
[----:B------:R-:W-:Y:S01]  /*5b80*/  FFMA.FTZ R147, R185, c[0x0][0x2d0], -R3 ;  /* 0x0000b400b9937a23 */ /* 0x000fe20000010803 */
[----:B------:R-:W-:Y:S01]  /*5b90*/  MOV R22, R128 ;  /* 0x0000008000167202 */ /* 0x000fe20000000f00 */
[----:B------:R1:W-:Y:S01]  /*5ba0*/  MUFU.EX2 R223, R5 ;  /* 0x0000000500df7308 */ /* 0x0003e20000000800 */
[----:B------:R-:W-:Y:S02]  /*5bb0*/  MOV R69, R134 ;  /* 0x0000008600457202 */ /* 0x000fe40000000f00 */
[----:B------:R-:W-:Y:S01]  /*5bc0*/  HMMA.16816.F32 R88, R8, R16, R104 ;  /* 0x000000100858723c */ /* 0x000fe20000001868 */
[----:B------:R-:W2:Y:S01]  /*5bd0*/  LDSM.16.MT88.4 R16, [R225+0x1800] ;  /* 0x00180000e110783b */ /* 0x000ea20000004200 */
[----:B---3--:R-:W-:-:S02]  /*5be0*/  F2FP.PACK_AB R12, R252, R251 ;  /* 0x000000fbfc0c723e */ /* 0x008fc400000000ff */
[----:B------:R-:W-:Y:S01]  /*5bf0*/  MOV R21, R127 ;  /* 0x0000007f00157202 */ /* 0x000fe20000000f00 */
[--C-:B-1----:R-:W-:Y:S02]  /*5c00*/  FFMA.FTZ R5, R146, c[0x0][0x2d0], -R3.reuse ;  /* 0x0000b40092057a23 */ /* 0x102fe40000010803 */
[--C-:B------:R-:W-:Y:S02]  /*5c10*/  FFMA.FTZ R146, R186, c[0x0][0x2d0], -R3.reuse ;  /* 0x0000b400ba927a23 */ /* 0x100fe40000010803 */
[----:B------:R1:W3:Y:S02]  /*5c20*/  MUFU.EX2 R246, R5 ;  /* 0x0000000500f67308 */ /* 0x0002e40000000800 */
[--C-:B-1----:R-:W-:Y:S01]  /*5c30*/  FFMA.FTZ R5, R145, c[0x0][0x2d0], -R3.reuse ;  /* 0x0000b40091057a23 */ /* 0x102fe20000010803 */
[----:B---3--:R-:W-:Y:S01]  /*5c40*/  F2FP.PACK_AB R13, R246, R223 ;  /* 0x000000dff60d723e */ /* 0x008fe200000000ff */
[----:B------:R-:W-:-:S04]  /*5c50*/  FFMA.FTZ R145, R187, c[0x0][0x2d0], -R3 ;  /* 0x0000b400bb917a23 */ /* 0x000fc80000010803 */
[----:B------:R1:W-:Y:S02]  /*5c60*/  MUFU.EX2 R247, R5 ;  /* 0x0000000500f77308 */ /* 0x0003e40000000800 */
[----:B-1----:R-:W-:Y:S02]  /*5c70*/  FFMA.FTZ R5, R144, c[0x0][0x2d0], -R3 ;  /* 0x0000b40090057a23 */ /* 0x002fe40000010803 */
[----:B------:R-:W-:-:S04]  /*5c80*/  FFMA.FTZ R144, R196, c[0x0][0x2d0], -R4 ;  /* 0x0000b400c4907a23 */ /* 0x000fc80000010804 */
[----:B------:R1:W3:Y:S02]  /*5c90*/  MUFU.EX2 R248, R5 ;  /* 0x0000000500f87308 */ /* 0x0002e40000000800 */
[----:B-1----:R-:W-:Y:S01]  /*5ca0*/  FFMA.FTZ R5, R164, c[0x0][0x2d0], -R2 ;  /* 0x0000b400a4057a23 */ /* 0x002fe20000010802 */
[----:B------:R-:W-:Y:S02]  /*5cb0*/  MOV R164, R115 ;  /* 0x0000007300a47202 */ /* 0x000fe40000000f00 */
[----:B---3--:R-:W-:-:S03]  /*5cc0*/  F2FP.PACK_AB R15, R248, R247 ;  /* 0x000000f7f80f723e */ /* 0x008fc600000000ff */
[----:B------:R1:W-:Y:S01]  /*5cd0*/  MUFU.EX2 R216, R5 ;  /* 0x0000000500d87308 */ /* 0x0003e20000000800 */
[----:B------:R-:W-:-:S07]  /*5ce0*/  F2FP.PACK_AB R14, R94, R164 ;  /* 0x000000a45e0e723e */ /* 0x000fce00000000ff */
[----:B--2---:R-:W-:Y:S01]  /*5cf0*/  HMMA.16816.F32 R76, R12, R16, R76 ;  /* 0x000000100c4c723c */ /* 0x004fe2000000184c */
[--C-:B-1----:R-:W-:Y:S01]  /*5d00*/  FFMA.FTZ R5, R165, c[0x0][0x2d0], -R2.reuse ;  /* 0x0000b400a5057a23 */ /* 0x102fe20000010802 */
[----:B------:R-:W-:Y:S01]  /*5d10*/  MOV R165, R153 ;  /* 0x0000009900a57202 */ /* 0x000fe20000000f00 */
[--C-:B------:R-:W-:Y:S02]  /*5d20*/  FFMA.FTZ R153, R172, c[0x0][0x2d0], -R2.reuse ;  /* 0x0000b400ac997a23 */ /* 0x100fe40000010802 */
[----:B------:R1:W2:Y:S02]  /*5d30*/  MUFU.EX2 R218, R5 ;  /* 0x0000000500da7308 */ /* 0x0002a40000000800 */
[----:B-1----:R-:W-:Y:S01]  /*5d40*/  FFMA.FTZ R5, R132, c[0x0][0x2d0], -R2 ;  /* 0x0000b40084057a23 */ /* 0x002fe20000010802 */
[----:B--2---:R-:W-:-:S05]  /*5d50*/  F2FP.PACK_AB R8, R218, R216 ;  /* 0x000000d8da08723e */ /* 0x004fca00000000ff */
[----:B------:R1:W-:Y:S02]  /*5d60*/  MUFU.EX2 R220, R5 ;  /* 0x0000000500dc7308 */ /* 0x0003e40000000800 */
[----:B-1----:R-:W-:-:S06]  /*5d70*/  FFMA.FTZ R5, R131, c[0x0][0x2d0], -R2 ;  /* 0x0000b40083057a23 */ /* 0x002fcc0000010802 */
[----:B------:R1:W2:Y:S02]  /*5d80*/  MUFU.EX2 R221, R5 ;  /* 0x0000000500dd7308 */ /* 0x0002a40000000800 */
[----:B-1----:R-:W-:Y:S01]  /*5d90*/  FFMA.FTZ R5, R166, c[0x0][0x2d0], -R0 ;  /* 0x0000b400a6057a23 */ /* 0x002fe20000010800 */
[----:B--2---:R-:W-:Y:S02]  /*5da0*/  F2FP.PACK_AB R10, R221, R220 ;  /* 0x000000dcdd0a723e */ /* 0x004fe400000000ff */
[----:B------:R-:W-:-:S03]  /*5db0*/  MOV R166, R154 ;  /* 0x0000009a00a67202 */ /* 0x000fc60000000f00 */
[----:B------:R1:W-:Y:S01]  /*5dc0*/  MUFU.EX2 R214, R5 ;  /* 0x0000000500d67308 */ /* 0x0003e20000000800 */
[----:B------:R-:W-:Y:S01]  /*5dd0*/  FFMA.FTZ R154, R169, c[0x0][0x2d0], -R2 ;  /* 0x0000b400a99a7a23 */ /* 0x000fe20000010802 */
[----:B------:R-:W-:Y:S02]  /*5de0*/  MOV R169, R100 ;  /* 0x0000006400a97202 */ /* 0x000fe40000000f00 */
[----:B------:R-:W-:Y:S02]  /*5df0*/  MOV R187, R166 ;  /* 0x000000a600bb7202 */ /* 0x000fe40000000f00 */
[----:B------:R-:W-:Y:S01]  /*5e00*/  MOV R166, R102 ;  /* 0x0000006600a67202 */ /* 0x000fe20000000f00 */
[----:B-1----:R-:W-:Y:S01]  /*5e10*/  FFMA.FTZ R5, R167, c[0x0][0x2d0], -R0 ;  /* 0x0000b400a7057a23 */ /* 0x002fe20000010800 */
[----:B------:R-:W-:Y:S01]  /*5e20*/  MOV R167, R155 ;  /* 0x0000009b00a77202 */ /* 0x000fe20000000f00 */
[----:B------:R-:W-:Y:S01]  /*5e30*/  FFMA.FTZ R155, R168, c[0x0][0x2d0], -R2 ;  /* 0x0000b400a89b7a23 */ /* 0x000fe20000010802 */
[----:B------:R-:W-:Y:S01]  /*5e40*/  MOV R168, R99 ;  /* 0x0000006300a87202 */ /* 0x000fe20000000f00 */
[----:B------:R1:W2:Y:S01]  /*5e50*/  MUFU.EX2 R215, R5 ;  /* 0x0000000500d77308 */ /* 0x0002a20000000800 */
[----:B------:R-:W-:-:S02]  /*5e60*/  MOV R186, R167 ;  /* 0x000000a700ba7202 */ /* 0x000fc40000000f00 */
[----:B------:R-:W-:Y:S01]  /*5e70*/  MOV R167, R103 ;  /* 0x0000006700a77202 */ /* 0x000fe20000000f00 */
[----:B-1----:R-:W-:Y:S01]  /*5e80*/  FFMA.FTZ R5, R130, c[0x0][0x2d0], -R0 ;  /* 0x0000b40082057a23 */ /* 0x002fe20000010800 */
[----:B--2---:R-:W-:-:S03]  /*5e90*/  F2FP.PACK_AB R9, R215, R214 ;  /* 0x000000d6d709723e */ /* 0x004fc600000000ff */
[----:B------:R1:W-:Y:S02]  /*5ea0*/  MUFU.EX2 R217, R5 ;  /* 0x0000000500d97308 */ /* 0x0003e40000000800 */
[----:B-1----:R-:W-:-:S06]  /*5eb0*/  FFMA.FTZ R5, R129, c[0x0][0x2d0], -R0 ;  /* 0x0000b40081057a23 */ /* 0x002fcc0000010800 */
[----:B------:R-:W1:Y:S02]  /*5ec0*/  MUFU.EX2 R219, R5 ;  /* 0x0000000500db7308 */ /* 0x000e640000000800 */
[----:B-1----:R-:W-:Y:S01]  /*5ed0*/  F2FP.PACK_AB R11, R219, R217 ;  /* 0x000000d9db0b723e */ /* 0x002fe200000000ff */
[----:B------:R-:W-:Y:S01]  /*5ee0*/  FFMA.FTZ R5, R206, c[0x0][0x2d0], -R4 ;  /* 0x0000b400ce057a23 */ /* 0x000fe20000010804 */
[----:B------:R-:W-:-:S05]  /*5ef0*/  MOV R206, R20 ;  /* 0x0000001400ce7202 */ /* 0x000fca0000000f00 */
[C---:B------:R-:W-:Y:S08]  /*5f00*/  HMMA.16816.F32 R128, R8.reuse, R18, R72 ;  /* 0x000000120880723c */ /* 0x040ff00000001848 */
[----:B------:R-:W-:Y:S07]  /*5f10*/  HMMA.16816.F32 R132, R8, R16, R80 ;  /* 0x000000100884723c */ /* 0x000fee0000001850 */
[----:B------:R-:W-:Y:S01]  /*5f20*/  MOV R83, R92 ;  /* 0x0000005c00537202 */ /* 0x000fe20000000f00 */
[----:B------:R-:W-:Y:S01]  /*5f30*/  HMMA.16816.F32 R72, R12, R18, R28 ;  /* 0x000000120c48723c */ /* 0x000fe2000000181c */
[----:B------:R-:W1:Y:S01]  /*5f40*/  LDSM.16.MT88.4 R16, [R229+0x1800] ;  /* 0x00180000e510783b */ /* 0x000e620000004200 */
[----:B------:R-:W-:-:S02]  /*5f50*/  MOV R82, R93 ;  /* 0x0000005d00527202 */ /* 0x000fc40000000f00 */
[----:B------:R-:W-:Y:S02]  /*5f60*/  MOV R81, R94 ;  /* 0x0000005e00517202 */ /* 0x000fe40000000f00 */
[----:B------:R-:W-:Y:S01]  /*5f70*/  MOV R80, R95 ;  /* 0x0000005f00507202 */ /* 0x000fe20000000f00 */
[--C-:B------:R-:W-:Y:S01]  /*5f80*/  FFMA.FTZ R29, R180, c[0x0][0x2d0], -R2.reuse ;  /* 0x0000b400b41d7a23 */ /* 0x100fe20000010802 */
[----:B------:R-:W-:Y:S01]  /*5f90*/  MOV R31, R71 ;  /* 0x00000047001f7202 */ /* 0x000fe20000000f00 */
[----:B------:R-:W-:Y:S01]  /*5fa0*/  FFMA.FTZ R28, R177, c[0x0][0x2d0], -R2 ;  /* 0x0000b400b11c7a23 */ /* 0x000fe20000010802 */
[----:B------:R-:W-:Y:S01]  /*5fb0*/  MOV R30, R70 ;  /* 0x00000046001e7202 */ /* 0x000fe20000000f00 */
[--C-:B------:R-:W-:Y:S01]  /*5fc0*/  FFMA.FTZ R71, R157, c[0x0][0x2d0], -R0.reuse ;  /* 0x0000b4009d477a23 */ /* 0x100fe20000010800 */
[----:B------:R-:W-:Y:S01]  /*5fd0*/  MOV R172, R80 ;  /* 0x0000005000ac7202 */ /* 0x000fe20000000f00 */
[--C-:B------:R-:W-:Y:S01]  /*5fe0*/  FFMA.FTZ R70, R149, c[0x0][0x2d0], -R0.reuse ;  /* 0x0000b40095467a23 */ /* 0x100fe20000010800 */
[----:B------:R-:W-:Y:S01]  /*5ff0*/  MOV R149, R22 ;  /* 0x0000001600957202 */ /* 0x000fe20000000f00 */
[----:B------:R-:W-:Y:S01]  /*6000*/  FFMA.FTZ R157, R150, c[0x0][0x2d0], -R0 ;  /* 0x0000b400969d7a23 */ /* 0x000fe20000010800 */
[----:B------:R-:W-:-:S02]  /*6010*/  MOV R150, R21 ;  /* 0x0000001500967202 */ /* 0x000fc40000000f00 */
[----:B------:R-:W-:Y:S01]  /*6020*/  MOV R185, R83 ;  /* 0x0000005300b97202 */ /* 0x000fe20000000f00 */
[-C--:B-1----:R-:W-:Y:S08]  /*6030*/  HMMA.16816.F32 R124, R8, R16.reuse, R44 ;  /* 0x00000010087c723c */ /* 0x082ff0000000182c */
[----:B------:R-:W-:Y:S08]  /*6040*/  HMMA.16816.F32 R52, R12, R16, R52 ;  /* 0x000000100c34723c */ /* 0x000ff00000001834 */
[-C--:B------:R-:W-:Y:S08]  /*6050*/  HMMA.16816.F32 R120, R8, R18.reuse, R40 ;  /* 0x000000120878723c */ /* 0x080ff00000001828 */
[----:B------:R-:W-:Y:S01]  /*6060*/  HMMA.16816.F32 R44, R12, R18, R24 ;  /* 0x000000120c2c723c */ /* 0x000fe20000001818 */
[----:B------:R-:W1:Y:S06]  /*6070*/  LDSM.16.MT88.4 R16, [R226+0x1800] ;  /* 0x00180000e210783b */ /* 0x000e6c0000004200 */
[----:B------:R-:W-:-:S02]  /*6080*/  FFMA.FTZ R27, R176, c[0x0][0x2d0], -R2 ;  /* 0x0000b400b01b7a23 */ /* 0x000fc40000010802 */
[----:B------:R-:W-:Y:S02]  /*6090*/  FFMA.FTZ R26, R175, c[0x0][0x2d0], -R2 ;  /* 0x0000b400af1a7a23 */ /* 0x000fe40000010802 */
[--C-:B------:R-:W-:Y:S01]  /*60a0*/  FFMA.FTZ R25, R162, c[0x0][0x2d0], -R0.reuse ;  /* 0x0000b400a2197a23 */ /* 0x100fe20000010800 */
[----:B------:R-:W-:Y:S01]  /*60b0*/  MOV R162, R98 ;  /* 0x0000006200a27202 */ /* 0x000fe20000000f00 */
[----:B------:R-:W-:Y:S01]  /*60c0*/  FFMA.FTZ R24, R163, c[0x0][0x2d0], -R0 ;  /* 0x0000b400a3187a23 */ /* 0x000fe20000010800 */
[----:B------:R-:W-:Y:S01]  /*60d0*/  MOV R163, R97 ;  /* 0x0000006100a37202 */ /* 0x000fe20000000f00 */
[-C--:B-1----:R-:W-:Y:S08]  /*60e0*/  HMMA.16816.F32 R40, R12, R16.reuse, R36 ;  /* 0x000000100c28723c */ /* 0x082ff00000001824 */
[C---:B------:R-:W-:Y:S07]  /*60f0*/  HMMA.16816.F32 R112, R8.reuse, R16, R64 ;  /* 0x000000100870723c */ /* 0x040fee0000001840 */
[--C-:B------:R-:W-:Y:S01]  /*6100*/  FFMA.FTZ R65, R203, c[0x0][0x2d0], -R4.reuse ;  /* 0x0000b400cb417a23 */ /* 0x100fe20000010804 */
[----:B------:R-:W-:Y:S01]  /*6110*/  HMMA.16816.F32 R108, R8, R18, R60 ;  /* 0x00000012086c723c */ /* 0x000fe2000000183c */
[----:B------:R-:W-:Y:S01]  /*6120*/  FFMA.FTZ R64, R202, c[0x0][0x2d0], -R4 ;  /* 0x0000b400ca407a23 */ /* 0x000fe20000010804 */
[----:B------:R1:W-:Y:S01]  /*6130*/  MUFU.EX2 R203, R5 ;  /* 0x0000000500cb7308 */ /* 0x0003e20000000800 */
[----:B------:R-:W-:-:S02]  /*6140*/  FFMA.FTZ R66, R189, c[0x0][0x2d0], -R3 ;  /* 0x0000b400bd427a23 */ /* 0x000fc40000010803 */
[--C-:B------:R-:W-:Y:S02]  /*6150*/  FFMA.FTZ R67, R188, c[0x0][0x2d0], -R3.reuse ;  /* 0x0000b400bc437a23 */ /* 0x100fe40000010803 */
[--C-:B------:R-:W-:Y:S01]  /*6160*/  FFMA.FTZ R63, R201, c[0x0][0x2d0], -R4.reuse ;  /* 0x0000b400c93f7a23 */ /* 0x100fe20000010804 */
[----:B------:R-:W-:Y:S01]  /*6170*/  HMMA.16816.F32 R48, R12, R18, R48 ;  /* 0x000000120c30723c */ /* 0x000fe20000001830 */
[----:B------:R-:W2:Y:S01]  /*6180*/  LDSM.16.MT88.4 R16, [R228+0x1800] ;  /* 0x00180000e410783b */ /* 0x000ea20000004200 */
[----:B------:R-:W-:Y:S01]  /*6190*/  FFMA.FTZ R62, R200, c[0x0][0x2d0], -R4 ;  /* 0x0000b400c83e7a23 */ /* 0x000fe20000010804 */
[----:B------:R-:W-:Y:S01]  /*61a0*/  MUFU.EX2 R189, R29 ;  /* 0x0000001d00bd7308 */ /* 0x000fe20000000800 */
[--C-:B------:R-:W-:Y:S02]  /*61b0*/  FFMA.FTZ R61, R191, c[0x0][0x2d0], -R3.reuse ;  /* 0x0000b400bf3d7a23 */ /* 0x100fe40000010803 */
[----:B------:R-:W-:Y:S02]  /*61c0*/  FFMA.FTZ R60, R190, c[0x0][0x2d0], -R3 ;  /* 0x0000b400be3c7a23 */ /* 0x000fe40000010803 */
[----:B------:R-:W-:-:S02]  /*61d0*/  FFMA.FTZ R188, R148, c[0x0][0x2d0], -R0 ;  /* 0x0000b40094bc7a23 */ /* 0x000fc40000010800 */
[--C-:B-1----:R-:W-:Y:S01]  /*61e0*/  FFMA.FTZ R5, R194, c[0x0][0x2d0], -R3.reuse ;  /* 0x0000b400c2057a23 */ /* 0x102fe20000010803 */
[----:B------:R-:W-:Y:S08]  /*61f0*/  MUFU.EX2 R191, R28 ;  /* 0x0000001c00bf7308 */ /* 0x000ff00000000800 */
[----:B------:R-:W-:Y:S01]  /*6200*/  MUFU.EX2 R190, R25 ;  /* 0x0000001900be7308 */ /* 0x000fe20000000800 */
[-C--:B--2---:R-:W-:Y:S07]  /*6210*/  HMMA.16816.F32 R36, R12, R16.reuse, R84 ;  /* 0x000000100c24723c */ /* 0x084fee0000001854 */
[----:B------:R-:W-:Y:S01]  /*6220*/  MOV R87, R6 ;  /* 0x0000000600577202 */ /* 0x000fe20000000f00 */
[--C-:B------:R-:W-:Y:S01]  /*6230*/  FFMA.FTZ R6, R207, c[0x0][0x2d0], -R4.reuse ;  /* 0x0000b400cf067a23 */ /* 0x100fe20000010804 */
[C---:B------:R-:W-:Y:S01]  /*6240*/  HMMA.16816.F32 R104, R8.reuse, R16, R88 ;  /* 0x000000100868723c */ /* 0x040fe20000001858 */
[----:B------:R-:W-:Y:S01]  /*6250*/  MOV R86, R7 ;  /* 0x0000000700567202 */ /* 0x000fe20000000f00 */
[--C-:B------:R-:W-:Y:S01]  /*6260*/  FFMA.FTZ R7, R204, c[0x0][0x2d0], -R4.reuse ;  /* 0x0000b400cc077a23 */ /* 0x100fe20000010804 */
[----:B------:R-:W-:Y:S01]  /*6270*/  MOV R85, R143 ;  /* 0x0000008f00557202 */ /* 0x000fe20000000f00 */
[----:B------:R1:W-:Y:S01]  /*6280*/  MUFU.EX2 R204, R6 ;  /* 0x0000000600cc7308 */ /* 0x0003e20000000800 */
[----:B------:R-:W-:Y:S01]  /*6290*/  MOV R84, R142 ;  /* 0x0000008e00547202 */ /* 0x000fe20000000f00 */
[--C-:B------:R-:W-:Y:S01]  /*62a0*/  FFMA.FTZ R142, R198, c[0x0][0x2d0], -R4.reuse ;  /* 0x0000b400c68e7a23 */ /* 0x100fe20000010804 */
[----:B------:R-:W-:Y:S01]  /*62b0*/  MOV R91, R141 ;  /* 0x0000008d005b7202 */ /* 0x000fe20000000f00 */
[-C--:B------:R-:W-:Y:S01]  /*62c0*/  HMMA.16816.F32 R92, R8, R18.reuse, R56 ;  /* 0x00000012085c723c */ /* 0x080fe20000001838 */
[----:B------:R-:W-:Y:S01]  /*62d0*/  MOV R17, R116 ;  /* 0x0000007400117202 */ /* 0x000fe20000000f00 */
[--C-:B------:R-:W-:Y:S01]  /*62e0*/  FFMA.FTZ R141, R199, c[0x0][0x2d0], -R4.reuse ;  /* 0x0000b400c78d7a23 */ /* 0x100fe20000010804 */
[----:B------:R-:W-:Y:S01]  /*62f0*/  MOV R88, R152 ;  /* 0x0000009800587202 */ /* 0x000fe20000000f00 */
[--C-:B------:R-:W-:Y:S01]  /*6300*/  FFMA.FTZ R143, R197, c[0x0][0x2d0], -R4.reuse ;  /* 0x0000b400c58f7a23 */ /* 0x100fe20000010804 */
[----:B------:R-:W-:Y:S01]  /*6310*/  MOV R90, R139 ;  /* 0x0000008b005a7202 */ /* 0x000fe20000000f00 */
[--C-:B------:R-:W-:Y:S01]  /*6320*/  FFMA.FTZ R152, R184, c[0x0][0x2d0], -R3.reuse ;  /* 0x0000b400b8987a23 */ /* 0x100fe20000010803 */
[----:B------:R-:W-:Y:S01]  /*6330*/  MOV R89, R138 ;  /* 0x0000008a00597202 */ /* 0x000fe20000000f00 */
[----:B------:R-:W-:Y:S01]  /*6340*/  FFMA.FTZ R8, R205, c[0x0][0x2d0], -R4 ;  /* 0x0000b400cd087a23 */ /* 0x000fe20000010804 */
[----:B------:R-:W-:Y:S01]  /*6350*/  HMMA.16816.F32 R32, R12, R18, R32 ;  /* 0x000000120c20723c */ /* 0x000fe20000001820 */
[--C-:B------:R-:W-:Y:S01]  /*6360*/  FFMA.FTZ R9, R192, c[0x0][0x2d0], -R3.reuse ;  /* 0x0000b400c0097a23 */ /* 0x100fe20000010803 */
[----:B------:R-:W-:Y:S01]  /*6370*/  LDSM.16.MT88.4 R12, [R226+0x2000] ;  /* 0x00200000e20c783b */ /* 0x000fe20000004200 */
[--C-:B-1----:R-:W-:Y:S01]  /*6380*/  FFMA.FTZ R6, R195, c[0x0][0x2d0], -R3.reuse ;  /* 0x0000b400c3067a23 */ /* 0x102fe20000010803 */
[----:B------:R-:W-:Y:S01]  /*6390*/  MUFU.EX2 R202, R8 ;  /* 0x0000000800ca7308 */ /* 0x000fe20000000800 */
[----:B------:R-:W-:Y:S01]  /*63a0*/  FFMA.FTZ R4, R193, c[0x0][0x2d0], -R3 ;  /* 0x0000b400c1047a23 */ /* 0x000fe20000010803 */
[----:B------:R-:W-:Y:S01]  /*63b0*/  MOV R205, R165 ;  /* 0x000000a500cd7202 */ /* 0x000fe20000000f00 */
[--C-:B------:R-:W-:Y:S01]  /*63c0*/  FFMA.FTZ R139, R174, c[0x0][0x2d0], -R2.reuse ;  /* 0x0000b400ae8b7a23 */ /* 0x100fe20000010802 */
[----:B------:R-:W-:Y:S01]  /*63d0*/  MOV R174, R30 ;  /* 0x0000001e00ae7202 */ /* 0x000fe20000000f00 */
[----:B------:R-:W-:Y:S01]  /*63e0*/  FFMA.FTZ R138, R173, c[0x0][0x2d0], -R2 ;  /* 0x0000b400ad8a7a23 */ /* 0x000fe20000010802 */
[----:B------:R-:W-:Y:S01]  /*63f0*/  MOV R173, R31 ;  /* 0x0000001f00ad7202 */ /* 0x000fe20000000f00 */
[--C-:B------:R-:W-:Y:S01]  /*6400*/  FFMA.FTZ R116, R158, c[0x0][0x2d0], -R0.reuse ;  /* 0x0000b4009e747a23 */ /* 0x100fe20000010800 */
[----:B------:R1:W-:Y:S01]  /*6410*/  MUFU.EX2 R198, R9 ;  /* 0x0000000900c67308 */ /* 0x0003e20000000800 */
[--C-:B------:R-:W-:Y:S01]  /*6420*/  FFMA.FTZ R3, R161, c[0x0][0x2d0], -R0.reuse ;  /* 0x0000b400a1037a23 */ /* 0x100fe20000010800 */
[----:B------:R-:W-:Y:S01]  /*6430*/  MOV R161, R96 ;  /* 0x0000006000a17202 */ /* 0x000fe20000000f00 */
[--C-:B------:R-:W-:Y:S01]  /*6440*/  FFMA.FTZ R2, R160, c[0x0][0x2d0], -R0.reuse ;  /* 0x0000b400a0027a23 */ /* 0x100fe20000010800 */
[----:B------:R-:W-:Y:S01]  /*6450*/  MOV R160, R23 ;  /* 0x0000001700a07202 */ /* 0x000fe20000000f00 */
[----:B------:R-:W-:Y:S01]  /*6460*/  FFMA.FTZ R158, R151, c[0x0][0x2d0], -R0 ;  /* 0x0000b400979e7a23 */ /* 0x000fe20000010800 */
[----:B------:R-:W2:Y:S01]  /*6470*/  LDSM.16.MT88.4 R20, [R225+0x2000] ;  /* 0x00200000e114783b */ /* 0x000ea20000004200 */
[----:B------:R-:W-:Y:S01]  /*6480*/  FADD.FTZ R0, R210, R209 ;  /* 0x000000d1d2007221 */ /* 0x000fe20000010000 */
[----:B------:R-:W-:Y:S01]  /*6490*/  MOV R209, R17 ;  /* 0x0000001100d17202 */ /* 0x000fe20000000f00 */
[----:B------:R-:W3:Y:S01]  /*64a0*/  MUFU.EX2 R201, R7 ;  /* 0x0000000700c97308 */ /* 0x000ee20000000800 */
[----:B------:R-:W4:Y:S01]  /*64b0*/  LDSM.16.MT88.4 R16, [R229+0x2000] ;  /* 0x00200000e510783b */ /* 0x000f220000004200 */
[----:B------:R-:W-:Y:S01]  /*64c0*/  MOV R165, R101 ;  /* 0x0000006500a57202 */ /* 0x000fe20000000f00 */
[----:B------:R-:W-:Y:S01]  /*64d0*/  FADD.FTZ R0, R211, R0 ;  /* 0x00000000d3007221 */ /* 0x000fe20000010000 */
[----:B------:R-:W-:-:S02]  /*64e0*/  MOV R210, R88 ;  /* 0x0000005800d27202 */ /* 0x000fc40000000f00 */
[----:B------:R-:W-:Y:S01]  /*64f0*/  MOV R148, R90 ;  /* 0x0000005a00947202 */ /* 0x000fe20000000f00 */
[----:B-1----:R-:W1:Y:S01]  /*6500*/  LDSM.16.MT88.4 R8, [R228+0x2000] ;  /* 0x00200000e408783b */ /* 0x002e620000004200 */
[----:B------:R3:W-:Y:S01]  /*6510*/  MUFU.EX2 R200, R6 ;  /* 0x0000000600c87308 */ /* 0x0007e20000000800 */
[----:B------:R-:W-:Y:S02]  /*6520*/  MOV R151, R91 ;  /* 0x0000005b00977202 */ /* 0x000fe40000000f00 */
[----:B------:R-:W-:Y:S02]  /*6530*/  MOV R180, R84 ;  /* 0x0000005400b47202 */ /* 0x000fe40000000f00 */
[----:B------:R-:W-:Y:S02]  /*6540*/  MOV R177, R85 ;  /* 0x0000005500b17202 */ /* 0x000fe40000000f00 */
[----:B------:R-:W-:Y:S01]  /*6550*/  MOV R176, R86 ;  /* 0x0000005600b07202 */ /* 0x000fe20000000f00 */
[----:B------:R2:W2:Y:S01]  /*6560*/  MUFU.EX2 R199, R5 ;  /* 0x0000000500c77308 */ /* 0x0004a20000000800 */
[----:B------:R-:W-:-:S02]  /*6570*/  MOV R175, R87 ;  /* 0x0000005700af7202 */ /* 0x000fc40000000f00 */
[----:B------:R-:W-:Y:S02]  /*6580*/  MOV R207, R81 ;  /* 0x0000005100cf7202 */ /* 0x000fe40000000f00 */
[----:B------:R-:W-:-:S03]  /*6590*/  MOV R184, R82 ;  /* 0x0000005200b87202 */ /* 0x000fc60000000f00 */
[----:B------:R4:W4:Y:S01]  /*65a0*/  MUFU.EX2 R197, R4 ;  /* 0x0000000400c57308 */ /* 0x0009220000000800 */
[----:B---3--:R-:W-:-:S04]  /*65b0*/  FADD.FTZ R6, R179, R171 ;  /* 0x000000abb3067221 */ /* 0x008fc80000010000 */
[----:B------:R-:W-:Y:S01]  /*65c0*/  FADD.FTZ R31, R181, R6 ;  /* 0x00000006b51f7221 */ /* 0x000fe20000010000 */
[----:B------:R-:W-:Y:S02]  /*65d0*/  F2FP.PACK_AB R6, R201, R202 ;  /* 0x000000cac906723e */ /* 0x000fe400000000ff */
[----:B------:R-:W-:Y:S01]  /*65e0*/  MUFU.EX2 R193, R27 ;  /* 0x0000001b00c17308 */ /* 0x000fe20000000800 */
[----:B--2---:R-:W-:Y:S01]  /*65f0*/  FADD.FTZ R5, R183, R182 ;  /* 0x000000b6b7057221 */ /* 0x004fe20000010000 */
[----:B------:R-:W-:Y:S02]  /*6600*/  MOV R182, R89 ;  /* 0x0000005900b67202 */ /* 0x000fe40000000f00 */
[----:B------:R-:W-:Y:S01]  /*6610*/  MOV R183, R69 ;  /* 0x0000004500b77202 */ /* 0x000fe20000000f00 */
[----:B------:R-:W-:Y:S01]  /*6620*/  FADD.FTZ R30, R208, R5 ;  /* 0x00000005d01e7221 */ /* 0x000fe20000010000 */
[----:B------:R-:W-:Y:S01]  /*6630*/  F2FP.PACK_AB R5, R199, R200 ;  /* 0x000000c8c705723e */ /* 0x000fe200000000ff */
[----:B------:R-:W-:Y:S01]  /*6640*/  FADD.FTZ R69, R178, R170 ;  /* 0x000000aab2457221 */ /* 0x000fe20000010000 */
[----:B------:R-:W2:Y:S01]  /*6650*/  MUFU.EX2 R195, R26 ;  /* 0x0000001a00c37308 */ /* 0x000ea20000000800 */
[----:B----4-:R-:W-:-:S02]  /*6660*/  F2FP.PACK_AB R4, R203, R204 ;  /* 0x000000cccb04723e */ /* 0x010fc400000000ff */
[----:B------:R-:W-:-:S05]  /*6670*/  F2FP.PACK_AB R7, R198, R197 ;  /* 0x000000c5c607723e */ /* 0x000fca00000000ff */
[----:B------:R-:W3:Y:S02]  /*6680*/  MUFU.EX2 R192, R24 ;  /* 0x0000001800c07308 */ /* 0x000ee40000000800 */
[C---:B------:R-:W-:Y:S06]  /*6690*/  HMMA.16816.F32 R100, R4.reuse, R20, R76 ;  /* 0x000000140464723c */ /* 0x040fec000000184c */
[----:B------:R4:W-:Y:S02]  /*66a0*/  MUFU.EX2 R194, R3 ;  /* 0x0000000300c27308 */ /* 0x0009e40000000800 */
[C---:B------:R-:W-:Y:S06]  /*66b0*/  HMMA.16816.F32 R96, R4.reuse, R22, R72 ;  /* 0x000000160460723c */ /* 0x040fec0000001848 */
[----:B------:R1:W1:Y:S02]  /*66c0*/  MUFU.EX2 R196, R2 ;  /* 0x0000000200c47308 */ /* 0x0002640000000800 */
[----:B------:R-:W-:Y:S01]  /*66d0*/  HMMA.16816.F32 R88, R4, R16, R52 ;  /* 0x000000100458723c */ /* 0x000fe20000001834 */
[----:B----4-:R-:W-:Y:S01]  /*66e0*/  FADD.FTZ R3, R183, R0 ;  /* 0x00000000b7037221 */ /* 0x010fe20000010000 */
[----:B------:R-:W-:-:S06]  /*66f0*/  MOV R183, R182 ;  /* 0x000000b600b77202 */ /* 0x000fcc0000000f00 */
[----:B------:R-:W-:Y:S01]  /*6700*/  HMMA.16816.F32 R84, R4, R18, R44 ;  /* 0x000000120454723c */ /* 0x000fe2000000182c */
[----:B------:R-:W-:Y:S01]  /*6710*/  FADD.FTZ R0, R213, R31 ;  /* 0x0000001fd5007221 */ /* 0x000fe20000010000 */
[----:B------:R-:W-:-:S06]  /*6720*/  MOV R182, R210 ;  /* 0x000000d200b67202 */ /* 0x000fcc0000000f00 */
[C---:B------:R-:W-:Y:S01]  /*6730*/  HMMA.16816.F32 R80, R4.reuse, R12, R40 ;  /* 0x0000000c0450723c */ /* 0x040fe20000001828 */
[----:B-1----:R-:W-:Y:S01]  /*6740*/  FADD.FTZ R2, R222, R30 ;  /* 0x0000001ede027221 */ /* 0x002fe20000010000 */
[----:B------:R-:W-:Y:S06]  /*6750*/  MUFU.EX2 R116, R116 ;  /* 0x0000007400747308 */ /* 0x000fec0000000800 */
[----:B------:R-:W-:Y:S01]  /*6760*/  HMMA.16816.F32 R56, R4, R10, R32 ;  /* 0x0000000a0438723c */ /* 0x000fe20000001820 */
[----:B------:R-:W-:Y:S01]  /*6770*/  FADD.FTZ R24, R212, R69 ;  /* 0x00000045d4187221 */ /* 0x000fe20000010000 */
[----:B------:R-:W-:Y:S01]  /*6780*/  MUFU.EX2 R71, R71 ;  /* 0x0000004700477308 */ /* 0x000fe20000000800 */
[----:B------:R-:W-:-:S05]  /*6790*/  MOV R210, R209 ;  /* 0x000000d100d27202 */ /* 0x000fca0000000f00 */
[----:B------:R-:W-:Y:S01]  /*67a0*/  HMMA.16816.F32 R76, R4, R14, R48 ;  /* 0x0000000e044c723c */ /* 0x000fe20000001830 */
[----:B------:R-:W-:-:S07]  /*67b0*/  MOV R209, R230 ;  /* 0x000000e600d17202 */ /* 0x000fce0000000f00 */
[----:B------:R-:W-:Y:S01]  /*67c0*/  HMMA.16816.F32 R72, R4, R8, R36 ;  /* 0x000000080448723c */ /* 0x000fe20000001824 */
[----:B------:R-:W-:Y:S01]  /*67d0*/  MUFU.EX2 R69, R66 ;  /* 0x0000004200457308 */ /* 0x000fe20000000800 */
[----:B------:R1:W5:Y:S01]  /*67e0*/  LDL.LU R230, [R1+0x90] ;  /* 0x0000900001e67983 */ /* 0x0003620000300800 */
[----:B------:R-:W-:-:S06]  /*67f0*/  FADD.FTZ R2, R227, R2 ;  /* 0x00000002e3027221 */ /* 0x000fcc0000010000 */
[----:B------:R-:W-:Y:S01]  /*6800*/  MUFU.EX2 R70, R70 ;  /* 0x0000004600467308 */ /* 0x000fe20000000800 */
[----:B------:R-:W-:Y:S01]  /*6810*/  F2FP.PACK_AB R4, R191, R189 ;  /* 0x000000bdbf04723e */ /* 0x000fe200000000ff */
[----:B------:R1:W5:Y:S01]  /*6820*/  LDL.LU R227, [R1+0x8c] ;  /* 0x00008c0001e37983 */ /* 0x0003620000300800 */
[----:B--2---:R-:W-:Y:S01]  /*6830*/  F2FP.PACK_AB R6, R195, R193 ;  /* 0x000000c1c306723e */ /* 0x004fe200000000ff */
[----:B------:R-:W-:Y:S01]  /*6840*/  FADD.FTZ R3, R183, R3 ;  /* 0x00000003b7037221 */ /* 0x000fe20000010000 */
[----:B---3--:R-:W-:Y:S02]  /*6850*/  F2FP.PACK_AB R5, R192, R190 ;  /* 0x000000bec005723e */ /* 0x008fe400000000ff */
[----:B------:R-:W-:-:S07]  /*6860*/  F2FP.PACK_AB R7, R196, R194 ;  /* 0x000000c2c407723e */ /* 0x000fce00000000ff */
[C---:B------:R-:W-:Y:S08]  /*6870*/  HMMA.16816.F32 R52, R4.reuse, R20, R132 ;  /* 0x000000140434723c */ /* 0x040ff00000001884 */
[C---:B------:R-:W-:Y:S01]  /*6880*/  HMMA.16816.F32 R48, R4.reuse, R22, R128 ;  /* 0x000000160430723c */ /* 0x040fe20000001880 */
[----:B------:R-:W2:Y:S07]  /*6890*/  LDSM.16.MT88.4 R20, [R225+0x2800] ;  /* 0x00280000e114783b */ /* 0x000eae0000004200 */
[C---:B------:R-:W-:Y:S08]  /*68a0*/  HMMA.16816.F32 R40, R4.reuse, R16, R124 ;  /* 0x000000100428723c */ /* 0x040ff0000000187c */
[C---:B------:R-:W-:Y:S01]  /*68b0*/  HMMA.16816.F32 R36, R4.reuse, R18, R120 ;  /* 0x000000120424723c */ /* 0x040fe20000001878 */
[----:B------:R-:W3:Y:S07]  /*68c0*/  LDSM.16.MT88.4 R16, [R229+0x2800] ;  /* 0x00280000e510783b */ /* 0x000eee0000004200 */
[C---:B------:R-:W-:Y:S01]  /*68d0*/  HMMA.16816.F32 R32, R4.reuse, R12, R112 ;  /* 0x0000000c0420723c */ /* 0x040fe20000001870 */
[----:B------:R-:W-:Y:S07]  /*68e0*/  MUFU.EX2 R112, R65 ;  /* 0x0000004100707308 */ /* 0x000fee0000000800 */
[C---:B------:R-:W-:Y:S01]  /*68f0*/  HMMA.16816.F32 R28, R4.reuse, R14, R108 ;  /* 0x0000000e041c723c */ /* 0x040fe2000000186c */
[----:B------:R-:W4:Y:S01]  /*6900*/  LDSM.16.MT88.4 R12, [R226+0x2800] ;  /* 0x00280000e20c783b */ /* 0x000f220000004200 */
[----:B------:R-:W-:Y:S06]  /*6910*/  MUFU.EX2 R110, R64 ;  /* 0x00000040006e7308 */ /* 0x000fec0000000800 */
[C---:B------:R-:W-:Y:S02]  /*6920*/  HMMA.16816.F32 R104, R4.reuse, R8, R104 ;  /* 0x000000080468723c */ /* 0x040fe40000001868 */
[----:B------:R-:W-:Y:S06]  /*6930*/  MUFU.EX2 R111, R63 ;  /* 0x0000003f006f7308 */ /* 0x000fec0000000800 */
[----:B------:R-:W-:Y:S01]  /*6940*/  HMMA.16816.F32 R44, R4, R10, R92 ;  /* 0x0000000a042c723c */ /* 0x000fe2000000185c */
[----:B------:R-:W1:Y:S01]  /*6950*/  LDSM.16.MT88.4 R8, [R228+0x2800] ;  /* 0x00280000e408783b */ /* 0x000e620000004200 */
[----:B------:R-:W2:Y:S08]  /*6960*/  MUFU.EX2 R113, R62 ;  /* 0x0000003e00717308 */ /* 0x000eb00000000800 */
[----:B------:R-:W-:Y:S08]  /*6970*/  MUFU.EX2 R108, R61 ;  /* 0x0000003d006c7308 */ /* 0x000ff00000000800 */
[----:B------:R-:W3:Y:S08]  /*6980*/  MUFU.EX2 R109, R60 ;  /* 0x0000003c006d7308 */ /* 0x000ef00000000800 */
[----:B------:R-:W1:Y:S01]  /*6990*/  MUFU.EX2 R92, R67 ;  /* 0x00000043005c7308 */ /* 0x000e620000000800 */
[----:B------:R-:W-:Y:S01]  /*69a0*/  FADD.FTZ R4, R182, R24 ;  /* 0x00000018b6047221 */ /* 0x000fe20000010000 */
[----:B--2---:R-:W-:-:S03]  /*69b0*/  F2FP.PACK_AB R6, R113, R111 ;  /* 0x0000006f7106723e */ /* 0x004fc600000000ff */
[----:B------:R-:W-:-:S03]  /*69c0*/  FADD.FTZ R24, R151, R4 ;  /* 0x0000000497187221 */ /* 0x000fc60000010000 */
[----:B------:R-:W-:Y:S01]  /*69d0*/  MUFU.EX2 R63, R140 ;  /* 0x0000008c003f7308 */ /* 0x000fe20000000800 */
[----:B------:R-:W-:Y:S02]  /*69e0*/  F2FP.PACK_AB R4, R110, R112 ;  /* 0x000000706e04723e */ /* 0x000fe400000000ff */
[----:B---3--:R-:W-:-:S05]  /*69f0*/  F2FP.PACK_AB R5, R109, R108 ;  /* 0x0000006c6d05723e */ /* 0x008fca00000000ff */
[----:B------:R-:W-:Y:S01]  /*6a00*/  MUFU.EX2 R65, R139 ;  /* 0x0000008b00417308 */ /* 0x000fe20000000800 */
[----:B-1----:R-:W-:-:S07]  /*6a10*/  F2FP.PACK_AB R7, R92, R69 ;  /* 0x000000455c07723e */ /* 0x002fce00000000ff */
[----:B------:R-:W-:Y:S08]  /*6a20*/  MUFU.EX2 R66, R138 ;  /* 0x0000008a00427308 */ /* 0x000ff00000000800 */
[----:B------:R-:W1:Y:S08]  /*6a30*/  MUFU.EX2 R67, R137 ;  /* 0x0000008900437308 */ /* 0x000e700000000800 */
[----:B------:R-:W2:Y:S01]  /*6a40*/  MUFU.EX2 R64, R136 ;  /* 0x0000008800407308 */ /* 0x000ea20000000800 */
[C---:B------:R-:W-:Y:S08]  /*6a50*/  HMMA.16816.F32 R100, R4.reuse, R20, R100 ;  /* 0x000000140464723c */ /* 0x040ff00000001864 */
[C---:B------:R-:W-:Y:S08]  /*6a60*/  HMMA.16816.F32 R96, R4.reuse, R22, R96 ;  /* 0x000000160460723c */ /* 0x040ff00000001860 */
[C---:B------:R-:W-:Y:S08]  /*6a70*/  HMMA.16816.F32 R88, R4.reuse, R16, R88 ;  /* 0x000000100458723c */ /* 0x040ff00000001858 */
[C---:B------:R-:W-:Y:S08]  /*6a80*/  HMMA.16816.F32 R84, R4.reuse, R18, R84 ;  /* 0x000000120454723c */ /* 0x040ff00000001854 */
[C---:B----4-:R-:W-:Y:S08]  /*6a90*/  HMMA.16816.F32 R80, R4.reuse, R12, R80 ;  /* 0x0000000c0450723c */ /* 0x050ff00000001850 */
[C---:B------:R-:W-:Y:S08]  /*6aa0*/  HMMA.16816.F32 R76, R4.reuse, R14, R76 ;  /* 0x0000000e044c723c */ /* 0x040ff0000000184c */
[C---:B------:R-:W-:Y:S08]  /*6ab0*/  HMMA.16816.F32 R72, R4.reuse, R8, R72 ;  /* 0x000000080448723c */ /* 0x040ff00000001848 */
[----:B------:R-:W-:Y:S07]  /*6ac0*/  HMMA.16816.F32 R56, R4, R10, R56 ;  /* 0x0000000a0438723c */ /* 0x000fee0000001838 */
[----:B------:R-:W-:Y:S01]  /*6ad0*/  FADD.FTZ R4, R161, R24 ;  /* 0x00000018a1047221 */ /* 0x000fe20000010000 */
[----:B-1----:R-:W-:-:S02]  /*6ae0*/  F2FP.PACK_AB R6, R67, R66 ;  /* 0x000000424306723e */ /* 0x002fc400000000ff */
[----:B--2---:R-:W-:Y:S01]  /*6af0*/  F2FP.PACK_AB R5, R116, R64 ;  /* 0x000000407405723e */ /* 0x004fe200000000ff */
[----:B------:R-:W-:Y:S01]  /*6b00*/  FADD.FTZ R24, R169, R4 ;  /* 0x00000004a9187221 */ /* 0x000fe20000010000 */
[----:B------:R-:W-:Y:S02]  /*6b10*/  F2FP.PACK_AB R4, R65, R63 ;  /* 0x0000003f4104723e */ /* 0x000fe400000000ff */
[----:B------:R-:W-:Y:S01]  /*6b20*/  F2FP.PACK_AB R7, R70, R71 ;  /* 0x000000474607723e */ /* 0x000fe200000000ff */
[----:B------:R-:W-:Y:S02]  /*6b30*/  FADD.FTZ R0, R224, R0 ;  /* 0x00000000e0007221 */ /* 0x000fe40000010000 */
[----:B------:R1:W5:Y:S04]  /*6b40*/  LDL.LU R224, [R1+0x88] ;  /* 0x0000880001e07983 */ /* 0x0003680000300800 */
        /* <DEDUP_REMOVED lines=8> */
[----:B------:R-:W-:-:S02]  /*6bd0*/  FADD.FTZ R2, R209, R2 ;  /* 0x00000002d1027221 */ /* 0x000fc40000010000 */
[----:B------:R-:W-:Y:S02]  /*6be0*/  FADD.FTZ R0, R148, R0 ;  /* 0x0000000094007221 */ /* 0x000fe40000010000 */
[----:B------:R-:W-:Y:S01]  /*6bf0*/  FADD.FTZ R3, R210, R3 ;  /* 0x00000003d2037221 */ /* 0x000fe20000010000 */
[----:B------:R-:W-:Y:S01]  /*6c00*/  MOV R212, R186 ;  /* 0x000000ba00d47202 */ /* 0x000fe20000000f00 */
[----:B------:R-:W-:Y:S01]  /*6c10*/  FADD.FTZ R4, R175, R24 ;  /* 0x00000018af047221 */ /* 0x000fe20000010000 */
[----:B------:R-:W-:Y:S01]  /*6c20*/  MOV R213, R187 ;  /* 0x000000bb00d57202 */ /* 0x000fe20000000f00 */
[----:B------:R-:W2:Y:S01]  /*6c30*/  LDL R24, [R1+0x44] ;  /* 0x0000440001187983 */ /* 0x000ea20000100800 */
[----:B------:R-:W-:Y:S02]  /*6c40*/  FADD.FTZ R2, R149, R2 ;  /* 0x0000000295027221 */ /* 0x000fe40000010000 */
[----:B------:R-:W-:Y:S01]  /*6c50*/  FADD.FTZ R0, R160, R0 ;  /* 0x00000000a0007221 */ /* 0x000fe20000010000 */
[----:B------:R-:W-:Y:S01]  /*6c60*/  MOV R211, R166 ;  /* 0x000000a600d37202 */ /* 0x000fe20000000f00 */
[----:B------:R-:W-:Y:S01]  /*6c70*/  FADD.FTZ R2, R162, R2 ;  /* 0x00000002a2027221 */ /* 0x000fe20000010000 */
[----:B------:R-:W-:Y:S01]  /*6c80*/  MOV R127, R185 ;  /* 0x000000b9007f7202 */ /* 0x000fe20000000f00 */
[----:B------:R-:W-:Y:S01]  /*6c90*/  FADD.FTZ R0, R168, R0 ;  /* 0x00000000a8007221 */ /* 0x000fe20000010000 */
[----:B------:R-:W-:Y:S01]  /*6ca0*/  MOV R208, R167 ;  /* 0x000000a700d07202 */ /* 0x000fe20000000f00 */
[----:B------:R-:W-:Y:S01]  /*6cb0*/  FADD.FTZ R2, R173, R2 ;  /* 0x00000002ad027221 */ /* 0x000fe20000010000 */
[----:B------:R-:W-:Y:S01]  /*6cc0*/  MOV R222, R206 ;  /* 0x000000ce00de7202 */ /* 0x000fe20000000f00 */
[----:B------:R-:W-:Y:S01]  /*6cd0*/  FADD.FTZ R3, R150, R3 ;  /* 0x0000000396037221 */ /* 0x000fe20000010000 */
[----:B------:R-:W-:Y:S01]  /*6ce0*/  MUFU.EX2 R62, R141 ;  /* 0x0000008d003e7308 */ /* 0x000fe20000000800 */
[----:B------:R-:W-:Y:S01]  /*6cf0*/  FADD.FTZ R0, R174, R0 ;  /* 0x00000000ae007221 */ /* 0x000fe20000010000 */
[----:B------:R-:W-:Y:S01]  /*6d00*/  LDSM.16.MT88.4 R12, [R228+0x3000] ;  /* 0x00300000e40c783b */ /* 0x000fe20000004200 */
[----:B------:R-:W-:-:S02]  /*6d10*/  FADD.FTZ R2, R177, R2 ;  /* 0x00000002b1027221 */ /* 0x000fc40000010000 */
[----:B------:R-:W-:Y:S01]  /*6d20*/  FADD.FTZ R3, R163, R3 ;  /* 0x00000003a3037221 */ /* 0x000fe20000010000 */
[----:B------:R-:W-:Y:S01]  /*6d30*/  MOV R210, R165 ;  /* 0x000000a500d27202 */ /* 0x000fe20000000f00 */
[----:B------:R-:W-:Y:S01]  /*6d40*/  FADD.FTZ R0, R180, R0 ;  /* 0x00000000b4007221 */ /* 0x000fe20000010000 */
[----:B------:R-:W-:Y:S01]  /*6d50*/  MOV R9, c[0x0][0x2ac] ;  /* 0x0000ab0000097a02 */ /* 0x000fe20000000f00 */
[----:B------:R-:W-:Y:S02]  /*6d60*/  FADD.FTZ R2, R212, R2 ;  /* 0x00000002d4027221 */ /* 0x000fe40000010000 */
[----:B------:R-:W-:Y:S01]  /*6d70*/  FADD.FTZ R4, R249, R4 ;  /* 0x00000004f9047221 */ /* 0x000fe20000010000 */
[----:B------:R-:W-:Y:S01]  /*6d80*/  MOV R209, R184 ;  /* 0x000000b800d17202 */ /* 0x000fe20000000f00 */
[----:B------:R-:W-:Y:S01]  /*6d90*/  FADD.FTZ R3, R172, R3 ;  /* 0x00000003ac037221 */ /* 0x000fe20000010000 */
[----:B------:R-:W-:Y:S01]  /*6da0*/  MOV R206, R164 ;  /* 0x000000a400ce7202 */ /* 0x000fe20000000f00 */
[----:B------:R-:W-:Y:S01]  /*6db0*/  FADD.FTZ R0, R213, R0 ;  /* 0x00000000d5007221 */ /* 0x000fe20000010000 */
[----:B------:R-:W-:Y:S01]  /*6dc0*/  MUFU.EX2 R26, R145 ;  /* 0x00000091001a7308 */ /* 0x000fe20000000800 */
[----:B------:R-:W-:Y:S01]  /*6dd0*/  FADD.FTZ R6, R211, R2 ;  /* 0x00000002d3067221 */ /* 0x000fe20000010000 */
[----:B------:R-:W3:Y:S01]  /*6de0*/  LDSM.16.MT88.4 R160, [R225+0x3000] ;  /* 0x00300000e1a0783b */ /* 0x000ee20000004200 */
[----:B------:R-:W-:-:S02]  /*6df0*/  FADD.FTZ R3, R176, R3 ;  /* 0x00000003b0037221 */ /* 0x000fc40000010000 */
[----:B------:R-:W-:Y:S01]  /*6e00*/  FADD.FTZ R5, R210, R0 ;  /* 0x00000000d2057221 */ /* 0x000fe20000010000 */
[----:B------:R-:W4:Y:S01]  /*6e10*/  LDSM.16.MT88.4 R148, [R229+0x3000] ;  /* 0x00300000e594783b */ /* 0x000f220000004200 */
[----:B------:R-:W-:Y:S02]  /*6e20*/  FADD.FTZ R3, R127, R3 ;  /* 0x000000037f037221 */ /* 0x000fe40000010000 */
[----:B------:R-:W-:Y:S02]  /*6e30*/  IMAD R9, R9, c[0x0][0x1d0], RZ ;  /* 0x0000740009097a24 */ /* 0x000fe400078e02ff */
[----:B------:R-:W-:Y:S02]  /*6e40*/  FADD.FTZ R7, R208, R3 ;  /* 0x00000003d0077221 */ /* 0x000fe40000010000 */
        /* <DEDUP_REMOVED lines=17> */
[----:B------:R-:W-:Y:S01]  /*6f60*/  FADD.FTZ R5, R194, R5 ;  /* 0x00000005c2057221 */ /* 0x000fe20000010000 */
[----:B------:R-:W-:Y:S01]  /*6f70*/  MUFU.EX2 R20, R153 ;  /* 0x0000009900147308 */ /* 0x000fe20000000800 */
[----:B------:R-:W-:-:S02]  /*6f80*/  FADD.FTZ R4, R63, R4 ;  /* 0x000000043f047221 */ /* 0x000fc40000010000 */
[----:B------:R-:W-:Y:S02]  /*6f90*/  FADD.FTZ R5, R196, R5 ;  /* 0x00000005c4057221 */ /* 0x000fe40000010000 */
[----:B------:R-:W-:Y:S02]  /*6fa0*/  FADD.FTZ R4, R65, R4 ;  /* 0x0000000441047221 */ /* 0x000fe40000010000 */
[----:B------:R-:W-:Y:S01]  /*6fb0*/  FADD.FTZ R5, R64, R5 ;  /* 0x0000000540057221 */ /* 0x000fe20000010000 */
[----:B------:R-:W-:Y:S01]  /*6fc0*/  MUFU.EX2 R18, R154 ;  /* 0x0000009a00127308 */ /* 0x000fe20000000800 */
[----:B------:R-:W-:Y:S02]  /*6fd0*/  FADD.FTZ R4, R66, R4 ;  /* 0x0000000442047221 */ /* 0x000fe40000010000 */
[----:B------:R-:W-:-:S05]  /*6fe0*/  FADD.FTZ R5, R116, R5 ;  /* 0x0000000574057221 */ /* 0x000fca0000010000 */
[----:B------:R-:W-:Y:S01]  /*6ff0*/  MUFU.EX2 R17, R157 ;  /* 0x0000009d00117308 */ /* 0x000fe20000000800 */
[----:B------:R-:W-:-:S07]  /*7000*/  FADD.FTZ R5, R71, R5 ;  /* 0x0000000547057221 */ /* 0x000fce0000010000 */
[----:B------:R-:W1:Y:S08]  /*7010*/  MUFU.EX2 R61, R142 ;  /* 0x0000008e003d7308 */ /* 0x000e700000000800 */
[----:B------:R-:W1:Y:S08]  /*7020*/  MUFU.EX2 R25, R146 ;  /* 0x0000009200197308 */ /* 0x000e700000000800 */
[----:B------:R-:W-:Y:S08]  /*7030*/  MUFU.EX2 R16, R158 ;  /* 0x0000009e00107308 */ /* 0x000ff00000000800 */
[----:B------:R1:W-:Y:S08]  /*7040*/  MUFU.EX2 R60, R143 ;  /* 0x0000008f003c7308 */ /* 0x0003f00000000800 */
[----:B------:R-:W-:Y:S08]  /*7050*/  MUFU.EX2 R23, R147 ;  /* 0x0000009300177308 */ /* 0x000ff00000000800 */
[----:B------:R-:W-:Y:S01]  /*7060*/  MUFU.EX2 R11, R159 ;  /* 0x0000009f000b7308 */ /* 0x000fe20000000800 */
[----:B-1----:R-:W1:Y:S07]  /*7070*/  LDSM.16.MT88.4 R140, [R226+0x3000] ;  /* 0x00300000e28c783b */ /* 0x002e6e0000004200 */
[----:B------:R-:W-:Y:S08]  /*7080*/  MUFU.EX2 R21, R155 ;  /* 0x0000009b00157308 */ /* 0x000ff00000000800 */
[----:B------:R-:W1:Y:S08]  /*7090*/  MUFU.EX2 R27, R144 ;  /* 0x00000090001b7308 */ /* 0x000e700000000800 */
[----:B------:R-:W1:Y:S08]  /*70a0*/  MUFU.EX2 R22, R152 ;  /* 0x0000009800167308 */ /* 0x000e700000000800 */
[----:B------:R-:W2:Y:S08]  /*70b0*/  MUFU.EX2 R10, R188 ;  /* 0x000000bc000a7308 */ /* 0x000eb00000000800 */
[----:B------:R-:W2:Y:S01]  /*70c0*/  MUFU.EX2 R19, R156 ;  /* 0x0000009c00137308 */ /* 0x000ea20000000800 */
[----:B------:R-:W-:-:S02]  /*70d0*/  IADD3 R245, R245, -0x2, RZ ;  /* 0xfffffffef5f57810 */ /* 0x000fc40007ffe0ff */
[----:B------:R-:W-:Y:S02]  /*70e0*/  F2FP.PACK_AB R128, R61, R62 ;  /* 0x0000003e3d80723e */ /* 0x000fe400000000ff */
[----:B------:R-:W-:Y:S02]  /*70f0*/  F2FP.PACK_AB R129, R25, R26 ;  /* 0x0000001a1981723e */ /* 0x000fe400000000ff */
[----:B-1----:R-:W-:Y:S02]  /*7100*/  F2FP.PACK_AB R130, R27, R60 ;  /* 0x0000003c1b82723e */ /* 0x002fe400000000ff */
[----:B------:R-:W-:Y:S02]  /*7110*/  F2FP.PACK_AB R131, R22, R23 ;  /* 0x000000171683723e */ /* 0x000fe400000000ff */
[----:B------:R-:W-:Y:S02]  /*7120*/  F2FP.PACK_AB R124, R18, R20 ;  /* 0x00000014127c723e */ /* 0x000fe400000000ff */
[----:B------:R-:W-:Y:S01]  /*7130*/  F2FP.PACK_AB R125, R16, R17 ;  /* 0x00000011107d723e */ /* 0x000fe200000000ff */
[----:B--2---:R-:W-:Y:S01]  /*7140*/  @P4 IMAD.HI.U32 R2, R24, c[0x0][0x2c8], RZ ;  /* 0x0000b20018024a27 */ /* 0x004fe200078e00ff */
[----:B------:R-:W-:-:S04]  /*7150*/  MOV R0, R24 ;  /* 0x0000001800007202 */ /* 0x000fc80000000f00 */
[----:B------:R-:W-:Y:S02]  /*7160*/  @P4 SHF.R.U32.HI R0, RZ, c[0x0][0x2cc], R2 ;  /* 0x0000b300ff004a19 */ /* 0x000fe40000011602 */
[----:B------:R-:W-:Y:S02]  /*7170*/  MOV R2, RZ ;  /* 0x000000ff00027202 */ /* 0x000fe40000000f00 */
[----:B------:R-:W-:-:S05]  /*7180*/  IADD3 R3, R0, -c[0x0][0x168], R9 ;  /* 0x80005a0000037a10 */ /* 0x000fca0007ffe009 */
[----:B------:R-:W-:-:S05]  /*7190*/  IMAD.HI R2, R3, -0x6db6db6d, R2 ;  /* 0x9249249303027827 */ /* 0x000fca00078e0202 */
[----:B------:R-:W-:Y:S01]  /*71a0*/  SHF.R.U32.HI R0, RZ, 0x1f, R2 ;  /* 0x0000001fff007819 */ /* 0x000fe20000011602 */
[----:B------:R-:W-:-:S03]  /*71b0*/  FADD.FTZ R3, R223, R6 ;  /* 0x00000006df037221 */ /* 0x000fc60000010000 */
[----:B------:R-:W-:Y:S01]  /*71c0*/  LEA.HI.SX32 R9, R2, R0, 0x1a ;  /* 0x0000000002097211 */ /* 0x000fe200078fd2ff */
        /* <DEDUP_REMOVED lines=35> */
[----:B------:R-:W-:Y:S01]  /*7400*/  IMNMX R7, RZ, R9, !PT ;  /* 0x00000009ff077217 */ /* 0x000fe20007800200 */
[----:B------:R-:W-:Y:S02]  /*7410*/  FADD.FTZ R0, R11, R0 ;  /* 0x000000000b007221 */ /* 0x000fe40000010000 */
[----:B------:R-:W-:-:S02]  /*7420*/  FADD.FTZ R4, R21, R5 ;  /* 0x0000000515047221 */ /* 0x000fc40000010000 */
[----:B------:R-:W-:Y:S02]  /*7430*/  FADD.FTZ R5, R27, R3 ;  /* 0x000000031b057221 */ /* 0x000fe40000010000 */
[----:B------:R-:W-:Y:S02]  /*7440*/  FADD.FTZ R3, R22, R2 ;  /* 0x0000000216037221 */ /* 0x000fe40000010000 */
[----:B------:R-:W-:Y:S01]  /*7450*/  FADD.FTZ R0, R10, R0 ;  /* 0x000000000a007221 */ /* 0x000fe20000010000 */
[----:B------:R1:W-:Y:S01]  /*7460*/  STL [R1+0x4], R7 ;  /* 0x0000040701007387 */ /* 0x0003e20000100800 */
[----:B------:R-:W-:-:S03]  /*7470*/  FADD.FTZ R2, R19, R4 ;  /* 0x0000000413027221 */ /* 0x000fc60000010000 */
[----:B------:R1:W-:Y:S04]  /*7480*/  STL [R1+0xc], R5 ;  /* 0x00000c0501007387 */ /* 0x0003e80000100800 */
[----:B------:R1:W-:Y:S04]  /*7490*/  STL [R1+0x10], R3 ;  /* 0x0000100301007387 */ /* 0x0003e80000100800 */
[----:B------:R1:W-:Y:S04]  /*74a0*/  STL [R1+0x14], R0 ;  /* 0x0000140001007387 */ /* 0x0003e80000100800 */
[----:B------:R1:W-:Y:S01]  /*74b0*/  STL [R1+0x8], R2 ;  /* 0x0000080201007387 */ /* 0x0003e20000100800 */
[----:B------:R-:W-:-:S02]  /*74c0*/  ISETP.GE.AND P0, PT, R245, R7, PT ;  /* 0x00000007f500720c */ /* 0x000fc40003f06270 */
[----:B------:R-:W-:Y:S02]  /*74d0*/  F2FP.PACK_AB R126, R19, R21 ;  /* 0x00000015137e723e */ /* 0x000fe400000000ff */
[----:B------:R-:W-:Y:S01]  /*74e0*/  F2FP.PACK_AB R127, R10, R11 ;  /* 0x0000000b0a7f723e */ /* 0x000fe200000000ff */
[C---:B---3--:R-:W-:Y:S08]  /*74f0*/  HMMA.16816.F32 R184, R128.reuse, R160, R100 ;  /* 0x000000a080b8723c */ /* 0x048ff00000001864 */
[C---:B------:R-:W-:Y:S08]  /*7500*/  HMMA.16816.F32 R176, R128.reuse, R162, R96 ;  /* 0x000000a280b0723c */ /* 0x040ff00000001860 */
[C---:B----4-:R-:W-:Y:S08]  /*7510*/  HMMA.16816.F32 R180, R128.reuse, R148, R88 ;  /* 0x0000009480b4723c */ /* 0x050ff00000001858 */
[C---:B------:R-:W-:Y:S08]  /*7520*/  HMMA.16816.F32 R168, R128.reuse, R150, R84 ;  /* 0x0000009680a8723c */ /* 0x040ff00000001854 */
[C---:B------:R-:W-:Y:S08]  /*7530*/  HMMA.16816.F32 R172, R128.reuse, R140, R80 ;  /* 0x0000008c80ac723c */ /* 0x040ff00000001850 */
[----:B------:R-:W-:Y:S08]  /*7540*/  HMMA.16816.F32 R164, R128, R142, R76 ;  /* 0x0000008e80a4723c */ /* 0x000ff0000000184c */
[C---:B------:R-:W-:Y:S08]  /*7550*/  HMMA.16816.F32 R152, R124.reuse, R160, R52 ;  /* 0x000000a07c98723c */ /* 0x040ff00000001834 */
[C---:B------:R-:W-:Y:S08]  /*7560*/  HMMA.16816.F32 R144, R124.reuse, R148, R40 ;  /* 0x000000947c90723c */ /* 0x040ff00000001828 */
[----:B------:R-:W-:Y:S08]  /*7570*/  HMMA.16816.F32 R136, R124, R140, R32 ;  /* 0x0000008c7c88723c */ /* 0x000ff00000001820 */
[----:B------:R-:W-:Y:S08]  /*7580*/  HMMA.16816.F32 R156, R128, R12, R72 ;  /* 0x0000000c809c723c */ /* 0x000ff00000001848 */
[C---:B------:R-:W-:Y:S08]  /*7590*/  HMMA.16816.F32 R160, R124.reuse, R162, R48 ;  /* 0x000000a27ca0723c */ /* 0x040ff00000001830 */
[C---:B------:R-:W-:Y:S08]  /*75a0*/  HMMA.16816.F32 R148, R124.reuse, R150, R36 ;  /* 0x000000967c94723c */ /* 0x040ff00000001824 */
[C---:B------:R-:W-:Y:S08]  /*75b0*/  HMMA.16816.F32 R140, R124.reuse, R142, R28 ;  /* 0x0000008e7c8c723c */ /* 0x040ff0000000181c */
[----:B------:R-:W-:Y:S08]  /*75c0*/  HMMA.16816.F32 R132, R124, R12, R132 ;  /* 0x0000000c7c84723c */ /* 0x000ff00000001884 */
[-C--:B------:R-:W-:Y:S08]  /*75d0*/  HMMA.16816.F32 R128, R128, R14.reuse, R56 ;  /* 0x0000000e8080723c */ /* 0x080ff00000001838 */
[----:B------:R-:W-:Y:S01]  /*75e0*/  HMMA.16816.F32 R124, R124, R14, R44 ;  /* 0x0000000e7c7c723c */ /* 0x000fe2000000182c */
[----:B------:R-:W-:Y:S02]  /*75f0*/  @!UPT UIADD3 URZ, URZ, URZ, URZ ;  /* 0x0000003f3f3ff290 */ /* 0x000fe4000fffe03f */
[----:B------:R-:W-:Y:S11]  /*7600*/  @!P0 BRA `(.L_x_544) ;  /* 0x000055c000008947 */ /* 0x000ff60003800000 */
[----:B-1----:R-:W-:Y:S01]  /*7610*/  IMAD.MOV.U32 R121, RZ, RZ, R118 ;  /* 0x000000ffff797224 */ /* 0x002fe200078e0076 */
[----:B------:R-:W-:Y:S01]  /*7620*/  MOV R123, R68 ;  /* 0x00000044007b7202 */ /* 0x000fe20000000f00 */
[----:B------:R-:W-:Y:S01]  /*7630*/  IMAD.MOV.U32 R120, RZ, RZ, R119 ;  /* 0x000000ffff787224 */ /* 0x000fe200078e0077 */
[----:B------:R-:W-:-:S07]  /*7640*/  MOV R122, R117 ;  /* 0x00000075007a7202 */ /* 0x000fce0000000f00 */
.L_x_555:
[----:B------:R-:W-:Y:S04]  /*7650*/  DEPBAR.LE SB0, 0x0 ;  /* 0x000080000000791a */ /* 0x000fe80000000000 */
[----:B------:R-:W-:Y:S01]  /*7660*/  WARPSYNC 0xffffffff ;  /* 0xffffffff00007948 */ /* 0x000fe20003800000 */
[----:B------:R-:W-:Y:S01]  /*7670*/  BAR.SYNC.DEFER_BLOCKING 0x0 ;  /* 0x0000000000007b1d */ /* 0x000fe20000010000 */
[----:B------:R-:W-:Y:S05]  /*7680*/  ISETP.GE.AND P0, PT, R245, RZ, PT ;  /* 0x000000fff500720c */ /* 0x000fea0003f06270 */
[----:B------:R1:W2:Y:S01]  /*7690*/  LDSM.16.M88.4 R112, [R231] ;  /* 0x00000000e770783b */ /* 0x0002a20000000200 */
[----:B------:R-:W-:Y:S03]  /*76a0*/  BSSY B0, `(.L_x_545) ;  /* 0x000004d000007945 */ /* 0x000fe60003800000 */
[----:B------:R1:W3:Y:S04]  /*76b0*/  LDSM.16.M88.4 R108, [R231+0x2000] ;  /* 0x00200000e76c783b */ /* 0x0002e80000000200 */
[----:B-----5:R1:W4:Y:S04]  /*76c0*/  LDSM.16.M88.4 R16, [R224] ;  /* 0x00000000e010783b */ /* 0x0203280000000200 */
        /* <DEDUP_REMOVED lines=8> */
[----:B------:R1:W1:Y:S04]  /*7750*/  LDSM.16.M88.4 R192, [R235] ;  /* 0x00000000ebc0783b */ /* 0x0002680000000200 */
[----:B------:R1:W1:Y:S04]  /*7760*/  LDSM.16.M88.4 R200, [R241] ;  /* 0x00000000f1c8783b */ /* 0x0002680000000200 */
[----:B------:R1:W1:Y:S04]  /*7770*/  LDSM.16.M88.4 R204, [R240] ;  /* 0x00000000f0cc783b */ /* 0x0002680000000200 */
[----:B------:R1:W1:Y:S04]  /*7780*/  LDSM.16.M88.4 R208, [R239] ;  /* 0x00000000efd0783b */ /* 0x0002680000000200 */
[----:B------:R1:W1:Y:S04]  /*7790*/  LDSM.16.M88.4 R212, [R238] ;  /* 0x00000000eed4783b */ /* 0x0002680000000200 */
[----:B------:R1:W1:Y:S04]  /*77a0*/  LDSM.16.M88.4 R216, [R237] ;  /* 0x00000000edd8783b */ /* 0x0002680000000200 */
[----:B------:R1:W1:Y:S01]  /*77b0*/  LDSM.16.M88.4 R220, [R236] ;  /* 0x00000000ecdc783b */ /* 0x0002620000000200 */
[----:B------:R-:W-:-:S05]  /*77c0*/  @!P0 BRA `(.L_x_546) ;  /* 0x000003a000008947 */ /* 0x000fca0003800000 */
[----:B--234-:R-:W-:Y:S01]  /*77d0*/  IMAD.WIDE.U32 R2, R250, c[0x0][0x208], RZ ;  /* 0x00008200fa027a25 */ /* 0x01cfe200078e00ff */
[----:B------:R-:W-:Y:S01]  /*77e0*/  SHF.R.S32.HI R0, RZ, 0x1f, R250 ;  /* 0x0000001fff007819 */ /* 0x000fe200000114fa */
[----:B------:R-:W2:Y:S01]  /*77f0*/  LDL.64 R8, [R1+0x30] ;  /* 0x0000300001087983 */ /* 0x000ea20000100a00 */
[----:B------:R-:W-:Y:S01]  /*7800*/  SHF.R.S32.HI R4, RZ, 0x1f, R244 ;  /* 0x0000001fff047819 */ /* 0x000fe200000114f4 */
[----:B------:R-:W-:Y:S01]  /*7810*/  IMAD.SHL.U32 R20, R242, 0x2, RZ ;  /* 0x00000002f2147824 */ /* 0x000fe200078e00ff */
[----:B------:R-:W-:Y:S01]  /*7820*/  SHF.R.S32.HI R5, RZ, 0x1f, R242 ;  /* 0x0000001fff057819 */ /* 0x000fe200000114f2 */
[----:B------:R-:W-:Y:S02]  /*7830*/  IMAD R0, R0, c[0x0][0x208], RZ ;  /* 0x0000820000007a24 */ /* 0x000fe400078e02ff */
[----:B------:R-:W-:Y:S01]  /*7840*/  IMAD R4, R4, c[0x0][0x218], RZ ;  /* 0x0000860004047a24 */ /* 0x000fe200078e02ff */
[----:B------:R-:W-:Y:S01]  /*7850*/  SHF.L.U64.HI R5, R242, 0x1, R5 ;  /* 0x00000001f2057819 */ /* 0x000fe20000010205 */
[----:B------:R-:W-:Y:S01]  /*7860*/  IMAD R0, R250, c[0x0][0x20c], R0 ;  /* 0x00008300fa007a24 */ /* 0x000fe200078e0200 */
[----:B------:R-:W3:Y:S03]  /*7870*/  LDL R6, [R1+0x40] ;  /* 0x0000400001067983 */ /* 0x000ee60000100800 */
[----:B------:R-:W-:Y:S04]  /*7880*/  IMAD.IADD R3, R3, 0x1, R0 ;  /* 0x0000000103037824 */ /* 0x000fe800078e0200 */
[----:B------:R-:W-:Y:S05]  /*7890*/  IMAD.WIDE.U32 R2, R244, c[0x0][0x218], R2 ;  /* 0x00008600f4027a25 */ /* 0x000fea00078e0002 */
[----:B--2---:R-:W-:Y:S01]  /*78a0*/  IADD3 R0, P1, R8, R2, RZ ;  /* 0x0000000208007210 */ /* 0x004fe20007f3e0ff */
[----:B------:R-:W-:Y:S03]  /*78b0*/  IMAD R2, R244, c[0x0][0x21c], R4 ;  /* 0x00008700f4027a24 */ /* 0x000fe600078e0204 */
[----:B------:R-:W-:Y:S02]  /*78c0*/  LEA R4, P0, R0, c[0x0][0x1f8], 0x1 ;  /* 0x00007e0000047a11 */ /* 0x000fe400078008ff */
[----:B---3--:R-:W-:Y:S04]  /*78d0*/  IADD3.X R2, R6, R3, R2, P1, !PT ;  /* 0x0000000306027210 */ /* 0x008fe80000ffe402 */
[----:B------:R-:W-:Y:S01]  /*78e0*/  LEA.HI.X R0, R0, c[0x0][0x1fc], R2, 0x1, P0 ;  /* 0x00007f0000007a11 */ /* 0x000fe200000f0c02 */
[----:B------:R-:W-:-:S05]  /*78f0*/  BRA.DIV ~URZ, `(.L_x_547) ;  /* 0x0000e1227f007947 */ /* 0x000fca000b800000 */
[----:B------:R2:W3:Y:S02]  /*7900*/  SHFL.IDX PT, R7, R0, RZ, 0x181f ;  /* 0x00181fff00077589 */ /* 0x0004e400000e0000 */
.L_x_606:
[----:B------:R-:W-:-:S05]  /*7910*/  BRA.DIV ~URZ, `(.L_x_548) ;  /* 0x0000e1727f007947 */ /* 0x000fca000b800000 */
[----:B------:R-:W4:Y:S04]  /*7920*/  SHFL.IDX PT, R6, R4, RZ, 0x181f ;  /* 0x00181fff04067589 */ /* 0x000f2800000e0000 */
[----:B------:R-:W5:Y:S04]  /*7930*/  SHFL.IDX PT, R2, R4, 0x1, 0x181f ;  /* 0x00381f0004027f89 */ /* 0x000f6800000e0000 */
[----:B------:R-:W-:Y:S04]  /*7940*/  SHFL.IDX PT, R3, R0, 0x1, 0x181f ;  /* 0x00381f0000037f89 */ /* 0x000fe800000e0000 */
[----:B------:R-:W-:Y:S04]  /*7950*/  SHFL.IDX PT, R10, R4, 0x2, 0x181f ;  /* 0x00581f00040a7f89 */ /* 0x000fe800000e0000 */
[----:B------:R-:W2:Y:S04]  /*7960*/  SHFL.IDX PT, R8, R4, 0x3, 0x181f ;  /* 0x00781f0004087f89 */ /* 0x000ea800000e0000 */
[----:B------:R-:W3:Y:S04]  /*7970*/  SHFL.IDX PT, R11, R0, 0x2, 0x181f ;  /* 0x00581f00000b7f89 */ /* 0x000ee800000e0000 */
[----:B------:R-:W1:Y:S04]  /*7980*/  SHFL.IDX PT, R9, R4, 0x4, 0x181f ;  /* 0x00981f0004097f89 */ /* 0x000e6800000e0000 */
[----:B------:R-:W1:Y:S04]  /*7990*/  SHFL.IDX PT, R15, R0, 0x3, 0x181f ;  /* 0x00781f00000f7f89 */ /* 0x000e6800000e0000 */
[----:B------:R-:W1:Y:S04]  /*79a0*/  SHFL.IDX PT, R12, R4, 0x5, 0x181f ;  /* 0x00b81f00040c7f89 */ /* 0x000e6800000e0000 */
[----:B------:R-:W1:Y:S04]  /*79b0*/  SHFL.IDX PT, R14, R0, 0x4, 0x181f ;  /* 0x00981f00000e7f89 */ /* 0x000e6800000e0000 */
[----:B------:R-:W1:Y:S04]  /*79c0*/  SHFL.IDX PT, R13, R0, 0x5, 0x181f ;  /* 0x00b81f00000d7f89 */ /* 0x000e6800000e0000 */
[----:B------:R-:W1:Y:S04]  /*79d0*/  SHFL.IDX PT, R4, R4, 0x6, 0x181f ;  /* 0x00d81f0004047f89 */ /* 0x000e6800000e0000 */
[----:B--2---:R-:W2:Y:S01]  /*79e0*/  SHFL.IDX PT, R0, R0, 0x6, 0x181f ;  /* 0x00d81f0000007f89 */ /* 0x004ea200000e0000 */
[-C--:B----4-:R-:W-:Y:S02]  /*79f0*/  IADD3 R6, P0, R6, R20.reuse, RZ ;  /* 0x0000001406067210 */ /* 0x090fe40007f1e0ff */
[-C--:B-----5:R-:W-:Y:S02]  /*7a00*/  IADD3 R2, P1, R2, R20.reuse, RZ ;  /* 0x0000001402027210 */ /* 0x0a0fe40007f3e0ff */
[-C--:B------:R-:W-:Y:S01]  /*7a10*/  IADD3 R8, P6, R8, R20.reuse, RZ ;  /* 0x0000001408087210 */ /* 0x080fe20007fde0ff */
[--C-:B---3--:R-:W-:Y:S01]  /*7a20*/  IMAD.X R7, R7, 0x1, R5.reuse, P0 ;  /* 0x0000000107077824 */ /* 0x108fe200000e0605 */
[-C--:B------:R-:W-:Y:S01]  /*7a30*/  IADD3 R10, P0, R10, R20.reuse, RZ ;  /* 0x000000140a0a7210 */ /* 0x080fe20007f1e0ff */
[--C-:B------:R-:W-:Y:S03]  /*7a40*/  IMAD.X R3, R3, 0x1, R5.reuse, P1 ;  /* 0x0000000103037824 */ /* 0x100fe600008e0605 */
[----:B------:R1:W-:Y:S01]  /*7a50*/  LDGSTS.E.BYPASS.LTC128B.128 [R243+0x100], [R6.64], !P5 ;  /* 0x0010000006f37fae */ /* 0x0003e2000e901d46 */
[--C-:B------:R-:W-:Y:S03]  /*7a60*/  IMAD.X R11, R11, 0x1, R5.reuse, P0 ;  /* 0x000000010b0b7824 */ /* 0x100fe600000e0605 */
[----:B------:R3:W-:Y:S04]  /*7a70*/  LDGSTS.E.BYPASS.LTC128B.128 [R243+0x900], [R2.64], !P5 ;  /* 0x0090000002f37fae */ /* 0x0007e8000e901d46 */
[----:B------:R4:W-:Y:S01]  /*7a80*/  LDGSTS.E.BYPASS.LTC128B.128 [R243+0x1100], [R10.64], !P5 ;  /* 0x011000000af37fae */ /* 0x0009e2000e901d46 */
[-C--:B-1----:R-:W-:Y:S01]  /*7a90*/  IADD3 R6, P1, R9, R20.reuse, RZ ;  /* 0x0000001409067210 */ /* 0x082fe20007f3e0ff */
[--C-:B------:R-:W-:Y:S01]  /*7aa0*/  IMAD.X R9, R15, 0x1, R5.reuse, P6 ;  /* 0x000000010f097824 */ /* 0x100fe200030e0605 */
[----:B---3--:R-:W-:Y:S03]  /*7ab0*/  IADD3 R2, P0, R12, R20, RZ ;  /* 0x000000140c027210 */ /* 0x008fe60007f1e0ff */
[--C-:B------:R-:W-:Y:S01]  /*7ac0*/  IMAD.X R7, R14, 0x1, R5.reuse, P1 ;  /* 0x000000010e077824 */ /* 0x100fe200008e0605 */
[----:B------:R4:W-:Y:S01]  /*7ad0*/  LDGSTS.E.BYPASS.LTC128B.128 [R243+0x1900], [R8.64], !P5 ;  /* 0x0190000008f37fae */ /* 0x0009e2000e901d46 */
[----:B------:R-:W-:Y:S03]  /*7ae0*/  IMAD.X R3, R13, 0x1, R5, P0 ;  /* 0x000000010d037824 */ /* 0x000fe600000e0605 */
[----:B------:R4:W-:Y:S04]  /*7af0*/  LDGSTS.E.BYPASS.LTC128B.128 [R243+0x2100], [R6.64], !P5 ;  /* 0x0210000006f37fae */ /* 0x0009e8000e901d46 */
[----:B------:R4:W-:Y:S02]  /*7b00*/  LDGSTS.E.BYPASS.LTC128B.128 [R243+0x2900], [R2.64], !P5 ;  /* 0x0290000002f37fae */ /* 0x0009e4000e901d46 */
.L_x_607:
[----:B--2-4-:R-:W-:Y:S04]  /*7b10*/  IADD3 R2, P0, R4, R20, RZ ;  /* 0x0000001404027210 */ /* 0x014fe80007f1e0ff */
[----:B------:R-:W-:Y:S05]  /*7b20*/  IADD3.X R3, R0, R5, RZ, P0, !PT ;  /* 0x0000000500037210 */ /* 0x000fea00007fe4ff */
[----:B------:R-:W-:Y:S01]  /*7b30*/  @!PT LDS RZ, [RZ] ;  /* 0x00000000fffff984 */ /* 0x000fe20000000800 */
[----:B------:R-:W-:Y:S01]  /*7b40*/  @!PT LDS RZ, [RZ] ;  /* 0x00000000fffff984 */ /* 0x000fe20000000800 */
[----:B------:R-:W-:Y:S01]  /*7b50*/  @!PT LDS RZ, [RZ] ;  /* 0x00000000fffff984 */ /* 0x000fe20000000800 */
[----:B------:R1:W-:Y:S04]  /*7b60*/  LDGSTS.E.BYPASS.LTC128B.128 [R243+0x3100], [R2.64], !P5 ;  /* 0x0310000002f37fae */ /* 0x0003e8000e901d46 */
.L_x_546:
[----:B--234-:R-:W-:Y:S05]  /*7b70*/  BSYNC B0 ;  /* 0x0000000000007941 */ /* 0x01cfea0003800000 */
.L_x_545:
[----:B------:R-:W0:Y:S01]  /*7b80*/  LDGDEPBAR ;  /* 0x00000000000079af */ /* 0x000e220000000000 */
[----:B------:R-:W-:Y:S01]  /*7b90*/  WARPSYNC 0xffffffff ;  /* 0xffffffff00007948 */ /* 0x000fe20003800000 */
[-C--:B------:R-:W-:Y:S01]  /*7ba0*/  HMMA.16816.F32 R4, R112, R16.reuse, RZ ;  /* 0x000000107004723c */ /* 0x080fe200000018ff */
[----:B------:R-:W-:Y:S02]  /*7bb0*/  BSSY B0, `(.L_x_549) ;  /* 0x00000d4000007945 */ /* 0x000fe40003800000 */
[----:B------:R-:W-:Y:S05]  /*7bc0*/  ISETP.GE.AND P0, PT, R245, 0x1, PT ;  /* 0x00000001f500780c */ /* 0x000fea0003f06270 */
[C---:B------:R-:W-:Y:S08]  /*7bd0*/  HMMA.16816.F32 R8, R108.reuse, R16, RZ ;  /* 0x000000106c08723c */ /* 0x040ff000000018ff */
[-C--:B------:R-:W-:Y:S08]  /*7be0*/  HMMA.16816.F32 R12, R108, R18.reuse, RZ ;  /* 0x000000126c0c723c */ /* 0x080ff000000018ff */
        /* <DEDUP_REMOVED lines=25> */
[----:B------:R-:W-:Y:S07]  /*7d80*/  LDSM.16.M88.4 R116, [R232] ;  /* 0x00000000e874783b */ /* 0x000fee0000000200 */
[-C--:B------:R-:W-:Y:S08]  /*7d90*/  HMMA.16816.F32 R4, R188, R192.reuse, R4 ;  /* 0x000000c0bc04723c */ /* 0x080ff00000001804 */
[C---:B------:R-:W-:Y:S08]  /*7da0*/  HMMA.16816.F32 R8, R196.reuse, R192, R8 ;  /* 0x000000c0c408723c */ /* 0x040ff00000001808 */
[-C--:B------:R-:W-:Y:S08]  /*7db0*/  HMMA.16816.F32 R12, R196, R194.reuse, R12 ;  /* 0x000000c2c40c723c */ /* 0x080ff0000000180c */
[C---:B------:R-:W-:Y:S01]  /*7dc0*/  HMMA.16816.F32 R16, R188.reuse, R194, R16 ;  /* 0x000000c2bc10723c */ /* 0x040fe20000001810 */
[----:B------:R-:W1:Y:S07]  /*7dd0*/  LDSM.16.M88.4 R192, [R230] ;  /* 0x00000000e6c0783b */ /* 0x000e6e0000000200 */
        /* <DEDUP_REMOVED lines=19> */
[----:B------:R-:W5:Y:S07]  /*7f10*/  LDSM.16.M88.4 R212, [R230+0x1800] ;  /* 0x00180000e6d4783b */ /* 0x000f6e0000000200 */
        /* <DEDUP_REMOVED lines=25> */
[----:B------:R-:W2:Y:S07]  /*80b0*/  LDSM.16.M88.4 R208, [R227] ;  /* 0x00000000e3d0783b */ /* 0x000eae0000000200 */
[-C--:B-----5:R-:W-:Y:S08]  /*80c0*/  HMMA.16816.F32 R52, R116, R212.reuse, R52 ;  /* 0x000000d47434723c */ /* 0x0a0ff00000001834 */
        /* <DEDUP_REMOVED lines=19> */
[----:B------:R-:W1:Y:S07]  /*8200*/  LDSM.16.M88.4 R116, [R227+0x1000] ;  /* 0x00100000e374783b */ /* 0x000e6e0000000200 */
[-C--:B--2---:R-:W-:Y:S01]  /*8210*/  HMMA.16816.F32 R4, R204, R208.reuse, R4 ;  /* 0x000000d0cc04723c */ /* 0x084fe20000001804 */
[----:B------:R-:W2:Y:S01]  /*8220*/  LDSM.16.M88.4 R196, [R227+0x2000] ;  /* 0x00200000e3c4783b */ /* 0x000ea20000000200 */
[----:B------:R-:W-:Y:S06]  /*8230*/  DEPBAR.LE SB0, 0x0 ;  /* 0x000080000000791a */ /* 0x000fec0000000000 */
[C---:B------:R-:W-:Y:S01]  /*8240*/  HMMA.16816.F32 R8, R216.reuse, R208, R8 ;  /* 0x000000d0d808723c */ /* 0x040fe20000001808 */
[----:B------:R-:W-:Y:S07]  /*8250*/  BAR.SYNC.DEFER_BLOCKING 0x0 ;  /* 0x0000000000007b1d */ /* 0x000fee0000010000 */
        /* <DEDUP_REMOVED lines=25> */
[----:B------:R-:W-:Y:S01]  /*83f0*/  HMMA.16816.F32 R112, R204, R214, R112 ;  /* 0x000000d6cc70723c */ /* 0x000fe20000001870 */
[----:B------:R-:W-:Y:S07]  /*8400*/  @!UPT UIADD3 URZ, URZ, URZ, URZ ;  /* 0x0000003f3f3ff290 */ /* 0x000fee000fffe03f */
[----:B------:R-:W-:-:S11]  /*8410*/  @!P0 BRA `(.L_x_550) ;  /* 0x000004d000008947 */ /* 0x000fd60003800000 */
[----:B------:R-:W-:Y:S01]  /*8420*/  IMAD.MOV.U32 R244, RZ, RZ, RZ ;  /* 0x000000fffff47224 */ /* 0x000fe200078e00ff */
[----:B------:R-:W2:Y:S01]  /*8430*/  LDL R2, [R1+0x1c] ;  /* 0x00001c0001027983 */ /* 0x000ea20000100800 */
[----:B------:R-:W-:Y:S03]  /*8440*/  IMAD.SHL.U32 R119, R242, 0x2, RZ ;  /* 0x00000002f2777824 */ /* 0x000fe600078e00ff */
[----:B------:R-:W3:Y:S04]  /*8450*/  LDL R0, [R1+0x18] ;  /* 0x0000180001007983 */ /* 0x000ee80000100800 */
[----:B------:R-:W4:Y:S04]  /*8460*/  LDL.64 R220, [R1+0x28] ;  /* 0x0000280001dc7983 */ /* 0x000f280000100a00 */
[----:B------:R-:W5:Y:S04]  /*8470*/  LDL R246, [R1+0x3c] ;  /* 0x00003c0001f67983 */ /* 0x000f680000100800 */
[----:B------:R-:W4:Y:S04]  /*8480*/  LDL.64 R248, [R1+0x20] ;  /* 0x0000200001f87983 */ /* 0x000f280000100a00 */
[----:B------:R-:W5:Y:S01]  /*8490*/  LDL R247, [R1+0x38] ;  /* 0x0000380001f77983 */ /* 0x000f620000100800 */
[----:B--2---:R-:W-:Y:S05]  /*84a0*/  IMAD R2, R245, 0x70, R2 ;  /* 0x00000070f5027824 */ /* 0x004fea00078e0202 */
[----:B---3--:R-:W-:Y:S05]  /*84b0*/  IADD3 R2, R2, -0x70, R0 ;  /* 0xffffff9002027810 */ /* 0x008fea0007ffe000 */
[----:B------:R-:W-:Y:S04]  /*84c0*/  @P3 IMAD.HI.U32 R3, R2, c[0x0][0x2bc], RZ ;  /* 0x0000af0002033a27 */ /* 0x000fe800078e00ff */
[----:B------:R-:W-:Y:S01]  /*84d0*/  IMAD.MOV.U32 R0, RZ, RZ, R2 ;  /* 0x000000ffff007224 */ /* 0x000fe200078e0002 */
[----:B------:R-:W-:Y:S04]  /*84e0*/  @P3 SHF.R.U32.HI R0, RZ, c[0x0][0x2c0], R3 ;  /* 0x0000b000ff003a19 */ /* 0x000fe80000011603 */
[C---:B----4-:R-:W-:Y:S04]  /*84f0*/  @!P2 IADD3 R3, P0, R0.reuse, R220, RZ ;  /* 0x000000dc0003a210 */ /* 0x050fe80007f1e0ff */
[----:B-----5:R-:W-:Y:S01]  /*8500*/  @!P2 LEA.HI.X.SX32 R117, R0, R246, 0x1, P0 ;  /* 0x000000f60075a211 */ /* 0x020fe200000f0eff */
[----:B------:R-:W-:Y:S01]  /*8510*/  IMAD.MOV R0, RZ, RZ, -R0 ;  /* 0x000000ffff007224 */ /* 0x000fe200078e0a00 */
[C---:B------:R-:W-:Y:S02]  /*8520*/  @!P2 LEA R116, P0, R3.reuse, c[0x0][0x2a0], 0x2 ;  /* 0x0000a8000374aa11 */ /* 0x040fe400078010ff */
[----:B------:R-:W-:Y:S01]  /*8530*/  SHF.R.S32.HI R246, RZ, 0x1f, R242 ;  /* 0x0000001ffff67819 */ /* 0x000fe200000114f2 */
[----:B------:R-:W-:Y:S01]  /*8540*/  IMAD R250, R0, c[0x0][0x2b8], R2 ;  /* 0x0000ae0000fa7a24 */ /* 0x000fe200078e0202 */
[----:B------:R-:W-:Y:S03]  /*8550*/  @!P2 LEA.HI.X R117, R3, c[0x0][0x2a4], R117, 0x2, P0 ;  /* 0x0000a9000375aa11 */ /* 0x000fe600000f1475 */
[----:B------:R-:W-:Y:S01]  /*8560*/  IMAD.WIDE.U32 R2, R250, c[0x0][0x1e0], RZ ;  /* 0x00007800fa027a25 */ /* 0x000fe200078e00ff */
[----:B------:R-:W-:Y:S01]  /*8570*/  SHF.R.S32.HI R0, RZ, 0x1f, R250 ;  /* 0x0000001fff007819 */ /* 0x000fe200000114fa */
[----:B------:R1:W2:Y:S04]  /*8580*/  @!P2 LDG.E R244, [R116.64] ;  /* 0x0000000674f4a981 */ /* 0x0002a8000c1e1900 */
[----:B------:R-:W-:Y:S04]  /*8590*/  IMAD R0, R0, c[0x0][0x1e0], RZ ;  /* 0x0000780000007a24 */ /* 0x000fe800078e02ff */
[----:B------:R-:W-:Y:S04]  /*85a0*/  IMAD R0, R250, c[0x0][0x1e4], R0 ;  /* 0x00007900fa007a24 */ /* 0x000fe800078e0200 */
[----:B------:R-:W-:Y:S01]  /*85b0*/  IMAD.IADD R3, R3, 0x1, R0 ;  /* 0x0000000103037824 */ /* 0x000fe200078e0200 */
[----:B-1----:R-:W-:Y:S02]  /*85c0*/  SHF.L.U64.HI R117, R242, 0x1, R246 ;  /* 0x00000001f2757819 */ /* 0x002fe400000102f6 */
[----:B--2---:R-:W-:Y:S01]  /*85d0*/  SHF.R.S32.HI R116, RZ, 0x1f, R244 ;  /* 0x0000001fff747819 */ /* 0x004fe200000114f4 */
[----:B------:R-:W-:Y:S04]  /*85e0*/  IMAD.WIDE.U32 R2, R244, c[0x0][0x1f0], R2 ;  /* 0x00007c00f4027a25 */ /* 0x000fe800078e0002 */
[----:B------:R-:W-:Y:S01]  /*85f0*/  IMAD R116, R116, c[0x0][0x1f0], RZ ;  /* 0x00007c0074747a24 */ /* 0x000fe200078e02ff */
[----:B------:R-:W-:Y:S03]  /*8600*/  IADD3 R0, P1, R248, R2, RZ ;  /* 0x00000002f8007210 */ /* 0x000fe60007f3e0ff */
[----:B------:R-:W-:Y:S01]  /*8610*/  IMAD R2, R244, c[0x0][0x1f4], R116 ;  /* 0x00007d00f4027a24 */ /* 0x000fe200078e0274 */
[C---:B------:R-:W-:Y:S04]  /*8620*/  LEA R116, P0, R0.reuse, c[0x0][0x1c8], 0x1 ;  /* 0x0000720000747a11 */ /* 0x040fe800078008ff */
[----:B------:R-:W-:Y:S04]  /*8630*/  IADD3.X R2, R247, R3, R2, P1, !PT ;  /* 0x00000003f7027210 */ /* 0x000fe80000ffe402 */
[----:B------:R-:W-:Y:S01]  /*8640*/  LEA.HI.X R0, R0, c[0x0][0x1cc], R2, 0x1, P0 ;  /* 0x0000730000007a11 */ /* 0x000fe200000f0c02 */
[----:B------:R-:W-:-:S05]  /*8650*/  BRA.DIV ~URZ, `(.L_x_551) ;  /* 0x0000db027f007947 */ /* 0x000fca000b800000 */
[----:B------:R1:W2:Y:S02]  /*8660*/  SHFL.IDX PT, R118, R0, RZ, 0x181f ;  /* 0x00181fff00767589 */ /* 0x0002a400000e0000 */
.L_x_608:
[----:B------:R-:W-:-:S05]  /*8670*/  BRA.DIV ~URZ, `(.L_x_552) ;  /* 0x0000db527f007947 */ /* 0x000fca000b800000 */
[----:B------:R-:W3:Y:S02]  /*8680*/  SHFL.IDX PT, R2, R116, RZ, 0x181f ;  /* 0x00181fff74027589 */ /* 0x000ee400000e0000 */
[-C--:B---3--:R-:W-:Y:S05]  /*8690*/  IADD3 R2, P0, R2, R119.reuse, RZ ;  /* 0x0000007702027210 */ /* 0x088fea0007f1e0ff */
[--C-:B--2---:R-:W-:Y:S05]  /*86a0*/  IMAD.X R3, R118, 0x1, R117.reuse, P0 ;  /* 0x0000000176037824 */ /* 0x104fea00000e0675 */
[----:B------:R-:W-:Y:S01]  /*86b0*/  @!PT LDS RZ, [RZ] ;  /* 0x00000000fffff984 */ /* 0x000fe20000000800 */
[----:B------:R-:W-:Y:S01]  /*86c0*/  @!PT LDS RZ, [RZ] ;  /* 0x00000000fffff984 */ /* 0x000fe20000000800 */
[----:B------:R2:W-:Y:S04]  /*86d0*/  LDGSTS.E.BYPASS.LTC128B.128 [R243+0x3900], [R2.64], !P5 ;  /* 0x0390000002f37fae */ /* 0x0005e8000e901d46 */
[----:B--2---:R-:W2:Y:S04]  /*86e0*/  SHFL.IDX PT, R2, R116, 0x1, 0x181f ;  /* 0x00381f0074027f89 */ /* 0x004ea800000e0000 */
[----:B------:R-:W3:Y:S01]  /*86f0*/  SHFL.IDX PT, R3, R0, 0x1, 0x181f ;  /* 0x00381f0000037f89 */ /* 0x000ee200000e0000 */
[-C--:B--2---:R-:W-:Y:S05]  /*8700*/  IADD3 R2, P0, R2, R119.reuse, RZ ;  /* 0x0000007702027210 */ /* 0x084fea0007f1e0ff */
[--C-:B---3--:R-:W-:Y:S05]  /*8710*/  IMAD.X R3, R3, 0x1, R117.reuse, P0 ;  /* 0x0000000103037824 */ /* 0x108fea00000e0675 */
        /* <DEDUP_REMOVED lines=17> */
[----:B------:R-:W3:Y:S04]  /*8830*/  SHFL.IDX PT, R3, R0, 0x5, 0x181f ;  /* 0x00b81f0000037f89 */ /* 0x000ee800000e0000 */
[----:B------:R-:W4:Y:S04]  /*8840*/  SHFL.IDX PT, R116, R116, 0x6, 0x181f ;  /* 0x00d81f0074747f89 */ /* 0x000f2800000e0000 */
[----:B-1----:R-:W1:Y:S01]  /*8850*/  SHFL.IDX PT, R0, R0, 0x6, 0x181f ;  /* 0x00d81f0000007f89 */ /* 0x002e6200000e0000 */
[----:B--2---:R-:W-:Y:S05]  /*8860*/  IADD3 R2, P0, R2, R119, RZ ;  /* 0x0000007702027210 */ /* 0x004fea0007f1e0ff */
[----:B---3--:R-:W-:Y:S05]  /*8870*/  IMAD.X R3, R3, 0x1, R117, P0 ;  /* 0x0000000103037824 */ /* 0x008fea00000e0675 */
[----:B------:R2:W-:Y:S03]  /*8880*/  LDGSTS.E.BYPASS.LTC128B.128 [R243+0x6100], [R2.64], !P5 ;  /* 0x0610000002f37fae */ /* 0x0005e6000e901d46 */
.L_x_609:
[----:B--2-4-:R-:W-:Y:S04]  /*8890*/  IADD3 R2, P0, R116, R119, RZ ;  /* 0x0000007774027210 */ /* 0x014fe80007f1e0ff */
[----:B-1----:R-:W-:Y:S05]  /*88a0*/  IADD3.X R3, R0, R117, RZ, P0, !PT ;  /* 0x0000007500037210 */ /* 0x002fea00007fe4ff */
[----:B------:R-:W-:Y:S01]  /*88b0*/  @!PT LDS RZ, [RZ] ;  /* 0x00000000fffff984 */ /* 0x000fe20000000800 */
[----:B------:R-:W-:Y:S01]  /*88c0*/  @!PT LDS RZ, [RZ] ;  /* 0x00000000fffff984 */ /* 0x000fe20000000800 */
[----:B------:R-:W-:Y:S01]  /*88d0*/  @!PT LDS RZ, [RZ] ;  /* 0x00000000fffff984 */ /* 0x000fe20000000800 */
[----:B------:R1:W-:Y:S04]  /*88e0*/  LDGSTS.E.BYPASS.LTC128B.128 [R243+0x6900], [R2.64], !P5 ;  /* 0x0690000002f37fae */ /* 0x0003e8000e901d46 */
.L_x_550:
[----:B------:R-:W-:Y:S05]  /*88f0*/  BSYNC B0 ;  /* 0x0000000000007941 */ /* 0x000fea0003800000 */
.L_x_549:
[----:B------:R-:W2:Y:S01]  /*8900*/  LDL R116, [R1+0x44] ;  /* 0x0000440001747983 */ /* 0x000ea20000100800 */
[----:B------:R-:W-:Y:S03]  /*8910*/  IMAD R0, R245, -0x70, RZ ;  /* 0xffffff90f5007824 */ /* 0x000fe600078e02ff */
[----:B-1----:R-:W2:Y:S04]  /*8920*/  LDL R3, [R1+0x54] ;  /* 0x0000540001037983 */ /* 0x002ea80000100800 */
[----:B------:R-:W3:Y:S04]  /*8930*/  LDL R2, [R1+0x50] ;  /* 0x0000500001027983 */ /* 0x000ee80000100800 */
[----:B------:R-:W0:Y:S01]  /*8940*/  LDGDEPBAR ;  /* 0x00000000000079af */ /* 0x000e220000000000 */
[----:B--2---:R-:W-:Y:S02]  /*8950*/  IADD3 R116, R3, R116, RZ ;  /* 0x0000007403747210 */ /* 0x004fe40007ffe0ff */
[----:B------:R-:W-:Y:S02]  /*8960*/  MOV R3, c[0x0][0x2ac] ;  /* 0x0000ab0000037a02 */ /* 0x000fe40000000f00 */
[----:B---3--:R-:W-:Y:S01]  /*8970*/  IADD3 R0, -R2, 0x1, R0 ;  /* 0x0000000102007810 */ /* 0x008fe20007ffe100 */
[----:B------:R-:W-:Y:S04]  /*8980*/  @P4 IMAD.HI.U32 R2, R116, c[0x0][0x2c8], RZ ;  /* 0x0000b20074024a27 */ /* 0x000fe800078e00ff */
[----:B------:R-:W-:Y:S01]  /*8990*/  IMAD R0, R3, c[0x0][0x1d0], R0 ;  /* 0x0000740003007a24 */ /* 0x000fe200078e0200 */
[----:B------:R-:W-:Y:S04]  /*89a0*/  @P4 SHF.R.U32.HI R116, RZ, c[0x0][0x2cc], R2 ;  /* 0x0000b300ff744a19 */ /* 0x000fe80000011602 */
[----:B------:R-:W-:Y:S01]  /*89b0*/  IADD3 R117, R0, -c[0x0][0x168], RZ ;  /* 0x80005a0000757a10 */ /* 0x000fe20007ffe0ff */
[----:B------:R-:W-:-:S05]  /*89c0*/  BRA.DIV ~URZ, `(.L_x_553) ;  /* 0x0000ded27f007947 */ /* 0x000fca000b800000 */
[----:B------:R1:W2:Y:S02]  /*89d0*/  SHFL.IDX PT, R0, R116, RZ, 0x1c1f ;  /* 0x001c1fff74007589 */ /* 0x0002a400000e0000 */
.L_x_610:
[----:B--2---:R-:W-:Y:S05]  /*89e0*/  IMAD.IADD R0, R117, 0x1, R0 ;  /* 0x0000000175007824 */ /* 0x004fea00078e0200 */
[C---:B------:R-:W-:Y:S02]  /*89f0*/  ISETP.GT.AND P0, PT, R0.reuse, RZ, PT ;  /* 0x000000ff0000720c */ /* 0x040fe40003f04270 */
[C---:B------:R-:W-:Y:S02]  /*8a00*/  ISETP.GT.AND P6, PT, R0.reuse, 0x1, PT ;  /* 0x000000010000780c */ /* 0x040fe40003fc4270 */
[----:B------:R-:W-:Y:S02]  /*8a10*/  ISETP.GT.AND P1, PT, R0, 0x8, PT ;  /* 0x000000080000780c */ /* 0x000fe40003f24270 */
[----:B------:R-:W-:Y:S02]  /*8a20*/  FSEL R188, R4, -INF , P0 ;  /* 0xff80000004bc7808 */ /* 0x000fe40000000000 */
[C---:B------:R-:W-:Y:S02]  /*8a30*/  ISETP.GT.AND P0, PT, R0.reuse, 0x9, PT ;  /* 0x000000090000780c */ /* 0x040fe40003f04270 */
[----:B------:R-:W-:Y:S02]  /*8a40*/  FSEL R197, R5, -INF , P6 ;  /* 0xff80000005c57808 */ /* 0x000fe40003000000 */
        /* <DEDUP_REMOVED lines=46> */
[----:B------:R-:W-:Y:S02]  /*8d30*/  ISETP.GT.AND P0, PT, R0, 0x69, PT ;  /* 0x000000690000780c */ /* 0x000fe40003f04270 */
[----:B------:R-:W-:Y:S02]  /*8d40*/  FSEL R101, R101, -INF , P6 ;  /* 0xff80000065657808 */ /* 0x000fe40003000000 */
[----:B------:R-:W-:Y:S02]  /*8d50*/  FSEL R112, R112, -INF , P1 ;  /* 0xff80000070707808 */ /* 0x000fe40000800000 */
[----:B------:R-:W-:Y:S01]  /*8d60*/  FSEL R113, R113, -INF , P0 ;  /* 0xff80000071717808 */ /* 0x000fe20000000000 */
[----:B------:R-:W-:-:S05]  /*8d70*/  BRA.DIV ~URZ, `(.L_x_554) ;  /* 0x0000db927f007947 */ /* 0x000fca000b800000 */
[----:B------:R-:W-:Y:S01]  /*8d80*/  FMNMX.FTZ R119, R188, R120, !PT ;  /* 0x00000078bc777209 */ /* 0x000fe20007810000 */
[----:B------:R-:W2:Y:S03]  /*8d90*/  SHFL.IDX PT, R3, R116, 0x1, 0x1c1f ;  /* 0x003c1f0074037f89 */ /* 0x000ea600000e0000 */
[----:B------:R-:W-:Y:S04]  /*8da0*/  FMNMX.FTZ R119, R197, R119, !PT ;  /* 0x00000077c5777209 */ /* 0x000fe80007810000 */
[----:B------:R-:W-:Y:S01]  /*8db0*/  FMNMX.FTZ R119, R196, R119, !PT ;  /* 0x00000077c4777209 */ /* 0x000fe20007810000 */
[----:B------:R-:W3:Y:S03]  /*8dc0*/  SHFL.IDX PT, R2, R116, 0x2, 0x1c1f ;  /* 0x005c1f0074027f89 */ /* 0x000ee600000e0000 */
[----:B------:R-:W-:Y:S04]  /*8dd0*/  FMNMX.FTZ R119, R195, R119, !PT ;  /* 0x00000077c3777209 */ /* 0x000fe80007810000 */
[----:B------:R-:W-:Y:S01]  /*8de0*/  FMNMX.FTZ R119, R194, R119, !PT ;  /* 0x00000077c2777209 */ /* 0x000fe20007810000 */
[----:B------:R-:W4:Y:S03]  /*8df0*/  SHFL.IDX PT, R0, R116, 0x3, 0x1c1f ;  /* 0x007c1f0074007f89 */ /* 0x000f2600000e0000 */
[----:B------:R-:W-:Y:S04]  /*8e00*/  FMNMX.FTZ R119, R193, R119, !PT ;  /* 0x00000077c1777209 */ /* 0x000fe80007810000 */
[----:B------:R-:W-:Y:S04]  /*8e10*/  FMNMX.FTZ R119, R192, R119, !PT ;  /* 0x00000077c0777209 */ /* 0x000fe80007810000 */
[----:B------:R-:W-:Y:S04]  /*8e20*/  FMNMX.FTZ R119, R191, R119, !PT ;  /* 0x00000077bf777209 */ /* 0x000fe80007810000 */
[----:B------:R-:W-:Y:S04]  /*8e30*/  FMNMX.FTZ R119, R190, R119, !PT ;  /* 0x00000077be777209 */ /* 0x000fe80007810000 */
[----:B------:R-:W-:Y:S04]  /*8e40*/  FMNMX.FTZ R119, R189, R119, !PT ;  /* 0x00000077bd777209 */ /* 0x000fe80007810000 */
[----:B------:R-:W-:Y:S01]  /*8e50*/  FMNMX.FTZ R119, R48, R119, !PT ;  /* 0x0000007730777209 */ /* 0x000fe20007810000 */
[C---:B--2---:R-:W-:Y:S02]  /*8e60*/  IMAD.IADD R3, R117.reuse, 0x1, R3 ;  /* 0x0000000175037824 */ /* 0x044fe400078e0203 */
[----:B---3--:R-:W-:Y:S01]  /*8e70*/  IMAD.IADD R2, R117, 0x1, R2 ;  /* 0x0000000175027824 */ /* 0x008fe200078e0202 */
[----:B------:R-:W-:Y:S01]  /*8e80*/  FMNMX.FTZ R119, R49, R119, !PT ;  /* 0x0000007731777209 */ /* 0x000fe20007810000 */
[----:B----4-:R-:W-:Y:S01]  /*8e90*/  IMAD.IADD R0, R117, 0x1, R0 ;  /* 0x0000000175007824 */ /* 0x010fe200078e0200 */
[C---:B------:R-:W-:Y:S02]  /*8ea0*/  ISETP.GT.AND P0, PT, R3.reuse, 0x8, PT ;  /* 0x000000080300780c */ /* 0x040fe40003f04270 */
[C---:B------:R-:W-:Y:S02]  /*8eb0*/  ISETP.GT.AND P1, PT, R3.reuse, 0x1, PT ;  /* 0x000000010300780c */ /* 0x040fe40003f24270 */
[----:B------:R-:W-:Y:S02]  /*8ec0*/  FSEL R33, R18, -INF , P0 ;  /* 0xff80000012217808 */ /* 0x000fe40000000000 */
[----:B------:R-:W-:Y:S02]  /*8ed0*/  ISETP.GT.AND P0, PT, R3, 0x11, PT ;  /* 0x000000110300780c */ /* 0x000fe40003f04270 */
[----:B------:R-:W-:Y:S02]  /*8ee0*/  FSEL R36, R7, -INF , P1 ;  /* 0xff80000007247808 */ /* 0x000fe40000800000 */
[----:B------:R-:W-:Y:S02]  /*8ef0*/  FSEL R23, R23, -INF , P0 ;  /* 0xff80000017177808 */ /* 0x000fe40000000000 */
[C---:B------:R-:W-:Y:S02]  /*8f00*/  ISETP.GT.AND P0, PT, R3.reuse, 0x19, PT ;  /* 0x000000190300780c */ /* 0x040fe40003f04270 */
[----:B------:R-:W-:Y:S02]  /*8f10*/  ISETP.GT.AND P1, PT, R3, 0x9, PT ;  /* 0x000000090300780c */ /* 0x000fe40003f24270 */
[----:B------:R-:W-:Y:S02]  /*8f20*/  FSEL R35, R35, -INF , P0 ;  /* 0xff80000023237808 */ /* 0x000fe40000000000 */
[----:B------:R-:W-:Y:S02]  /*8f30*/  ISETP.GT.AND P0, PT, R3, 0x28, PT ;  /* 0x000000280300780c */ /* 0x000fe40003f04270 */
[----:B------:R-:W-:Y:S02]  /*8f40*/  FSEL R32, R19, -INF , P1 ;  /* 0xff80000013207808 */ /* 0x000fe40000800000 */
[----:B------:R-:W-:Y:S02]  /*8f50*/  FSEL R50, R50, -INF , P0 ;  /* 0xff80000032327808 */ /* 0x000fe40000000000 */
[C---:B------:R-:W-:Y:S02]  /*8f60*/  ISETP.GT.AND P0, PT, R3.reuse, 0x31, PT ;  /* 0x000000310300780c */ /* 0x040fe40003f04270 */
[----:B------:R-:W-:Y:S02]  /*8f70*/  ISETP.GT.AND P1, PT, R3, 0x18, PT ;  /* 0x000000180300780c */ /* 0x000fe40003f24270 */
[----:B------:R-:W-:Y:S02]  /*8f80*/  FSEL R55, R55, -INF , P0 ;  /* 0xff80000037377808 */ /* 0x000fe40000000000 */
[C---:B------:R-:W-:Y:S02]  /*8f90*/  ISETP.GT.AND P0, PT, R3.reuse, 0x39, PT ;  /* 0x000000390300780c */ /* 0x040fe40003f04270 */
[----:B------:R-:W-:Y:S02]  /*8fa0*/  ISETP.GT.AND P6, PT, R3, RZ, PT ;  /* 0x000000ff0300720c */ /* 0x000fe40003fc4270 */
[----:B------:R-:W-:Y:S02]  /*8fb0*/  FSEL R67, R67, -INF , P0 ;  /* 0xff80000043437808 */ /* 0x000fe40000000000 */
[C---:B------:R-:W-:Y:S02]  /*8fc0*/  ISETP.GT.AND P0, PT, R3.reuse, 0x48, PT ;  /* 0x000000480300780c */ /* 0x040fe40003f04270 */
        /* <DEDUP_REMOVED lines=8> */
[----:B------:R-:W-:Y:S02]  /*9050*/  ISETP.GT.AND P0, PT, R2, RZ, PT ;  /* 0x000000ff0200720c */ /* 0x000fe40003f04270 */
[----:B------:R-:W-:Y:S02]  /*9060*/  ISETP.GT.AND P6, PT, R3, 0x10, PT ;  /* 0x000000100300780c */ /* 0x000fe40003fc4270 */
[----:B------:R-:W-:Y:S02]  /*9070*/  FSEL R16, R8, -INF , P0 ;  /* 0xff80000008107808 */ /* 0x000fe40000000000 */
        /* <DEDUP_REMOVED lines=37> */
[----:B------:R-:W-:Y:S02]  /*92d0*/  ISETP.GT.AND P6, PT, R2, 0x1, PT ;  /* 0x000000010200780c */ /* 0x000fe40003fc4270 */
[----:B------:R-:W-:Y:S02]  /*92e0*/  ISETP.GT.AND P1, PT, R0, RZ, PT ;  /* 0x000000ff0000720c */ /* 0x000fe40003f24270 */
        /* <DEDUP_REMOVED lines=8> */
[----:B------:R-:W-:Y:S02]  /*9370*/  FMNMX.FTZ R3, R6, R121, !PT ;  /* 0x0000007906037209 */ /* 0x000fe40007810000 */
[----:B------:R-:W-:Y:S02]  /*9380*/  FSEL R115, R115, -INF , P1 ;  /* 0xff80000073737808 */ /* 0x000fe40000800000 */
[----:B------:R-:W-:Y:S02]  /*9390*/  ISETP.GT.AND P1, PT, R2, 0x9, PT ;  /* 0x000000090200780c */ /* 0x000fe40003f24270 */
[----:B------:R-:W-:Y:S02]  /*93a0*/  FSEL R44, R44, -INF , P0 ;  /* 0xff8000002c2c7808 */ /* 0x000fe40000000000 */
[----:B------:R-:W-:Y:S02]  /*93b0*/  ISETP.GT.AND P0, PT, R0, 0x29, PT ;  /* 0x000000290000780c */ /* 0x000fe40003f04270 */
[----:B------:R-:W-:Y:S02]  /*93c0*/  FMNMX.FTZ R3, R36, R3, !PT ;  /* 0x0000000324037209 */ /* 0x000fe40007810000 */
[----:B------:R-:W-:Y:S02]  /*93d0*/  FSEL R17, R13, -INF , P1 ;  /* 0xff8000000d117808 */ /* 0x000fe40000800000 */
[C---:B------:R-:W-:Y:S02]  /*93e0*/  ISETP.GT.AND P1, PT, R2.reuse, 0x10, PT ;  /* 0x000000100200780c */ /* 0x040fe40003f24270 */
[----:B------:R-:W-:Y:S02]  /*93f0*/  FSEL R47, R47, -INF , P0 ;  /* 0xff8000002f2f7808 */ /* 0x000fe40000000000 */
[----:B------:R-:W-:Y:S02]  /*9400*/  ISETP.GT.AND P0, PT, R2, 0x30, PT ;  /* 0x000000300200780c */ /* 0x000fe40003f04270 */
[----:B------:R-:W-:Y:S02]  /*9410*/  FMNMX.FTZ R3, R33, R3, !PT ;  /* 0x0000000321037209 */ /* 0x000fe40007810000 */
[----:B------:R-:W-:Y:S02]  /*9420*/  FSEL R114, R114, -INF , P6 ;  /* 0xff80000072727808 */ /* 0x000fe40003000000 */
[----:B------:R-:W-:Y:S02]  /*9430*/  ISETP.GT.AND P6, PT, R0, 0x8, PT ;  /* 0x000000080000780c */ /* 0x000fe40003fc4270 */
        /* <DEDUP_REMOVED lines=71> */
[----:B------:R-:W-:Y:S02]  /*98b0*/  FSEL R91, R91, -INF , P0 ;  /* 0xff8000005b5b7808 */ /* 0x000fe40000000000 */
[----:B------:R-:W-:Y:S02]  /*98c0*/  ISETP.GT.AND P0, PT, R2, 0x58, PT ;  /* 0x000000580200780c */ /* 0x000fe40003f04270 */
        /* <DEDUP_REMOVED lines=12> */
[----:B------:R-:W-:Y:S02]  /*9990*/  FSEL R95, R95, -INF , P0 ;  /* 0xff8000005f5f7808 */ /* 0x000fe40000000000 */
[C---:B------:R-:W-:Y:S02]  /*99a0*/  ISETP.GT.AND P0, PT, R2.reuse, 0x61, PT ;  /* 0x000000610200780c */ /* 0x040fe40003f04270 */
[----:B------:R-:W-:Y:S02]  /*99b0*/  ISETP.GT.AND P6, PT, R2, 0x68, PT ;  /* 0x000000680200780c */ /* 0x000fe40003fc4270 */
[----:B------:R-:W-:Y:S02]  /*99c0*/  FSEL R104, R104, -INF , P1 ;  /* 0xff80000068687808 */ /* 0x000fe40000800000 */
[----:B------:R-:W-:Y:S02]  /*99d0*/  ISETP.GT.AND P1, PT, R2, 0x69, PT ;  /* 0x000000690200780c */ /* 0x000fe40003f24270 */
        /* <DEDUP_REMOVED lines=14> */
[----:B------:R-:W-:Y:S02]  /*9ac0*/  FSEL R105, R105, -INF , P0 ;  /* 0xff80000069697808 */ /* 0x000fe40000000000 */
[----:B------:R-:W-:Y:S02]  /*9ad0*/  FMNMX.FTZ R2, R72, R2, !PT ;  /* 0x0000000248027209 */ /* 0x000fe40007810000 */
[----:B------:R-:W-:Y:S02]  /*9ae0*/  ISETP.GT.AND P0, PT, R0, 0x60, PT ;  /* 0x000000600000780c */ /* 0x000fe40003f04270 */
[----:B------:R-:W-:Y:S02]  /*9af0*/  FMNMX.FTZ R2, R73, R2, !PT ;  /* 0x0000000249027209 */ /* 0x000fe40007810000 */
[----:B------:R-:W-:Y:S02]  /*9b00*/  FMNMX.FTZ R3, R19, R123, !PT ;  /* 0x0000007b13037209 */ /* 0x000fe40007810000 */
[----:B------:R-:W-:Y:S02]  /*9b10*/  FMNMX.FTZ R2, R76, R2, !PT ;  /* 0x000000024c027209 */ /* 0x000fe40007810000 */
        /* <DEDUP_REMOVED lines=40> */
[----:B--2---:R-:W-:Y:S02]  /*9da0*/  FMNMX.FTZ R118, R118, R3, !PT ;  /* 0x0000000376767209 */ /* 0x004fe40007810000 */
        /* <DEDUP_REMOVED lines=15> */
[----:B------:R-:W2:Y:S01]  /*9ea0*/  SHFL.BFLY PT, R3, R118, 0x1, 0x1f ;  /* 0x0c201f0076037f89 */ /* 0x000ea200000e0000 */
[----:B------:R-:W-:Y:S02]  /*9eb0*/  FMNMX.FTZ R119, R96, R119, !PT ;  /* 0x0000007760777209 */ /* 0x000fe40007810000 */
[----:B------:R-:W-:Y:S02]  /*9ec0*/  FMNMX.FTZ R2, R91, R2, !PT ;  /* 0x000000025b027209 */ /* 0x000fe40007810000 */
[----:B------:R-:W-:Y:S02]  /*9ed0*/  FMNMX.FTZ R119, R97, R119, !PT ;  /* 0x0000007761777209 */ /* 0x000fe40007810000 */
[----:B------:R-:W-:Y:S01]  /*9ee0*/  FMNMX.FTZ R2, R94, R2, !PT ;  /* 0x000000025e027209 */ /* 0x000fe20007810000 */
[----:B------:R-:W3:Y:S01]  /*9ef0*/  SHFL.BFLY PT, R117, R0, 0x1, 0x1f ;  /* 0x0c201f0000757f89 */ /* 0x000ee200000e0000 */
[----:B------:R-:W-:Y:S02]  /*9f00*/  FMNMX.FTZ R119, R100, R119, !PT ;  /* 0x0000007764777209 */ /* 0x000fe40007810000 */
[----:B------:R-:W-:Y:S02]  /*9f10*/  FMNMX.FTZ R2, R95, R2, !PT ;  /* 0x000000025f027209 */ /* 0x000fe40007810000 */
[----:B------:R-:W-:Y:S02]  /*9f20*/  FMNMX.FTZ R119, R101, R119, !PT ;  /* 0x0000007765777209 */ /* 0x000fe40007810000 */
[----:B------:R-:W-:Y:S02]  /*9f30*/  FSEL R107, R107, -INF , P6 ;  /* 0xff8000006b6b7808 */ /* 0x000fe40003000000 */
[----:B-1----:R-:W-:Y:S02]  /*9f40*/  FMNMX.FTZ R116, R106, R2, !PT ;  /* 0x000000026a747209 */ /* 0x002fe40007810000 */
[----:B------:R-:W-:Y:S02]  /*9f50*/  FMNMX.FTZ R119, R112, R119, !PT ;  /* 0x0000007770777209 */ /* 0x000fe40007810000 */
[----:B------:R-:W-:Y:S02]  /*9f60*/  FSEL R110, R110, -INF , P1 ;  /* 0xff8000006e6e7808 */ /* 0x000fe40000800000 */
[----:B------:R-:W-:Y:S02]  /*9f70*/  FMNMX.FTZ R116, R107, R116, !PT ;  /* 0x000000746b747209 */ /* 0x000fe40007810000 */
[----:B------:R-:W-:Y:S02]  /*9f80*/  FMNMX.FTZ R119, R113, R119, !PT ;  /* 0x0000007771777209 */ /* 0x000fe40007810000 */
[----:B------:R-:W-:Y:S02]  /*9f90*/  FSEL R111, R111, -INF , P0 ;  /* 0xff8000006f6f7808 */ /* 0x000fe40000000000 */
[----:B------:R-:W-:Y:S01]  /*9fa0*/  FMNMX.FTZ R116, R110, R116, !PT ;  /* 0x000000746e747209 */ /* 0x000fe20007810000 */
[----:B------:R-:W1:Y:S01]  /*9fb0*/  SHFL.BFLY PT, R5, R119, 0x2, 0x1f ;  /* 0x0c401f0077057f89 */ /* 0x000e6200000e0000 */
[----:B--2---:R-:W-:Y:S02]  /*9fc0*/  FMNMX.FTZ R118, R118, R3, !PT ;  /* 0x0000000376767209 */ /* 0x004fe40007810000 */
[----:B------:R-:W-:Y:S02]  /*9fd0*/  FMNMX.FTZ R116, R111, R116, !PT ;  /* 0x000000746f747209 */ /* 0x000fe40007810000 */
[----:B---3--:R-:W-:Y:S03]  /*9fe0*/  FMNMX.FTZ R117, R0, R117, !PT ;  /* 0x0000007500757209 */ /* 0x008fe60007810000 */
[----:B------:R-:W2:Y:S01]  /*9ff0*/  SHFL.BFLY PT, R0, R116, 0x2, 0x1f ;  /* 0x0c401f0074007f89 */ /* 0x000ea200000e0000 */
[----:B-1----:R-:W-:Y:S07]  /*a000*/  FMNMX.FTZ R119, R5, R119, !PT ;  /* 0x0000007705777209 */ /* 0x002fee0007810000 */
[----:B------:R-:W1:Y:S01]  /*a010*/  SHFL.BFLY PT, R4, R119, 0x1, 0x1f ;  /* 0x0c201f0077047f89 */ /* 0x000e6200000e0000 */
[----:B--2---:R-:W-:Y:S07]  /*a020*/  FMNMX.FTZ R116, R116, R0, !PT ;  /* 0x0000000074747209 */ /* 0x004fee0007810000 */
[----:B------:R2:W3:Y:S01]  /*a030*/  SHFL.BFLY PT, R0, R116, 0x1, 0x1f ;  /* 0x0c201f0074007f89 */ /* 0x0004e200000e0000 */
[----:B-1----:R-:W-:Y:S07]  /*a040*/  FMNMX.FTZ R119, R119, R4, !PT ;  /* 0x0000000477777209 */ /* 0x002fee0007810000 */
.L_x_611:
[C---:B------:R-:W-:Y:S01]  /*a050*/  FMUL.FTZ R2, R119.reuse, c[0x0][0x2d0] ;  /* 0x0000b40077027a20 */ /* 0x040fe20000410000 */
[C---:B------:R-:W-:Y:S01]  /*a060*/  FSETP.NEU.FTZ.AND P0, PT, R119.reuse, -INF , PT ;  /* 0xff8000007700780b */ /* 0x040fe20003f1d000 */
[----:B------:R-:W-:Y:S01]  /*a070*/  WARPSYNC 0xffffffff ;  /* 0xffffffff00007948 */ /* 0x000fe20003800000 */
[----:B---3--:R-:W-:Y:S02]  /*a080*/  FMNMX.FTZ R68, R0, R116, !PT ;  /* 0x0000007400447209 */ /* 0x008fe40007810000 */
[----:B------:R-:W-:Y:S02]  /*a090*/  FSEL R2, R2, RZ, P0 ;  /* 0x000000ff02027208 */ /* 0x000fe40000000000 */
[----:B------:R-:W-:Y:S02]  /*a0a0*/  FSEL R0, R119, RZ, P0 ;  /* 0x000000ff77007208 */ /* 0x000fe40000000000 */
[----:B------:R-:W-:Y:S01]  /*a0b0*/  FSETP.NEU.FTZ.AND P1, PT, R118, -INF , PT ;  /* 0xff8000007600780b */ /* 0x000fe20003f3d000 */
[--C-:B------:R-:W-:Y:S01]  /*a0c0*/  FFMA.FTZ R198, R49, c[0x0][0x2d0], -R2.reuse ;  /* 0x0000b40031c67a23 */ /* 0x100fe20000010802 */
[----:B------:R-:W-:Y:S01]  /*a0d0*/  FSETP.NEU.FTZ.AND P0, PT, R117, -INF , PT ;  /* 0xff8000007500780b */ /* 0x000fe20003f1d000 */
[--C-:B------:R-:W-:Y:S01]  /*a0e0*/  FFMA.FTZ R217, R84, c[0x0][0x2d0], -R2.reuse ;  /* 0x0000b40054d97a23 */ /* 0x100fe20000010802 */
[----:B------:R-:W3:Y:S01]  /*a0f0*/  LDL.LU R49, [R1+0xc] ;  /* 0x00000c0001317983 */ /* 0x000ee20000300800 */
        /* <DEDUP_REMOVED lines=10> */
[----:B------:R-:W-:Y:S02]  /*a1a0*/  FFMA.FTZ R249, R97, c[0x0][0x2d0], -R2 ;  /* 0x0000b40061f97a23 */ /* 0x000fe40000010802 */
[----:B------:R-:W-:Y:S01]  /*a1b0*/  FADD.FTZ R4, -R0, R120 ;  /* 0x0000007800047221 */ /* 0x000fe20000010100 */
[----:B------:R-:W-:Y:S01]  /*a1c0*/  FSEL R0, R118, RZ, P1 ;  /* 0x000000ff76007208 */ /* 0x000fe20000800000 */
        /* <DEDUP_REMOVED lines=21> */
[----:B------:R-:W-:Y:S02]  /*a320*/  FMUL.FTZ R2, R118, c[0x0][0x2d0] ;  /* 0x0000b40076027a20 */ /* 0x000fe40000410000 */
[----:B------:R-:W-:Y:S01]  /*a330*/  FADD.FTZ R3, -R0, R121 ;  /* 0x0000007900037221 */ /* 0x000fe20000010100 */
[----:B------:R-:W-:Y:S02]  /*a340*/  FSEL R0, R117, RZ, P0 ;  /* 0x000000ff75007208 */ /* 0x000fe40000000000 */
[----:B------:R-:W-:Y:S01]  /*a350*/  FSEL R2, R2, RZ, P1 ;  /* 0x000000ff02027208 */ /* 0x000fe20000800000 */
[----:B------:R-:W-:Y:S01]  /*a360*/  FMUL.FTZ R3, R3, c[0x0][0x2d0] ;  /* 0x0000b40003037a20 */ /* 0x000fe20000410000 */
[----:B------:R-:W-:Y:S01]  /*a370*/  MUFU.EX2 R203, R203 ;  /* 0x000000cb00cb7308 */ /* 0x000fe20000000800 */
[----:B------:R-:W-:Y:S02]  /*a380*/  FADD.FTZ R0, -R0, R122 ;  /* 0x0000007a00007221 */ /* 0x000fe40000010100 */
[--C-:B------:R-:W-:Y:S02]  /*a390*/  FFMA.FTZ R9, R33, c[0x0][0x2d0], -R2.reuse ;  /* 0x0000b40021097a23 */ /* 0x100fe40000010802 */
[--C-:B--2---:R-:W-:Y:S01]  /*a3a0*/  FFMA.FTZ R116, R51, c[0x0][0x2d0], -R2.reuse ;  /* 0x0000b40033747a23 */ /* 0x104fe20000010802 */
[----:B------:R-:W2:Y:S01]  /*a3b0*/  LDL.LU R33, [R1+0x8] ;  /* 0x0000080001217983 */ /* 0x000ea20000300800 */
        /* <DEDUP_REMOVED lines=22> */
[--C-:B------:R-:W-:Y:S01]  /*a520*/  FFMA.FTZ R6, R36, c[0x0][0x2d0], -R2.reuse ;  /* 0x0000b40024067a23 */ /* 0x100fe20000010802 */
[----:B------:R-:W-:Y:S01]  /*a530*/  MOV R36, R5 ;  /* 0x0000000500247202 */ /* 0x000fe20000000f00 */
[--C-:B------:R-:W-:Y:S02]  /*a540*/  FFMA.FTZ R191, R22, c[0x0][0x2d0], -R2.reuse ;  /* 0x0000b40016bf7a23 */ /* 0x100fe40000010802 */
[--C-:B------:R-:W-:Y:S02]  /*a550*/  FFMA.FTZ R190, R23, c[0x0][0x2d0], -R2.reuse ;  /* 0x0000b40017be7a23 */ /* 0x100fe40000010802 */
[--C-:B------:R-:W-:Y:S01]  /*a560*/  FFMA.FTZ R113, R54, c[0x0][0x2d0], -R2.reuse ;  /* 0x0000b40036717a23 */ /* 0x100fe20000010802 */
[----:B------:R-:W-:Y:S01]  /*a570*/  MUFU.EX2 R23, R6 ;  /* 0x0000000600177308 */ /* 0x000fe20000000800 */
[--C-:B------:R-:W-:Y:S02]  /*a580*/  FFMA.FTZ R54, R115, c[0x0][0x2d0], -R2.reuse ;  /* 0x0000b40073367a23 */ /* 0x100fe40000010802 */
[--C-:B------:R-:W-:Y:S02]  /*a590*/  FFMA.FTZ R212, R70, c[0x0][0x2d0], -R2.reuse ;  /* 0x0000b40046d47a23 */ /* 0x100fe40000010802 */
[--C-:B------:R-:W-:Y:S02]  /*a5a0*/  FFMA.FTZ R246, R98, c[0x0][0x2d0], -R2.reuse ;  /* 0x0000b40062f67a23 */ /* 0x100fe40000010802 */
[----:B------:R-:W-:Y:S02]  /*a5b0*/  FFMA.FTZ R248, R99, c[0x0][0x2d0], -R2 ;  /* 0x0000b40063f87a23 */ /* 0x000fe40000010802 */
[----:B------:R-:W-:Y:S01]  /*a5c0*/  FMUL.FTZ R2, R117, c[0x0][0x2d0] ;  /* 0x0000b40075027a20 */ /* 0x000fe20000410000 */
[----:B------:R-:W-:Y:S01]  /*a5d0*/  MUFU.EX2 R22, R11 ;  /* 0x0000000b00167308 */ /* 0x000fe20000000800 */
[----:B------:R-:W-:Y:S03]  /*a5e0*/  FMUL.FTZ R0, R0, c[0x0][0x2d0] ;  /* 0x0000b40000007a20 */ /* 0x000fe60000410000 */
[----:B------:R-:W-:Y:S02]  /*a5f0*/  FSEL R2, R2, RZ, P0 ;  /* 0x000000ff02027208 */ /* 0x000fe40000000000 */
[----:B------:R-:W-:Y:S03]  /*a600*/  FSETP.NEU.FTZ.AND P0, PT, R68, -INF , PT ;  /* 0xff8000004400780b */ /* 0x000fe60003f1d000 */
[--C-:B------:R-:W-:Y:S01]  /*a610*/  FFMA.FTZ R5, R16, c[0x0][0x2d0], -R2.reuse ;  /* 0x0000b40010057a23 */ /* 0x100fe20000010802 */
[----:B------:R-:W-:Y:S01]  /*a620*/  MUFU.EX2 R70, R10 ;  /* 0x0000000a00467308 */ /* 0x000fe20000000800 */
        /* <DEDUP_REMOVED lines=11> */
[----:B------:R-:W-:Y:S01]  /*a6e0*/  MUFU.EX2 R37, R8 ;  /* 0x0000000800257308 */ /* 0x000fe20000000800 */
[--C-:B------:R-:W-:Y:S01]  /*a6f0*/  FFMA.FTZ R114, R77, c[0x0][0x2d0], -R2.reuse ;  /* 0x0000b4004d727a23 */ /* 0x100fe20000010802 */
[----:B------:R-:W-:Y:S01]  /*a700*/  MOV R77, R81 ;  /* 0x00000051004d7202 */ /* 0x000fe20000000f00 */
[--C-:B------:R-:W-:Y:S02]  /*a710*/  FFMA.FTZ R222, R88, c[0x0][0x2d0], -R2.reuse ;  /* 0x0000b40058de7a23 */ /* 0x100fe40000010802 */
[--C-:B------:R-:W-:Y:S02]  /*a720*/  FFMA.FTZ R251, R89, c[0x0][0x2d0], -R2.reuse ;  /* 0x0000b40059fb7a23 */ /* 0x100fe40000010802 */
[--C-:B------:R-:W-:Y:S02]  /*a730*/  FFMA.FTZ R38, R92, c[0x0][0x2d0], -R2.reuse ;  /* 0x0000b4005c267a23 */ /* 0x100fe40000010802 */
[--C-:B------:R-:W-:Y:S01]  /*a740*/  FFMA.FTZ R39, R93, c[0x0][0x2d0], -R2.reuse ;  /* 0x0000b4005d277a23 */ /* 0x100fe20000010802 */
[----:B------:R-:W-:Y:S01]  /*a750*/  MUFU.EX2 R0, R0 ;  /* 0x0000000000007308 */ /* 0x000fe20000000800 */
[--C-:B------:R-:W-:Y:S02]  /*a760*/  FFMA.FTZ R83, R105, c[0x0][0x2d0], -R2.reuse ;  /* 0x0000b40069537a23 */ /* 0x100fe40000010802 */
[--C-:B------:R-:W-:Y:S02]  /*a770*/  FFMA.FTZ R82, R108, c[0x0][0x2d0], -R2.reuse ;  /* 0x0000b4006c527a23 */ /* 0x100fe40000010802 */
[--C-:B-1----:R-:W-:Y:S02]  /*a780*/  FFMA.FTZ R5, R20, c[0x0][0x2d0], -R2.reuse ;  /* 0x0000b40014057a23 */ /* 0x102fe40000010802 */
        /* <DEDUP_REMOVED lines=10> */
[----:B------:R-:W-:Y:S08]  /*a830*/  MOV R73, R36 ;  /* 0x0000002400497202 */ /* 0x000ff00000000f00 */
[----:B------:R-:W-:Y:S01]  /*a840*/  MUFU.EX2 R191, R191 ;  /* 0x000000bf00bf7308 */ /* 0x000fe20000000800 */
[----:B-1----:R-:W-:Y:S01]  /*a850*/  FFMA.FTZ R5, R18, c[0x0][0x2d0], -R2 ;  /* 0x0000b40012057a23 */ /* 0x002fe20000010802 */
[----:B------:R-:W-:Y:S08]  /*a860*/  FSEL R2, R68, RZ, P0 ;  /* 0x000000ff44027208 */ /* 0x000ff00000000000 */
[----:B------:R1:W-:Y:S01]  /*a870*/  MUFU.EX2 R76, R5 ;  /* 0x00000005004c7308 */ /* 0x0003e20000000800 */
[----:B------:R-:W-:Y:S02]  /*a880*/  FADD.FTZ R6, -R2, R123 ;  /* 0x0000007b02067221 */ /* 0x000fe40000010100 */
[----:B------:R-:W-:Y:S07]  /*a890*/  FMUL.FTZ R2, R4, c[0x0][0x2d0] ;  /* 0x0000b40004027a20 */ /* 0x000fee0000410000 */
[----:B------:R-:W4:Y:S10]  /*a8a0*/  MUFU.EX2 R2, R2 ;  /* 0x0000000200027308 */ /* 0x000f340000000800 */
[----:B------:R-:W-:Y:S01]  /*a8b0*/  MUFU.EX2 R190, R190 ;  /* 0x000000be00be7308 */ /* 0x000fe20000000800 */
[----:B-1----:R-:W-:Y:S05]  /*a8c0*/  FMUL.FTZ R5, R68, c[0x0][0x2d0] ;  /* 0x0000b40044057a20 */ /* 0x002fea0000410000 */
[----:B------:R-:W-:Y:S04]  /*a8d0*/  FSEL R5, R5, RZ, P0 ;  /* 0x000000ff05057208 */ /* 0x000fe80000000000 */
[----:B------:R-:W-:Y:S01]  /*a8e0*/  MUFU.EX2 R202, R202 ;  /* 0x000000ca00ca7308 */ /* 0x000fe20000000800 */
[--C-:B------:R-:W-:Y:S02]  /*a8f0*/  FFMA.FTZ R221, R62, c[0x0][0x2d0], -R5.reuse ;  /* 0x0000b4003edd7a23 */ /* 0x100fe40000010805 */
[----:B------:R-:W5:Y:S01]  /*a900*/  LDL.LU R62, [R1+0x10] ;  /* 0x00001000013e7983 */ /* 0x000f620000300800 */
[--C-:B------:R-:W-:Y:S02]  /*a910*/  FFMA.FTZ R220, R59, c[0x0][0x2d0], -R5.reuse ;  /* 0x0000b4003bdc7a23 */ /* 0x100fe40000010805 */
[--C-:B------:R-:W-:Y:S04]  /*a920*/  FFMA.FTZ R92, R27, c[0x0][0x2d0], -R5.reuse ;  /* 0x0000b4001b5c7a23 */ /* 0x100fe80000010805 */
[----:B------:R-:W-:Y:S01]  /*a930*/  MUFU.EX2 R189, R189 ;  /* 0x000000bd00bd7308 */ /* 0x000fe20000000800 */
[----:B------:R-:W2:Y:S01]  /*a940*/  LDL.LU R59, [R1+0x14] ;  /* 0x00001400013b7983 */ /* 0x000ea20000300800 */
[--C-:B------:R-:W-:Y:S02]  /*a950*/  FFMA.FTZ R27, R78, c[0x0][0x2d0], -R5.reuse ;  /* 0x0000b4004e1b7a23 */ /* 0x100fe40000010805 */
[--C-:B------:R-:W-:Y:S02]  /*a960*/  FFMA.FTZ R18, R79, c[0x0][0x2d0], -R5.reuse ;  /* 0x0000b4004f127a23 */ /* 0x100fe40000010805 */
[--C-:B------:R-:W-:Y:S01]  /*a970*/  FFMA.FTZ R109, R47, c[0x0][0x2d0], -R5.reuse ;  /* 0x0000b4002f6d7a23 */ /* 0x100fe20000010805 */
[----:B------:R-:W-:Y:S01]  /*a980*/  MOV R47, R77 ;  /* 0x0000004d002f7202 */ /* 0x000fe20000000f00 */
[--C-:B------:R-:W-:Y:S01]  /*a990*/  FFMA.FTZ R123, R58, c[0x0][0x2d0], -R5.reuse ;  /* 0x0000b4003a7b7a23 */ /* 0x100fe20000010805 */
[----:B------:R-:W-:Y:S01]  /*a9a0*/  MOV R58, R53 ;  /* 0x00000035003a7202 */ /* 0x000fe20000000f00 */
[----:B------:R-:W-:Y:S01]  /*a9b0*/  MUFU.EX2 R188, R188 ;  /* 0x000000bc00bc7308 */ /* 0x000fe20000000800 */
[--C-:B------:R-:W-:Y:S02]  /*a9c0*/  FFMA.FTZ R7, R21, c[0x0][0x2d0], -R5.reuse ;  /* 0x0000b40015077a23 */ /* 0x100fe40000010805 */
[--C-:B------:R-:W-:Y:S02]  /*a9d0*/  FFMA.FTZ R4, R19, c[0x0][0x2d0], -R5.reuse ;  /* 0x0000b40013047a23 */ /* 0x100fe40000010805 */
[--C-:B------:R-:W-:Y:S02]  /*a9e0*/  FFMA.FTZ R66, R90, c[0x0][0x2d0], -R5.reuse ;  /* 0x0000b4005a427a23 */ /* 0x100fe40000010805 */
[--C-:B------:R-:W-:Y:S01]  /*a9f0*/  FFMA.FTZ R93, R26, c[0x0][0x2d0], -R5.reuse ;  /* 0x0000b4001a5d7a23 */ /* 0x100fe20000010805 */
[----:B------:R-:W-:Y:S01]  /*aa00*/  MOV R26, R64 ;  /* 0x00000040001a7202 */ /* 0x000fe20000000f00 */
[--C-:B------:R-:W-:Y:S01]  /*aa10*/  FFMA.FTZ R89, R30, c[0x0][0x2d0], -R5.reuse ;  /* 0x0000b4001e597a23 */ /* 0x100fe20000010805 */
[----:B------:R-:W-:Y:S01]  /*aa20*/  MUFU.EX2 R81, R4 ;  /* 0x0000000400517308 */ /* 0x000fe20000000800 */
[--C-:B------:R-:W-:Y:S01]  /*aa30*/  FFMA.FTZ R104, R42, c[0x0][0x2d0], -R5.reuse ;  /* 0x0000b4002a687a23 */ /* 0x100fe20000010805 */
[----:B------:R-:W-:Y:S01]  /*aa40*/  MOV R42, R72 ;  /* 0x00000048002a7202 */ /* 0x000fe20000000f00 */
[--C-:B------:R-:W-:Y:S01]  /*aa50*/  FFMA.FTZ R11, R14, c[0x0][0x2d0], -R5.reuse ;  /* 0x0000b4000e0b7a23 */ /* 0x100fe20000010805 */
[----:B------:R-:W-:Y:S01]  /*aa60*/  MOV R30, R69 ;  /* 0x00000045001e7202 */ /* 0x000fe20000000f00 */
        /* <DEDUP_REMOVED lines=17> */
[----:B------:R-:W1:Y:S01]  /*ab80*/  MUFU.EX2 R107, R14 ;  /* 0x0000000e006b7308 */ /* 0x000e620000000800 */
[----:B------:R-:W-:Y:S09]  /*ab90*/  FFMA.FTZ R111, R111, c[0x0][0x2d0], -R5 ;  /* 0x0000b4006f6f7a23 */ /* 0x000ff20000010805 */
[----:B------:R-:W-:Y:S10]  /*aba0*/  MUFU.EX2 R99, R99 ;  /* 0x0000006300637308 */ /* 0x000ff40000000800 */
        /* <DEDUP_REMOVED lines=33> */
[----:B------:R-:W-:Y:S01]  /*adc0*/  MUFU.EX2 R251, R251 ;  /* 0x000000fb00fb7308 */ /* 0x000fe20000000800 */
[----:B----4-:R-:W-:Y:S01]  /*add0*/  FMUL.FTZ R53, R2, R157 ;  /* 0x0000009d02357220 */ /* 0x010fe20000410000 */
[----:B------:R-:W-:Y:S01]  /*ade0*/  MOV R157, R76 ;  /* 0x0000004c009d7202 */ /* 0x000fe20000000f00 */
[C---:B--2---:R-:W-:Y:S01]  /*adf0*/  FFMA.FTZ R10, R0.reuse, R33, R80 ;  /* 0x00000021000a7223 */ /* 0x044fe20000010050 */
[----:B------:R-:W2:Y:S01]  /*ae00*/  LDSM.16.MT88.4 R76, [R225] ;  /* 0x00000000e14c783b */ /* 0x000ea20000004200 */
[----:B------:R-:W-:Y:S01]  /*ae10*/  FMUL.FTZ R8, R0, R152 ;  /* 0x0000009800087220 */ /* 0x000fe20000410000 */
[----:B------:R-:W-:Y:S01]  /*ae20*/  F2FP.PACK_AB R72, R70, R22 ;  /* 0x000000164648723e */ /* 0x000fe200000000ff */
[C---:B------:R-:W-:Y:S01]  /*ae30*/  FMUL.FTZ R9, R0.reuse, R153 ;  /* 0x0000009900097220 */ /* 0x040fe20000410000 */
[----:B------:R-:W-:Y:S01]  /*ae40*/  MOV R19, R37 ;  /* 0x0000002500137202 */ /* 0x000fe20000000f00 */
[C---:B------:R-:W-:Y:S01]  /*ae50*/  FMUL.FTZ R12, R0.reuse, R160 ;  /* 0x000000a0000c7220 */ /* 0x040fe20000410000 */
[----:B------:R-:W-:Y:S01]  /*ae60*/  F2FP.PACK_AB R73, R23, R34 ;  /* 0x000000221749723e */ /* 0x000fe200000000ff */
[C---:B------:R-:W-:Y:S01]  /*ae70*/  FMUL.FTZ R13, R0.reuse, R161 ;  /* 0x000000a1000d7220 */ /* 0x040fe20000410000 */
[----:B------:R-:W-:Y:S01]  /*ae80*/  F2FP.PACK_AB R80, R71, R80 ;  /* 0x000000504750723e */ /* 0x000fe200000000ff */
[----:B------:R-:W-:Y:S01]  /*ae90*/  FMUL.FTZ R24, R0, R144 ;  /* 0x0000009000187220 */ /* 0x000fe20000410000 */
[----:B------:R-:W-:Y:S01]  /*aea0*/  F2FP.PACK_AB R82, R252, R157 ;  /* 0x0000009dfc52723e */ /* 0x000fe200000000ff */
[C---:B------:R-:W-:Y:S01]  /*aeb0*/  FMUL.FTZ R25, R0.reuse, R145 ;  /* 0x0000009100197220 */ /* 0x040fe20000410000 */
[----:B------:R-:W-:Y:S01]  /*aec0*/  MOV R145, R31 ;  /* 0x0000001f00917202 */ /* 0x000fe20000000f00 */
[C---:B------:R-:W-:Y:S01]  /*aed0*/  FMUL.FTZ R28, R0.reuse, R148 ;  /* 0x00000094001c7220 */ /* 0x040fe20000410000 */
[----:B------:R-:W-:Y:S01]  /*aee0*/  MOV R148, R83 ;  /* 0x0000005300947202 */ /* 0x000fe20000000f00 */
[C---:B------:R-:W-:Y:S01]  /*aef0*/  FMUL.FTZ R29, R0.reuse, R149 ;  /* 0x00000095001d7220 */ /* 0x040fe20000410000 */
[----:B-1----:R-:W-:Y:S01]  /*af00*/  F2FP.PACK_AB R83, R107, R91 ;  /* 0x0000005b6b53723e */ /* 0x002fe200000000ff */
[C---:B------:R-:W-:Y:S01]  /*af10*/  FMUL.FTZ R40, R0.reuse, R136 ;  /* 0x0000008800287220 */ /* 0x040fe20000410000 */
[----:B------:R-:W-:Y:S01]  /*af20*/  MOV R149, R26 ;  /* 0x0000001a00957202 */ /* 0x000fe20000000f00 */
[C---:B------:R-:W-:Y:S01]  /*af30*/  FMUL.FTZ R41, R0.reuse, R137 ;  /* 0x0000008900297220 */ /* 0x040fe20000410000 */
[----:B------:R-:W-:Y:S01]  /*af40*/  MOV R137, R48 ;  /* 0x0000003000897202 */ /* 0x000fe20000000f00 */
[C---:B------:R-:W-:Y:S01]  /*af50*/  FMUL.FTZ R44, R0.reuse, R140 ;  /* 0x0000008c002c7220 */ /* 0x040fe20000410000 */
[----:B------:R-:W-:Y:S01]  /*af60*/  MOV R144, R42 ;  /* 0x0000002a00907202 */ /* 0x000fe20000000f00 */
[C---:B------:R-:W-:Y:S01]  /*af70*/  FMUL.FTZ R45, R0.reuse, R141 ;  /* 0x0000008d002d7220 */ /* 0x040fe20000410000 */
[----:B------:R-:W-:Y:S01]  /*af80*/  F2FP.PACK_AB R74, R137, R35 ;  /* 0x00000023894a723e */ /* 0x000fe200000000ff */
[C---:B------:R-:W-:Y:S01]  /*af90*/  FMUL.FTZ R56, R0.reuse, R132 ;  /* 0x0000008400387220 */ /* 0x040fe20000410000 */
[----:B------:R-:W-:Y:S01]  /*afa0*/  MOV R160, R46 ;  /* 0x0000002e00a07202 */ /* 0x000fe20000000f00 */
[C---:B------:R-:W-:Y:S01]  /*afb0*/  FMUL.FTZ R57, R0.reuse, R133 ;  /* 0x0000008500397220 */ /* 0x040fe20000410000 */
[----:B------:R-:W-:Y:S01]  /*afc0*/  MOV R140, R51 ;  /* 0x00000033008c7202 */ /* 0x000fe20000000f00 */
[C---:B------:R-:W-:Y:S01]  /*afd0*/  FMUL.FTZ R60, R0.reuse, R124 ;  /* 0x0000007c003c7220 */ /* 0x040fe20000410000 */
[----:B------:R-:W-:Y:S01]  /*afe0*/  MOV R152, R111 ;  /* 0x0000006f00987202 */ /* 0x000fe20000000f00 */
[----:B------:R-:W-:Y:S01]  /*aff0*/  FMUL.FTZ R61, R0, R125 ;  /* 0x0000007d003d7220 */ /* 0x000fe20000410000 */
[----:B------:R-:W-:Y:S01]  /*b000*/  MOV R111, R50 ;  /* 0x00000032006f7202 */ /* 0x000fe20000000f00 */
[C---:B---3--:R-:W-:Y:S01]  /*b010*/  FFMA.FTZ R0, R2.reuse, R49, R22 ;  /* 0x0000003102007223 */ /* 0x048fe20000010016 */
[----:B------:R-:W-:Y:S01]  /*b020*/  MUFU.EX2 R124, R86 ;  /* 0x00000056007c7308 */ /* 0x000fe20000000800 */
[----:B------:R-:W-:Y:S01]  /*b030*/  FMUL.FTZ R49, R2, R165 ;  /* 0x000000a502317220 */ /* 0x000fe20000410000 */
[----:B------:R-:W-:Y:S01]  /*b040*/  MOV R165, R52 ;  /* 0x0000003400a57202 */ /* 0x000fe20000000f00 */
[----:B------:R-:W-:Y:S01]  /*b050*/  FADD.FTZ R70, R70, R0 ;  /* 0x0000000046467221 */ /* 0x000fe20000010000 */
[----:B------:R-:W-:Y:S01]  /*b060*/  MOV R141, R54 ;  /* 0x00000036008d7202 */ /* 0x000fe20000000f00 */
[----:B------:R-:W-:Y:S01]  /*b070*/  FMUL.FTZ R0, R6, c[0x0][0x2d0] ;  /* 0x0000b40006007a20 */ /* 0x000fe20000410000 */
[----:B------:R-:W-:Y:S01]  /*b080*/  MOV R133, R55 ;  /* 0x0000003700857202 */ /* 0x000fe20000000f00 */
[C---:B------:R-:W-:Y:S01]  /*b090*/  FMUL.FTZ R52, R2.reuse, R156 ;  /* 0x0000009c02347220 */ /* 0x040fe20000410000 */
[----:B------:R-:W-:Y:S01]  /*b0a0*/  MOV R156, R19 ;  /* 0x00000013009c7202 */ /* 0x000fe20000000f00 */
[C---:B------:R-:W-:Y:S01]  /*b0b0*/  FMUL.FTZ R4, R2.reuse, R184 ;  /* 0x000000b802047220 */ /* 0x040fe20000410000 */
[----:B------:R-:W-:Y:S01]  /*b0c0*/  MOV R19, R65 ;  /* 0x0000004100137202 */ /* 0x000fe20000000f00 */
[----:B------:R-:W1:Y:S01]  /*b0d0*/  MUFU.EX2 R0, R0 ;  /* 0x0000000000007308 */ /* 0x000e620000000800 */
[----:B------:R-:W-:Y:S01]  /*b0e0*/  FMUL.FTZ R5, R2, R185 ;  /* 0x000000b902057220 */ /* 0x000fe20000410000 */
[----:B------:R-:W-:Y:S01]  /*b0f0*/  F2FP.PACK_AB R75, R156, R165 ;  /* 0x000000a59c4b723e */ /* 0x000fe200000000ff */
[C---:B------:R-:W-:Y:S01]  /*b100*/  FMUL.FTZ R6, R3.reuse, R186 ;  /* 0x000000ba03067220 */ /* 0x040fe20000410000 */
[----:B------:R-:W-:Y:S01]  /*b110*/  MOV R186, R35 ;  /* 0x0000002300ba7202 */ /* 0x000fe20000000f00 */
[C---:B------:R-:W-:Y:S01]  /*b120*/  FMUL.FTZ R7, R3.reuse, R187 ;  /* 0x000000bb03077220 */ /* 0x040fe20000410000 */
[----:B------:R-:W-:Y:S01]  /*b130*/  MOV R184, R95 ;  /* 0x0000005f00b87202 */ /* 0x000fe20000000f00 */
[C---:B------:R-:W-:Y:S01]  /*b140*/  FMUL.FTZ R35, R3.reuse, R171 ;  /* 0x000000ab03237220 */ /* 0x040fe20000410000 */
[----:B------:R-:W-:Y:S01]  /*b150*/  MOV R95, R39 ;  /* 0x00000027005f7202 */ /* 0x000fe20000000f00 */
[C---:B------:R-:W-:Y:S01]  /*b160*/  FMUL.FTZ R50, R3.reuse, R166 ;  /* 0x000000a603327220 */ /* 0x040fe20000410000 */
[----:B------:R-:W-:Y:S01]  /*b170*/  MOV R185, R94 ;  /* 0x0000005e00b97202 */ /* 0x000fe20000000f00 */
[----:B------:R-:W-:Y:S01]  /*b180*/  FMUL.FTZ R51, R3, R167 ;  /* 0x000000a703337220 */ /* 0x000fe20000410000 */
[-C--:B--2---:R-:W-:Y:S01]  /*b190*/  HMMA.16816.F32 R4, R72, R76.reuse, R4 ;  /* 0x0000004c4804723c */ /* 0x084fe20000001804 */
[----:B------:R-:W-:Y:S04]  /*b1a0*/  MUFU.EX2 R136, R112 ;  /* 0x0000007000887308 */ /* 0x000fe80000000800 */
[----:B------:R-:W-:Y:S01]  /*b1b0*/  FADD.FTZ R71, R71, R10 ;  /* 0x0000000a47477221 */ /* 0x000fe20000010000 */
[----:B------:R-:W-:Y:S01]  /*b1c0*/  MOV R94, R38 ;  /* 0x00000026005e7202 */ /* 0x000fe20000000f00 */
[C---:B------:R-:W-:Y:S01]  /*b1d0*/  FMUL.FTZ R16, R2.reuse, R176 ;  /* 0x000000b002107220 */ /* 0x040fe20000410000 */
[----:B------:R-:W-:Y:S01]  /*b1e0*/  MOV R176, R15 ;  /* 0x0000000f00b07202 */ /* 0x000fe20000000f00 */
[----:B------:R-:W-:Y:S02]  /*b1f0*/  FMUL.FTZ R17, R2, R177 ;  /* 0x000000b102117220 */ /* 0x000fe40000410000 */
[----:B------:R-:W-:Y:S01]  /*b200*/  MUFU.EX2 R125, R121 ;  /* 0x00000079007d7308 */ /* 0x000fe20000000800 */
[----:B-1----:R-:W-:Y:S01]  /*b210*/  FFMA.FTZ R69, R0, R59, R81 ;  /* 0x0000003b00457223 */ /* 0x002fe20000010051 */
[----:B------:R-:W-:Y:S01]  /*b220*/  F2FP.PACK_AB R81, R90, R81 ;  /* 0x000000515a51723e */ /* 0x000fe200000000ff */
[C---:B------:R-:W-:Y:S01]  /*b230*/  FMUL.FTZ R10, R0.reuse, R154 ;  /* 0x0000009a000a7220 */ /* 0x040fe20000410000 */
[----:B------:R-:W-:Y:S01]  /*b240*/  MOV R177, R66 ;  /* 0x0000004200b17202 */ /* 0x000fe20000000f00 */
[----:B------:R-:W-:Y:S01]  /*b250*/  FMUL.FTZ R11, R0, R155 ;  /* 0x0000009b000b7220 */ /* 0x000fe20000410000 */
[----:B------:R-:W-:Y:S01]  /*b260*/  MOV R187, R94 ;  /* 0x0000005e00bb7202 */ /* 0x000fe20000000f00 */
[----:B------:R-:W-:Y:S01]  /*b270*/  FADD.FTZ R69, R90, R69 ;  /* 0x000000455a457221 */ /* 0x000fe20000010000 */
[----:B------:R-:W-:Y:S01]  /*b280*/  MOV R132, R58 ;  /* 0x0000003a00847202 */ /* 0x000fe20000000f00 */
[C---:B------:R-:W-:Y:S01]  /*b290*/  FMUL.FTZ R14, R0.reuse, R162 ;  /* 0x000000a2000e7220 */ /* 0x040fe20000410000 */
[----:B------:R-:W-:Y:S01]  /*b2a0*/  MOV R161, R106 ;  /* 0x0000006a00a17202 */ /* 0x000fe20000000f00 */
[----:B------:R-:W-:Y:S01]  /*b2b0*/  FMUL.FTZ R15, R0, R163 ;  /* 0x000000a3000f7220 */ /* 0x000fe20000410000 */
[C---:B------:R-:W-:Y:S01]  /*b2c0*/  HMMA.16816.F32 R8, R80.reuse, R76, R8 ;  /* 0x0000004c5008723c */ /* 0x040fe20000001808 */
[----:B------:R-:W-:Y:S03]  /*b2d0*/  MUFU.EX2 R106, R97 ;  /* 0x00000061006a7308 */ /* 0x000fe60000000800 */
[C---:B------:R-:W-:Y:S01]  /*b2e0*/  FMUL.FTZ R37, R2.reuse, R173 ;  /* 0x000000ad02257220 */ /* 0x040fe20000410000 */
[----:B------:R-:W-:Y:S01]  /*b2f0*/  MOV R173, R18 ;  /* 0x0000001200ad7202 */ /* 0x000fe20000000f00 */
[C---:B------:R-:W-:Y:S01]  /*b300*/  FMUL.FTZ R18, R3.reuse, R178 ;  /* 0x000000b203127220 */ /* 0x040fe20000410000 */
[----:B------:R-:W-:Y:S01]  /*b310*/  MOV R153, R110 ;  /* 0x0000006e00997202 */ /* 0x000fe20000000f00 */
[-C--:B------:R-:W-:Y:S03]  /*b320*/  HMMA.16816.F32 R12, R80, R78.reuse, R12 ;  /* 0x0000004e500c723c */ /* 0x080fe6000000180c */
[----:B------:R-:W-:Y:S01]  /*b330*/  MUFU.EX2 R97, R92 ;  /* 0x0000005c00617308 */ /* 0x000fe20000000800 */
[C---:B------:R-:W-:Y:S01]  /*b340*/  FMUL.FTZ R48, R2.reuse, R164 ;  /* 0x000000a402307220 */ /* 0x040fe20000410000 */
[----:B------:R-:W-:Y:S01]  /*b350*/  MOV R164, R19 ;  /* 0x0000001300a47202 */ /* 0x000fe20000000f00 */
[C---:B------:R-:W-:Y:S02]  /*b360*/  FMUL.FTZ R19, R3.reuse, R179 ;  /* 0x000000b303137220 */ /* 0x040fe40000410000 */
[C---:B------:R-:W-:Y:S01]  /*b370*/  FMUL.FTZ R20, R2.reuse, R180 ;  /* 0x000000b402147220 */ /* 0x040fe20000410000 */
[----:B------:R-:W-:Y:S03]  /*b380*/  MOV R180, R47 ;  /* 0x0000002f00b47202 */ /* 0x000fe60000000f00 */
[C---:B------:R-:W-:Y:S01]  /*b390*/  FMUL.FTZ R21, R2.reuse, R181 ;  /* 0x000000b502157220 */ /* 0x040fe20000410000 */
[C---:B------:R-:W-:Y:S01]  /*b3a0*/  HMMA.16816.F32 R16, R72.reuse, R78, R16 ;  /* 0x0000004e4810723c */ /* 0x040fe20000001810 */
[----:B------:R-:W1:Y:S01]  /*b3b0*/  LDSM.16.MT88.4 R76, [R229] ;  /* 0x00000000e54c783b */ /* 0x000e620000004200 */
[----:B------:R-:W-:Y:S02]  /*b3c0*/  MUFU.EX2 R110, R96 ;  /* 0x00000060006e7308 */ /* 0x000fe40000000800 */
[C---:B------:R-:W-:Y:S01]  /*b3d0*/  FMUL.FTZ R32, R2.reuse, R168 ;  /* 0x000000a802207220 */ /* 0x040fe20000410000 */
[----:B------:R-:W-:Y:S01]  /*b3e0*/  MOV R168, R30 ;  /* 0x0000001e00a87202 */ /* 0x000fe20000000f00 */
[C---:B------:R-:W-:Y:S01]  /*b3f0*/  FMUL.FTZ R33, R2.reuse, R169 ;  /* 0x000000a902217220 */ /* 0x040fe20000410000 */
[----:B------:R-:W-:Y:S01]  /*b400*/  MOV R181, R43 ;  /* 0x0000002b00b57202 */ /* 0x000fe20000000f00 */
[C---:B------:R-:W-:Y:S01]  /*b410*/  FMUL.FTZ R36, R2.reuse, R172 ;  /* 0x000000ac02247220 */ /* 0x040fe20000410000 */
[----:B------:R-:W-:Y:S03]  /*b420*/  MOV R172, R27 ;  /* 0x0000001b00ac7202 */ /* 0x000fe60000000f00 */
[C---:B------:R-:W-:Y:S01]  /*b430*/  FMUL.FTZ R65, R2.reuse, R129 ;  /* 0x0000008102417220 */ /* 0x040fe20000410000 */
[----:B------:R-:W-:Y:S01]  /*b440*/  MOV R169, R67 ;  /* 0x0000004300a97202 */ /* 0x000fe20000000f00 */
[----:B------:R-:W-:Y:S01]  /*b450*/  FMUL.FTZ R64, R2, R128 ;  /* 0x0000008002407220 */ /* 0x000fe20000410000 */
[----:B------:R-:W-:Y:S01]  /*b460*/  MUFU.EX2 R129, R84 ;  /* 0x0000005400817308 */ /* 0x000fe20000000800 */
[C---:B-----5:R-:W-:Y:S02]  /*b470*/  FFMA.FTZ R2, R3.reuse, R62, R34 ;  /* 0x0000003e03027223 */ /* 0x060fe40000010022 */
[----:B------:R-:W-:Y:S02]  /*b480*/  FMUL.FTZ R22, R3, R182 ;  /* 0x000000b603167220 */ /* 0x000fe40000410000 */
[----:B------:R-:W-:Y:S02]  /*b490*/  FADD.FTZ R2, R23, R2 ;  /* 0x0000000217027221 */ /* 0x000fe40000010000 */
[C---:B------:R-:W-:Y:S02]  /*b4a0*/  FMUL.FTZ R23, R3.reuse, R183 ;  /* 0x000000b703177220 */ /* 0x040fe40000410000 */
[C---:B------:R-:W-:Y:S01]  /*b4b0*/  FMUL.FTZ R34, R3.reuse, R170 ;  /* 0x000000aa03227220 */ /* 0x040fe20000410000 */
[----:B------:R2:W3:Y:S01]  /*b4c0*/  MUFU.EX2 R96, R93 ;  /* 0x0000005d00607308 */ /* 0x0004e20000000800 */
[C---:B------:R-:W-:Y:S02]  /*b4d0*/  FMUL.FTZ R26, R0.reuse, R146 ;  /* 0x00000092001a7220 */ /* 0x040fe40000410000 */
[C---:B------:R-:W-:Y:S02]  /*b4e0*/  FMUL.FTZ R27, R0.reuse, R147 ;  /* 0x00000093001b7220 */ /* 0x040fe40000410000 */
[C---:B------:R-:W-:Y:S02]  /*b4f0*/  FMUL.FTZ R30, R0.reuse, R150 ;  /* 0x00000096001e7220 */ /* 0x040fe40000410000 */
[C---:B------:R-:W-:Y:S02]  /*b500*/  FMUL.FTZ R31, R0.reuse, R151 ;  /* 0x00000097001f7220 */ /* 0x040fe40000410000 */
[C---:B------:R-:W-:Y:S01]  /*b510*/  FMUL.FTZ R38, R3.reuse, R174 ;  /* 0x000000ae03267220 */ /* 0x040fe20000410000 */
[----:B------:R-:W-:Y:S01]  /*b520*/  MUFU.EX2 R128, R120 ;  /* 0x0000007800807308 */ /* 0x000fe20000000800 */
[----:B------:R-:W-:Y:S02]  /*b530*/  FMUL.FTZ R39, R3, R175 ;  /* 0x000000af03277220 */ /* 0x000fe40000410000 */
[C---:B------:R-:W-:Y:S02]  /*b540*/  FMUL.FTZ R42, R0.reuse, R138 ;  /* 0x0000008a002a7220 */ /* 0x040fe40000410000 */
[C---:B------:R-:W-:Y:S01]  /*b550*/  FMUL.FTZ R43, R0.reuse, R139 ;  /* 0x0000008b002b7220 */ /* 0x040fe20000410000 */
[-C--:B-1----:R-:W-:Y:S03]  /*b560*/  HMMA.16816.F32 R20, R72, R76.reuse, R20 ;  /* 0x0000004c4814723c */ /* 0x082fe60000001814 */
[C---:B------:R-:W-:Y:S01]  /*b570*/  FMUL.FTZ R46, R0.reuse, R142 ;  /* 0x0000008e002e7220 */ /* 0x040fe20000410000 */
[----:B------:R-:W-:Y:S01]  /*b580*/  MUFU.EX2 R111, R111 ;  /* 0x0000006f006f7308 */ /* 0x000fe20000000800 */
[C---:B------:R-:W-:Y:S02]  /*b590*/  FMUL.FTZ R47, R0.reuse, R143 ;  /* 0x0000008f002f7220 */ /* 0x040fe40000410000 */
[C---:B------:R-:W-:Y:S01]  /*b5a0*/  FMUL.FTZ R63, R0.reuse, R127 ;  /* 0x0000007f003f7220 */ /* 0x040fe20000410000 */
[C---:B------:R-:W-:Y:S04]  /*b5b0*/  HMMA.16816.F32 R24, R80.reuse, R76, R24 ;  /* 0x0000004c5018723c */ /* 0x040fe80000001818 */
[C---:B------:R-:W-:Y:S02]  /*b5c0*/  FMUL.FTZ R58, R0.reuse, R134 ;  /* 0x00000086003a7220 */ /* 0x040fe40000410000 */
[----:B------:R-:W-:Y:S01]  /*b5d0*/  MUFU.EX2 R127, R85 ;  /* 0x00000055007f7308 */ /* 0x000fe20000000800 */
[C---:B------:R-:W-:Y:S01]  /*b5e0*/  FMUL.FTZ R59, R0.reuse, R135 ;  /* 0x00000087003b7220 */ /* 0x040fe20000410000 */
[-C--:B------:R-:W-:Y:S04]  /*b5f0*/  HMMA.16816.F32 R28, R80, R78.reuse, R28 ;  /* 0x0000004e501c723c */ /* 0x080fe8000000181c */
[----:B------:R-:W-:Y:S02]  /*b600*/  FMUL.FTZ R62, R0, R126 ;  /* 0x0000007e003e7220 */ /* 0x000fe40000410000 */
[----:B------:R-:W-:Y:S02]  /*b610*/  FADD.FTZ R0, R157, R71 ;  /* 0x000000479d007221 */ /* 0x000fe40000010000 */
[C---:B------:R-:W-:Y:S01]  /*b620*/  HMMA.16816.F32 R32, R72.reuse, R78, R32 ;  /* 0x0000004e4820723c */ /* 0x040fe20000001820 */
[----:B------:R-:W1:Y:S01]  /*b630*/  LDSM.16.MT88.4 R76, [R226] ;  /* 0x00000000e24c783b */ /* 0x000e620000004200 */
[----:B------:R-:W-:Y:S02]  /*b640*/  MUFU.EX2 R126, R109 ;  /* 0x0000006d007e7308 */ /* 0x000fe40000000800 */
[----:B------:R-:W-:Y:S02]  /*b650*/  FADD.FTZ R71, R91, R69 ;  /* 0x000000455b477221 */ /* 0x000fe40000010000 */
[C---:B------:R-:W-:Y:S02]  /*b660*/  FMUL.FTZ R66, R3.reuse, R130 ;  /* 0x0000008203427220 */ /* 0x040fe40000410000 */
[C---:B------:R-:W-:Y:S04]  /*b670*/  FMUL.FTZ R54, R3.reuse, R158 ;  /* 0x0000009e03367220 */ /* 0x040fe80000410000 */
[----:B------:R-:W-:Y:S01]  /*b680*/  MUFU.EX2 R130, R116 ;  /* 0x0000007400827308 */ /* 0x000fe20000000800 */
[C---:B------:R-:W-:Y:S02]  /*b690*/  FMUL.FTZ R55, R3.reuse, R159 ;  /* 0x0000009f03377220 */ /* 0x040fe40000410000 */
[----:B------:R-:W-:Y:S02]  /*b6a0*/  FMUL.FTZ R67, R3, R131 ;  /* 0x0000008303437220 */ /* 0x000fe40000410000 */
[----:B------:R-:W-:Y:S01]  /*b6b0*/  FADD.FTZ R3, R186, R70 ;  /* 0x00000046ba037221 */ /* 0x000fe20000010000 */
[----:B------:R-:W-:Y:S02]  /*b6c0*/  MOV R186, R165 ;  /* 0x000000a500ba7202 */ /* 0x000fe40000000f00 */
[----:B------:R-:W-:Y:S01]  /*b6d0*/  MOV R165, R164 ;  /* 0x000000a400a57202 */ /* 0x000fe20000000f00 */
[----:B------:R-:W-:Y:S01]  /*b6e0*/  FADD.FTZ R70, R137, R3 ;  /* 0x0000000389467221 */ /* 0x000fe20000010000 */
[----:B------:R4:W5:Y:S01]  /*b6f0*/  MUFU.EX2 R116, R87 ;  /* 0x0000005700747308 */ /* 0x0009620000000800 */
[----:B------:R-:W-:Y:S01]  /*b700*/  MOV R164, R172 ;  /* 0x000000ac00a47202 */ /* 0x000fe20000000f00 */
[----:B------:R-:W-:Y:S01]  /*b710*/  FADD.FTZ R2, R186, R2 ;  /* 0x00000002ba027221 */ /* 0x000fe20000010000 */
[----:B------:R-:W-:Y:S01]  /*b720*/  MOV R186, R95 ;  /* 0x0000005f00ba7202 */ /* 0x000fe20000000f00 */
[----:B------:R-:W-:Y:S01]  /*b730*/  FADD.FTZ R3, R252, R0 ;  /* 0x00000000fc037221 */ /* 0x000fe20000010000 */
[----:B--2---:R-:W-:Y:S01]  /*b740*/  LDSM.16.MT88.4 R92, [R226+0x1000] ;  /* 0x00100000e25c783b */ /* 0x004fe20000004200 */
[----:B------:R-:W-:Y:S01]  /*b750*/  MOV R172, R168 ;  /* 0x000000a800ac7202 */ /* 0x000fe20000000f00 */
[----:B------:R-:W-:Y:S01]  /*b760*/  FADD.FTZ R69, R156, R2 ;  /* 0x000000029c457221 */ /* 0x000fe20000010000 */
[----:B------:R-:W-:Y:S01]  /*b770*/  MOV R168, R132 ;  /* 0x0000008400a87202 */ /* 0x000fe20000000f00 */
[----:B------:R-:W-:Y:S01]  /*b780*/  FADD.FTZ R2, R107, R71 ;  /* 0x000000476b027221 */ /* 0x000fe20000010000 */
[----:B------:R-:W-:Y:S01]  /*b790*/  MUFU.EX2 R131, R101 ;  /* 0x0000006500837308 */ /* 0x000fe20000000800 */
[----:B------:R-:W-:Y:S01]  /*b7a0*/  MOV R156, R165 ;  /* 0x000000a5009c7202 */ /* 0x000fe20000000f00 */
[----:B------:R-:W-:Y:S01]  /*b7b0*/  FADD.FTZ R0, R205, R70 ;  /* 0x00000046cd007221 */ /* 0x000fe20000010000 */
[----:B------:R-:W-:Y:S01]  /*b7c0*/  MOV R165, R140 ;  /* 0x0000008c00a57202 */ /* 0x000fe20000000f00 */
[----:B---3--:R-:W-:Y:S01]  /*b7d0*/  FADD.FTZ R2, R96, R2 ;  /* 0x0000000260027221 */ /* 0x008fe20000010000 */
[----:B------:R-:W-:Y:S01]  /*b7e0*/  MOV R157, R172 ;  /* 0x000000ac009d7202 */ /* 0x000fe20000000f00 */
[----:B------:R-:W-:Y:S01]  /*b7f0*/  FADD.FTZ R3, R99, R3 ;  /* 0x0000000363037221 */ /* 0x000fe20000010000 */
[----:B------:R-:W-:Y:S01]  /*b800*/  MOV R172, R133 ;  /* 0x0000008500ac7202 */ /* 0x000fe20000000f00 */
[----:B------:R-:W-:Y:S01]  /*b810*/  FADD.FTZ R2, R97, R2 ;  /* 0x0000000261027221 */ /* 0x000fe20000010000 */
[-C--:B-1----:R-:W-:Y:S01]  /*b820*/  HMMA.16816.F32 R36, R72, R76.reuse, R36 ;  /* 0x0000004c4824723c */ /* 0x082fe20000001824 */
[----:B------:R-:W-:Y:S02]  /*b830*/  MUFU.EX2 R101, R88 ;  /* 0x0000005800657308 */ /* 0x000fe40000000800 */
[----:B------:R-:W-:Y:S01]  /*b840*/  FADD.FTZ R3, R98, R3 ;  /* 0x0000000362037221 */ /* 0x000fe20000010000 */
[----:B----4-:R-:W-:Y:S01]  /*b850*/  LDSM.16.MT88.4 R84, [R225+0x800] ;  /* 0x00080000e154783b */ /* 0x010fe20000004200 */
[----:B------:R-:W-:Y:S03]  /*b860*/  FADD.FTZ R69, R191, R69 ;  /* 0x00000045bf457221 */ /* 0x000fe60000010000 */
        /* <DEDUP_REMOVED lines=9> */
[----:B------:R-:W1:Y:S03]  /*b900*/  LDSM.16.MT88.4 R76, [R228] ;  /* 0x00000000e44c783b */ /* 0x000e660000004200 */
[----:B------:R-:W-:Y:S02]  /*b910*/  FADD.FTZ R69, R188, R69 ;  /* 0x00000045bc457221 */ /* 0x000fe40000010000 */
[----:B-----5:R-:W-:Y:S01]  /*b920*/  FADD.FTZ R3, R116, R3 ;  /* 0x0000000374037221 */ /* 0x020fe20000010000 */
[----:B------:R-:W-:Y:S01]  /*b930*/  MUFU.EX2 R132, R100 ;  /* 0x0000006400847308 */ /* 0x000fe20000000800 */
[----:B------:R-:W-:Y:S04]  /*b940*/  FADD.FTZ R69, R122, R69 ;  /* 0x000000457a457221 */ /* 0x000fe80000010000 */
[----:B------:R-:W-:Y:S02]  /*b950*/  FADD.FTZ R69, R125, R69 ;  /* 0x000000457d457221 */ /* 0x000fe40000010000 */
[----:B------:R-:W-:Y:S02]  /*b960*/  FADD.FTZ R3, R124, R3 ;  /* 0x000000037c037221 */ /* 0x000fe40000010000 */
[----:B------:R-:W-:Y:S01]  /*b970*/  FADD.FTZ R69, R128, R69 ;  /* 0x0000004580457221 */ /* 0x000fe20000010000 */
[----:B------:R2:W3:Y:S01]  /*b980*/  MUFU.EX2 R100, R89 ;  /* 0x0000005900647308 */ /* 0x0004e20000000800 */
[----:B------:R-:W-:Y:S02]  /*b990*/  FADD.FTZ R3, R127, R3 ;  /* 0x000000037f037221 */ /* 0x000fe40000010000 */
[----:B------:R-:W-:Y:S02]  /*b9a0*/  FADD.FTZ R70, R130, R69 ;  /* 0x0000004582467221 */ /* 0x000fe40000010000 */
[----:B------:R-:W-:Y:S04]  /*b9b0*/  FADD.FTZ R0, R204, R0 ;  /* 0x00000000cc007221 */ /* 0x000fe80000010000 */
[----:B------:R-:W-:Y:S01]  /*b9c0*/  FADD.FTZ R0, R203, R0 ;  /* 0x00000000cb007221 */ /* 0x000fe20000010000 */
[----:B------:R-:W-:Y:S03]  /*b9d0*/  MUFU.EX2 R137, R102 ;  /* 0x0000006600897308 */ /* 0x000fe60000000800 */
[----:B------:R-:W-:Y:S04]  /*b9e0*/  FADD.FTZ R0, R202, R0 ;  /* 0x00000000ca007221 */ /* 0x000fe80000010000 */
[----:B------:R-:W-:Y:S03]  /*b9f0*/  FADD.FTZ R0, R201, R0 ;  /* 0x00000000c9007221 */ /* 0x000fe60000010000 */
[----:B------:R-:W-:Y:S01]  /*ba00*/  MUFU.EX2 R102, R176 ;  /* 0x000000b000667308 */ /* 0x000fe20000000800 */
[----:B------:R-:W-:Y:S01]  /*ba10*/  FADD.FTZ R0, R200, R0 ;  /* 0x00000000c8007221 */ /* 0x000fe20000010000 */
[-C--:B-1----:R-:W-:Y:S01]  /*ba20*/  HMMA.16816.F32 R52, R72, R76.reuse, R52 ;  /* 0x0000004c4834723c */ /* 0x082fe20000001834 */
[----:B--2---:R-:W-:Y:S02]  /*ba30*/  LDSM.16.MT88.4 R88, [R226+0x800] ;  /* 0x00080000e258783b */ /* 0x004fe40000004200 */
[----:B---3--:R-:W-:Y:S02]  /*ba40*/  FADD.FTZ R2, R100, R2 ;  /* 0x0000000264027221 */ /* 0x008fe40000010000 */
[----:B------:R-:W-:Y:S03]  /*ba50*/  FADD.FTZ R0, R199, R0 ;  /* 0x00000000c7007221 */ /* 0x000fe60000010000 */
[----:B------:R-:W-:Y:S01]  /*ba60*/  MUFU.EX2 R121, R186 ;  /* 0x000000ba00797308 */ /* 0x000fe20000000800 */
[----:B------:R-:W-:Y:S01]  /*ba70*/  FADD.FTZ R2, R101, R2 ;  /* 0x0000000265027221 */ /* 0x000fe20000010000 */
[C---:B------:R-:W-:Y:S04]  /*ba80*/  HMMA.16816.F32 R56, R80.reuse, R76, R56 ;  /* 0x0000004c5038723c */ /* 0x040fe80000001838 */
[----:B------:R-:W-:Y:S02]  /*ba90*/  FADD.FTZ R2, R104, R2 ;  /* 0x0000000268027221 */ /* 0x000fe40000010000 */
[----:B------:R-:W-:Y:S01]  /*baa0*/  FADD.FTZ R71, R198, R0 ;  /* 0x00000000c6477221 */ /* 0x000fe20000010000 */
[----:B------:R-:W-:Y:S01]  /*bab0*/  F2FP.PACK_AB R76, R98, R99 ;  /* 0x00000063624c723e */ /* 0x000fe200000000ff */
[-C--:B------:R-:W-:Y:S01]  /*bac0*/  HMMA.16816.F32 R60, R80, R78.reuse, R60 ;  /* 0x0000004e503c723c */ /* 0x080fe2000000183c */
[----:B------:R-:W1:Y:S01]  /*bad0*/  LDSM.16.MT88.4 R80, [R229+0x800] ;  /* 0x00080000e550783b */ /* 0x000e620000004200 */
[----:B------:R-:W-:Y:S02]  /*bae0*/  MUFU.EX2 R140, R103 ;  /* 0x00000067008c7308 */ /* 0x000fe40000000800 */
[----:B------:R-:W-:Y:S01]  /*baf0*/  F2FP.PACK_AB R77, R97, R96 ;  /* 0x00000060614d723e */ /* 0x000fe200000000ff */
[----:B------:R-:W-:Y:S03]  /*bb00*/  FADD.FTZ R69, R197, R71 ;  /* 0x00000047c5457221 */ /* 0x000fe60000010000 */
[----:B------:R-:W-:Y:S04]  /*bb10*/  HMMA.16816.F32 R64, R72, R78, R64 ;  /* 0x0000004e4840723c */ /* 0x000fe80000001840 */
[----:B------:R-:W-:Y:S03]  /*bb20*/  MUFU.EX2 R103, R108 ;  /* 0x0000006c00677308 */ /* 0x000fe60000000800 */
[----:B------:R-:W-:Y:S02]  /*bb30*/  F2FP.PACK_AB R72, R204, R205 ;  /* 0x000000cdcc48723e */ /* 0x000fe400000000ff */
[----:B------:R-:W-:Y:S03]  /*bb40*/  F2FP.PACK_AB R73, R190, R191 ;  /* 0x000000bfbe49723e */ /* 0x000fe600000000ff */
[----:B------:R-:W-:Y:S02]  /*bb50*/  F2FP.PACK_AB R74, R202, R203 ;  /* 0x000000cbca4a723e */ /* 0x000fe400000000ff */
[----:B------:R-:W-:Y:S01]  /*bb60*/  F2FP.PACK_AB R75, R188, R189 ;  /* 0x000000bdbc4b723e */ /* 0x000fe200000000ff */
[----:B------:R2:W-:Y:S01]  /*bb70*/  MUFU.EX2 R108, R164 ;  /* 0x000000a4006c7308 */ /* 0x0005e20000000800 */
[----:B------:R-:W-:Y:S02]  /*bb80*/  F2FP.PACK_AB R78, R110, R106 ;  /* 0x0000006a6e4e723e */ /* 0x000fe400000000ff */
[----:B------:R-:W-:Y:S03]  /*bb90*/  F2FP.PACK_AB R79, R101, R100 ;  /* 0x00000064654f723e */ /* 0x000fe600000000ff */
[-C--:B------:R-:W-:Y:S04]  /*bba0*/  HMMA.16816.F32 R4, R72, R84.reuse, R4 ;  /* 0x000000544804723c */ /* 0x080fe80000001804 */
[----:B------:R3:W-:Y:S04]  /*bbb0*/  MUFU.EX2 R110, R169 ;  /* 0x000000a9006e7308 */ /* 0x0007e80000000800 */
[C---:B------:R-:W-:Y:S06]  /*bbc0*/  HMMA.16816.F32 R8, R76.reuse, R84, R8 ;  /* 0x000000544c08723c */ /* 0x040fec0000001808 */
[----:B------:R-:W-:Y:S02]  /*bbd0*/  MUFU.EX2 R188, R187 ;  /* 0x000000bb00bc7308 */ /* 0x000fe40000000800 */
[-C--:B------:R-:W-:Y:S01]  /*bbe0*/  HMMA.16816.F32 R12, R76, R86.reuse, R12 ;  /* 0x000000564c0c723c */ /* 0x080fe2000000180c */
[----:B--2---:R-:W-:Y:S07]  /*bbf0*/  LDSM.16.MT88.4 R164, [R226+0x3000] ;  /* 0x00300000e2a4783b */ /* 0x004fee0000004200 */
[C---:B------:R-:W-:Y:S01]  /*bc00*/  HMMA.16816.F32 R16, R72.reuse, R86, R16 ;  /* 0x000000564810723c */ /* 0x040fe20000001810 */
[----:B------:R-:W-:Y:S01]  /*bc10*/  MUFU.EX2 R101, R185 ;  /* 0x000000b900657308 */ /* 0x000fe20000000800 */
[----:B------:R-:W2:Y:S06]  /*bc20*/  LDSM.16.MT88.4 R84, [R228+0x800] ;  /* 0x00080000e454783b */ /* 0x000eac0000004200 */
[-C--:B-1----:R-:W-:Y:S02]  /*bc30*/  HMMA.16816.F32 R20, R72, R80.reuse, R20 ;  /* 0x000000504814723c */ /* 0x082fe40000001814 */
[----:B---3--:R-:W-:Y:S01]  /*bc40*/  LDSM.16.MT88.4 R168, [R229+0x3000] ;  /* 0x00300000e5a8783b */ /* 0x008fe20000004200 */
[----:B------:R-:W-:Y:S05]  /*bc50*/  MUFU.EX2 R100, R184 ;  /* 0x000000b800647308 */ /* 0x000fea0000000800 */
[C---:B------:R-:W-:Y:S05]  /*bc60*/  HMMA.16816.F32 R24, R76.reuse, R80, R24 ;  /* 0x000000504c18723c */ /* 0x040fea0000001818 */
[----:B------:R-:W-:Y:S03]  /*bc70*/  MUFU.EX2 R106, R181 ;  /* 0x000000b5006a7308 */ /* 0x000fe60000000800 */
[-C--:B------:R-:W-:Y:S07]  /*bc80*/  HMMA.16816.F32 R28, R76, R82.reuse, R28 ;  /* 0x000000524c1c723c */ /* 0x080fee000000181c */
[----:B------:R-:W-:Y:S01]  /*bc90*/  MUFU.EX2 R135, R114 ;  /* 0x0000007200877308 */ /* 0x000fe20000000800 */
[C---:B------:R-:W-:Y:S01]  /*bca0*/  HMMA.16816.F32 R32, R72.reuse, R82, R32 ;  /* 0x000000524820723c */ /* 0x040fe20000001820 */
[----:B------:R-:W1:Y:S07]  /*bcb0*/  LDSM.16.MT88.4 R80, [R225+0x1000] ;  /* 0x00100000e150783b */ /* 0x000e6e0000004200 */
[-C--:B------:R-:W-:Y:S01]  /*bcc0*/  HMMA.16816.F32 R36, R72, R88.reuse, R36 ;  /* 0x000000584824723c */ /* 0x080fe20000001824 */
[----:B------:R-:W3:Y:S07]  /*bcd0*/  MUFU.EX2 R114, R105 ;  /* 0x0000006900727308 */ /* 0x000eee0000000800 */
[C---:B------:R-:W-:Y:S03]  /*bce0*/  HMMA.16816.F32 R40, R76.reuse, R88, R40 ;  /* 0x000000584c28723c */ /* 0x040fe60000001828 */
[----:B------:R-:W4:Y:S05]  /*bcf0*/  MUFU.EX2 R134, R113 ;  /* 0x0000007100867308 */ /* 0x000f2a0000000800 */
[-C--:B------:R-:W-:Y:S05]  /*bd00*/  HMMA.16816.F32 R44, R76, R90.reuse, R44 ;  /* 0x0000005a4c2c723c */ /* 0x080fea000000182c */
[----:B------:R-:W-:Y:S03]  /*bd10*/  MUFU.EX2 R133, R115 ;  /* 0x0000007300857308 */ /* 0x000fe60000000800 */
[C---:B------:R-:W-:Y:S01]  /*bd20*/  HMMA.16816.F32 R48, R72.reuse, R90, R48 ;  /* 0x0000005a4830723c */ /* 0x040fe20000001830 */
[----:B------:R-:W5:Y:S03]  /*bd30*/  LDSM.16.MT88.4 R88, [R229+0x1000] ;  /* 0x00100000e558783b */ /* 0x000f660000004200 */
[----:B---3--:R-:W-:Y:S03]  /*bd40*/  FADD.FTZ R2, R114, R2 ;  /* 0x0000000272027221 */ /* 0x008fe60000010000 */
[----:B------:R-:W-:Y:S01]  /*bd50*/  MUFU.EX2 R107, R173 ;  /* 0x000000ad006b7308 */ /* 0x000fe20000000800 */
[-C--:B--2---:R-:W-:Y:S04]  /*bd60*/  HMMA.16816.F32 R52, R72, R84.reuse, R52 ;  /* 0x000000544834723c */ /* 0x084fe80000001834 */
[----:B------:R-:W-:Y:S02]  /*bd70*/  FADD.FTZ R96, R103, R2 ;  /* 0x0000000267607221 */ /* 0x000fe40000010000 */
[----:B------:R-:W-:Y:S02]  /*bd80*/  FADD.FTZ R2, R129, R3 ;  /* 0x0000000381027221 */ /* 0x000fe40000010000 */
[C---:B------:R-:W-:Y:S01]  /*bd90*/  HMMA.16816.F32 R56, R76.reuse, R84, R56 ;  /* 0x000000544c38723c */ /* 0x040fe20000001838 */
[----:B------:R-:W-:Y:S03]  /*bda0*/  MUFU.EX2 R120, R157 ;  /* 0x0000009d00787308 */ /* 0x000fe60000000800 */
[----:B------:R-:W-:Y:S02]  /*bdb0*/  FADD.FTZ R2, R131, R2 ;  /* 0x0000000283027221 */ /* 0x000fe40000010000 */
[----:B----4-:R-:W-:Y:S02]  /*bdc0*/  FADD.FTZ R3, R134, R70 ;  /* 0x0000004686037221 */ /* 0x010fe40000010000 */
[-C--:B------:R-:W-:Y:S03]  /*bdd0*/  HMMA.16816.F32 R60, R76, R86.reuse, R60 ;  /* 0x000000564c3c723c */ /* 0x080fe6000000183c */
[----:B------:R-:W2:Y:S01]  /*bde0*/  MUFU.EX2 R115, R156 ;  /* 0x0000009c00737308 */ /* 0x000ea20000000800 */
[----:B------:R-:W-:Y:S02]  /*bdf0*/  FADD.FTZ R0, R126, R96 ;  /* 0x000000607e007221 */ /* 0x000fe40000010000 */
[----:B------:R-:W-:Y:S01]  /*be00*/  FADD.FTZ R3, R136, R3 ;  /* 0x0000000388037221 */ /* 0x000fe20000010000 */
[----:B------:R-:W-:Y:S01]  /*be10*/  F2FP.PACK_AB R76, R124, R116 ;  /* 0x000000747c4c723e */ /* 0x000fe200000000ff */
[----:B------:R-:W-:Y:S01]  /*be20*/  HMMA.16816.F32 R64, R72, R86, R64 ;  /* 0x000000564840723c */ /* 0x000fe20000001840 */
[----:B------:R-:W3:Y:S03]  /*be30*/  LDSM.16.MT88.4 R84, [R228+0x1000] ;  /* 0x00100000e454783b */ /* 0x000ee60000004200 */
[----:B------:R-:W-:Y:S01]  /*be40*/  F2FP.PACK_AB R78, R129, R127 ;  /* 0x0000007f814e723e */ /* 0x000fe200000000ff */
[----:B------:R-:W4:Y:S01]  /*be50*/  MUFU.EX2 R113, R172 ;  /* 0x000000ac00717308 */ /* 0x000f220000000800 */
[----:B------:R-:W-:Y:S01]  /*be60*/  F2FP.PACK_AB R77, R114, R104 ;  /* 0x00000068724d723e */ /* 0x000fe200000000ff */
[----:B------:R-:W-:Y:S01]  /*be70*/  FADD.FTZ R70, R123, R0 ;  /* 0x000000007b467221 */ /* 0x000fe20000010000 */
[----:B------:R-:W-:Y:S01]  /*be80*/  F2FP.PACK_AB R72, R200, R201 ;  /* 0x000000c9c848723e */ /* 0x000fe200000000ff */
[----:B------:R-:W-:Y:S03]  /*be90*/  FADD.FTZ R0, R196, R69 ;  /* 0x00000045c4007221 */ /* 0x000fe60000010000 */
[----:B------:R-:W-:Y:S01]  /*bea0*/  F2FP.PACK_AB R73, R125, R122 ;  /* 0x0000007a7d49723e */ /* 0x000fe200000000ff */
[----:B------:R-:W-:Y:S01]  /*beb0*/  FADD.FTZ R69, R132, R2 ;  /* 0x0000000284457221 */ /* 0x000fe20000010000 */
[----:B------:R-:W-:Y:S01]  /*bec0*/  F2FP.PACK_AB R74, R198, R199 ;  /* 0x000000c7c64a723e */ /* 0x000fe200000000ff */
[----:B------:R5:W-:Y:S01]  /*bed0*/  MUFU.EX2 R104, R177 ;  /* 0x000000b100687308 */ /* 0x000be20000000800 */
[----:B------:R-:W-:Y:S01]  /*bee0*/  F2FP.PACK_AB R75, R130, R128 ;  /* 0x00000080824b723e */ /* 0x000fe200000000ff */
[----:B------:R-:W-:Y:S01]  /*bef0*/  FADD.FTZ R2, R220, R70 ;  /* 0x00000046dc027221 */ /* 0x000fe20000010000 */
[----:B------:R-:W-:Y:S01]  /*bf00*/  F2FP.PACK_AB R79, R126, R103 ;  /* 0x000000677e4f723e */ /* 0x000fe200000000ff */
[----:B------:R-:W-:Y:S01]  /*bf10*/  FADD.FTZ R0, R206, R0 ;  /* 0x00000000ce007221 */ /* 0x000fe20000010000 */
[----:B--2---:R-:W-:Y:S01]  /*bf20*/  F2FP.PACK_AB R128, R115, R120 ;  /* 0x000000787380723e */ /* 0x004fe200000000ff */
[----:B------:R-:W-:Y:S01]  /*bf30*/  FADD.FTZ R3, R193, R3 ;  /* 0x00000003c1037221 */ /* 0x000fe20000010000 */
[----:B------:R-:W-:Y:S01]  /*bf40*/  F2FP.PACK_AB R130, R106, R109 ;  /* 0x0000006d6a82723e */ /* 0x000fe200000000ff */
[-C--:B-1----:R-:W-:Y:S02]  /*bf50*/  HMMA.16816.F32 R4, R72, R80.reuse, R4 ;  /* 0x000000504804723c */ /* 0x082fe40000001804 */
[----:B------:R-:W-:Y:S01]  /*bf60*/  MUFU.EX2 R103, R141 ;  /* 0x0000008d00677308 */ /* 0x000fe20000000800 */
[----:B------:R-:W-:Y:S01]  /*bf70*/  FADD.FTZ R3, R192, R3 ;  /* 0x00000003c0037221 */ /* 0x000fe20000010000 */
[----:B------:R-:W-:Y:S02]  /*bf80*/  MOV R122, R117 ;  /* 0x00000075007a7202 */ /* 0x000fe40000000f00 */
[----:B----4-:R-:W-:Y:S02]  /*bf90*/  F2FP.PACK_AB R129, R110, R113 ;  /* 0x000000716e81723e */ /* 0x010fe400000000ff */
[C---:B------:R-:W-:Y:S04]  /*bfa0*/  HMMA.16816.F32 R8, R76.reuse, R80, R8 ;  /* 0x000000504c08723c */ /* 0x040fe80000001808 */
[----:B------:R-:W-:Y:S04]  /*bfb0*/  MUFU.EX2 R105, R180 ;  /* 0x000000b400697308 */ /* 0x000fe80000000800 */
[-C--:B------:R-:W-:Y:S01]  /*bfc0*/  HMMA.16816.F32 R12, R76, R82.reuse, R12 ;  /* 0x000000524c0c723c */ /* 0x080fe2000000180c */
[----:B-----5:R-:W-:Y:S05]  /*bfd0*/  LDSM.16.MT88.4 R176, [R225+0x3000] ;  /* 0x00300000e1b0783b */ /* 0x020fea0000004200 */
[----:B------:R-:W-:Y:S02]  /*bfe0*/  MUFU.EX2 R97, R145 ;  /* 0x0000009100617308 */ /* 0x000fe40000000800 */
[C---:B------:R-:W-:Y:S01]  /*bff0*/  HMMA.16816.F32 R16, R72.reuse, R82, R16 ;  /* 0x000000524810723c */ /* 0x040fe20000001810 */
[----:B------:R-:W1:Y:S07]  /*c000*/  LDSM.16.MT88.4 R80, [R225+0x1800] ;  /* 0x00180000e150783b */ /* 0x000e6e0000004200 */
[-C--:B------:R-:W-:Y:S01]  /*c010*/  HMMA.16816.F32 R20, R72, R88.reuse, R20 ;  /* 0x000000584814723c */ /* 0x080fe20000001814 */
[----:B------:R-:W-:Y:S07]  /*c020*/  MUFU.EX2 R98, R148 ;  /* 0x0000009400627308 */ /* 0x000fee0000000800 */
[C---:B------:R-:W-:Y:S03]  /*c030*/  HMMA.16816.F32 R24, R76.reuse, R88, R24 ;  /* 0x000000584c18723c */ /* 0x040fe60000001818 */
[----:B------:R-:W2:Y:S05]  /*c040*/  MUFU.EX2 R99, R149 ;  /* 0x0000009500637308 */ /* 0x000eaa0000000800 */
[-C--:B------:R-:W-:Y:S08]  /*c050*/  HMMA.16816.F32 R28, R76, R90.reuse, R28 ;  /* 0x0000005a4c1c723c */ /* 0x080ff0000000181c */
[C---:B------:R-:W-:Y:S01]  /*c060*/  HMMA.16816.F32 R32, R72.reuse, R90, R32 ;  /* 0x0000005a4820723c */ /* 0x040fe20000001820 */
[----:B------:R-:W4:Y:S07]  /*c070*/  LDSM.16.MT88.4 R88, [R229+0x1800] ;  /* 0x00180000e558783b */ /* 0x000f2e0000004200 */
[-C--:B------:R-:W-:Y:S04]  /*c080*/  HMMA.16816.F32 R36, R72, R92.reuse, R36 ;  /* 0x0000005c4824723c */ /* 0x080fe80000001824 */
[----:B--2---:R-:W-:Y:S04]  /*c090*/  F2FP.PACK_AB R124, R98, R99 ;  /* 0x00000063627c723e */ /* 0x004fe800000000ff */
[C---:B------:R-:W-:Y:S08]  /*c0a0*/  HMMA.16816.F32 R40, R76.reuse, R92, R40 ;  /* 0x0000005c4c28723c */ /* 0x040ff00000001828 */
[-C--:B------:R-:W-:Y:S08]  /*c0b0*/  HMMA.16816.F32 R44, R76, R94.reuse, R44 ;  /* 0x0000005e4c2c723c */ /* 0x080ff0000000182c */
[C---:B------:R-:W-:Y:S01]  /*c0c0*/  HMMA.16816.F32 R48, R72.reuse, R94, R48 ;  /* 0x0000005e4830723c */ /* 0x040fe20000001830 */
[----:B------:R-:W2:Y:S07]  /*c0d0*/  LDSM.16.MT88.4 R92, [R226+0x1800] ;  /* 0x00180000e25c783b */ /* 0x000eae0000004200 */
[-C--:B---3--:R-:W-:Y:S08]  /*c0e0*/  HMMA.16816.F32 R52, R72, R84.reuse, R52 ;  /* 0x000000544834723c */ /* 0x088ff00000001834 */
[C---:B------:R-:W-:Y:S08]  /*c0f0*/  HMMA.16816.F32 R56, R76.reuse, R84, R56 ;  /* 0x000000544c38723c */ /* 0x040ff00000001838 */
[-C--:B------:R-:W-:Y:S07]  /*c100*/  HMMA.16816.F32 R60, R76, R86.reuse, R60 ;  /* 0x000000564c3c723c */ /* 0x080fee000000183c */
[----:B------:R-:W-:Y:S01]  /*c110*/  F2FP.PACK_AB R76, R132, R131 ;  /* 0x00000083844c723e */ /* 0x000fe200000000ff */
[----:B------:R-:W-:Y:S01]  /*c120*/  HMMA.16816.F32 R64, R72, R86, R64 ;  /* 0x000000564840723c */ /* 0x000fe20000001840 */
[----:B------:R-:W3:Y:S03]  /*c130*/  LDSM.16.MT88.4 R84, [R228+0x1800] ;  /* 0x00180000e454783b */ /* 0x000ee60000004200 */
[----:B------:R-:W-:Y:S02]  /*c140*/  F2FP.PACK_AB R78, R140, R137 ;  /* 0x000000898c4e723e */ /* 0x000fe400000000ff */
[----:B------:R-:W-:Y:S02]  /*c150*/  F2FP.PACK_AB R77, R220, R123 ;  /* 0x0000007bdc4d723e */ /* 0x000fe400000000ff */
[----:B------:R-:W-:Y:S04]  /*c160*/  F2FP.PACK_AB R72, R196, R197 ;  /* 0x000000c5c448723e */ /* 0x000fe800000000ff */
[----:B------:R-:W-:Y:S02]  /*c170*/  F2FP.PACK_AB R73, R136, R134 ;  /* 0x000000868849723e */ /* 0x000fe400000000ff */
[----:B------:R-:W-:Y:S02]  /*c180*/  F2FP.PACK_AB R74, R207, R206 ;  /* 0x000000cecf4a723e */ /* 0x000fe400000000ff */
[----:B------:R-:W-:Y:S02]  /*c190*/  F2FP.PACK_AB R75, R192, R193 ;  /* 0x000000c1c04b723e */ /* 0x000fe400000000ff */
[----:B------:R-:W-:Y:S02]  /*c1a0*/  F2FP.PACK_AB R79, R223, R221 ;  /* 0x000000dddf4f723e */ /* 0x000fe400000000ff */
[----:B------:R-:W-:Y:S02]  /*c1b0*/  F2FP.PACK_AB R131, R103, R105 ;  /* 0x000000696783723e */ /* 0x000fe400000000ff */
[----:B------:R-:W-:Y:S01]  /*c1c0*/  MOV R123, R68 ;  /* 0x00000044007b7202 */ /* 0x000fe20000000f00 */
[-C--:B-1----:R-:W-:Y:S08]  /*c1d0*/  HMMA.16816.F32 R4, R72, R80.reuse, R4 ;  /* 0x000000504804723c */ /* 0x082ff00000001804 */
[C---:B------:R-:W-:Y:S08]  /*c1e0*/  HMMA.16816.F32 R8, R76.reuse, R80, R8 ;  /* 0x000000504c08723c */ /* 0x040ff00000001808 */
[-C--:B------:R-:W-:Y:S08]  /*c1f0*/  HMMA.16816.F32 R12, R76, R82.reuse, R12 ;  /* 0x000000524c0c723c */ /* 0x080ff0000000180c */
[C---:B------:R-:W-:Y:S01]  /*c200*/  HMMA.16816.F32 R16, R72.reuse, R82, R16 ;  /* 0x000000524810723c */ /* 0x040fe20000001810 */
[----:B------:R-:W1:Y:S07]  /*c210*/  LDSM.16.MT88.4 R80, [R225+0x2000] ;  /* 0x00200000e150783b */ /* 0x000e6e0000004200 */
[-C--:B----4-:R-:W-:Y:S08]  /*c220*/  HMMA.16816.F32 R20, R72, R88.reuse, R20 ;  /* 0x000000584814723c */ /* 0x090ff00000001814 */
[C---:B------:R-:W-:Y:S08]  /*c230*/  HMMA.16816.F32 R24, R76.reuse, R88, R24 ;  /* 0x000000584c18723c */ /* 0x040ff00000001818 */
[-C--:B------:R-:W-:Y:S08]  /*c240*/  HMMA.16816.F32 R28, R76, R90.reuse, R28 ;  /* 0x0000005a4c1c723c */ /* 0x080ff0000000181c */
[C---:B------:R-:W-:Y:S01]  /*c250*/  HMMA.16816.F32 R32, R72.reuse, R90, R32 ;  /* 0x0000005a4820723c */ /* 0x040fe20000001820 */
[----:B------:R-:W4:Y:S07]  /*c260*/  LDSM.16.MT88.4 R88, [R229+0x2000] ;  /* 0x00200000e558783b */ /* 0x000f2e0000004200 */
[-C--:B--2---:R-:W-:Y:S08]  /*c270*/  HMMA.16816.F32 R36, R72, R92.reuse, R36 ;  /* 0x0000005c4824723c */ /* 0x084ff00000001824 */
        /* <DEDUP_REMOVED lines=16> */
[----:B------:R-:W-:Y:S05]  /*c380*/  F2FP.PACK_AB R79, R107, R108 ;  /* 0x0000006c6b4f723e */ /* 0x000fea00000000ff */
        /* <DEDUP_REMOVED lines=29> */
[C---:B------:R-:W-:Y:S01]  /*c560*/  HMMA.16816.F32 R8, R76.reuse, R80, R8 ;  /* 0x000000504c08723c */ /* 0x040fe20000001808 */
[----:B------:R-:W-:Y:S07]  /*c570*/  MUFU.EX2 R80, R152 ;  /* 0x0000009800507308 */ /* 0x000fee0000000800 */
[-C--:B------:R-:W-:Y:S03]  /*c580*/  HMMA.16816.F32 R12, R76, R82.reuse, R12 ;  /* 0x000000524c0c723c */ /* 0x080fe6000000180c */
[----:B------:R-:W1:Y:S05]  /*c590*/  MUFU.EX2 R81, R153 ;  /* 0x0000009900517308 */ /* 0x000e6a0000000800 */
[C---:B------:R-:W-:Y:S05]  /*c5a0*/  HMMA.16816.F32 R16, R72.reuse, R82, R16 ;  /* 0x000000524810723c */ /* 0x040fea0000001810 */
[----:B------:R-:W-:Y:S03]  /*c5b0*/  MUFU.EX2 R82, R160 ;  /* 0x000000a000527308 */ /* 0x000fe60000000800 */
[-C--:B----4-:R-:W-:Y:S07]  /*c5c0*/  HMMA.16816.F32 R20, R72, R88.reuse, R20 ;  /* 0x000000584814723c */ /* 0x090fee0000001814 */
[----:B------:R-:W4:Y:S01]  /*c5d0*/  MUFU.EX2 R83, R161 ;  /* 0x000000a100537308 */ /* 0x000f220000000800 */
[C---:B------:R-:W-:Y:S04]  /*c5e0*/  HMMA.16816.F32 R24, R76.reuse, R88, R24 ;  /* 0x000000584c18723c */ /* 0x040fe80000001818 */
[----:B-1----:R-:W-:Y:S04]  /*c5f0*/  F2FP.PACK_AB R127, R80, R81 ;  /* 0x00000051507f723e */ /* 0x002fe800000000ff */
[-C--:B------:R-:W-:Y:S01]  /*c600*/  HMMA.16816.F32 R28, R76, R90.reuse, R28 ;  /* 0x0000005a4c1c723c */ /* 0x080fe2000000181c */
[----:B------:R-:W1:Y:S07]  /*c610*/  MUFU.EX2 R88, R144 ;  /* 0x0000009000587308 */ /* 0x000e6e0000000800 */
[C---:B------:R-:W-:Y:S04]  /*c620*/  HMMA.16816.F32 R32, R72.reuse, R90, R32 ;  /* 0x0000005a4820723c */ /* 0x040fe80000001820 */
[----:B----4-:R-:W-:Y:S04]  /*c630*/  F2FP.PACK_AB R125, R82, R83 ;  /* 0x00000053527d723e */ /* 0x010fe800000000ff */
[-C--:B--2---:R-:W-:Y:S08]  /*c640*/  HMMA.16816.F32 R36, R72, R92.reuse, R36 ;  /* 0x0000005c4824723c */ /* 0x084ff00000001824 */
[C---:B------:R-:W-:Y:S04]  /*c650*/  HMMA.16816.F32 R40, R76.reuse, R92, R40 ;  /* 0x0000005c4c28723c */ /* 0x040fe80000001828 */
[----:B-1----:R-:W-:Y:S04]  /*c660*/  F2FP.PACK_AB R126, R88, R97 ;  /* 0x00000061587e723e */ /* 0x002fe800000000ff */
[-C--:B------:R-:W-:Y:S08]  /*c670*/  HMMA.16816.F32 R44, R76, R94.reuse, R44 ;  /* 0x0000005e4c2c723c */ /* 0x080ff0000000182c */
[C---:B------:R-:W-:Y:S08]  /*c680*/  HMMA.16816.F32 R48, R72.reuse, R94, R48 ;  /* 0x0000005e4830723c */ /* 0x040ff00000001830 */
[-C--:B---3--:R-:W-:Y:S08]  /*c690*/  HMMA.16816.F32 R52, R72, R84.reuse, R52 ;  /* 0x000000544834723c */ /* 0x088ff00000001834 */
[C---:B------:R-:W-:Y:S01]  /*c6a0*/  HMMA.16816.F32 R56, R76.reuse, R84, R56 ;  /* 0x000000544c38723c */ /* 0x040fe20000001838 */
[----:B------:R-:W2:Y:S07]  /*c6b0*/  LDL R84, [R1+0x4] ;  /* 0x0000040001547983 */ /* 0x000eae0000100800 */
[-C--:B------:R-:W-:Y:S08]  /*c6c0*/  HMMA.16816.F32 R60, R76, R86.reuse, R60 ;  /* 0x000000564c3c723c */ /* 0x080ff0000000183c */
[----:B------:R-:W-:Y:S08]  /*c6d0*/  HMMA.16816.F32 R64, R72, R86, R64 ;  /* 0x000000564840723c */ /* 0x000ff00000001840 */
[-C--:B------:R-:W-:Y:S01]  /*c6e0*/  HMMA.16816.F32 R184, R128, R176.reuse, R4 ;  /* 0x000000b080b8723c */ /* 0x080fe20000001804 */
[----:B------:R-:W1:Y:S07]  /*c6f0*/  LDSM.16.MT88.4 R4, [R228+0x3000] ;  /* 0x00300000e404783b */ /* 0x000e6e0000004200 */
[C---:B------:R-:W-:Y:S07]  /*c700*/  HMMA.16816.F32 R152, R124.reuse, R176, R8 ;  /* 0x000000b07c98723c */ /* 0x040fee0000001808 */
[----:B------:R-:W-:Y:S01]  /*c710*/  FADD.FTZ R9, R137, R69 ;  /* 0x0000004589097221 */ /* 0x000fe20000010000 */
[-C--:B------:R-:W-:Y:S04]  /*c720*/  HMMA.16816.F32 R160, R124, R178.reuse, R12 ;  /* 0x000000b27ca0723c */ /* 0x080fe8000000180c */
        /* <DEDUP_REMOVED lines=46> */
[----:B------:R-:W-:Y:S01]  /*ca10*/  FADD.FTZ R4, R121, R2 ;  /* 0x0000000279047221 */ /* 0x000fe20000010000 */
[----:B------:R-:W-:Y:S01]  /*ca20*/  MOV R121, R118 ;  /* 0x0000007600797202 */ /* 0x000fe20000000f00 */
[----:B------:R-:W-:Y:S01]  /*ca30*/  FADD.FTZ R3, R120, R9 ;  /* 0x0000000978037221 */ /* 0x000fe20000010000 */
[----:B------:R-:W-:Y:S01]  /*ca40*/  MOV R120, R119 ;  /* 0x0000007700787202 */ /* 0x000fe20000000f00 */
        /* <DEDUP_REMOVED lines=17> */
[----:B------:R-:W-:Y:S03]  /*cb60*/  FADD.FTZ R0, R81, R0 ;  /* 0x0000000051007221 */ /* 0x000fe60000010000 */
[----:B------:R1:W-:Y:S01]  /*cb70*/  STL [R1+0x8], R2 ;  /* 0x0000080201007387 */ /* 0x0003e20000100800 */
[----:B------:R-:W-:Y:S05]  /*cb80*/  FADD.FTZ R0, R80, R0 ;  /* 0x0000000050007221 */ /* 0x000fea0000010000 */
[----:B------:R1:W-:Y:S01]  /*cb90*/  STL [R1+0x14], R0 ;  /* 0x0000140001007387 */ /* 0x0003e20000100800 */
[C---:B--2---:R-:W-:Y:S02]  /*cba0*/  ISETP.GT.AND P0, PT, R245.reuse, R84, PT ;  /* 0x00000054f500720c */ /* 0x044fe40003f04270 */
[----:B------:R-:W-:Y:S11]  /*cbb0*/  IADD3 R245, R245, -0x1, RZ ;  /* 0xfffffffff5f57810 */ /* 0x000ff60007ffe0ff */
[----:B-1----:R-:W-:-:S05]  /*cbc0*/  @P0 BRA `(.L_x_555) ;  /* 0xffffaa8000000947 */ /* 0x002fca000383ffff */
.L_x_544:
[----:B-1----:R-:W-:-:S13]  /*cbd0*/  ISETP.GE.AND P0, PT, R245, RZ, PT ;  /* 0x000000fff500720c */ /* 0x002fda0003f06270 */
[----:B------:R-:W-:Y:S05]  /*cbe0*/  @!P0 BRA `(.L_x_556) ;  /* 0x000046d000008947 */ /* 0x000fea0003800000 */
[----:B------:R-:W-:Y:S01]  /*cbf0*/  IMAD.MOV.U32 R122, RZ, RZ, R118 ;  /* 0x000000ffff7a7224 */ /* 0x000fe200078e0076 */
[----:B------:R-:W-:Y:S01]  /*cc00*/  MOV R123, R68 ;  /* 0x00000044007b7202 */ /* 0x000fe20000000f00 */
[----:B------:R-:W-:Y:S01]  /*cc10*/  IMAD.MOV.U32 R121, RZ, RZ, R119 ;  /* 0x000000ffff797224 */ /* 0x000fe200078e0077 */
[----:B------:R-:W-:Y:S02]  /*cc20*/  MOV R120, R117 ;  /* 0x0000007500787202 */ /* 0x000fe40000000f00 */
.L_x_563:
[----:B------:R-:W2:Y:S01]  /*cc30*/  LDL.64 R6, [R1+0x30] ;  /* 0x0000300001067983 */ /* 0x000ea20000100a00 */
[----:B------:R-:W-:Y:S04]  /*cc40*/  DEPBAR.LE SB0, 0x0 ;  /* 0x000080000000791a */ /* 0x000fe80000000000 */
[----:B------:R-:W3:Y:S01]  /*cc50*/  LDL R5, [R1+0x40] ;  /* 0x0000400001057983 */ /* 0x000ee20000100800 */
[----:B------:R-:W-:Y:S01]  /*cc60*/  WARPSYNC 0xffffffff ;  /* 0xffffffff00007948 */ /* 0x000fe20003800000 */
[----:B------:R-:W-:Y:S01]  /*cc70*/  SHF.R.S32.HI R0, RZ, 0x1f, R250 ;  /* 0x0000001fff007819 */ /* 0x000fe200000114fa */
[----:B------:R-:W-:Y:S01]  /*cc80*/  IMAD.WIDE.U32 R2, R250, c[0x0][0x208], RZ ;  /* 0x00008200fa027a25 */ /* 0x000fe200078e00ff */
[----:B------:R-:W-:Y:S01]  /*cc90*/  BAR.SYNC.DEFER_BLOCKING 0x0 ;  /* 0x0000000000007b1d */ /* 0x000fe20000010000 */
[----:B------:R-:W-:Y:S02]  /*cca0*/  SHF.R.S32.HI R4, RZ, 0x1f, R242 ;  /* 0x0000001fff047819 */ /* 0x000fe400000114f2 */
[----:B------:R-:W-:Y:S02]  /*ccb0*/  IMAD R0, R0, c[0x0][0x208], RZ ;  /* 0x0000820000007a24 */ /* 0x000fe400078e02ff */
[C---:B------:R-:W-:Y:S01]  /*ccc0*/  SHF.L.U64.HI R100, R242.reuse, 0x1, R4 ;  /* 0x00000001f2647819 */ /* 0x040fe20000010204 */
[----:B------:R-:W-:Y:S02]  /*ccd0*/  IMAD.SHL.U32 R104, R242, 0x2, RZ ;  /* 0x00000002f2687824 */ /* 0x000fe400078e00ff */
[----:B------:R-:W-:Y:S04]  /*cce0*/  IMAD R0, R250, c[0x0][0x20c], R0 ;  /* 0x00008300fa007a24 */ /* 0x000fe800078e0200 */
[----:B------:R-:W-:Y:S01]  /*ccf0*/  IMAD.IADD R3, R3, 0x1, R0 ;  /* 0x0000000103037824 */ /* 0x000fe200078e0200 */
[----:B------:R-:W-:Y:S03]  /*cd00*/  SHF.R.S32.HI R0, RZ, 0x1f, R244 ;  /* 0x0000001fff007819 */ /* 0x000fe600000114f4 */
[----:B------:R-:W-:Y:S04]  /*cd10*/  IMAD.WIDE.U32 R2, R244, c[0x0][0x218], R2 ;  /* 0x00008600f4027a25 */ /* 0x000fe800078e0002 */
[----:B------:R-:W-:Y:S01]  /*cd20*/  IMAD R0, R0, c[0x0][0x218], RZ ;  /* 0x0000860000007a24 */ /* 0x000fe200078e02ff */
[----:B------:R1:W4:Y:S03]  /*cd30*/  LDSM.16.M88.4 R112, [R231] ;  /* 0x00000000e770783b */ /* 0x0003260000000200 */
[----:B------:R-:W-:Y:S01]  /*cd40*/  IMAD R0, R244, c[0x0][0x21c], R0 ;  /* 0x00008700f4007a24 */ /* 0x000fe200078e0200 */
[----:B------:R1:W1:Y:S04]  /*cd50*/  LDSM.16.M88.4 R108, [R231+0x2000] ;  /* 0x00200000e76c783b */ /* 0x0002680000000200 */
[----:B-----5:R1:W1:Y:S04]  /*cd60*/  LDSM.16.M88.4 R16, [R224] ;  /* 0x00000000e010783b */ /* 0x0202680000000200 */
        /* <DEDUP_REMOVED lines=15> */
[----:B--2---:R-:W-:Y:S04]  /*ce60*/  IADD3 R88, P0, R6, R2, RZ ;  /* 0x0000000206587210 */ /* 0x004fe80007f1e0ff */
[----:B---3--:R-:W-:Y:S02]  /*ce70*/  IADD3.X R2, R5, R3, R0, P0, !PT ;  /* 0x0000000305027210 */ /* 0x008fe400007fe400 */
[C---:B------:R-:W-:Y:S04]  /*ce80*/  LEA R0, P0, R88.reuse, c[0x0][0x1f8], 0x1 ;  /* 0x00007e0058007a11 */ /* 0x040fe800078008ff */
[----:B------:R-:W-:Y:S01]  /*ce90*/  LEA.HI.X R88, R88, c[0x0][0x1fc], R2, 0x1, P0 ;  /* 0x00007f0058587a11 */ /* 0x000fe200000f0c02 */
[----:B------:R-:W-:-:S06]  /*cea0*/  BRA.DIV ~URZ, `(.L_x_557) ;  /* 0x0000af327f007947 */ /* 0x000fcc000b800000 */
[----:B-1--4-:R1:W2:Y:S02]  /*ceb0*/  SHFL.IDX PT, R85, R88, RZ, 0x181f ;  /* 0x00181fff58557589 */ /* 0x0122a400000e0000 */
.L_x_612:
[-C--:B------:R-:W-:Y:S01]  /*cec0*/  HMMA.16816.F32 R4, R112, R16.reuse, RZ ;  /* 0x000000107004723c */ /* 0x080fe200000018ff */
[----:B------:R-:W3:Y:S01]  /*ced0*/  SHFL.IDX PT, R84, R0, RZ, 0x181f ;  /* 0x00181fff00547589 */ /* 0x000ee200000e0000 */
[----:B------:R-:W-:Y:S06]  /*cee0*/  BSSY B0, `(.L_x_558) ;  /* 0x00000f6000007945 */ /* 0x000fec0003800000 */
[C---:B------:R-:W-:Y:S01]  /*cef0*/  HMMA.16816.F32 R8, R108.reuse, R16, RZ ;  /* 0x000000106c08723c */ /* 0x040fe200000018ff */
[----:B------:R-:W4:Y:S07]  /*cf00*/  SHFL.IDX PT, R2, R0, 0x1, 0x181f ;  /* 0x00381f0000027f89 */ /* 0x000f2e00000e0000 */
[-C--:B------:R-:W-:Y:S01]  /*cf10*/  HMMA.16816.F32 R12, R108, R18.reuse, RZ ;  /* 0x000000126c0c723c */ /* 0x080fe200000018ff */
[----:B------:R-:W-:Y:S07]  /*cf20*/  SHFL.IDX PT, R3, R88, 0x1, 0x181f ;  /* 0x00381f0058037f89 */ /* 0x000fee00000e0000 */
[C---:B------:R-:W-:Y:S01]  /*cf30*/  HMMA.16816.F32 R16, R112.reuse, R18, RZ ;  /* 0x000000127010723c */ /* 0x040fe200000018ff */
[----:B------:R-:W5:Y:S07]  /*cf40*/  SHFL.IDX PT, R90, R0, 0x2, 0x181f ;  /* 0x00581f00005a7f89 */ /* 0x000f6e00000e0000 */
[-C--:B------:R-:W-:Y:S01]  /*cf50*/  HMMA.16816.F32 R20, R112, R32.reuse, RZ ;  /* 0x000000207014723c */ /* 0x080fe200000018ff */
[----:B------:R-:W-:Y:S07]  /*cf60*/  SHFL.IDX PT, R86, R88, 0x2, 0x181f ;  /* 0x00581f0058567f89 */ /* 0x000fee00000e0000 */
[C---:B------:R-:W-:Y:S01]  /*cf70*/  HMMA.16816.F32 R24, R108.reuse, R32, RZ ;  /* 0x000000206c18723c */ /* 0x040fe200000018ff */
[----:B------:R-:W1:Y:S07]  /*cf80*/  SHFL.IDX PT, R94, R0, 0x3, 0x181f ;  /* 0x00781f00005e7f89 */ /* 0x000e6e00000e0000 */
[-C--:B------:R-:W-:Y:S01]  /*cf90*/  HMMA.16816.F32 R28, R108, R34.reuse, RZ ;  /* 0x000000226c1c723c */ /* 0x080fe200000018ff */
[----:B------:R-:W-:Y:S07]  /*cfa0*/  SHFL.IDX PT, R89, R88, 0x3, 0x181f ;  /* 0x00781f0058597f89 */ /* 0x000fee00000e0000 */
[C---:B------:R-:W-:Y:S01]  /*cfb0*/  HMMA.16816.F32 R32, R112.reuse, R34, RZ ;  /* 0x000000227020723c */ /* 0x040fe200000018ff */
[----:B------:R-:W2:Y:S07]  /*cfc0*/  SHFL.IDX PT, R92, R0, 0x4, 0x181f ;  /* 0x00981f00005c7f89 */ /* 0x000eae00000e0000 */
[-C--:B------:R-:W-:Y:S01]  /*cfd0*/  HMMA.16816.F32 R36, R112, R48.reuse, RZ ;  /* 0x000000307024723c */ /* 0x080fe200000018ff */
[----:B------:R-:W1:Y:S07]  /*cfe0*/  SHFL.IDX PT, R102, R0, 0x5, 0x181f ;  /* 0x00b81f0000667f89 */ /* 0x000e6e00000e0000 */
[C---:B------:R-:W-:Y:S01]  /*cff0*/  HMMA.16816.F32 R40, R108.reuse, R48, RZ ;  /* 0x000000306c28723c */ /* 0x040fe200000018ff */
[----:B------:R-:W1:Y:S07]  /*d000*/  SHFL.IDX PT, R0, R0, 0x6, 0x181f ;  /* 0x00d81f0000007f89 */ /* 0x000e6e00000e0000 */
[-C--:B------:R-:W-:Y:S01]  /*d010*/  HMMA.16816.F32 R44, R108, R50.reuse, RZ ;  /* 0x000000326c2c723c */ /* 0x080fe200000018ff */
[----:B------:R-:W1:Y:S07]  /*d020*/  SHFL.IDX PT, R93, R88, 0x4, 0x181f ;  /* 0x00981f00585d7f89 */ /* 0x000e6e00000e0000 */
[C---:B------:R-:W-:Y:S01]  /*d030*/  HMMA.16816.F32 R48, R112.reuse, R50, RZ ;  /* 0x000000327030723c */ /* 0x040fe200000018ff */
[----:B------:R-:W1:Y:S07]  /*d040*/  SHFL.IDX PT, R101, R88, 0x5, 0x181f ;  /* 0x00b81f0058657f89 */ /* 0x000e6e00000e0000 */
[-C--:B------:R-:W-:Y:S08]  /*d050*/  HMMA.16816.F32 R52, R112, R64.reuse, RZ ;  /* 0x000000407034723c */ /* 0x080ff000000018ff */
[C---:B------:R-:W-:Y:S08]  /*d060*/  HMMA.16816.F32 R56, R108.reuse, R64, RZ ;  /* 0x000000406c38723c */ /* 0x040ff000000018ff */
[-C--:B------:R-:W-:Y:S01]  /*d070*/  HMMA.16816.F32 R60, R108, R66.reuse, RZ ;  /* 0x000000426c3c723c */ /* 0x080fe200000018ff */
[-C--:B---3--:R-:W-:Y:S03]  /*d080*/  IADD3 R84, P4, R84, R104.reuse, RZ ;  /* 0x0000006854547210 */ /* 0x088fe60007f9e0ff */
[-C--:B----4-:R-:W-:Y:S02]  /*d090*/  IADD3 R2, P1, R2, R104.reuse, RZ ;  /* 0x0000006802027210 */ /* 0x090fe40007f3e0ff */
[--C-:B--2---:R-:W-:Y:S01]  /*d0a0*/  IMAD.X R85, R85, 0x1, R100.reuse, P4 ;  /* 0x0000000155557824 */ /* 0x104fe200020e0664 */
[-C--:B-----5:R-:W-:Y:S01]  /*d0b0*/  IADD3 R90, P0, R90, R104.reuse, RZ ;  /* 0x000000685a5a7210 */ /* 0x0a0fe20007f1e0ff */
[C---:B------:R-:W-:Y:S03]  /*d0c0*/  HMMA.16816.F32 R64, R112.reuse, R66, RZ ;  /* 0x000000427040723c */ /* 0x040fe600000018ff */
[----:B------:R2:W-:Y:S01]  /*d0d0*/  LDGSTS.E.BYPASS.LTC128B.128 [R243+0x100], [R84.64], !P5 ;  /* 0x0010000054f37fae */ /* 0x0005e2000e901d46 */
[--C-:B------:R-:W-:Y:S01]  /*d0e0*/  IMAD.X R3, R3, 0x1, R100.reuse, P1 ;  /* 0x0000000103037824 */ /* 0x100fe200008e0664 */
[-C--:B-1----:R-:W-:Y:S01]  /*d0f0*/  IADD3 R94, P6, R94, R104.reuse, RZ ;  /* 0x000000685e5e7210 */ /* 0x082fe20007fde0ff */
[--C-:B------:R-:W-:Y:S01]  /*d100*/  IMAD.X R91, R86, 0x1, R100.reuse, P0 ;  /* 0x00000001565b7824 */ /* 0x100fe200000e0664 */
[-C--:B------:R-:W-:Y:S01]  /*d110*/  IADD3 R92, P4, R92, R104.reuse, RZ ;  /* 0x000000685c5c7210 */ /* 0x080fe20007f9e0ff */
[-C--:B------:R-:W-:Y:S01]  /*d120*/  HMMA.16816.F32 R68, R112, R80.reuse, RZ ;  /* 0x000000507044723c */ /* 0x080fe200000018ff */
[-C--:B------:R-:W-:Y:S02]  /*d130*/  IADD3 R102, P1, R102, R104.reuse, RZ ;  /* 0x0000006866667210 */ /* 0x080fe40007f3e0ff */
[----:B------:R1:W-:Y:S01]  /*d140*/  LDGSTS.E.BYPASS.LTC128B.128 [R243+0x900], [R2.64], !P5 ;  /* 0x0090000002f37fae */ /* 0x0003e2000e901d46 */
[--C-:B------:R-:W-:Y:S01]  /*d150*/  IMAD.X R95, R89, 0x1, R100.reuse, P6 ;  /* 0x00000001595f7824 */ /* 0x100fe200030e0664 */
[----:B------:R-:W-:Y:S01]  /*d160*/  IADD3 R104, P0, R0, R104, RZ ;  /* 0x0000006800687210 */ /* 0x000fe20007f1e0ff */
[--C-:B------:R-:W-:Y:S02]  /*d170*/  IMAD.X R93, R93, 0x1, R100.reuse, P4 ;  /* 0x000000015d5d7824 */ /* 0x100fe400020e0664 */
[C---:B------:R-:W-:Y:S03]  /*d180*/  HMMA.16816.F32 R72, R108.reuse, R80, RZ ;  /* 0x000000506c48723c */ /* 0x040fe600000018ff */
[----:B------:R3:W-:Y:S01]  /*d190*/  LDGSTS.E.BYPASS.LTC128B.128 [R243+0x1100], [R90.64], !P5 ;  /* 0x011000005af37fae */ /* 0x0007e2000e901d46 */
[--C-:B------:R-:W-:Y:S04]  /*d1a0*/  IMAD.X R103, R101, 0x1, R100.reuse, P1 ;  /* 0x0000000165677824 */ /* 0x100fe800008e0664 */
[-C--:B------:R-:W-:Y:S03]  /*d1b0*/  HMMA.16816.F32 R76, R108, R82.reuse, RZ ;  /* 0x000000526c4c723c */ /* 0x080fe600000018ff */
[----:B------:R4:W-:Y:S05]  /*d1c0*/  LDGSTS.E.BYPASS.LTC128B.128 [R243+0x1900], [R94.64], !P5 ;  /* 0x019000005ef37fae */ /* 0x0009ea000e901d46 */
[C---:B------:R-:W-:Y:S03]  /*d1d0*/  HMMA.16816.F32 R80, R112.reuse, R82, RZ ;  /* 0x000000527050723c */ /* 0x040fe600000018ff */
[----:B------:R3:W5:Y:S05]  /*d1e0*/  SHFL.IDX PT, R0, R88, 0x6, 0x181f ;  /* 0x00d81f0058007f89 */ /* 0x00076a00000e0000 */
[-C--:B--2---:R-:W-:Y:S03]  /*d1f0*/  HMMA.16816.F32 R84, R112, R96.reuse, RZ ;  /* 0x000000607054723c */ /* 0x084fe600000018ff */
[----:B------:R4:W-:Y:S08]  /*d200*/  LDGSTS.E.BYPASS.LTC128B.128 [R243+0x2100], [R92.64], !P5 ;  /* 0x021000005cf37fae */ /* 0x0009f0000e901d46 */
[----:B------:R2:W-:Y:S01]  /*d210*/  LDGSTS.E.BYPASS.LTC128B.128 [R243+0x2900], [R102.64], !P5 ;  /* 0x0290000066f37fae */ /* 0x0005e2000e901d46 */
[C---:B---3--:R-:W-:Y:S02]  /*d220*/  HMMA.16816.F32 R88, R108.reuse, R96, RZ ;  /* 0x000000606c58723c */ /* 0x048fe400000018ff */
[----:B-----5:R-:W-:Y:S01]  /*d230*/  IMAD.X R105, R0, 0x1, R100, P0 ;  /* 0x0000000100697824 */ /* 0x020fe200000e0664 */
[----:B------:R-:W-:Y:S04]  /*d240*/  ISETP.GE.AND P0, PT, R245, 0x1, PT ;  /* 0x00000001f500780c */ /* 0x000fe80003f06270 */
[----:B------:R3:W-:Y:S01]  /*d250*/  LDGSTS.E.BYPASS.LTC128B.128 [R243+0x3100], [R104.64], !P5 ;  /* 0x0310000068f37fae */ /* 0x0007e2000e901d46 */
[-C--:B----4-:R-:W-:Y:S07]  /*d260*/  HMMA.16816.F32 R92, R108, R98.reuse, RZ ;  /* 0x000000626c5c723c */ /* 0x090fee00000018ff */
[----:B------:R-:W0:Y:S01]  /*d270*/  LDGDEPBAR ;  /* 0x00000000000079af */ /* 0x000e220000000000 */
[C---:B------:R-:W-:Y:S08]  /*d280*/  HMMA.16816.F32 R96, R112.reuse, R98, RZ ;  /* 0x000000627060723c */ /* 0x040ff000000018ff */
[-C--:B--2---:R-:W-:Y:S08]  /*d290*/  HMMA.16816.F32 R100, R112, R116.reuse, RZ ;  /* 0x000000747064723c */ /* 0x084ff000000018ff */
[C---:B---3--:R-:W-:Y:S08]  /*d2a0*/  HMMA.16816.F32 R104, R108.reuse, R116, RZ ;  /* 0x000000746c68723c */ /* 0x048ff000000018ff */
[-C--:B------:R-:W-:Y:S08]  /*d2b0*/  HMMA.16816.F32 R108, R108, R118.reuse, RZ ;  /* 0x000000766c6c723c */ /* 0x080ff000000018ff */
[----:B------:R-:W-:Y:S01]  /*d2c0*/  HMMA.16816.F32 R112, R112, R118, RZ ;  /* 0x000000767070723c */ /* 0x000fe200000018ff */
[----:B------:R-:W-:Y:S07]  /*d2d0*/  LDSM.16.M88.4 R116, [R232] ;  /* 0x00000000e874783b */ /* 0x000fee0000000200 */
        /* <DEDUP_REMOVED lines=35> */
[----:B------:R-:W1:Y:S07]  /*d510*/  LDSM.16.M88.4 R188, [R230+0x2800] ;  /* 0x00280000e6bc783b */ /* 0x000e6e0000000200 */
        /* <DEDUP_REMOVED lines=10> */
[-C--:B-----5:R-:W-:Y:S08]  /*d5c0*/  HMMA.16816.F32 R36, R116, R208.reuse, R36 ;  /* 0x000000d07424723c */ /* 0x0a0ff00000001824 */
[C---:B------:R-:W-:Y:S08]  /*d5d0*/  HMMA.16816.F32 R40, R200.reuse, R208, R40 ;  /* 0x000000d0c828723c */ /* 0x040ff00000001828 */
[-C--:B------:R-:W-:Y:S08]  /*d5e0*/  HMMA.16816.F32 R44, R200, R210.reuse, R44 ;  /* 0x000000d2c82c723c */ /* 0x080ff0000000182c */
[C---:B------:R-:W-:Y:S01]  /*d5f0*/  HMMA.16816.F32 R48, R116.reuse, R210, R48 ;  /* 0x000000d27430723c */ /* 0x040fe20000001830 */
[----:B------:R-:W3:Y:S07]  /*d600*/  LDSM.16.M88.4 R208, [R227] ;  /* 0x00000000e3d0783b */ /* 0x000eee0000000200 */
        /* <DEDUP_REMOVED lines=15> */
[-C--:B--2---:R-:W-:Y:S08]  /*d700*/  HMMA.16816.F32 R100, R116, R192.reuse, R100 ;  /* 0x000000c07464723c */ /* 0x084ff00000001864 */
[C---:B------:R-:W-:Y:S08]  /*d710*/  HMMA.16816.F32 R104, R200.reuse, R192, R104 ;  /* 0x000000c0c868723c */ /* 0x040ff00000001868 */
[-C--:B------:R-:W-:Y:S01]  /*d720*/  HMMA.16816.F32 R108, R200, R194.reuse, R108 ;  /* 0x000000c2c86c723c */ /* 0x080fe2000000186c */
[----:B------:R-:W-:Y:S07]  /*d730*/  LDSM.16.M88.4 R200, [R227+0x3000] ;  /* 0x00300000e3c8783b */ /* 0x000fee0000000200 */
[----:B------:R-:W-:Y:S01]  /*d740*/  HMMA.16816.F32 R112, R116, R194, R112 ;  /* 0x000000c27470723c */ /* 0x000fe20000001870 */
[----:B------:R-:W2:Y:S07]  /*d750*/  LDSM.16.M88.4 R116, [R227+0x2000] ;  /* 0x00200000e374783b */ /* 0x000eae0000000200 */
[-C--:B---3--:R-:W-:Y:S01]  /*d760*/  HMMA.16816.F32 R4, R204, R208.reuse, R4 ;  /* 0x000000d0cc04723c */ /* 0x088fe20000001804 */
[----:B------:R-:W3:Y:S01]  /*d770*/  LDSM.16.M88.4 R192, [R227+0x2800] ;  /* 0x00280000e3c0783b */ /* 0x000ee20000000200 */
[----:B------:R-:W-:Y:S06]  /*d780*/  DEPBAR.LE SB0, 0x0 ;  /* 0x000080000000791a */ /* 0x000fec0000000000 */
[C---:B-1----:R-:W-:Y:S01]  /*d790*/  HMMA.16816.F32 R8, R196.reuse, R208, R8 ;  /* 0x000000d0c408723c */ /* 0x042fe20000001808 */
[----:B------:R-:W-:Y:S07]  /*d7a0*/  BAR.SYNC.DEFER_BLOCKING 0x0 ;  /* 0x0000000000007b1d */ /* 0x000fee0000010000 */
        /* <DEDUP_REMOVED lines=65> */
.L_x_613:
        /* <DEDUP_REMOVED lines=34> */
.L_x_614:
[----:B--2-4-:R-:W-:Y:S04]  /*dde0*/  IADD3 R2, P0, R116, R119, RZ ;  /* 0x0000007774027210 */ /* 0x014fe80007f1e0ff */
[----:B-1----:R-:W-:Y:S05]  /*ddf0*/  IADD3.X R3, R0, R117, RZ, P0, !PT ;  /* 0x0000007500037210 */ /* 0x002fea00007fe4ff */
[----:B------:R-:W-:Y:S01]  /*de00*/  @!PT LDS RZ, [RZ] ;  /* 0x00000000fffff984 */ /* 0x000fe20000000800 */
[----:B------:R-:W-:Y:S01]  /*de10*/  @!PT LDS RZ, [RZ] ;  /* 0x00000000fffff984 */ /* 0x000fe20000000800 */
[----:B------:R-:W-:Y:S01]  /*de20*/  @!PT LDS RZ, [RZ] ;  /* 0x00000000fffff984 */ /* 0x000fe20000000800 */
[----:B------:R1:W-:Y:S04]  /*de30*/  LDGSTS.E.BYPASS.LTC128B.128 [R243+0x6900], [R2.64], !P5 ;  /* 0x0690000002f37fae */ /* 0x0003e8000e901d46 */
.L_x_559:
[----:B------:R-:W-:Y:S05]  /*de40*/  BSYNC B0 ;  /* 0x0000000000007941 */ /* 0x000fea0003800000 */
.L_x_558:
[----:B-1----:R-:W-:Y:S01]  /*de50*/  FMNMX.FTZ R2, R4, R121, !PT ;  /* 0x0000007904027209 */ /* 0x002fe20007810000 */
        /* <DEDUP_REMOVED lines=112> */
[----:B------:R-:W-:-:S05]  /*e560*/  BRA.DIV ~URZ, `(.L_x_562) ;  /* 0x0000a0227f007947 */ /* 0x000fca000b800000 */
[----:B------:R-:W-:Y:S04]  /*e570*/  SHFL.BFLY PT, R0, R116, 0x2, 0x1f ;  /* 0x0c401f0074007f89 */ /* 0x000fe800000e0000 */
[----:B------:R-:W1:Y:S02]  /*e580*/  SHFL.BFLY PT, R2, R118, 0x2, 0x1f ;  /* 0x0c401f0076027f89 */ /* 0x000e6400000e0000 */
[----:B-1----:R-:W-:Y:S02]  /*e590*/  FMNMX.FTZ R118, R118, R2, !PT ;  /* 0x0000000276767209 */ /* 0x002fe40007810000 */
[----:B------:R-:W-:Y:S02]  /*e5a0*/  FMNMX.FTZ R116, R116, R0, !PT ;  /* 0x0000000074747209 */ /* 0x000fe40007810000 */
[----:B------:R-:W1:Y:S04]  /*e5b0*/  SHFL.BFLY PT, R0, R117, 0x2, 0x1f ;  /* 0x0c401f0075007f89 */ /* 0x000e6800000e0000 */
[----:B------:R-:W2:Y:S04]  /*e5c0*/  SHFL.BFLY PT, R119, R116, 0x1, 0x1f ;  /* 0x0c201f0074777f89 */ /* 0x000ea800000e0000 */
[----:B------:R-:W3:Y:S01]  /*e5d0*/  SHFL.BFLY PT, R2, R118, 0x1, 0x1f ;  /* 0x0c201f0076027f89 */ /* 0x000ee200000e0000 */
[----:B-1----:R-:W-:Y:S02]  /*e5e0*/  FMNMX.FTZ R117, R117, R0, !PT ;  /* 0x0000000075757209 */ /* 0x002fe40007810000 */
[----:B--2---:R-:W-:Y:S02]  /*e5f0*/  FMNMX.FTZ R119, R116, R119, !PT ;  /* 0x0000007774777209 */ /* 0x004fe40007810000 */
[----:B------:R-:W1:Y:S01]  /*e600*/  SHFL.BFLY PT, R116, R188, 0x2, 0x1f ;  /* 0x0c401f00bc747f89 */ /* 0x000e6200000e0000 */
[----:B---3--:R-:W-:Y:S03]  /*e610*/  FMNMX.FTZ R118, R118, R2, !PT ;  /* 0x0000000276767209 */ /* 0x008fe60007810000 */
[----:B------:R-:W2:Y:S01]  /*e620*/  SHFL.BFLY PT, R2, R117, 0x1, 0x1f ;  /* 0x0c201f0075027f89 */ /* 0x000ea200000e0000 */
[----:B-1----:R-:W-:Y:S02]  /*e630*/  FMNMX.FTZ R116, R188, R116, !PT ;  /* 0x00000074bc747209 */ /* 0x002fe40007810000 */
[----:B--2---:R-:W-:Y:S03]  /*e640*/  FMNMX.FTZ R117, R117, R2, !PT ;  /* 0x0000000275757209 */ /* 0x004fe60007810000 */
[----:B------:R1:W2:Y:S04]  /*e650*/  SHFL.BFLY PT, R0, R116, 0x1, 0x1f ;  /* 0x0c201f0074007f89 */ /* 0x0002a800000e0000 */
.L_x_615:
[----:B------:R-:W-:Y:S01]  /*e660*/  FADD.FTZ R2, -R119, R121 ;  /* 0x0000007977027221 */ /* 0x000fe20000010100 */
[----:B-12---:R-:W-:Y:S01]  /*e670*/  FMNMX.FTZ R116, R0, R116, !PT ;  /* 0x0000007400747209 */ /* 0x006fe20007810000 */
[----:B------:R-:W-:Y:S01]  /*e680*/  FADD.FTZ R0, -R117, R120 ;  /* 0x0000007875007221 */ /* 0x000fe20000010100 */
[----:B------:R-:W-:Y:S01]  /*e690*/  STL [R1+0x8c], R227 ;  /* 0x00008ce301007387 */ /* 0x000fe20000100800 */
[----:B------:R-:W-:Y:S01]  /*e6a0*/  FMUL.FTZ R120, R119, c[0x0][0x2d0] ;  /* 0x0000b40077787a20 */ /* 0x000fe20000410000 */
[----:B------:R-:W-:Y:S01]  /*e6b0*/  WARPSYNC 0xffffffff ;  /* 0xffffffff00007948 */ /* 0x000fe20003800000 */
[----:B------:R-:W-:Y:S01]  /*e6c0*/  FMUL.FTZ R3, R0, c[0x0][0x2d0] ;  /* 0x0000b40000037a20 */ /* 0x000fe20000410000 */
[----:B------:R-:W-:Y:S01]  /*e6d0*/  STL [R1+0x88], R224 ;  /* 0x000088e001007387 */ /* 0x000fe20000100800 */
[----:B------:R-:W-:Y:S01]  /*e6e0*/  FMUL.FTZ R0, R2, c[0x0][0x2d0] ;  /* 0x0000b40002007a20 */ /* 0x000fe20000410000 */
[----:B------:R-:W-:Y:S01]  /*e6f0*/  ISETP.GT.AND P0, PT, R245, RZ, PT ;  /* 0x000000fff500720c */ /* 0x000fe20003f04270 */
[--C-:B------:R-:W-:Y:S02]  /*e700*/  FFMA.FTZ R2, R96, c[0x0][0x2d0], -R120.reuse ;  /* 0x0000b40060027a23 */ /* 0x100fe40000010878 */
[----:B------:R-:W-:Y:S01]  /*e710*/  MUFU.EX2 R3, R3 ;  /* 0x0000000300037308 */ /* 0x000fe20000000800 */
[----:B------:R-:W-:Y:S02]  /*e720*/  FMUL.FTZ R188, R117, c[0x0][0x2d0] ;  /* 0x0000b40075bc7a20 */ /* 0x000fe40000410000 */
[----:B------:R1:W-:Y:S01]  /*e730*/  STL [R1], R2 ;  /* 0x0000000201007387 */ /* 0x0003e20000100800 */
[----:B------:R-:W-:Y:S02]  /*e740*/  FFMA.FTZ R17, R17, c[0x0][0x2d0], -R120 ;  /* 0x0000b40011117a23 */ /* 0x000fe40000010878 */
[----:B------:R-:W-:Y:S02]  /*e750*/  FFMA.FTZ R8, R8, c[0x0][0x2d0], -R188 ;  /* 0x0000b40008087a23 */ /* 0x000fe400000108bc */
[----:B------:R-:W-:Y:S02]  /*e760*/  FFMA.FTZ R16, R16, c[0x0][0x2d0], -R120 ;  /* 0x0000b40010107a23 */ /* 0x000fe40000010878 */
[----:B------:R2:W-:Y:S01]  /*e770*/  MUFU.EX2 R251, R8 ;  /* 0x0000000800fb7308 */ /* 0x0005e20000000800 */
[----:B------:R-:W-:Y:S02]  /*e780*/  FFMA.FTZ R202, R72, c[0x0][0x2d0], -R188 ;  /* 0x0000b40048ca7a23 */ /* 0x000fe400000108bc */
[--C-:B------:R-:W-:Y:S02]  /*e790*/  FFMA.FTZ R121, R4, c[0x0][0x2d0], -R120.reuse ;  /* 0x0000b40004797a23 */ /* 0x100fe40000010878 */
[----:B------:R-:W-:Y:S02]  /*e7a0*/  FMUL.FTZ R4, R118, c[0x0][0x2d0] ;  /* 0x0000b40076047a20 */ /* 0x000fe40000410000 */
[----:B------:R-:W-:Y:S02]  /*e7b0*/  FFMA.FTZ R5, R5, c[0x0][0x2d0], -R120 ;  /* 0x0000b40005057a23 */ /* 0x000fe40000010878 */
[----:B------:R-:W-:Y:S01]  /*e7c0*/  FFMA.FTZ R199, R77, c[0x0][0x2d0], -R188 ;  /* 0x0000b4004dc77a23 */ /* 0x000fe200000108bc */
[----:B------:R-:W-:Y:S01]  /*e7d0*/  MUFU.EX2 R202, R202 ;  /* 0x000000ca00ca7308 */ /* 0x000fe20000000800 */
[----:B------:R-:W-:Y:S02]  /*e7e0*/  FFMA.FTZ R221, R68, c[0x0][0x2d0], -R120 ;  /* 0x0000b40044dd7a23 */ /* 0x000fe40000010878 */
[----:B------:R-:W-:Y:S02]  /*e7f0*/  FFMA.FTZ R193, R35, c[0x0][0x2d0], -R4 ;  /* 0x0000b40023c17a23 */ /* 0x000fe40000010804 */
[----:B------:R-:W-:Y:S02]  /*e800*/  FFMA.FTZ R223, R69, c[0x0][0x2d0], -R120 ;  /* 0x0000b40045df7a23 */ /* 0x000fe40000010878 */
[--C-:B------:R-:W-:Y:S02]  /*e810*/  FFMA.FTZ R200, R76, c[0x0][0x2d0], -R188.reuse ;  /* 0x0000b4004cc87a23 */ /* 0x100fe400000108bc */
[----:B------:R-:W-:Y:S01]  /*e820*/  FFMA.FTZ R76, R108, c[0x0][0x2d0], -R188 ;  /* 0x0000b4006c4c7a23 */ /* 0x000fe200000108bc */
[----:B-1----:R1:W-:Y:S01]  /*e830*/  MUFU.EX2 R2, R0 ;  /* 0x0000000000027308 */ /* 0x0023e20000000800 */
[--C-:B------:R-:W-:Y:S02]  /*e840*/  FFMA.FTZ R196, R22, c[0x0][0x2d0], -R4.reuse ;  /* 0x0000b40016c47a23 */ /* 0x100fe40000010804 */
[--C-:B------:R-:W-:Y:S02]  /*e850*/  FFMA.FTZ R219, R70, c[0x0][0x2d0], -R4.reuse ;  /* 0x0000b40046db7a23 */ /* 0x100fe40000010804 */
[--C-:B--2---:R-:W-:Y:S02]  /*e860*/  FFMA.FTZ R8, R103, c[0x0][0x2d0], -R4.reuse ;  /* 0x0000b40067087a23 */ /* 0x104fe40000010804 */
[--C-:B------:R-:W-:Y:S02]  /*e870*/  FFMA.FTZ R70, R99, c[0x0][0x2d0], -R4.reuse ;  /* 0x0000b40063467a23 */ /* 0x100fe40000010804 */
[--C-:B------:R-:W-:Y:S01]  /*e880*/  FFMA.FTZ R218, R71, c[0x0][0x2d0], -R4.reuse ;  /* 0x0000b40047da7a23 */ /* 0x100fe20000010804 */
[----:B------:R-:W-:Y:S01]  /*e890*/  MUFU.EX2 R22, R5 ;  /* 0x0000000500167308 */ /* 0x000fe20000000800 */
[----:B------:R-:W-:Y:S01]  /*e8a0*/  MOV R77, R8 ;  /* 0x00000008004d7202 */ /* 0x000fe20000000f00 */
[--C-:B------:R-:W-:Y:S02]  /*e8b0*/  FFMA.FTZ R71, R98, c[0x0][0x2d0], -R4.reuse ;  /* 0x0000b40062477a23 */ /* 0x100fe40000010804 */
[--C-:B------:R-:W-:Y:S02]  /*e8c0*/  FFMA.FTZ R215, R86, c[0x0][0x2d0], -R4.reuse ;  /* 0x0000b40056d77a23 */ /* 0x100fe40000010804 */
[----:B------:R-:W-:Y:S02]  /*e8d0*/  FFMA.FTZ R220, R87, c[0x0][0x2d0], -R4 ;  /* 0x0000b40057dc7a23 */ /* 0x000fe40000010804 */
[----:B------:R-:W-:Y:S02]  /*e8e0*/  FFMA.FTZ R222, R85, c[0x0][0x2d0], -R120 ;  /* 0x0000b40055de7a23 */ /* 0x000fe40000010878 */
[----:B------:R2:W3:Y:S01]  /*e8f0*/  MUFU.EX2 R8, R17 ;  /* 0x0000001100087308 */ /* 0x0004e20000000800 */
[--C-:B------:R-:W-:Y:S02]  /*e900*/  FFMA.FTZ R98, R41, c[0x0][0x2d0], -R188.reuse ;  /* 0x0000b40029627a23 */ /* 0x100fe400000108bc */
[--C-:B------:R-:W-:Y:S02]  /*e910*/  FFMA.FTZ R96, R45, c[0x0][0x2d0], -R188.reuse ;  /* 0x0000b4002d607a23 */ /* 0x100fe400000108bc */
[----:B------:R-:W-:Y:S02]  /*e920*/  FFMA.FTZ R89, R89, c[0x0][0x2d0], -R188 ;  /* 0x0000b40059597a23 */ /* 0x000fe400000108bc */
[----:B-1----:R-:W-:Y:S02]  /*e930*/  FADD.FTZ R0, -R118, R122 ;  /* 0x0000007a76007221 */ /* 0x002fe40000010100 */
[--C-:B------:R-:W-:Y:S01]  /*e940*/  FFMA.FTZ R6, R6, c[0x0][0x2d0], -R4.reuse ;  /* 0x0000b40006067a23 */ /* 0x100fe20000010804 */
[----:B------:R1:W4:Y:S01]  /*e950*/  MUFU.EX2 R5, R16 ;  /* 0x0000001000057308 */ /* 0x0003220000000800 */
[----:B------:R-:W-:Y:S02]  /*e960*/  FMUL.FTZ R0, R0, c[0x0][0x2d0] ;  /* 0x0000b40000007a20 */ /* 0x000fe40000410000 */
[--C-:B------:R-:W-:Y:S02]  /*e970*/  FFMA.FTZ R195, R23, c[0x0][0x2d0], -R4.reuse ;  /* 0x0000b40017c37a23 */ /* 0x100fe40000010804 */
[----:B------:R-:W-:Y:S02]  /*e980*/  FFMA.FTZ R198, R66, c[0x0][0x2d0], -R4 ;  /* 0x0000b40042c67a23 */ /* 0x000fe40000010804 */
[----:B------:R-:W-:Y:S02]  /*e990*/  FFMA.FTZ R66, R88, c[0x0][0x2d0], -R188 ;  /* 0x0000b40058427a23 */ /* 0x000fe400000108bc */
[--C-:B------:R-:W-:Y:S01]  /*e9a0*/  FFMA.FTZ R7, R7, c[0x0][0x2d0], -R4.reuse ;  /* 0x0000b40007077a23 */ /* 0x100fe20000010804 */
[----:B------:R3:W-:Y:S01]  /*e9b0*/  MUFU.EX2 R68, R0 ;  /* 0x0000000000447308 */ /* 0x0007e20000000800 */
[--C-:B------:R-:W-:Y:S02]  /*e9c0*/  FFMA.FTZ R18, R18, c[0x0][0x2d0], -R4.reuse ;  /* 0x0000b40012127a23 */ /* 0x100fe40000010804 */
[--C-:B------:R-:W-:Y:S01]  /*e9d0*/  FFMA.FTZ R19, R19, c[0x0][0x2d0], -R4.reuse ;  /* 0x0000b40013137a23 */ /* 0x100fe20000010804 */
[----:B--2---:R-:W2:Y:S01]  /*e9e0*/  LDL.LU R17, [R1+0x8] ;  /* 0x0000080001117983 */ /* 0x004ea20000300800 */
[--C-:B------:R-:W-:Y:S02]  /*e9f0*/  FFMA.FTZ R194, R34, c[0x0][0x2d0], -R4.reuse ;  /* 0x0000b40022c27a23 */ /* 0x100fe40000010804 */
[--C-:B------:R-:W-:Y:S02]  /*ea00*/  FFMA.FTZ R192, R38, c[0x0][0x2d0], -R4.reuse ;  /* 0x0000b40026c07a23 */ /* 0x100fe40000010804 */
[----:B------:R-:W-:Y:S01]  /*ea10*/  FFMA.FTZ R191, R39, c[0x0][0x2d0], -R4 ;  /* 0x0000b40027bf7a23 */ /* 0x000fe20000010804 */
[----:B------:R4:W-:Y:S01]  /*ea20*/  MUFU.EX2 R69, R121 ;  /* 0x0000007900457308 */ /* 0x0009e20000000800 */
[----:B------:R-:W-:Y:S02]  /*ea30*/  FFMA.FTZ R39, R104, c[0x0][0x2d0], -R188 ;  /* 0x0000b40068277a23 */ /* 0x000fe400000108bc */
[--C-:B------:R-:W-:Y:S01]  /*ea40*/  FFMA.FTZ R190, R50, c[0x0][0x2d0], -R4.reuse ;  /* 0x0000b40032be7a23 */ /* 0x100fe20000010804 */
[----:B-1----:R-:W2:Y:S01]  /*ea50*/  LDL.LU R16, [R1+0xc] ;  /* 0x00000c0001107983 */ /* 0x002ea20000300800 */
[--C-:B------:R-:W-:Y:S02]  /*ea60*/  FFMA.FTZ R189, R51, c[0x0][0x2d0], -R4.reuse ;  /* 0x0000b40033bd7a23 */ /* 0x100fe40000010804 */
[--C-:B------:R-:W-:Y:S01]  /*ea70*/  FFMA.FTZ R51, R102, c[0x0][0x2d0], -R4.reuse ;  /* 0x0000b40066337a23 */ /* 0x100fe20000010804 */
[----:B------:R-:W2:Y:S01]  /*ea80*/  LDL.LU R72, [R1+0x10] ;  /* 0x0000100001487983 */ /* 0x000ea20000300800 */
[--C-:B------:R-:W-:Y:S01]  /*ea90*/  FFMA.FTZ R122, R54, c[0x0][0x2d0], -R4.reuse ;  /* 0x0000b400367a7a23 */ /* 0x100fe20000010804 */
[----:B------:R1:W-:Y:S01]  /*eaa0*/  MUFU.EX2 R23, R6 ;  /* 0x0000000600177308 */ /* 0x0003e20000000800 */
[--C-:B------:R-:W-:Y:S02]  /*eab0*/  FFMA.FTZ R197, R67, c[0x0][0x2d0], -R4.reuse ;  /* 0x0000b40043c57a23 */ /* 0x100fe40000010804 */
[--C-:B------:R-:W-:Y:S02]  /*eac0*/  FFMA.FTZ R217, R82, c[0x0][0x2d0], -R4.reuse ;  /* 0x0000b40052d97a23 */ /* 0x100fe40000010804 */
[----:B---3--:R-:W-:Y:S02]  /*ead0*/  FMUL.FTZ R0, R116, c[0x0][0x2d0] ;  /* 0x0000b40074007a20 */ /* 0x008fe40000410000 */
[----:B------:R-:W-:Y:S02]  /*eae0*/  FFMA.FTZ R216, R83, c[0x0][0x2d0], -R4 ;  /* 0x0000b40053d87a23 */ /* 0x000fe40000010804 */
[--C-:B------:R-:W-:Y:S01]  /*eaf0*/  FFMA.FTZ R35, R111, c[0x0][0x2d0], -R0.reuse ;  /* 0x0000b4006f237a23 */ /* 0x100fe20000010800 */
[----:B------:R-:W3:Y:S01]  /*eb00*/  MUFU.EX2 R7, R7 ;  /* 0x0000000700077308 */ /* 0x000ee20000000800 */
[----:B------:R-:W2:Y:S01]  /*eb10*/  LDL.LU R111, [R1+0x14] ;  /* 0x00001400016f7983 */ /* 0x000ea20000300800 */
[----:B------:R-:W-:Y:S02]  /*eb20*/  FFMA.FTZ R88, R26, c[0x0][0x2d0], -R0 ;  /* 0x0000b4001a587a23 */ /* 0x000fe40000010800 */
[--C-:B------:R-:W-:Y:S02]  /*eb30*/  FFMA.FTZ R83, R115, c[0x0][0x2d0], -R4.reuse ;  /* 0x0000b40073537a23 */ /* 0x100fe40000010804 */
[--C-:B----4-:R-:W-:Y:S02]  /*eb40*/  FFMA.FTZ R121, R55, c[0x0][0x2d0], -R4.reuse ;  /* 0x0000b40037797a23 */ /* 0x110fe40000010804 */
[----:B------:R-:W-:Y:S02]  /*eb50*/  FFMA.FTZ R55, R114, c[0x0][0x2d0], -R4 ;  /* 0x0000b40072377a23 */ /* 0x000fe40000010804 */
[----:B------:R-:W-:Y:S01]  /*eb60*/  MUFU.EX2 R82, R18 ;  /* 0x0000001200527308 */ /* 0x000fe20000000800 */
[--C-:B------:R-:W-:Y:S02]  /*eb70*/  FFMA.FTZ R9, R9, c[0x0][0x2d0], -R188.reuse ;  /* 0x0000b40009097a23 */ /* 0x100fe400000108bc */
[----:B------:R-:W-:Y:S02]  /*eb80*/  FFMA.FTZ R4, R12, c[0x0][0x2d0], -R188 ;  /* 0x0000b4000c047a23 */ /* 0x000fe400000108bc */
[--C-:B------:R-:W-:Y:S01]  /*eb90*/  FFMA.FTZ R87, R27, c[0x0][0x2d0], -R0.reuse ;  /* 0x0000b4001b577a23 */ /* 0x100fe20000010800 */
[----:B------:R-:W-:Y:S01]  /*eba0*/  MOV R27, R76 ;  /* 0x0000004c001b7202 */ /* 0x000fe20000000f00 */
[--C-:B------:R-:W-:Y:S02]  /*ebb0*/  FFMA.FTZ R227, R78, c[0x0][0x2d0], -R0.reuse ;  /* 0x0000b4004ee37a23 */ /* 0x100fe40000010800 */
[--C-:B------:R-:W-:Y:S01]  /*ebc0*/  FFMA.FTZ R252, R59, c[0x0][0x2d0], -R0.reuse ;  /* 0x0000b4003bfc7a23 */ /* 0x100fe20000010800 */
[----:B------:R-:W-:Y:S01]  /*ebd0*/  MUFU.EX2 R196, R196 ;  /* 0x000000c400c47308 */ /* 0x000fe20000000800 */
[----:B------:R-:W-:Y:S02]  /*ebe0*/  FFMA.FTZ R59, R79, c[0x0][0x2d0], -R0 ;  /* 0x0000b4004f3b7a23 */ /* 0x000fe40000010800 */
[----:B------:R-:W-:Y:S02]  /*ebf0*/  FFMA.FTZ R203, R53, c[0x0][0x2d0], -R120 ;  /* 0x0000b40035cb7a23 */ /* 0x000fe40000010878 */
[----:B------:R-:W-:Y:S02]  /*ec00*/  FFMA.FTZ R85, R31, c[0x0][0x2d0], -R0 ;  /* 0x0000b4001f557a23 */ /* 0x000fe40000010800 */
[----:B------:R-:W-:Y:S02]  /*ec10*/  FFMA.FTZ R248, R80, c[0x0][0x2d0], -R120 ;  /* 0x0000b40050f87a23 */ /* 0x000fe40000010878 */
[----:B------:R-:W-:Y:S01]  /*ec20*/  FFMA.FTZ R31, R94, c[0x0][0x2d0], -R0 ;  /* 0x0000b4005e1f7a23 */ /* 0x000fe20000010800 */
[----:B------:R4:W-:Y:S01]  /*ec30*/  MUFU.EX2 R80, R19 ;  /* 0x0000001300507308 */ /* 0x0009e20000000800 */
[----:B------:R-:W-:Y:S02]  /*ec40*/  FFMA.FTZ R247, R81, c[0x0][0x2d0], -R120 ;  /* 0x0000b40051f77a23 */ /* 0x000fe40000010878 */
[----:B------:R-:W-:Y:S02]  /*ec50*/  FFMA.FTZ R81, R92, c[0x0][0x2d0], -R188 ;  /* 0x0000b4005c517a23 */ /* 0x000fe400000108bc */
[--C-:B------:R-:W-:Y:S02]  /*ec60*/  FFMA.FTZ R86, R30, c[0x0][0x2d0], -R0.reuse ;  /* 0x0000b4001e567a23 */ /* 0x100fe40000010800 */
[----:B------:R-:W-:Y:S02]  /*ec70*/  FFMA.FTZ R224, R74, c[0x0][0x2d0], -R0 ;  /* 0x0000b4004ae07a23 */ /* 0x000fe40000010800 */
[----:B-1----:R-:W-:Y:S01]  /*ec80*/  FFMA.FTZ R6, R13, c[0x0][0x2d0], -R188 ;  /* 0x0000b4000d067a23 */ /* 0x002fe200000108bc */
[----:B------:R1:W-:Y:S01]  /*ec90*/  MUFU.EX2 R92, R9 ;  /* 0x00000009005c7308 */ /* 0x0003e20000000800 */
[----:B------:R-:W-:Y:S02]  /*eca0*/  FFMA.FTZ R34, R107, c[0x0][0x2d0], -R0 ;  /* 0x0000b4006b227a23 */ /* 0x000fe40000010800 */
[--C-:B------:R-:W-:Y:S02]  /*ecb0*/  FFMA.FTZ R115, R61, c[0x0][0x2d0], -R188.reuse ;  /* 0x0000b4003d737a23 */ /* 0x100fe400000108bc */
[----:B------:R-:W-:Y:S02]  /*ecc0*/  FFMA.FTZ R67, R105, c[0x0][0x2d0], -R188 ;  /* 0x0000b40069437a23 */ /* 0x000fe400000108bc */
[--C-:B------:R-:W-:Y:S02]  /*ecd0*/  FFMA.FTZ R11, R11, c[0x0][0x2d0], -R0.reuse ;  /* 0x0000b4000b0b7a23 */ /* 0x100fe40000010800 */
[--C-:B------:R-:W-:Y:S01]  /*ece0*/  FFMA.FTZ R105, R43, c[0x0][0x2d0], -R0.reuse ;  /* 0x0000b4002b697a23 */ /* 0x100fe20000010800 */
[----:B------:R-:W-:Y:S01]  /*ecf0*/  MUFU.EX2 R94, R4 ;  /* 0x00000004005e7308 */ /* 0x000fe20000000800 */
[--C-:B------:R-:W-:Y:S02]  /*ed00*/  FFMA.FTZ R54, R90, c[0x0][0x2d0], -R0.reuse ;  /* 0x0000b4005a367a23 */ /* 0x100fe40000010800 */
[--C-:B------:R-:W-:Y:S02]  /*ed10*/  FFMA.FTZ R38, R91, c[0x0][0x2d0], -R0.reuse ;  /* 0x0000b4005b267a23 */ /* 0x100fe40000010800 */
[----:B------:R-:W-:Y:S02]  /*ed20*/  FFMA.FTZ R95, R95, c[0x0][0x2d0], -R0 ;  /* 0x0000b4005f5f7a23 */ /* 0x000fe40000010800 */
        /* <DEDUP_REMOVED lines=26> */
[----:B------:R-:W-:Y:S01]  /*eed0*/  FFMA.FTZ R110, R110, c[0x0][0x2d0], -R0 ;  /* 0x0000b4006e6e7a23 */ /* 0x000fe20000010800 */
[----:B------:R-:W-:Y:S01]  /*eee0*/  MUFU.EX2 R106, R15 ;  /* 0x0000000f006a7308 */ /* 0x000fe20000000800 */
[--C-:B------:R-:W-:Y:S02]  /*eef0*/  FFMA.FTZ R213, R20, c[0x0][0x2d0], -R120.reuse ;  /* 0x0000b40014d57a23 */ /* 0x100fe40000010878 */
[----:B------:R-:W-:Y:S02]  /*ef00*/  FFMA.FTZ R20, R101, c[0x0][0x2d0], -R120 ;  /* 0x0000b40065147a23 */ /* 0x000fe40000010878 */
[----:B------:R-:W-:Y:S02]  /*ef10*/  FFMA.FTZ R101, R28, c[0x0][0x2d0], -R188 ;  /* 0x0000b4001c657a23 */ /* 0x000fe400000108bc */
[--C-:B------:R-:W-:Y:S01]  /*ef20*/  FFMA.FTZ R212, R21, c[0x0][0x2d0], -R120.reuse ;  /* 0x0000b40015d47a23 */ /* 0x100fe20000010878 */
[----:B------:R-:W-:Y:S01]  /*ef30*/  MOV R50, R20 ;  /* 0x0000001400327202 */ /* 0x000fe20000000f00 */
[----:B------:R-:W-:Y:S01]  /*ef40*/  FFMA.FTZ R21, R97, c[0x0][0x2d0], -R120 ;  /* 0x0000b40061157a23 */ /* 0x000fe20000010878 */
[----:B------:R-:W-:Y:S01]  /*ef50*/  MUFU.EX2 R213, R213 ;  /* 0x000000d500d57308 */ /* 0x000fe20000000800 */
[----:B------:R-:W-:Y:S02]  /*ef60*/  FFMA.FTZ R97, R44, c[0x0][0x2d0], -R188 ;  /* 0x0000b4002c617a23 */ /* 0x000fe400000108bc */
[--C-:B------:R-:W-:Y:S02]  /*ef70*/  FFMA.FTZ R211, R64, c[0x0][0x2d0], -R120.reuse ;  /* 0x0000b40040d37a23 */ /* 0x100fe40000010878 */
[----:B------:R-:W-:Y:S02]  /*ef80*/  FFMA.FTZ R64, R112, c[0x0][0x2d0], -R120 ;  /* 0x0000b40070407a23 */ /* 0x000fe40000010878 */
[----:B------:R-:W-:Y:S02]  /*ef90*/  FFMA.FTZ R112, R57, c[0x0][0x2d0], -R188 ;  /* 0x0000b40039707a23 */ /* 0x000fe400000108bc */
[--C-:B------:R-:W-:Y:S01]  /*efa0*/  FFMA.FTZ R214, R65, c[0x0][0x2d0], -R120.reuse ;  /* 0x0000b40041d67a23 */ /* 0x100fe20000010878 */
[----:B------:R-:W-:Y:S01]  /*efb0*/  MUFU.EX2 R212, R212 ;  /* 0x000000d400d47308 */ /* 0x000fe20000000800 */
[--C-:B------:R-:W-:Y:S01]  /*efc0*/  FFMA.FTZ R65, R100, c[0x0][0x2d0], -R120.reuse ;  /* 0x0000b40064417a23 */ /* 0x100fe20000010878 */
[----:B----4-:R-:W-:Y:S01]  /*efd0*/  MOV R19, R64 ;  /* 0x0000004000137202 */ /* 0x010fe20000000f00 */
[----:B------:R-:W-:Y:S02]  /*efe0*/  FFMA.FTZ R120, R113, c[0x0][0x2d0], -R120 ;  /* 0x0000b40071787a23 */ /* 0x000fe40000010878 */
[--C-:B------:R-:W-:Y:S02]  /*eff0*/  FFMA.FTZ R100, R29, c[0x0][0x2d0], -R188.reuse ;  /* 0x0000b4001d647a23 */ /* 0x100fe400000108bc */
[--C-:B------:R-:W-:Y:S02]  /*f000*/  FFMA.FTZ R113, R56, c[0x0][0x2d0], -R188.reuse ;  /* 0x0000b40038717a23 */ /* 0x100fe400000108bc */
[--C-:B------:R-:W-:Y:S01]  /*f010*/  FFMA.FTZ R201, R73, c[0x0][0x2d0], -R188.reuse ;  /* 0x0000b40049c97a23 */ /* 0x100fe200000108bc */
[----:B------:R-:W-:Y:S01]  /*f020*/  MUFU.EX2 R209, R209 ;  /* 0x000000d100d17308 */ /* 0x000fe20000000800 */
[----:B------:R-:W-:Y:S01]  /*f030*/  FFMA.FTZ R188, R109, c[0x0][0x2d0], -R188 ;  /* 0x0000b4006dbc7a23 */ /* 0x000fe200000108bc */
[----:B------:R-:W-:Y:S01]  /*f040*/  MOV R73, R21 ;  /* 0x0000001500497202 */ /* 0x000fe20000000f00 */
[--C-:B------:R-:W-:Y:S01]  /*f050*/  FFMA.FTZ R108, R46, c[0x0][0x2d0], -R0.reuse ;  /* 0x0000b4002e6c7a23 */ /* 0x100fe20000010800 */
[----:B------:R-:W-:Y:S01]  /*f060*/  MOV R46, R93 ;  /* 0x0000005d002e7202 */ /* 0x000fe20000000f00 */
[--C-:B------:R-:W-:Y:S01]  /*f070*/  FFMA.FTZ R109, R47, c[0x0][0x2d0], -R0.reuse ;  /* 0x0000b4002f6d7a23 */ /* 0x100fe20000010800 */
[----:B------:R-:W-:Y:S01]  /*f080*/  MOV R47, R81 ;  /* 0x00000051002f7202 */ /* 0x000fe20000000f00 */
[----:B------:R-:W-:Y:S01]  /*f090*/  FFMA.FTZ R249, R58, c[0x0][0x2d0], -R0 ;  /* 0x0000b4003af97a23 */ /* 0x000fe20000010800 */
[----:B------:R-:W-:Y:S01]  /*f0a0*/  MOV R18, R73 ;  /* 0x0000004900127202 */ /* 0x000fe20000000f00 */
[----:B------:R-:W-:Y:S01]  /*f0b0*/  FADD.FTZ R0, -R116, R123 ;  /* 0x0000007b74007221 */ /* 0x000fe20000010100 */
[----:B------:R-:W-:Y:S01]  /*f0c0*/  MUFU.EX2 R81, R10 ;  /* 0x0000000a00517308 */ /* 0x000fe20000000800 */
[----:B------:R-:W-:Y:S02]  /*f0d0*/  MOV R58, R65 ;  /* 0x00000041003a7202 */ /* 0x000fe40000000f00 */
[----:B------:R-:W-:Y:S07]  /*f0e0*/  FMUL.FTZ R0, R0, c[0x0][0x2d0] ;  /* 0x0000b40000007a20 */ /* 0x000fee0000410000 */
[----:B------:R-:W-:Y:S10]  /*f0f0*/  MUFU.EX2 R0, R0 ;  /* 0x0000000000007308 */ /* 0x000ff40000000800 */
[----:B------:R-:W4:Y:S10]  /*f100*/  MUFU.EX2 R93, R14 ;  /* 0x0000000e005d7308 */ /* 0x000f340000000800 */
[----:B------:R-:W1:Y:S10]  /*f110*/  MUFU.EX2 R103, R103 ;  /* 0x0000006700677308 */ /* 0x000e740000000800 */
[----:B------:R-:W1:Y:S10]  /*f120*/  MUFU.EX2 R102, R102 ;  /* 0x0000006600667308 */ /* 0x000e740000000800 */
[----:B------:R-:W-:Y:S10]  /*f130*/  MUFU.EX2 R104, R104 ;  /* 0x0000006800687308 */ /* 0x000ff40000000800 */
[----:B------:R-:W-:Y:S10]  /*f140*/  MUFU.EX2 R120, R120 ;  /* 0x0000007800787308 */ /* 0x000ff40000000800 */
[----:B------:R-:W-:Y:S10]  /*f150*/  MUFU.EX2 R188, R188 ;  /* 0x000000bc00bc7308 */ /* 0x000ff40000000800 */
[----:B------:R-:W-:Y:S10]  /*f160*/  MUFU.EX2 R194, R194 ;  /* 0x000000c200c27308 */ /* 0x000ff40000000800 */
[----:B------:R-:W-:Y:S10]  /*f170*/  MUFU.EX2 R193, R193 ;  /* 0x000000c100c17308 */ /* 0x000ff40000000800 */
[----:B------:R-:W1:Y:S10]  /*f180*/  MUFU.EX2 R101, R101 ;  /* 0x0000006500657308 */ /* 0x000e740000000800 */
[----:B------:R-:W1:Y:S10]  /*f190*/  MUFU.EX2 R123, R100 ;  /* 0x00000064007b7308 */ /* 0x000e740000000800 */
        /* <DEDUP_REMOVED lines=32> */
[----:B------:R-:W-:Y:S01]  /*f3a0*/  MOV R26, R8 ;  /* 0x00000008001a7202 */ /* 0x000fe20000000f00 */
[----:B------:R-:W-:Y:S01]  /*f3b0*/  FMUL.FTZ R53, R2, R157 ;  /* 0x0000009d02357220 */ /* 0x000fe20000410000 */
[----:B------:R-:W-:Y:S01]  /*f3c0*/  MOV R74, R5 ;  /* 0x00000005004a7202 */ /* 0x000fe20000000f00 */
[C---:B------:R-:W-:Y:S01]  /*f3d0*/  FMUL.FTZ R8, R3.reuse, R152 ;  /* 0x0000009803087220 */ /* 0x040fe20000410000 */
[----:B------:R-:W-:Y:S01]  /*f3e0*/  MOV R157, R26 ;  /* 0x0000001a009d7202 */ /* 0x000fe20000000f00 */
[C---:B-1----:R-:W-:Y:S01]  /*f3f0*/  FMUL.FTZ R9, R3.reuse, R153 ;  /* 0x0000009903097220 */ /* 0x042fe20000410000 */
[----:B------:R-:W-:Y:S01]  /*f400*/  MOV R26, R77 ;  /* 0x0000004d001a7202 */ /* 0x000fe20000000f00 */
[C---:B------:R-:W-:Y:S01]  /*f410*/  FMUL.FTZ R12, R3.reuse, R160 ;  /* 0x000000a0030c7220 */ /* 0x040fe20000410000 */
[----:B------:R-:W1:Y:S01]  /*f420*/  LDSM.16.MT88.4 R76, [R225] ;  /* 0x00000000e14c783b */ /* 0x000e620000004200 */
[----:B------:R-:W-:Y:S01]  /*f430*/  FMUL.FTZ R13, R3, R161 ;  /* 0x000000a1030d7220 */ /* 0x000fe20000410000 */
[----:B---3--:R-:W-:Y:S01]  /*f440*/  F2FP.PACK_AB R73, R7, R23 ;  /* 0x000000170749723e */ /* 0x008fe200000000ff */
        /* <DEDUP_REMOVED lines=8> */
[C---:B------:R-:W-:Y:S01]  /*f4d0*/  FMUL.FTZ R40, R3.reuse, R136 ;  /* 0x0000008803287220 */ /* 0x040fe20000410000 */
[----:B----4-:R-:W-:Y:S01]  /*f4e0*/  F2FP.PACK_AB R83, R106, R93 ;  /* 0x0000005d6a53723e */ /* 0x010fe200000000ff */
[C---:B------:R-:W-:Y:S01]  /*f4f0*/  FMUL.FTZ R41, R3.reuse, R137 ;  /* 0x0000008903297220 */ /* 0x040fe20000410000 */
[----:B------:R-:W-:Y:S01]  /*f500*/  MOV R160, R34 ;  /* 0x0000002200a07202 */ /* 0x000fe20000000f00 */
[C---:B------:R-:W-:Y:S01]  /*f510*/  FMUL.FTZ R44, R3.reuse, R140 ;  /* 0x0000008c032c7220 */ /* 0x040fe20000410000 */
[----:B------:R-:W-:Y:S01]  /*f520*/  MOV R145, R67 ;  /* 0x0000004300917202 */ /* 0x000fe20000000f00 */
[C---:B------:R-:W-:Y:S01]  /*f530*/  FMUL.FTZ R45, R3.reuse, R141 ;  /* 0x0000008d032d7220 */ /* 0x040fe20000410000 */
[----:B------:R-:W-:Y:S01]  /*f540*/  MOV R141, R31 ;  /* 0x0000001f008d7202 */ /* 0x000fe20000000f00 */
[C---:B--2---:R-:W-:Y:S01]  /*f550*/  FFMA.FTZ R84, R3.reuse, R17, R251 ;  /* 0x0000001103547223 */ /* 0x044fe200000100fb */
        /* <DEDUP_REMOVED lines=9> */
[C---:B------:R-:W-:Y:S01]  /*f5f0*/  FFMA.FTZ R3, R2.reuse, R16, R69 ;  /* 0x0000001002037223 */ /* 0x040fe20000010045 */
[----:B------:R2:W3:Y:S01]  /*f600*/  MUFU.EX2 R95, R88 ;  /* 0x00000058005f7308 */ /* 0x0004e20000000800 */
        /* <DEDUP_REMOVED lines=13> */
[----:B------:R-:W4:Y:S01]  /*f6e0*/  MUFU.EX2 R125, R98 ;  /* 0x00000062007d7308 */ /* 0x000f220000000800 */
        /* <DEDUP_REMOVED lines=11> */
[----:B------:R-:W-:Y:S01]  /*f7a0*/  MUFU.EX2 R98, R85 ;  /* 0x0000005500627308 */ /* 0x000fe20000000800 */
[C---:B------:R-:W-:Y:S01]  /*f7b0*/  FMUL.FTZ R64, R2.reuse, R128 ;  /* 0x0000008002407220 */ /* 0x040fe20000410000 */
[----:B------:R-:W-:Y:S01]  /*f7c0*/  MOV R169, R42 ;  /* 0x0000002a00a97202 */ /* 0x000fe20000000f00 */
[----:B------:R-:W-:Y:S01]  /*f7d0*/  FMUL.FTZ R65, R2, R129 ;  /* 0x0000008102417220 */ /* 0x000fe20000410000 */
[----:B------:R-:W-:Y:S01]  /*f7e0*/  MOV R153, R110 ;  /* 0x0000006e00997202 */ /* 0x000fe20000000f00 */
[----:B------:R-:W-:Y:S01]  /*f7f0*/  FFMA.FTZ R2, R68, R72, R23 ;  /* 0x0000004844027223 */ /* 0x000fe20000010017 */
[----:B------:R-:W-:Y:S01]  /*f800*/  F2FP.PACK_AB R72, R22, R69 ;  /* 0x000000451648723e */ /* 0x000fe200000000ff */
[C---:B------:R-:W-:Y:S01]  /*f810*/  FMUL.FTZ R6, R68.reuse, R186 ;  /* 0x000000ba44067220 */ /* 0x040fe20000410000 */
[----:B------:R-:W-:Y:S01]  /*f820*/  MOV R186, R82 ;  /* 0x0000005200ba7202 */ /* 0x000fe20000000f00 */
[----:B------:R-:W-:Y:S01]  /*f830*/  FADD.FTZ R89, R7, R2 ;  /* 0x0000000207597221 */ /* 0x000fe20000010000 */
[----:B------:R-:W-:Y:S01]  /*f840*/  MOV R2, R74 ;  /* 0x0000004a00027202 */ /* 0x000fe20000000f00 */
[----:B------:R-:W-:Y:S01]  /*f850*/  FMUL.FTZ R7, R68, R187 ;  /* 0x000000bb44077220 */ /* 0x000fe20000410000 */
[----:B------:R-:W-:Y:S01]  /*f860*/  MOV R187, R80 ;  /* 0x0000005000bb7202 */ /* 0x000fe20000000f00 */
[----:B------:R-:W-:Y:S01]  /*f870*/  FADD.FTZ R90, R22, R3 ;  /* 0x00000003165a7221 */ /* 0x000fe20000010000 */
[----:B------:R-:W-:Y:S01]  /*f880*/  F2FP.PACK_AB R74, R157, R2 ;  /* 0x000000029d4a723e */ /* 0x000fe200000000ff */
[----:B------:R-:W-:Y:S01]  /*f890*/  FMUL.FTZ R10, R0, R154 ;  /* 0x0000009a000a7220 */ /* 0x000fe20000410000 */
[----:B------:R-:W-:Y:S01]  /*f8a0*/  F2FP.PACK_AB R75, R187, R186 ;  /* 0x000000babb4b723e */ /* 0x000fe200000000ff */
[----:B------:R-:W-:Y:S01]  /*f8b0*/  FMUL.FTZ R18, R68, R178 ;  /* 0x000000b244127220 */ /* 0x000fe20000410000 */
[----:B------:R-:W-:Y:S01]  /*f8c0*/  F2FP.PACK_AB R80, R92, R251 ;  /* 0x000000fb5c50723e */ /* 0x000fe200000000ff */
[C---:B------:R-:W-:Y:S01]  /*f8d0*/  FMUL.FTZ R19, R68.reuse, R179 ;  /* 0x000000b344137220 */ /* 0x040fe20000410000 */
[----:B------:R-:W-:Y:S01]  /*f8e0*/  F2FP.PACK_AB R82, R107, R94 ;  /* 0x0000005e6b52723e */ /* 0x000fe200000000ff */
[----:B------:R-:W-:Y:S01]  /*f8f0*/  FMUL.FTZ R22, R68, R182 ;  /* 0x000000b644167220 */ /* 0x000fe20000410000 */
[----:B------:R-:W-:Y:S01]  /*f900*/  MOV R110, R59 ;  /* 0x0000003b006e7202 */ /* 0x000fe20000000f00 */
[-C--:B-1----:R-:W-:Y:S01]  /*f910*/  HMMA.16816.F32 R4, R72, R76.reuse, R4 ;  /* 0x0000004c4804723c */ /* 0x082fe20000001804 */
[----:B------:R-:W-:Y:S04]  /*f920*/  MUFU.EX2 R129, R96 ;  /* 0x0000006000817308 */ /* 0x000fe80000000800 */
[C---:B------:R-:W-:Y:S01]  /*f930*/  FMUL.FTZ R11, R0.reuse, R155 ;  /* 0x0000009b000b7220 */ /* 0x040fe20000410000 */
[----:B------:R-:W-:Y:S01]  /*f940*/  MOV R136, R58 ;  /* 0x0000003a00887202 */ /* 0x000fe20000000f00 */
[----:B------:R-:W-:Y:S01]  /*f950*/  FFMA.FTZ R3, R0, R111, R81 ;  /* 0x0000006f00037223 */ /* 0x000fe20000010051 */
[C---:B------:R-:W-:Y:S01]  /*f960*/  F2FP.PACK_AB R81, R91.reuse, R81 ;  /* 0x000000515b51723e */ /* 0x040fe200000000ff */
[C---:B------:R-:W-:Y:S02]  /*f970*/  FMUL.FTZ R23, R68.reuse, R183 ;  /* 0x000000b744177220 */ /* 0x040fe40000410000 */
[----:B------:R-:W1:Y:S01]  /*f980*/  MUFU.EX2 R96, R87 ;  /* 0x0000005700607308 */ /* 0x000e620000000800 */
[C---:B------:R-:W-:Y:S01]  /*f990*/  FMUL.FTZ R34, R68.reuse, R170 ;  /* 0x000000aa44227220 */ /* 0x040fe20000410000 */
[----:B------:R-:W-:Y:S01]  /*f9a0*/  MOV R111, R50 ;  /* 0x00000032006f7202 */ /* 0x000fe20000000f00 */
[----:B------:R-:W-:Y:S01]  /*f9b0*/  FMUL.FTZ R35, R68, R171 ;  /* 0x000000ab44237220 */ /* 0x000fe20000410000 */
[C---:B------:R-:W-:Y:S04]  /*f9c0*/  HMMA.16816.F32 R8, R80.reuse, R76, R8 ;  /* 0x0000004c5008723c */ /* 0x040fe80000001808 */
[C---:B------:R-:W-:Y:S01]  /*f9d0*/  FMUL.FTZ R14, R0.reuse, R162 ;  /* 0x000000a2000e7220 */ /* 0x040fe20000410000 */
[----:B------:R-:W-:Y:S01]  /*f9e0*/  MOV R156, R62 ;  /* 0x0000003e009c7202 */ /* 0x000fe20000000f00 */
[----:B------:R-:W-:Y:S01]  /*f9f0*/  FMUL.FTZ R15, R0, R163 ;  /* 0x000000a3000f7220 */ /* 0x000fe20000410000 */
[----:B------:R-:W-:Y:S01]  /*fa00*/  MUFU.EX2 R137, R112 ;  /* 0x0000007000897308 */ /* 0x000fe20000000800 */
[C---:B------:R-:W-:Y:S01]  /*fa10*/  FMUL.FTZ R38, R68.reuse, R174 ;  /* 0x000000ae44267220 */ /* 0x040fe20000410000 */
[----:B------:R-:W-:Y:S03]  /*fa20*/  MOV R251, R157 ;  /* 0x0000009d00fb7202 */ /* 0x000fe60000000f00 */
[C---:B------:R-:W-:Y:S01]  /*fa30*/  FMUL.FTZ R39, R68.reuse, R175 ;  /* 0x000000af44277220 */ /* 0x040fe20000410000 */
[-C--:B------:R-:W-:Y:S03]  /*fa40*/  HMMA.16816.F32 R12, R80, R78.reuse, R12 ;  /* 0x0000004e500c723c */ /* 0x080fe6000000180c */
[C---:B------:R-:W-:Y:S01]  /*fa50*/  FMUL.FTZ R50, R68.reuse, R166 ;  /* 0x000000a644327220 */ /* 0x040fe20000410000 */
[----:B------:R-:W-:Y:S01]  /*fa60*/  MOV R157, R165 ;  /* 0x000000a5009d7202 */ /* 0x000fe20000000f00 */
[C---:B------:R-:W-:Y:S01]  /*fa70*/  FMUL.FTZ R51, R68.reuse, R167 ;  /* 0x000000a744337220 */ /* 0x040fe20000410000 */
[----:B------:R-:W-:Y:S01]  /*fa80*/  MOV R165, R172 ;  /* 0x000000ac00a57202 */ /* 0x000fe20000000f00 */
        /* <DEDUP_REMOVED lines=8> */
[----:B------:R-:W-:Y:S01]  /*fb10*/  FMUL.FTZ R67, R68, R131 ;  /* 0x0000008344437220 */ /* 0x000fe20000410000 */
[----:B------:R-:W-:Y:S01]  /*fb20*/  MOV R168, R124 ;  /* 0x0000007c00a87202 */ /* 0x000fe20000000f00 */
[----:B------:R-:W-:Y:S02]  /*fb30*/  LDSM.16.MT88.4 R68, [R228] ;  /* 0x00000000e444783b */ /* 0x000fe40000004200 */
[----:B------:R-:W-:Y:S01]  /*fb40*/  FADD.FTZ R84, R92, R84 ;  /* 0x000000545c547221 */ /* 0x000fe20000010000 */
[----:B------:R-:W-:Y:S01]  /*fb50*/  MOV R124, R227 ;  /* 0x000000e3007c7202 */ /* 0x000fe20000000f00 */
[----:B------:R-:W-:Y:S01]  /*fb60*/  FADD.FTZ R2, R2, R90 ;  /* 0x0000005a02027221 */ /* 0x000fe20000010000 */
[----:B------:R-:W-:Y:S01]  /*fb70*/  MUFU.EX2 R130, R122 ;  /* 0x0000007a00827308 */ /* 0x000fe20000000800 */
[----:B------:R-:W-:Y:S01]  /*fb80*/  FADD.FTZ R94, R94, R84 ;  /* 0x000000545e5e7221 */ /* 0x000fe20000010000 */
[----:B------:R-:W-:Y:S01]  /*fb90*/  MOV R155, R154 ;  /* 0x0000009a009b7202 */ /* 0x000fe20000000f00 */
[----:B------:R1:W5:Y:S01]  /*fba0*/  LDL.LU R227, [R1+0x8c] ;  /* 0x00008c0001e37983 */ /* 0x0003620000300800 */
[----:B------:R-:W-:Y:S02]  /*fbb0*/  FADD.FTZ R3, R91, R3 ;  /* 0x000000035b037221 */ /* 0x000fe40000010000 */
[C---:B------:R-:W-:Y:S02]  /*fbc0*/  FMUL.FTZ R26, R0.reuse, R146 ;  /* 0x00000092001a7220 */ /* 0x040fe40000410000 */
[C---:B------:R-:W-:Y:S02]  /*fbd0*/  FMUL.FTZ R27, R0.reuse, R147 ;  /* 0x00000093001b7220 */ /* 0x040fe40000410000 */
[C---:B------:R-:W-:Y:S01]  /*fbe0*/  FMUL.FTZ R30, R0.reuse, R150 ;  /* 0x00000096001e7220 */ /* 0x040fe20000410000 */
        /* <DEDUP_REMOVED lines=8> */
[C---:B------:R-:W-:Y:S01]  /*fc70*/  FMUL.FTZ R59, R0.reuse, R135 ;  /* 0x00000087003b7220 */ /* 0x040fe20000410000 */
[-C--:B-1----:R-:W-:Y:S03]  /*fc80*/  HMMA.16816.F32 R20, R72, R76.reuse, R20 ;  /* 0x0000004c4814723c */ /* 0x082fe60000001814 */
[C---:B------:R-:W-:Y:S02]  /*fc90*/  FMUL.FTZ R62, R0.reuse, R126 ;  /* 0x0000007e003e7220 */ /* 0x040fe40000410000 */
[----:B------:R-:W-:Y:S01]  /*fca0*/  FMUL.FTZ R63, R0, R127 ;  /* 0x0000007f003f7220 */ /* 0x000fe20000410000 */
[----:B------:R-:W1:Y:S01]  /*fcb0*/  MUFU.EX2 R126, R97 ;  /* 0x00000061007e7308 */ /* 0x000e620000000800 */
[----:B------:R-:W-:Y:S01]  /*fcc0*/  FADD.FTZ R0, R186, R89 ;  /* 0x00000059ba007221 */ /* 0x000fe20000010000 */
[C---:B------:R-:W-:Y:S01]  /*fcd0*/  HMMA.16816.F32 R24, R80.reuse, R76, R24 ;  /* 0x0000004c5018723c */ /* 0x040fe20000001818 */
[----:B--2---:R-:W-:Y:S03]  /*fce0*/  LDSM.16.MT88.4 R88, [R226+0x1000] ;  /* 0x00100000e258783b */ /* 0x004fe60000004200 */
[----:B------:R-:W-:Y:S01]  /*fcf0*/  MOV R186, R156 ;  /* 0x0000009c00ba7202 */ /* 0x000fe20000000f00 */
[----:B------:R-:W-:Y:S01]  /*fd00*/  FADD.FTZ R92, R251, R2 ;  /* 0x00000002fb5c7221 */ /* 0x000fe20000010000 */
[----:B------:R-:W-:Y:S01]  /*fd10*/  MOV R156, R164 ;  /* 0x000000a4009c7202 */ /* 0x000fe20000000f00 */
[----:B------:R-:W-:Y:S01]  /*fd20*/  FADD.FTZ R2, R107, R94 ;  /* 0x0000005e6b027221 */ /* 0x000fe20000010000 */
[-C--:B------:R-:W-:Y:S01]  /*fd30*/  HMMA.16816.F32 R28, R80, R78.reuse, R28 ;  /* 0x0000004e501c723c */ /* 0x080fe2000000181c */
[----:B------:R2:W1:Y:S03]  /*fd40*/  MUFU.EX2 R97, R86 ;  /* 0x0000005600617308 */ /* 0x0004660000000800 */
[----:B------:R-:W-:Y:S01]  /*fd50*/  MOV R164, R169 ;  /* 0x000000a900a47202 */ /* 0x000fe20000000f00 */
[----:B------:R-:W-:Y:S01]  /*fd60*/  FADD.FTZ R2, R103, R2 ;  /* 0x0000000267027221 */ /* 0x000fe20000010000 */
[----:B------:R-:W-:Y:S01]  /*fd70*/  MOV R169, R177 ;  /* 0x000000b100a97202 */ /* 0x000fe20000000f00 */
[----:B------:R-:W-:Y:S01]  /*fd80*/  FADD.FTZ R93, R93, R3 ;  /* 0x000000035d5d7221 */ /* 0x000fe20000010000 */
[C---:B------:R-:W-:Y:S01]  /*fd90*/  HMMA.16816.F32 R32, R72.reuse, R78, R32 ;  /* 0x0000004e4820723c */ /* 0x040fe20000001820 */
[----:B------:R-:W1:Y:S02]  /*fda0*/  LDSM.16.MT88.4 R76, [R226] ;  /* 0x00000000e24c783b */ /* 0x000e640000004200 */
[----:B------:R-:W-:Y:S01]  /*fdb0*/  MUFU.EX2 R135, R115 ;  /* 0x0000007300877308 */ /* 0x000fe20000000800 */
[----:B------:R-:W-:Y:S01]  /*fdc0*/  MOV R165, R169 ;  /* 0x000000a900a57202 */ /* 0x000fe20000000f00 */
[----:B------:R-:W-:Y:S01]  /*fdd0*/  FADD.FTZ R2, R102, R2 ;  /* 0x0000000266027221 */ /* 0x000fe20000010000 */
[----:B------:R-:W-:Y:S01]  /*fde0*/  MOV R169, R124 ;  /* 0x0000007c00a97202 */ /* 0x000fe20000000f00 */
[----:B------:R-:W-:Y:S01]  /*fdf0*/  FADD.FTZ R3, R187, R0 ;  /* 0x00000000bb037221 */ /* 0x000fe20000010000 */
[----:B------:R-:W-:Y:S01]  /*fe00*/  MOV R177, R136 ;  /* 0x0000008800b17202 */ /* 0x000fe20000000f00 */
[----:B------:R-:W-:Y:S03]  /*fe10*/  FADD.FTZ R2, R101, R2 ;  /* 0x0000000265027221 */ /* 0x000fe60000010000 */
[----:B------:R-:W-:Y:S01]  /*fe20*/  MOV R251, R156 ;  /* 0x0000009c00fb7202 */ /* 0x000fe20000000f00 */
[----:B------:R-:W-:Y:S01]  /*fe30*/  MUFU.EX2 R105, R169 ;  /* 0x000000a900697308 */ /* 0x000fe20000000800 */
[----:B------:R-:W-:Y:S01]  /*fe40*/  MOV R156, R168 ;  /* 0x000000a8009c7202 */ /* 0x000fe20000000f00 */
[----:B------:R-:W-:Y:S01]  /*fe50*/  FADD.FTZ R0, R106, R93 ;  /* 0x0000005d6a007221 */ /* 0x000fe20000010000 */
[----:B------:R-:W-:Y:S01]  /*fe60*/  MOV R168, R110 ;  /* 0x0000006e00a87202 */ /* 0x000fe20000000f00 */
[----:B--2---:R-:W-:Y:S01]  /*fe70*/  LDSM.16.MT88.4 R84, [R226+0x800] ;  /* 0x00080000e254783b */ /* 0x004fe20000004200 */
[----:B------:R-:W-:Y:S01]  /*fe80*/  MOV R187, R157 ;  /* 0x0000009d00bb7202 */ /* 0x000fe20000000f00 */
[----:B------:R-:W-:Y:S01]  /*fe90*/  FADD.FTZ R3, R196, R3 ;  /* 0x00000003c4037221 */ /* 0x000fe20000010000 */
[----:B------:R-:W-:Y:S01]  /*fea0*/  MOV R157, R164 ;  /* 0x000000a4009d7202 */ /* 0x000fe20000000f00 */
[----:B------:R-:W-:Y:S01]  /*feb0*/  FADD.FTZ R2, R123, R2 ;  /* 0x000000027b027221 */ /* 0x000fe20000010000 */
[----:B------:R-:W-:Y:S01]  /*fec0*/  MOV R164, R177 ;  /* 0x000000b100a47202 */ /* 0x000fe20000000f00 */
[----:B------:R-:W-:Y:S01]  /*fed0*/  MUFU.EX2 R115, R165 ;  /* 0x000000a500737308 */ /* 0x000fe20000000800 */
[----:B------:R-:W-:Y:S01]  /*fee0*/  MOV R177, R133 ;  /* 0x0000008500b17202 */ /* 0x000fe20000000f00 */
[----:B------:R-:W-:Y:S01]  /*fef0*/  FADD.FTZ R2, R99, R2 ;  /* 0x0000000263027221 */ /* 0x000fe20000010000 */
[----:B------:R-:W2:Y:S01]  /*ff00*/  LDL.LU R133, [R1] ;  /* 0x0000000001857983 */ /* 0x000ea20000300800 */
[----:B------:R-:W-:Y:S01]  /*ff10*/  MOV R154, R251 ;  /* 0x000000fb009a7202 */ /* 0x000fe20000000f00 */
[----:B------:R-:W-:Y:S01]  /*ff20*/  FADD.FTZ R3, R195, R3 ;  /* 0x00000003c3037221 */ /* 0x000fe20000010000 */
[----:B------:R-:W-:Y:S01]  /*ff30*/  MOV R251, R187 ;  /* 0x000000bb00fb7202 */ /* 0x000fe20000000f00 */
[----:B---3--:R-:W-:Y:S01]  /*ff40*/  FADD.FTZ R0, R95, R0 ;  /* 0x000000005f007221 */ /* 0x008fe20000010000 */
[----:B------:R-:W-:Y:S01]  /*ff50*/  MOV R187, R186 ;  /* 0x000000ba00bb7202 */ /* 0x000fe20000000f00 */
[----:B----4-:R-:W-:Y:S01]  /*ff60*/  FADD.FTZ R2, R125, R2 ;  /* 0x000000027d027221 */ /* 0x010fe20000010000 */
[----:B------:R3:W-:Y:S01]  /*ff70*/  MUFU.EX2 R112, R164 ;  /* 0x000000a400707308 */ /* 0x0007e20000000800 */
[----:B------:R-:W-:Y:S01]  /*ff80*/  MOV R186, R173 ;  /* 0x000000ad00ba7202 */ /* 0x000fe20000000f00 */
[----:B------:R-:W-:Y:S01]  /*ff90*/  FADD.FTZ R0, R96, R0 ;  /* 0x0000000060007221 */ /* 0x000fe20000010000 */
[----:B------:R-:W-:Y:S01]  /*ffa0*/  MOV R173, R224 ;  /* 0x000000e000ad7202 */ /* 0x000fe20000000f00 */
[----:B-1----:R-:W-:Y:S01]  /*ffb0*/  FADD.FTZ R94, R126, R2 ;  /* 0x000000027e5e7221 */ /* 0x002fe20000010000 */
[----:B------:R1:W5:Y:S01]  /*ffc0*/  LDL.LU R224, [R1+0x88] ;  /* 0x0000880001e07983 */ /* 0x0003620000300800 */
[----:B------:R-:W-:Y:S01]  /*ffd0*/  FADD.FTZ R0, R97, R0 ;  /* 0x0000000061007221 */ /* 0x000fe20000010000 */
[-C--:B------:R-:W-:Y:S03]  /*ffe0*/  HMMA.16816.F32 R36, R72, R76.reuse, R36 ;  /* 0x0000004c4824723c */ /* 0x080fe60000001824 */
[----:B------:R-:W-:Y:S01]  /*fff0*/  MUFU.EX2 R113, R187 ;  /* 0x000000bb00717308 */ /* 0x000fe20000000800 */
[----:B------:R-:W-:Y:S02]  /*10000*/  FADD.FTZ R0, R98, R0 ;  /* 0x0000000062007221 */ /* 0x000fe40000010000 */
[----:B------:R-:W-:Y:S02]  /*10010*/  FADD.FTZ R3, R194, R3 ;  /* 0x00000003c2037221 */ /* 0x000fe40000010000 */
[----:B------:R-:W-:Y:S01]  /*10020*/  FADD.FTZ R0, R104, R0 ;  /* 0x0000000068007221 */ /* 0x000fe20000010000 */
[C---:B------:R-:W-:Y:S04]  /*10030*/  HMMA.16816.F32 R40, R80.reuse, R76, R40 ;  /* 0x0000004c5028723c */ /* 0x040fe80000001828 */
[----:B------:R-:W4:Y:S01]  /*10040*/  MUFU.EX2 R127, R189 ;  /* 0x000000bd007f7308 */ /* 0x000f220000000800 */
[----:B------:R-:W-:Y:S02]  /*10050*/  FADD.FTZ R0, R100, R0 ;  /* 0x0000000064007221 */ /* 0x000fe40000010000 */
[----:B------:R-:W-:Y:S01]  /*10060*/  FADD.FTZ R3, R193, R3 ;  /* 0x00000003c1037221 */ /* 0x000fe20000010000 */
[-C--:B------:R-:W-:Y:S01]  /*10070*/  HMMA.16816.F32 R44, R80, R78.reuse, R44 ;  /* 0x0000004e502c723c */ /* 0x080fe2000000182c */
[----:B---3--:R-:W-:Y:S03]  /*10080*/  LDSM.16.MT88.4 R164, [R226+0x3000] ;  /* 0x00300000e2a4783b */ /* 0x008fe60000004200 */
[----:B------:R-:W-:Y:S02]  /*10090*/  FADD.FTZ R3, R192, R3 ;  /* 0x00000003c0037221 */ /* 0x000fe40000010000 */
[----:B------:R-:W3:Y:S02]  /*100a0*/  MUFU.EX2 R110, R108 ;  /* 0x0000006c006e7308 */ /* 0x000ee40000000800 */
[C---:B------:R-:W-:Y:S01]  /*100b0*/  HMMA.16816.F32 R48, R72.reuse, R78, R48 ;  /* 0x0000004e4830723c */ /* 0x040fe20000001830 */
[----:B------:R-:W1:Y:S03]  /*100c0*/  LDSM.16.MT88.4 R76, [R225+0x800] ;  /* 0x00080000e14c783b */ /* 0x000e660000004200 */
[----:B------:R-:W-:Y:S04]  /*100d0*/  FADD.FTZ R3, R191, R3 ;  /* 0x00000003bf037221 */ /* 0x000fe80000010000 */
[-C--:B------:R-:W-:Y:S01]  /*100e0*/  HMMA.16816.F32 R52, R72, R68.reuse, R52 ;  /* 0x000000444834723c */ /* 0x080fe20000001834 */
[----:B------:R-:W1:Y:S03]  /*100f0*/  MUFU.EX2 R124, R109 ;  /* 0x0000006d007c7308 */ /* 0x000e660000000800 */
[----:B------:R-:W-:Y:S04]  /*10100*/  FADD.FTZ R3, R190, R3 ;  /* 0x00000003be037221 */ /* 0x000fe80000010000 */
[C---:B------:R-:W-:Y:S03]  /*10110*/  HMMA.16816.F32 R56, R80.reuse, R68, R56 ;  /* 0x000000445038723c */ /* 0x040fe60000001838 */
[----:B------:R-:W-:Y:S01]  /*10120*/  MUFU.EX2 R134, R121 ;  /* 0x0000007900867308 */ /* 0x000fe20000000800 */
[----:B----4-:R-:W-:Y:S02]  /*10130*/  FADD.FTZ R2, R127, R3 ;  /* 0x000000037f027221 */ /* 0x010fe40000010000 */
[----:B---3--:R-:W-:Y:S01]  /*10140*/  FADD.FTZ R93, R110, R0 ;  /* 0x000000006e5d7221 */ /* 0x008fe20000010000 */
[----:B------:R-:W-:Y:S01]  /*10150*/  F2FP.PACK_AB R68, R212, R213 ;  /* 0x000000d5d444723e */ /* 0x000fe200000000ff */
[-C--:B------:R-:W-:Y:S01]  /*10160*/  HMMA.16816.F32 R60, R80, R70.reuse, R60 ;  /* 0x00000046503c723c */ /* 0x080fe2000000183c */
[----:B------:R-:W3:Y:S03]  /*10170*/  LDSM.16.MT88.4 R80, [R229+0x800] ;  /* 0x00080000e550783b */ /* 0x000ee60000004200 */
[----:B------:R-:W-:Y:S01]  /*10180*/  F2FP.PACK_AB R69, R195, R196 ;  /* 0x000000c4c345723e */ /* 0x000fe200000000ff */
[----:B------:R-:W-:Y:S01]  /*10190*/  MUFU.EX2 R136, R114 ;  /* 0x0000007200887308 */ /* 0x000fe20000000800 */
[----:B------:R-:W-:Y:S02]  /*101a0*/  FADD.FTZ R0, R129, R94 ;  /* 0x0000005e81007221 */ /* 0x000fe40000010000 */
[----:B------:R-:W-:Y:S04]  /*101b0*/  HMMA.16816.F32 R64, R72, R70, R64 ;  /* 0x000000464840723c */ /* 0x000fe80000001840 */
[----:B------:R-:W-:Y:S03]  /*101c0*/  FADD.FTZ R2, R130, R2 ;  /* 0x0000000282027221 */ /* 0x000fe60000010000 */
[----:B------:R-:W-:Y:S01]  /*101d0*/  F2FP.PACK_AB R70, R209, R210 ;  /* 0x000000d2d146723e */ /* 0x000fe200000000ff */
[----:B------:R-:W-:Y:S01]  /*101e0*/  MUFU.EX2 R114, R186 ;  /* 0x000000ba00727308 */ /* 0x000fe20000000800 */
[----:B------:R-:W-:Y:S03]  /*101f0*/  F2FP.PACK_AB R71, R193, R194 ;  /* 0x000000c2c147723e */ /* 0x000fe600000000ff */
[----:B------:R-:W-:Y:S02]  /*10200*/  F2FP.PACK_AB R72, R102, R103 ;  /* 0x000000676648723e */ /* 0x000fe400000000ff */
[----:B------:R-:W-:Y:S02]  /*10210*/  F2FP.PACK_AB R74, R123, R101 ;  /* 0x000000657b4a723e */ /* 0x000fe400000000ff */
[-C--:B-1----:R-:W-:Y:S02]  /*10220*/  HMMA.16816.F32 R4, R68, R76.reuse, R4 ;  /* 0x0000004c4404723c */ /* 0x082fe40000001804 */
[----:B------:R1:W-:Y:S03]  /*10230*/  MUFU.EX2 R103, R168 ;  /* 0x000000a800677308 */ /* 0x0003e60000000800 */
[----:B------:R-:W-:Y:S02]  /*10240*/  F2FP.PACK_AB R73, R96, R95 ;  /* 0x0000005f6049723e */ /* 0x000fe400000000ff */
[----:B------:R-:W-:Y:S02]  /*10250*/  F2FP.PACK_AB R75, R98, R97 ;  /* 0x00000061624b723e */ /* 0x000fe400000000ff */
[----:B------:R-:W-:Y:S03]  /*10260*/  MOV R123, R116 ;  /* 0x00000074007b7202 */ /* 0x000fe60000000f00 */
[----:B------:R-:W-:Y:S02]  /*10270*/  MUFU.EX2 R102, R176 ;  /* 0x000000b000667308 */ /* 0x000fe40000000800 */
[C---:B------:R-:W-:Y:S08]  /*10280*/  HMMA.16816.F32 R8, R72.reuse, R76, R8 ;  /* 0x0000004c4808723c */ /* 0x040ff00000001808 */
[-C--:B------:R-:W-:Y:S01]  /*10290*/  HMMA.16816.F32 R12, R72, R78.reuse, R12 ;  /* 0x0000004e480c723c */ /* 0x080fe2000000180c */
[----:B------:R-:W-:Y:S01]  /*102a0*/  MUFU.EX2 R101, R185 ;  /* 0x000000b900657308 */ /* 0x000fe20000000800 */
[----:B-1----:R-:W-:Y:S06]  /*102b0*/  LDSM.16.MT88.4 R168, [R229+0x3000] ;  /* 0x00300000e5a8783b */ /* 0x002fec0000004200 */
[C---:B------:R-:W-:Y:S03]  /*102c0*/  HMMA.16816.F32 R16, R68.reuse, R78, R16 ;  /* 0x0000004e4410723c */ /* 0x040fe60000001810 */
[----:B------:R-:W-:Y:S01]  /*102d0*/  MUFU.EX2 R107, R173 ;  /* 0x000000ad006b7308 */ /* 0x000fe20000000800 */
[----:B------:R-:W1:Y:S04]  /*102e0*/  LDSM.16.MT88.4 R76, [R228+0x800] ;  /* 0x00080000e44c783b */ /* 0x000e680000004200 */
[-C--:B---3--:R-:W-:Y:S05]  /*102f0*/  HMMA.16816.F32 R20, R68, R80.reuse, R20 ;  /* 0x000000504414723c */ /* 0x088fea0000001814 */
        /* <DEDUP_REMOVED lines=11> */
[-C--:B------:R-:W-:Y:S08]  /*103b0*/  HMMA.16816.F32 R44, R72, R86.reuse, R44 ;  /* 0x00000056482c723c */ /* 0x080ff0000000182c */
[C---:B------:R-:W-:Y:S01]  /*103c0*/  HMMA.16816.F32 R48, R68.reuse, R86, R48 ;  /* 0x000000564430723c */ /* 0x040fe20000001830 */
[----:B------:R-:W4:Y:S01]  /*103d0*/  LDSM.16.MT88.4 R84, [R229+0x1000] ;  /* 0x00100000e554783b */ /* 0x000f220000004200 */
[----:B------:R-:W3:Y:S06]  /*103e0*/  MUFU.EX2 R106, R180 ;  /* 0x000000b4006a7308 */ /* 0x000eec0000000800 */
[-C--:B-1----:R-:W-:Y:S04]  /*103f0*/  HMMA.16816.F32 R52, R68, R76.reuse, R52 ;  /* 0x0000004c4434723c */ /* 0x082fe80000001834 */
[----:B------:R-:W-:Y:S04]  /*10400*/  MUFU.EX2 R95, R145 ;  /* 0x00000091005f7308 */ /* 0x000fe80000000800 */
[C---:B------:R-:W-:Y:S06]  /*10410*/  HMMA.16816.F32 R56, R72.reuse, R76, R56 ;  /* 0x0000004c4838723c */ /* 0x040fec0000001838 */
[----:B------:R-:W-:Y:S02]  /*10420*/  MUFU.EX2 R122, R157 ;  /* 0x0000009d007a7308 */ /* 0x000fe40000000800 */
[-C--:B------:R-:W-:Y:S07]  /*10430*/  HMMA.16816.F32 R60, R72, R78.reuse, R60 ;  /* 0x0000004e483c723c */ /* 0x080fee000000183c */
[----:B------:R-:W-:Y:S01]  /*10440*/  F2FP.PACK_AB R74, R129, R126 ;  /* 0x0000007e814a723e */ /* 0x000fe200000000ff */
[----:B------:R-:W-:Y:S01]  /*10450*/  HMMA.16816.F32 R64, R68, R78, R64 ;  /* 0x0000004e4440723c */ /* 0x000fe20000001840 */
[----:B------:R-:W1:Y:S01]  /*10460*/  LDSM.16.MT88.4 R76, [R228+0x1000] ;  /* 0x00100000e44c783b */ /* 0x000e620000004200 */
[----:B------:R-:W-:Y:S02]  /*10470*/  MUFU.EX2 R121, R156 ;  /* 0x0000009c00797308 */ /* 0x000fe40000000800 */
[----:B------:R-:W-:Y:S01]  /*10480*/  FADD.FTZ R72, R213, R92 ;  /* 0x0000005cd5487221 */ /* 0x000fe20000010000 */
[----:B------:R-:W-:Y:S02]  /*10490*/  F2FP.PACK_AB R73, R100, R104 ;  /* 0x000000686449723e */ /* 0x000fe400000000ff */
[----:B------:R-:W-:Y:S01]  /*104a0*/  F2FP.PACK_AB R68, R207, R208 ;  /* 0x000000d0cf44723e */ /* 0x000fe200000000ff */
[----:B------:R-:W-:Y:S01]  /*104b0*/  FADD.FTZ R92, R212, R72 ;  /* 0x00000048d45c7221 */ /* 0x000fe20000010000 */
[----:B------:R-:W-:Y:S03]  /*104c0*/  F2FP.PACK_AB R69, R191, R192 ;  /* 0x000000c0bf45723e */ /* 0x000fe600000000ff */
[----:B------:R-:W-:Y:S01]  /*104d0*/  F2FP.PACK_AB R70, R205, R206 ;  /* 0x000000cecd46723e */ /* 0x000fe200000000ff */
[----:B------:R4:W-:Y:S01]  /*104e0*/  MUFU.EX2 R104, R177 ;  /* 0x000000b100687308 */ /* 0x0009e20000000800 */
[----:B------:R-:W-:Y:S02]  /*104f0*/  F2FP.PACK_AB R71, R127, R190 ;  /* 0x000000be7f47723e */ /* 0x000fe400000000ff */
[----:B------:R-:W-:Y:S02]  /*10500*/  F2FP.PACK_AB R72, R125, R99 ;  /* 0x000000637d48723e */ /* 0x000fe400000000ff */
[----:B------:R-:W-:Y:S02]  /*10510*/  F2FP.PACK_AB R75, R124, R110 ;  /* 0x0000006e7c4b723e */ /* 0x000fe400000000ff */
[----:B---3--:R-:W-:Y:S01]  /*10520*/  F2FP.PACK_AB R129, R106, R109 ;  /* 0x0000006d6a81723e */ /* 0x008fe200000000ff */
[-C--:B------:R-:W-:Y:S02]  /*10530*/  HMMA.16816.F32 R4, R68, R80.reuse, R4 ;  /* 0x000000504404723c */ /* 0x080fe40000001804 */
[----:B------:R-:W-:Y:S06]  /*10540*/  MUFU.EX2 R99, R184 ;  /* 0x000000b800637308 */ /* 0x000fec0000000800 */
[C---:B------:R-:W-:Y:S04]  /*10550*/  HMMA.16816.F32 R8, R72.reuse, R80, R8 ;  /* 0x000000504808723c */ /* 0x040fe80000001808 */
[----:B------:R-:W3:Y:S04]  /*10560*/  MUFU.EX2 R100, R149 ;  /* 0x0000009500647308 */ /* 0x000ee80000000800 */
[-C--:B------:R-:W-:Y:S01]  /*10570*/  HMMA.16816.F32 R12, R72, R82.reuse, R12 ;  /* 0x00000052480c723c */ /* 0x080fe2000000180c */
[----:B----4-:R-:W-:Y:S05]  /*10580*/  LDSM.16.MT88.4 R176, [R225+0x3000] ;  /* 0x00300000e1b0783b */ /* 0x010fea0000004200 */
[----:B------:R-:W-:Y:S02]  /*10590*/  MUFU.EX2 R98, R141 ;  /* 0x0000008d00627308 */ /* 0x000fe40000000800 */
[C---:B------:R-:W-:Y:S01]  /*105a0*/  HMMA.16816.F32 R16, R68.reuse, R82, R16 ;  /* 0x000000524410723c */ /* 0x040fe20000001810 */
[----:B------:R-:W4:Y:S07]  /*105b0*/  LDSM.16.MT88.4 R80, [R225+0x1800] ;  /* 0x00180000e150783b */ /* 0x000f2e0000004200 */
[-C--:B------:R-:W-:Y:S01]  /*105c0*/  HMMA.16816.F32 R20, R68, R84.reuse, R20 ;  /* 0x000000544414723c */ /* 0x080fe20000001814 */
[----:B------:R-:W-:Y:S03]  /*105d0*/  MUFU.EX2 R97, R140 ;  /* 0x0000008c00617308 */ /* 0x000fe60000000800 */
[----:B---3--:R-:W-:Y:S04]  /*105e0*/  F2FP.PACK_AB R131, R100, R102 ;  /* 0x000000666483723e */ /* 0x008fe800000000ff */
[C---:B------:R-:W-:Y:S03]  /*105f0*/  HMMA.16816.F32 R24, R72.reuse, R84, R24 ;  /* 0x000000544818723c */ /* 0x040fe60000001818 */
[----:B------:R-:W-:Y:S05]  /*10600*/  MUFU.EX2 R96, R148 ;  /* 0x0000009400607308 */ /* 0x000fea0000000800 */
[-C--:B------:R-:W-:Y:S08]  /*10610*/  HMMA.16816.F32 R28, R72, R86.reuse, R28 ;  /* 0x00000056481c723c */ /* 0x080ff0000000181c */
[C---:B------:R-:W-:Y:S01]  /*10620*/  HMMA.16816.F32 R32, R68.reuse, R86, R32 ;  /* 0x000000564420723c */ /* 0x040fe20000001820 */
[----:B------:R-:W3:Y:S07]  /*10630*/  LDSM.16.MT88.4 R84, [R229+0x1800] ;  /* 0x00180000e554783b */ /* 0x000eee0000004200 */
[-C--:B------:R-:W-:Y:S01]  /*10640*/  HMMA.16816.F32 R36, R68, R88.reuse, R36 ;  /* 0x000000584424723c */ /* 0x080fe20000001824 */
[----:B--2---:R-:W2:Y:S07]  /*10650*/  MUFU.EX2 R133, R133 ;  /* 0x0000008500857308 */ /* 0x004eae0000000800 */
[C---:B------:R-:W-:Y:S08]  /*10660*/  HMMA.16816.F32 R40, R72.reuse, R88, R40 ;  /* 0x000000584828723c */ /* 0x040ff00000001828 */
[-C--:B------:R-:W-:Y:S08]  /*10670*/  HMMA.16816.F32 R44, R72, R90.reuse, R44 ;  /* 0x0000005a482c723c */ /* 0x080ff0000000182c */
[C---:B------:R-:W-:Y:S01]  /*10680*/  HMMA.16816.F32 R48, R68.reuse, R90, R48 ;  /* 0x0000005a4430723c */ /* 0x040fe20000001830 */
[----:B------:R-:W2:Y:S07]  /*10690*/  LDSM.16.MT88.4 R88, [R226+0x1800] ;  /* 0x00180000e258783b */ /* 0x000eae0000004200 */
[-C--:B-1----:R-:W-:Y:S08]  /*106a0*/  HMMA.16816.F32 R52, R68, R76.reuse, R52 ;  /* 0x0000004c4434723c */ /* 0x082ff00000001834 */
[C---:B------:R-:W-:Y:S08]  /*106b0*/  HMMA.16816.F32 R56, R72.reuse, R76, R56 ;  /* 0x0000004c4838723c */ /* 0x040ff00000001838 */
[-C--:B------:R-:W-:Y:S07]  /*106c0*/  HMMA.16816.F32 R60, R72, R78.reuse, R60 ;  /* 0x0000004e483c723c */ /* 0x080fee000000183c */
[----:B------:R-:W-:Y:S01]  /*106d0*/  F2FP.PACK_AB R74, R135, R136 ;  /* 0x00000088874a723e */ /* 0x000fe200000000ff */
[----:B------:R-:W-:Y:S01]  /*106e0*/  HMMA.16816.F32 R64, R68, R78, R64 ;  /* 0x0000004e4440723c */ /* 0x000fe20000001840 */
[----:B------:R-:W1:Y:S03]  /*106f0*/  LDSM.16.MT88.4 R76, [R228+0x1800] ;  /* 0x00180000e44c783b */ /* 0x000e660000004200 */
[----:B------:R-:W-:Y:S01]  /*10700*/  FADD.FTZ R72, R210, R92 ;  /* 0x0000005cd2487221 */ /* 0x000fe20000010000 */
[----:B------:R-:W-:Y:S02]  /*10710*/  F2FP.PACK_AB R73, R252, R249 ;  /* 0x000000f9fc49723e */ /* 0x000fe400000000ff */
[----:B------:R-:W-:Y:S01]  /*10720*/  F2FP.PACK_AB R68, R203, R204 ;  /* 0x000000cccb44723e */ /* 0x000fe200000000ff */
[----:B------:R-:W-:Y:S01]  /*10730*/  FADD.FTZ R92, R209, R72 ;  /* 0x00000048d15c7221 */ /* 0x000fe20000010000 */
[----:B------:R-:W-:Y:S03]  /*10740*/  F2FP.PACK_AB R69, R134, R130 ;  /* 0x000000828645723e */ /* 0x000fe600000000ff */
[----:B------:R-:W-:Y:S02]  /*10750*/  F2FP.PACK_AB R70, R214, R211 ;  /* 0x000000d3d646723e */ /* 0x000fe400000000ff */
[----:B------:R-:W-:Y:S02]  /*10760*/  F2FP.PACK_AB R71, R197, R198 ;  /* 0x000000c6c547723e */ /* 0x000fe400000000ff */
[----:B------:R-:W-:Y:S02]  /*10770*/  F2FP.PACK_AB R72, R137, R128 ;  /* 0x000000808948723e */ /* 0x000fe400000000ff */
[----:B------:R-:W-:Y:S02]  /*10780*/  F2FP.PACK_AB R75, R114, R113 ;  /* 0x00000071724b723e */ /* 0x000fe400000000ff */
[----:B------:R-:W-:Y:S01]  /*10790*/  F2FP.PACK_AB R130, R120, R104 ;  /* 0x000000687882723e */ /* 0x000fe200000000ff */
[-C--:B----4-:R-:W-:Y:S08]  /*107a0*/  HMMA.16816.F32 R4, R68, R80.reuse, R4 ;  /* 0x000000504404723c */ /* 0x090ff00000001804 */
[C---:B------:R-:W-:Y:S08]  /*107b0*/  HMMA.16816.F32 R8, R72.reuse, R80, R8 ;  /* 0x000000504808723c */ /* 0x040ff00000001808 */
[-C--:B------:R-:W-:Y:S08]  /*107c0*/  HMMA.16816.F32 R12, R72, R82.reuse, R12 ;  /* 0x00000052480c723c */ /* 0x080ff0000000180c */
[C---:B------:R-:W-:Y:S01]  /*107d0*/  HMMA.16816.F32 R16, R68.reuse, R82, R16 ;  /* 0x000000524410723c */ /* 0x040fe20000001810 */
[----:B------:R-:W4:Y:S07]  /*107e0*/  LDSM.16.MT88.4 R80, [R225+0x2000] ;  /* 0x00200000e150783b */ /* 0x000f2e0000004200 */
[-C--:B---3--:R-:W-:Y:S08]  /*107f0*/  HMMA.16816.F32 R20, R68, R84.reuse, R20 ;  /* 0x000000544414723c */ /* 0x088ff00000001814 */
[C---:B------:R-:W-:Y:S08]  /*10800*/  HMMA.16816.F32 R24, R72.reuse, R84, R24 ;  /* 0x000000544818723c */ /* 0x040ff00000001818 */
[-C--:B------:R-:W-:Y:S08]  /*10810*/  HMMA.16816.F32 R28, R72, R86.reuse, R28 ;  /* 0x00000056481c723c */ /* 0x080ff0000000181c */
[C---:B------:R-:W-:Y:S01]  /*10820*/  HMMA.16816.F32 R32, R68.reuse, R86, R32 ;  /* 0x000000564420723c */ /* 0x040fe20000001820 */
[----:B------:R-:W3:Y:S07]  /*10830*/  LDSM.16.MT88.4 R84, [R229+0x2000] ;  /* 0x00200000e554783b */ /* 0x000eee0000004200 */
[-C--:B--2---:R-:W-:Y:S08]  /*10840*/  HMMA.16816.F32 R36, R68, R88.reuse, R36 ;  /* 0x000000584424723c */ /* 0x084ff00000001824 */
        /* <DEDUP_REMOVED lines=18> */
[----:B------:R-:W-:Y:S03]  /*10970*/  F2FP.PACK_AB R75, R103, R105 ;  /* 0x00000069674b723e */ /* 0x000fe600000000ff */
        /* <DEDUP_REMOVED lines=26> */
[----:B------:R-:W-:Y:S01]  /*10b20*/  F2FP.PACK_AB R70, R196, R133 ;  /* 0x00000085c446723e */ /* 0x000fe200000000ff */
[----:B------:R-:W-:Y:S01]  /*10b30*/  FADD.FTZ R3, R204, R92 ;  /* 0x0000005ccc037221 */ /* 0x000fe20000010000 */
[----:B------:R-:W-:Y:S02]  /*10b40*/  F2FP.PACK_AB R71, R189, R195 ;  /* 0x000000c3bd47723e */ /* 0x000fe400000000ff */
[----:B------:R-:W-:Y:S02]  /*10b50*/  F2FP.PACK_AB R72, R122, R132 ;  /* 0x000000847a48723e */ /* 0x000fe400000000ff */
[----:B------:R-:W-:Y:S03]  /*10b60*/  F2FP.PACK_AB R75, R97, R98 ;  /* 0x00000062614b723e */ /* 0x000fe600000000ff */
[-C--:B----4-:R-:W-:Y:S08]  /*10b70*/  HMMA.16816.F32 R4, R68, R80.reuse, R4 ;  /* 0x000000504404723c */ /* 0x090ff00000001804 */
[C---:B------:R-:W-:Y:S01]  /*10b80*/  HMMA.16816.F32 R8, R72.reuse, R80, R8 ;  /* 0x000000504808723c */ /* 0x040fe20000001808 */
[----:B------:R-:W-:Y:S07]  /*10b90*/  MUFU.EX2 R80, R153 ;  /* 0x0000009900507308 */ /* 0x000fee0000000800 */
[-C--:B------:R-:W-:Y:S03]  /*10ba0*/  HMMA.16816.F32 R12, R72, R82.reuse, R12 ;  /* 0x00000052480c723c */ /* 0x080fe6000000180c */
[----:B------:R-:W-:Y:S05]  /*10bb0*/  MUFU.EX2 R81, R160 ;  /* 0x000000a000517308 */ /* 0x000fea0000000800 */
[C---:B------:R-:W-:Y:S05]  /*10bc0*/  HMMA.16816.F32 R16, R68.reuse, R82, R16 ;  /* 0x000000524410723c */ /* 0x040fea0000001810 */
[----:B------:R-:W4:Y:S03]  /*10bd0*/  MUFU.EX2 R83, R144 ;  /* 0x0000009000537308 */ /* 0x000f260000000800 */
[-C--:B---3--:R-:W-:Y:S07]  /*10be0*/  HMMA.16816.F32 R20, R68, R84.reuse, R20 ;  /* 0x000000544414723c */ /* 0x088fee0000001814 */
[----:B------:R-:W3:Y:S01]  /*10bf0*/  MUFU.EX2 R82, R161 ;  /* 0x000000a100527308 */ /* 0x000ee20000000800 */
[C---:B------:R-:W-:Y:S08]  /*10c00*/  HMMA.16816.F32 R24, R72.reuse, R84, R24 ;  /* 0x000000544818723c */ /* 0x040ff00000001818 */
[-C--:B------:R-:W-:Y:S04]  /*10c10*/  HMMA.16816.F32 R28, R72, R86.reuse, R28 ;  /* 0x00000056481c723c */ /* 0x080fe8000000181c */
[----:B----4-:R-:W-:Y:S04]  /*10c20*/  F2FP.PACK_AB R126, R188, R83 ;  /* 0x00000053bc7e723e */ /* 0x010fe800000000ff */
[C---:B------:R-:W-:Y:S04]  /*10c30*/  HMMA.16816.F32 R32, R68.reuse, R86, R32 ;  /* 0x000000564420723c */ /* 0x040fe80000001820 */
[----:B---3--:R-:W-:Y:S04]  /*10c40*/  F2FP.PACK_AB R125, R81, R82 ;  /* 0x00000052517d723e */ /* 0x008fe800000000ff */
[-C--:B--2---:R-:W-:Y:S08]  /*10c50*/  HMMA.16816.F32 R36, R68, R88.reuse, R36 ;  /* 0x000000584424723c */ /* 0x084ff00000001824 */
[C---:B------:R-:W-:Y:S08]  /*10c60*/  HMMA.16816.F32 R40, R72.reuse, R88, R40 ;  /* 0x000000584828723c */ /* 0x040ff00000001828 */
[-C--:B------:R-:W-:Y:S08]  /*10c70*/  HMMA.16816.F32 R44, R72, R90.reuse, R44 ;  /* 0x0000005a482c723c */ /* 0x080ff0000000182c */
[C---:B------:R-:W-:Y:S08]  /*10c80*/  HMMA.16816.F32 R48, R68.reuse, R90, R48 ;  /* 0x0000005a4430723c */ /* 0x040ff00000001830 */
[-C--:B-1----:R-:W-:Y:S08]  /*10c90*/  HMMA.16816.F32 R52, R68, R76.reuse, R52 ;  /* 0x0000004c4434723c */ /* 0x082ff00000001834 */
[C---:B------:R-:W-:Y:S01]  /*10ca0*/  HMMA.16816.F32 R56, R72.reuse, R76, R56 ;  /* 0x0000004c4838723c */ /* 0x040fe20000001838 */
[----:B------:R-:W1:Y:S07]  /*10cb0*/  MUFU.EX2 R76, R152 ;  /* 0x00000098004c7308 */ /* 0x000e6e0000000800 */
[-C--:B------:R-:W-:Y:S07]  /*10cc0*/  HMMA.16816.F32 R60, R72, R78.reuse, R60 ;  /* 0x0000004e483c723c */ /* 0x080fee000000183c */
[----:B------:R-:W-:Y:S01]  /*10cd0*/  FADD.FTZ R73, R128, R0 ;  /* 0x0000000080497221 */ /* 0x000fe20000010000 */
[----:B------:R-:W-:Y:S04]  /*10ce0*/  HMMA.16816.F32 R64, R68, R78, R64 ;  /* 0x0000004e4440723c */ /* 0x000fe80000001840 */
[----:B------:R-:W-:Y:S01]  /*10cf0*/  F2FP.PACK_AB R128, R111, R112 ;  /* 0x000000706f80723e */ /* 0x000fe200000000ff */
[----:B------:R-:W-:Y:S01]  /*10d00*/  FADD.FTZ R72, R124, R93 ;  /* 0x0000005d7c487221 */ /* 0x000fe20000010000 */
[----:B------:R-:W-:Y:S01]  /*10d10*/  F2FP.PACK_AB R124, R95, R96 ;  /* 0x000000605f7c723e */ /* 0x000fe200000000ff */
[----:B------:R-:W-:Y:S01]  /*10d20*/  FADD.FTZ R68, R134, R2 ;  /* 0x0000000286447221 */ /* 0x000fe20000010000 */
[----:B-1----:R-:W-:Y:S03]  /*10d30*/  F2FP.PACK_AB R127, R76, R80 ;  /* 0x000000504c7f723e */ /* 0x002fe600000000ff */
[-C--:B------:R-:W-:Y:S01]  /*10d40*/  HMMA.16816.F32 R184, R128, R176.reuse, R4 ;  /* 0x000000b080b8723c */ /* 0x080fe20000001804 */
[----:B------:R-:W1:Y:S04]  /*10d50*/  LDSM.16.MT88.4 R4, [R228+0x3000] ;  /* 0x00300000e404783b */ /* 0x000e680000004200 */
[----:B------:R-:W-:Y:S02]  /*10d60*/  FADD.FTZ R72, R249, R72 ;  /* 0x00000048f9487221 */ /* 0x000fe40000010000 */
[----:B------:R-:W-:Y:S01]  /*10d70*/  FADD.FTZ R0, R203, R3 ;  /* 0x00000003cb007221 */ /* 0x000fe20000010000 */
[C---:B------:R-:W-:Y:S04]  /*10d80*/  HMMA.16816.F32 R152, R124.reuse, R176, R8 ;  /* 0x000000b07c98723c */ /* 0x040fe80000001808 */
[----:B------:R-:W-:Y:S02]  /*10d90*/  FADD.FTZ R2, R252, R72 ;  /* 0x00000048fc027221 */ /* 0x000fe40000010000 */
[----:B------:R-:W-:Y:S02]  /*10da0*/  FADD.FTZ R0, R211, R0 ;  /* 0x00000000d3007221 */ /* 0x000fe40000010000 */
[-C--:B------:R-:W-:Y:S04]  /*10db0*/  HMMA.16816.F32 R160, R124, R178.reuse, R12 ;  /* 0x000000b27ca0723c */ /* 0x080fe8000000180c */
[----:B------:R-:W-:Y:S02]  /*10dc0*/  FADD.FTZ R3, R137, R73 ;  /* 0x0000004989037221 */ /* 0x000fe40000010000 */
[----:B------:R-:W-:Y:S01]  /*10dd0*/  FADD.FTZ R11, R198, R68 ;  /* 0x00000044c60b7221 */ /* 0x000fe20000010000 */
[----:B------:R-:W-:Y:S01]  /*10de0*/  MOV R68, R116 ;  /* 0x0000007400447202 */ /* 0x000fe20000000f00 */
        /* <DEDUP_REMOVED lines=42> */
[----:B------:R-:W-:Y:S01]  /*11090*/  FADD.FTZ R3, R195, R11 ;  /* 0x0000000bc3037221 */ /* 0x000fe20000010000 */
[----:B------:R-:W-:Y:S01]  /*110a0*/  MOV R122, R118 ;  /* 0x00000076007a7202 */ /* 0x000fe20000000f00 */
[----:B------:R-:W-:Y:S02]  /*110b0*/  FADD.FTZ R0, R98, R9 ;  /* 0x0000000962007221 */ /* 0x000fe40000010000 */
[----:B------:R-:W-:Y:S01]  /*110c0*/  FADD.FTZ R9, R196, R8 ;  /* 0x00000008c4097221 */ /* 0x000fe20000010000 */
[-C--:B------:R-:W-:Y:S03]  /*110d0*/  HMMA.16816.F32 R124, R124, R6.reuse, R60 ;  /* 0x000000067c7c723c */ /* 0x080fe6000000183c */
[----:B------:R-:W-:Y:S02]  /*110e0*/  FADD.FTZ R8, R189, R3 ;  /* 0x00000003bd087221 */ /* 0x000fe40000010000 */
[----:B------:R-:W-:Y:S02]  /*110f0*/  FADD.FTZ R3, R112, R9 ;  /* 0x0000000970037221 */ /* 0x000fe40000010000 */
[----:B------:R-:W-:Y:S01]  /*11100*/  FADD.FTZ R2, R121, R10 ;  /* 0x0000000a79027221 */ /* 0x000fe20000010000 */
[----:B------:R-:W-:Y:S04]  /*11110*/  HMMA.16816.F32 R128, R128, R6, R64 ;  /* 0x000000068080723c */ /* 0x000fe80000001840 */
[----:B------:R-:W-:Y:S01]  /*11120*/  FADD.FTZ R3, R111, R3 ;  /* 0x000000036f037221 */ /* 0x000fe20000010000 */
[----:B------:R-:W-:Y:S01]  /*11130*/  MOV R121, R119 ;  /* 0x0000007700797202 */ /* 0x000fe20000000f00 */
[----:B------:R-:W-:Y:S02]  /*11140*/  FADD.FTZ R4, R115, R2 ;  /* 0x0000000273047221 */ /* 0x000fe40000010000 */
[----:B------:R-:W-:Y:S04]  /*11150*/  FADD.FTZ R3, R104, R3 ;  /* 0x0000000368037221 */ /* 0x000fe80000010000 */
[----:B------:R-:W-:Y:S01]  /*11160*/  FADD.FTZ R3, R120, R3 ;  /* 0x0000000378037221 */ /* 0x000fe20000010000 */
[----:B------:R-:W-:Y:S01]  /*11170*/  MOV R120, R117 ;  /* 0x0000007500787202 */ /* 0x000fe20000000f00 */
[----:B------:R-:W-:Y:S02]  /*11180*/  FADD.FTZ R5, R97, R0 ;  /* 0x0000000061057221 */ /* 0x000fe40000010000 */
[----:B------:R-:W-:Y:S01]  /*11190*/  FADD.FTZ R2, R109, R8 ;  /* 0x000000086d027221 */ /* 0x000fe20000010000 */
[----:B------:R1:W-:Y:S01]  /*111a0*/  STL [R1+0xc], R3 ;  /* 0x00000c0301007387 */ /* 0x0003e20000100800 */
        /* <DEDUP_REMOVED lines=9> */
[----:B------:R-:W-:Y:S02]  /*11240*/  IADD3 R0, R245, -0x1, RZ ;  /* 0xfffffffff5007810 */ /* 0x000fe40007ffe0ff */
[----:B------:R2:W-:Y:S01]  /*11250*/  STL [R1+0x10], R5 ;  /* 0x0000100501007387 */ /* 0x0005e20000100800 */
[----:B------:R-:W-:Y:S01]  /*11260*/  FADD.FTZ R2, R76, R2 ;  /* 0x000000024c027221 */ /* 0x000fe20000010000 */
[----:B------:R-:W-:Y:S01]  /*11270*/  MOV R245, R0 ;  /* 0x0000000000f57202 */ /* 0x000fe20000000f00 */
[----:B-1----:R-:W-:Y:S05]  /*11280*/  FADD.FTZ R3, R188, R4 ;  /* 0x00000004bc037221 */ /* 0x002fea0000010000 */
[----:B------:R2:W-:Y:S04]  /*11290*/  STL [R1+0x8], R3 ;  /* 0x0000080301007387 */ /* 0x0005e80000100800 */
[----:B------:R2:W-:Y:S02]  /*112a0*/  STL [R1+0x14], R2 ;  /* 0x0000140201007387 */ /* 0x0005e40000100800 */
[----:B--2--5:R-:W-:-:S05]  /*112b0*/  @P0 BRA `(.L_x_563) ;  /* 0xffffb97000000947 */ /* 0x024fca000383ffff */
.L_x_556:
[----:B------:R-:W-:Y:S05]  /*112c0*/  BRA.DIV ~URZ, `(.L_x_564) ;  /* 0x000074f27f007947 */ /* 0x000fea000b800000 */
[----:B------:R-:W2:Y:S04]  /*112d0*/  LDL R0, [R1+0xc] ;  /* 0x00000c0001007983 */ /* 0x000ea80000100800 */
[----:B--2---:R1:W2:Y:S02]  /*112e0*/  SHFL.BFLY PT, R4, R0, 0x2, 0x1f ;  /* 0x0c401f0000047f89 */ /* 0x0042a400000e0000 */
.L_x_616:
[----:B-1----:R-:W3:Y:S02]  /*112f0*/  LDL.LU R0, [R1+0xc] ;  /* 0x00000c0001007983 */ /* 0x002ee40000300800 */
[----:B--23--:R-:W-:Y:S01]  /*11300*/  FADD.FTZ R4, R4, R0 ;  /* 0x0000000004047221 */ /* 0x00cfe20000010000 */
[----:B------:R-:W-:Y:S05]  /*11310*/  BRA.DIV ~URZ, `(.L_x_565) ;  /* 0x000075027f007947 */ /* 0x000fea000b800000 */
[----:B------:R-:W2:Y:S04]  /*11320*/  LDL.LU R2, [R1+0x10] ;  /* 0x0000100001027983 */ /* 0x000ea80000300800 */
[----:B------:R-:W3:Y:S04]  /*11330*/  LDL.LU R0, [R1+0x8] ;  /* 0x0000080001007983 */ /* 0x000ee80000300800 */
[----:B------:R-:W4:Y:S04]  /*11340*/  LDL.LU R9, [R1+0x14] ;  /* 0x0000140001097983 */ /* 0x000f280000300800 */
[----:B--2---:R-:W1:Y:S04]  /*11350*/  SHFL.BFLY PT, R5, R2, 0x2, 0x1f ;  /* 0x0c401f0002057f89 */ /* 0x004e6800000e0000 */
[----:B---3--:R-:W2:Y:S04]  /*11360*/  SHFL.BFLY PT, R6, R0, 0x2, 0x1f ;  /* 0x0c401f0000067f89 */ /* 0x008ea800000e0000 */
[----:B----4-:R-:W3:Y:S01]  /*11370*/  SHFL.BFLY PT, R7, R9, 0x2, 0x1f ;  /* 0x0c401f0009077f89 */ /* 0x010ee200000e0000 */
[----:B-1----:R-:W-:-:S02]  /*11380*/  FADD.FTZ R5, R5, R2 ;  /* 0x0000000205057221 */ /* 0x002fc40000010000 */
[----:B--2---:R-:W-:-:S03]  /*11390*/  FADD.FTZ R6, R6, R0 ;  /* 0x0000000006067221 */ /* 0x004fc60000010000 */
[----:B------:R-:W1:Y:S01]  /*113a0*/  SHFL.BFLY PT, R2, R5, 0x1, 0x1f ;  /* 0x0c201f0005027f89 */ /* 0x000e6200000e0000 */
[----:B---3--:R-:W-:-:S03]  /*113b0*/  FADD.FTZ R7, R7, R9 ;  /* 0x0000000907077221 */ /* 0x008fc60000010000 */
[----:B------:R-:W2:Y:S04]  /*113c0*/  SHFL.BFLY PT, R0, R4, 0x1, 0x1f ;  /* 0x0c201f0004007f89 */ /* 0x000ea800000e0000 */
[----:B------:R-:W3:Y:S04]  /*113d0*/  SHFL.BFLY PT, R3, R6, 0x1, 0x1f ;  /* 0x0c201f0006037f89 */ /* 0x000ee800000e0000 */
[----:B------:R4:W4:Y:S01]  /*113e0*/  SHFL.BFLY PT, R8, R7, 0x1, 0x1f ;  /* 0x0c201f0007087f89 */ /* 0x00092200000e0000 */
[----:B-1----:R-:W-:Y:S02]  /*113f0*/  FADD.FTZ R5, R5, R2 ;  /* 0x0000000205057221 */ /* 0x002fe40000010000 */
[----:B--2---:R-:W-:-:S02]  /*11400*/  FADD.FTZ R4, R4, R0 ;  /* 0x0000000004047221 */ /* 0x004fc40000010000 */
[----:B---3--:R-:W-:Y:S02]  /*11410*/  FADD.FTZ R6, R6, R3 ;  /* 0x0000000306067221 */ /* 0x008fe40000010000 */
.L_x_617:
[----:B------:R-:W-:Y:S01]  /*11420*/  FSETP.NE.FTZ.AND P2, PT, R5, RZ, PT ;  /* 0x000000ff0500720b */ /* 0x000fe20003f55000 */
[----:B------:R-:W-:Y:S01]  /*11430*/  CS2R R2, SRZ ;  /* 0x0000000000027805 */ /* 0x000fe2000001ff00 */
[----:B------:R-:W-:Y:S02]  /*11440*/  FSETP.NE.FTZ.AND P3, PT, R4, RZ, PT ;  /* 0x000000ff0400720b */ /* 0x000fe40003f75000 */
[----:B------:R-:W-:Y:S02]  /*11450*/  FSETP.NE.FTZ.AND P1, PT, R6, RZ, PT ;  /* 0x000000ff0600720b */ /* 0x000fe40003f35000 */
[----:B------:R-:W-:Y:S02]  /*11460*/  MOV R0, RZ ;  /* 0x000000ff00007202 */ /* 0x000fe40000000f00 */
[----:B------:R-:W-:Y:S02]  /*11470*/  MOV R34, 0xff800000 ;  /* 0xff80000000227802 */ /* 0x000fe40000000f00 */
[----:B------:R-:W-:-:S02]  /*11480*/  MOV R32, 0xff800000 ;  /* 0xff80000000207802 */ /* 0x000fc40000000f00 */
[----:B------:R-:W-:Y:S01]  /*11490*/  MOV R33, 0xff800000 ;  /* 0xff80000000217802 */ /* 0x000fe20000000f00 */
[----:B------:R-:W1:Y:S01]  /*114a0*/  @P2 MUFU.RCP R3, R5 ;  /* 0x0000000500032308 */ /* 0x000e620000001000 */
[----:B------:R-:W-:Y:S02]  /*114b0*/  @P2 MOV R9, 0x3f317218 ;  /* 0x3f31721800092802 */ /* 0x000fe40000000f00 */
[----:B------:R-:W-:Y:S02]  /*114c0*/  MOV R31, 0xff800000 ;  /* 0xff800000001f7802 */ /* 0x000fe40000000f00 */
[----:B------:R-:W-:-:S03]  /*114d0*/  @P1 MOV R21, 0x3f317218 ;  /* 0x3f31721800151802 */ /* 0x000fc60000000f00 */
[----:B------:R-:W2:Y:S08]  /*114e0*/  @P3 MUFU.RCP R0, R4 ;  /* 0x0000000400003308 */ /* 0x000eb00000001000 */
[----:B------:R3:W-:Y:S01]  /*114f0*/  @P3 MUFU.LG2 R17, R4 ;  /* 0x0000000400113308 */ /* 0x0007e20000000c00 */
[C---:B-1----:R-:W-:Y:S02]  /*11500*/  FMUL.FTZ R186, R3.reuse, R186 ;  /* 0x000000ba03ba7220 */ /* 0x042fe40000410000 */
[----:B------:R-:W-:-:S02]  /*11510*/  FMUL.FTZ R29, R3, R187 ;  /* 0x000000bb031d7220 */ /* 0x000fc40000410000 */
[C---:B------:R-:W-:Y:S02]  /*11520*/  FMUL.FTZ R178, R3.reuse, R178 ;  /* 0x000000b203b27220 */ /* 0x040fe40000410000 */
[C---:B------:R-:W-:Y:S01]  /*11530*/  FMUL.FTZ R26, R3.reuse, R179 ;  /* 0x000000b3031a7220 */ /* 0x040fe20000410000 */
[----:B------:R-:W1:Y:S01]  /*11540*/  @P1 MUFU.RCP R2, R6 ;  /* 0x0000000600021308 */ /* 0x000e620000001000 */
[C---:B------:R-:W-:Y:S02]  /*11550*/  FMUL.FTZ R182, R3.reuse, R182 ;  /* 0x000000b603b67220 */ /* 0x040fe40000410000 */
[C---:B------:R-:W-:Y:S02]  /*11560*/  FMUL.FTZ R23, R3.reuse, R183 ;  /* 0x000000b703177220 */ /* 0x040fe40000410000 */
[C---:B------:R-:W-:Y:S02]  /*11570*/  FMUL.FTZ R170, R3.reuse, R170 ;  /* 0x000000aa03aa7220 */ /* 0x040fe40000410000 */
[----:B------:R-:W-:Y:S01]  /*11580*/  FMUL.FTZ R19, R3, R171 ;  /* 0x000000ab03137220 */ /* 0x000fe20000410000 */
[----:B------:R-:W4:Y:S02]  /*11590*/  @P2 MUFU.LG2 R5, R5 ;  /* 0x0000000500052308 */ /* 0x000f240000000c00 */
[----:B---34-:R-:W-:-:S02]  /*115a0*/  FADD.FTZ R4, R8, R7 ;  /* 0x0000000708047221 */ /* 0x018fc40000010000 */
[C---:B------:R-:W-:Y:S02]  /*115b0*/  FMUL.FTZ R174, R3.reuse, R174 ;  /* 0x000000ae03ae7220 */ /* 0x040fe40000410000 */
[C---:B------:R-:W-:Y:S01]  /*115c0*/  FMUL.FTZ R15, R3.reuse, R175 ;  /* 0x000000af030f7220 */ /* 0x040fe20000410000 */
[----:B------:R-:W-:Y:S01]  /*115d0*/  FSETP.NE.FTZ.AND P0, PT, R4, RZ, PT ;  /* 0x000000ff0400720b */ /* 0x000fe20003f15000 */
[C---:B------:R-:W-:Y:S02]  /*115e0*/  FMUL.FTZ R166, R3.reuse, R166 ;  /* 0x000000a603a67220 */ /* 0x040fe40000410000 */
[C---:B------:R-:W-:Y:S02]  /*115f0*/  FMUL.FTZ R11, R3.reuse, R167 ;  /* 0x000000a7030b7220 */ /* 0x040fe40000410000 */
[C---:B------:R-:W-:Y:S02]  /*11600*/  FMUL.FTZ R158, R3.reuse, R158 ;  /* 0x0000009e039e7220 */ /* 0x040fe40000410000 */
[----:B------:R-:W-:-:S02]  /*11610*/  FMUL.FTZ R7, R3, R159 ;  /* 0x0000009f03077220 */ /* 0x000fc40000410000 */
[C---:B------:R-:W-:Y:S02]  /*11620*/  FMUL.FTZ R130, R3.reuse, R130 ;  /* 0x0000008203827220 */ /* 0x040fe40000410000 */
[----:B------:R-:W-:Y:S02]  /*11630*/  FMUL.FTZ R131, R3, R131 ;  /* 0x0000008303837220 */ /* 0x000fe40000410000 */
[----:B------:R3:W4:Y:S01]  /*11640*/  @P1 MUFU.LG2 R3, R6 ;  /* 0x0000000600031308 */ /* 0x0007220000000c00 */
[C---:B--2---:R-:W-:Y:S02]  /*11650*/  FMUL.FTZ R184, R0.reuse, R184 ;  /* 0x000000b800b87220 */ /* 0x044fe40000410000 */
[C---:B------:R-:W-:Y:S02]  /*11660*/  FMUL.FTZ R30, R0.reuse, R185 ;  /* 0x000000b9001e7220 */ /* 0x040fe40000410000 */
[C---:B------:R-:W-:Y:S02]  /*11670*/  FMUL.FTZ R176, R0.reuse, R176 ;  /* 0x000000b000b07220 */ /* 0x040fe40000410000 */
[----:B------:R-:W-:-:S02]  /*11680*/  FMUL.FTZ R27, R0, R177 ;  /* 0x000000b1001b7220 */ /* 0x000fc40000410000 */
[C---:B------:R-:W-:Y:S02]  /*11690*/  FMUL.FTZ R180, R0.reuse, R180 ;  /* 0x000000b400b47220 */ /* 0x040fe40000410000 */
[C---:B------:R-:W-:Y:S02]  /*116a0*/  FMUL.FTZ R24, R0.reuse, R181 ;  /* 0x000000b500187220 */ /* 0x040fe40000410000 */
[C---:B------:R-:W-:Y:S02]  /*116b0*/  FMUL.FTZ R168, R0.reuse, R168 ;  /* 0x000000a800a87220 */ /* 0x040fe40000410000 */
[C---:B------:R-:W-:Y:S01]  /*116c0*/  FMUL.FTZ R20, R0.reuse, R169 ;  /* 0x000000a900147220 */ /* 0x040fe20000410000 */
[----:B---3--:R-:W-:Y:S01]  /*116d0*/  @P3 MOV R6, 0x3f317218 ;  /* 0x3f31721800063802 */ /* 0x008fe20000000f00 */
        /* <DEDUP_REMOVED lines=8> */
[----:B------:R-:W-:Y:S01]  /*11760*/  MOV R0, RZ ;  /* 0x000000ff00007202 */ /* 0x000fe20000000f00 */
[----:B-1----:R-:W-:-:S02]  /*11770*/  FMUL.FTZ R152, R2, R152 ;  /* 0x0000009802987220 */ /* 0x002fc40000410000 */
[C---:B------:R-:W-:Y:S02]  /*11780*/  FMUL.FTZ R28, R2.reuse, R153 ;  /* 0x00000099021c7220 */ /* 0x040fe40000410000 */
[C---:B------:R-:W-:Y:S01]  /*11790*/  FMUL.FTZ R160, R2.reuse, R160 ;  /* 0x000000a002a07220 */ /* 0x040fe20000410000 */
[----:B------:R-:W-:Y:S01]  /*117a0*/  @P0 MUFU.RCP R0, R4 ;  /* 0x0000000400000308 */ /* 0x000fe20000001000 */
        /* <DEDUP_REMOVED lines=13> */
[----:B------:R1:W2:Y:S01]  /*11880*/  @P0 MUFU.LG2 R2, R4 ;  /* 0x0000000400020308 */ /* 0x0002a20000000c00 */
[----:B------:R-:W-:Y:S02]  /*11890*/  @P2 FMUL.FTZ R13, R5, 0.69314718246459960938 ;  /* 0x3f317218050d2820 */ /* 0x000fe40000410000 */
[----:B------:R-:W-:Y:S02]  /*118a0*/  @P2 FMUL.FTZ R5, R9, c[0x0][0x2d0] ;  /* 0x0000b40009052a20 */ /* 0x000fe40000410000 */
[----:B----4-:R-:W-:-:S02]  /*118b0*/  @P1 FMUL.FTZ R9, R3, 0.69314718246459960938 ;  /* 0x3f31721803091820 */ /* 0x010fc40000410000 */
[----:B------:R-:W-:Y:S02]  /*118c0*/  @P1 FMUL.FTZ R3, R21, c[0x0][0x2d0] ;  /* 0x0000b40015031a20 */ /* 0x000fe40000410000 */
[----:B------:R-:W-:Y:S02]  /*118d0*/  @P3 FMUL.FTZ R17, R17, 0.69314718246459960938 ;  /* 0x3f31721811113820 */ /* 0x000fe40000410000 */
[----:B------:R-:W-:Y:S01]  /*118e0*/  @P1 FFMA.FTZ R34, R3, R117, R9 ;  /* 0x0000007503221223 */ /* 0x000fe20000010009 */
[----:B------:R-:W-:Y:S01]  /*118f0*/  @P0 MOV R3, 0x3f317218 ;  /* 0x3f31721800030802 */ /* 0x000fe20000000f00 */
[----:B------:R-:W-:Y:S02]  /*11900*/  @P3 FMUL.FTZ R6, R6, c[0x0][0x2d0] ;  /* 0x0000b40006063a20 */ /* 0x000fe40000410000 */
[----:B------:R-:W-:Y:S01]  /*11910*/  @P2 FFMA.FTZ R33, R5, R118, R13 ;  /* 0x0000007605212223 */ /* 0x000fe2000001000d */
[----:B-1----:R-:W-:Y:S01]  /*11920*/  MOV R4, 0x1 ;  /* 0x0000000100047802 */ /* 0x002fe20000000f00 */
[----:B--2---:R-:W-:-:S02]  /*11930*/  @P0 FMUL.FTZ R2, R2, 0.69314718246459960938 ;  /* 0x3f31721802020820 */ /* 0x004fc40000410000 */
[----:B------:R-:W-:Y:S02]  /*11940*/  @P0 FMUL.FTZ R3, R3, c[0x0][0x2d0] ;  /* 0x0000b40003030a20 */ /* 0x000fe40000410000 */
[----:B------:R-:W-:Y:S02]  /*11950*/  @P3 FFMA.FTZ R32, R6, R119, R17 ;  /* 0x0000007706203223 */ /* 0x000fe40000010011 */
        /* <DEDUP_REMOVED lines=16> */
[----:B------:R-:W-:Y:S01]  /*11a60*/  PRMT R0, R4, 0x7610, R0 ;  /* 0x0000761004007816 */ /* 0x000fe20000000000 */
[----:B------:R-:W-:-:S02]  /*11a70*/  @P0 FFMA.FTZ R31, R3, R68, R2 ;  /* 0x00000044031f0223 */ /* 0x000fc40000010002 */
.L_x_509:
[----:B------:R1:W5:Y:S01]  /*11a80*/  LDL R6, [R1+0x58] ;  /* 0x0000580001067983 */ /* 0x0003620000100800 */
[----:B------:R-:W-:Y:S03]  /*11a90*/  BSSY B0, `(.L_x_566) ;  /* 0x0000012000007945 */ /* 0x000fe60003800000 */
[----:B------:R-:W2:Y:S02]  /*11aa0*/  S2R R38, SR_TID.X ;  /* 0x0000000000267919 */ /* 0x000ea40000002100 */
[----:B--2---:R-:W-:-:S13]  /*11ab0*/  LOP3.LUT P6, RZ, R38, 0x7f, RZ, 0xc0, !PT ;  /* 0x0000007f26ff7812 */ /* 0x004fda00078cc0ff */
[----:B------:R-:W-:Y:S05]  /*11ac0*/  @P6 BRA `(.L_x_567) ;  /* 0x000000e000006947 */ /* 0x000fea0003800000 */
[----:B-1----:R-:W1:Y:S01]  /*11ad0*/  S2R R4, SR_LANEID ;  /* 0x0000000000047919 */ /* 0x002e620000000000 */
[----:B------:R-:W-:Y:S01]  /*11ae0*/  VOTEU.ANY UR4, UPT, PT ;  /* 0x0000000000047886 */ /* 0x000fe200038e0100 */
[----:B------:R-:W-:Y:S01]  /*11af0*/  IMAD.MOV.U32 R36, RZ, RZ, c[0x0][0x580] ;  /* 0x00016000ff247624 */ /* 0x000fe200078e00ff */
[----:B------:R-:W1:Y:S01]  /*11b00*/  FLO.U32 R3, UR4 ;  /* 0x0000000400037d00 */ /* 0x000e6200080e0000 */
[----:B------:R-:W-:-:S07]  /*11b10*/  IMAD.MOV.U32 R37, RZ, RZ, c[0x0][0x584] ;  /* 0x00016100ff257624 */ /* 0x000fce00078e00ff */
[----:B------:R-:W2:Y:S01]  /*11b20*/  POPC R2, UR4 ;  /* 0x0000000400027d09 */ /* 0x000ea20008000000 */
[----:B-1----:R-:W-:-:S13]  /*11b30*/  ISETP.EQ.U32.AND P0, PT, R3, R4, PT ;  /* 0x000000040300720c */ /* 0x002fda0003f02070 */
[----:B--2---:R-:W2:Y:S04]  /*11b40*/  @P0 ATOMG.E.ADD.STRONG.GPU PT, R2, [R36.64], R2 ;  /* 0x00000002240209a8 */ /* 0x004ea800081ee1c6 */
[----:B------:R-:W1:Y:S04]  /*11b50*/  S2R R4, SR_LTMASK ;  /* 0x0000000000047919 */ /* 0x000e680000003900 */
[----:B--2---:R1:W2:Y:S02]  /*11b60*/  SHFL.IDX PT, R3, R2, R3, 0x1f ;  /* 0x00001f0302037589 */ /* 0x0042a400000e0000 */
[----:B-1----:R-:W-:-:S06]  /*11b70*/  LOP3.LUT R2, R4, UR4, RZ, 0xc0, !PT ;  /* 0x0000000404027c12 */ /* 0x002fcc000f8ec0ff */
[----:B------:R-:W2:Y:S02]  /*11b80*/  POPC R2, R2 ;  /* 0x0000000200027309 */ /* 0x000ea40000000000 */
[----:B--2--5:R-:W-:-:S05]  /*11b90*/  IADD3 R6, R3, c[0x0][0xc], R2 ;  /* 0x0000030003067a10 */ /* 0x024fca0007ffe002 */
[----:B------:R1:W-:Y:S02]  /*11ba0*/  STL [R1+0x58], R6 ;  /* 0x0000580601007387 */ /* 0x0003e40000100800 */
.L_x_567:
[----:B-1----:R-:W-:Y:S05]  /*11bb0*/  BSYNC B0 ;  /* 0x0000000000007941 */ /* 0x002fea0003800000 */
.L_x_566:
[----:B------:R-:W-:Y:S01]  /*11bc0*/  PRMT R0, R0, 0x9910, RZ ;  /* 0x0000991000007816 */ /* 0x000fe200000000ff */
[----:B------:R-:W-:Y:S01]  /*11bd0*/  BSSY B1, `(.L_x_568) ;  /* 0x0000197000017945 */ /* 0x000fe20003800000 */
[----:B-----5:R-:W-:Y:S02]  /*11be0*/  IMAD.MOV.U32 R47, RZ, RZ, R6 ;  /* 0x000000ffff2f7224 */ /* 0x020fe400078e0006 */
[----:B------:R-:W-:-:S13]  /*11bf0*/  ISETP.NE.AND P0, PT, R0, RZ, PT ;  /* 0x000000ff0000720c */ /* 0x000fda0003f05270 */
[----:B------:R-:W-:Y:S05]  /*11c00*/  @!P0 BRA `(.L_x_569) ;  /* 0x00000f7000008947 */ /* 0x000fea0003800000 */
[----:B------:R-:W2:Y:S04]  /*11c10*/  LDL R44, [R1+0x5c] ;  /* 0x00005c00012c7983 */ /* 0x000ea80000100800 */
[----:B------:R-:W3:Y:S04]  /*11c20*/  LDL R43, [R1+0x6c] ;  /* 0x00006c00012b7983 */ /* 0x000ee80000100800 */
[----:B------:R-:W4:Y:S04]  /*11c30*/  LDL R42, [R1+0x74] ;  /* 0x00007400012a7983 */ /* 0x000f280000100800 */
[----:B------:R-:W5:Y:S04]  /*11c40*/  LDL R41, [R1+0x70] ;  /* 0x0000700001297983 */ /* 0x000f680000100800 */
[----:B------:R-:W4:Y:S04]  /*11c50*/  LDL R40, [R1+0x60] ;  /* 0x0000600001287983 */ /* 0x000f280000100800 */
[----:B------:R-:W4:Y:S04]  /*11c60*/  LDL R39, [R1+0x68] ;  /* 0x0000680001277983 */ /* 0x000f280000100800 */
[----:B------:R-:W4:Y:S04]  /*11c70*/  LDL R37, [R1+0x64] ;  /* 0x0000640001257983 */ /* 0x000f280000100800 */
[----:B------:R-:W4:Y:S04]  /*11c80*/  LDL R36, [R1+0x78] ;  /* 0x0000780001247983 */ /* 0x000f280000100800 */
[----:B------:R-:W4:Y:S01]  /*11c90*/  LDL R35, [R1+0x7c] ;  /* 0x00007c0001237983 */ /* 0x000f220000100800 */
[----:B------:R-:W-:Y:S01]  /*11ca0*/  WARPSYNC 0xffffffff ;  /* 0xffffffff00007948 */ /* 0x000fe20003800000 */
[----:B------:R-:W-:-:S02]  /*11cb0*/  F2FP.PACK_AB R30, R30, R184 ;  /* 0x000000b81e1e723e */ /* 0x000fc400000000ff */
[----:B------:R-:W-:Y:S01]  /*11cc0*/  BAR.SYNC.DEFER_BLOCKING 0x1, 0x80 ;  /* 0x0042000000007b1d */ /* 0x000fe20000010000 */
[----:B------:R-:W-:Y:S02]  /*11cd0*/  F2FP.PACK_AB R29, R29, R186 ;  /* 0x000000ba1d1d723e */ /* 0x000fe400000000ff */
[----:B------:R-:W-:Y:S02]  /*11ce0*/  F2FP.PACK_AB R27, R27, R176 ;  /* 0x000000b01b1b723e */ /* 0x000fe400000000ff */
[----:B------:R-:W-:Y:S02]  /*11cf0*/  F2FP.PACK_AB R26, R26, R178 ;  /* 0x000000b21a1a723e */ /* 0x000fe400000000ff */
[----:B------:R-:W-:Y:S02]  /*11d00*/  F2FP.PACK_AB R28, R28, R152 ;  /* 0x000000981c1c723e */ /* 0x000fe400000000ff */
[----:B------:R-:W-:Y:S02]  /*11d10*/  F2FP.PACK_AB R154, R155, R154 ;  /* 0x0000009a9b9a723e */ /* 0x000fe400000000ff */
        /* <DEDUP_REMOVED lines=25> */
[----:B------:R-:W-:Y:S01]  /*11eb0*/  F2FP.PACK_AB R0, R127, R126 ;  /* 0x0000007e7f00723e */ /* 0x000fe200000000ff */
[----:B--2---:R1:W-:Y:S04]  /*11ec0*/  STS [R44], R30 ;  /* 0x0000001e2c007388 */ /* 0x0043e80000000800 */
[----:B------:R1:W-:Y:S04]  /*11ed0*/  STS [R44+0x400], R29 ;  /* 0x0004001d2c007388 */ /* 0x0003e80000000800 */
[----:B---3--:R1:W-:Y:S04]  /*11ee0*/  STS [R43], R27 ;  /* 0x0000001b2b007388 */ /* 0x0083e80000000800 */
[----:B------:R1:W-:Y:S04]  /*11ef0*/  STS [R43+0x400], R26 ;  /* 0x0004001a2b007388 */ /* 0x0003e80000000800 */
[----:B------:R1:W-:Y:S04]  /*11f00*/  STS [R44+0x2000], R28 ;  /* 0x0020001c2c007388 */ /* 0x0003e80000000800 */
[----:B------:R1:W-:Y:S04]  /*11f10*/  STS [R44+0x2400], R154 ;  /* 0x0024009a2c007388 */ /* 0x0003e80000000800 */
[----:B------:R1:W-:Y:S04]  /*11f20*/  STS [R43+0x2000], R25 ;  /* 0x002000192b007388 */ /* 0x0003e80000000800 */
[----:B------:R1:W-:Y:S04]  /*11f30*/  STS [R43+0x2400], R162 ;  /* 0x002400a22b007388 */ /* 0x0003e80000000800 */
[----:B----4-:R1:W-:Y:S04]  /*11f40*/  STS [R42], R24 ;  /* 0x000000182a007388 */ /* 0x0103e80000000800 */
[----:B------:R1:W-:Y:S04]  /*11f50*/  STS [R42+0x400], R23 ;  /* 0x000400172a007388 */ /* 0x0003e80000000800 */
[----:B-----5:R1:W-:Y:S04]  /*11f60*/  STS [R41], R20 ;  /* 0x0000001429007388 */ /* 0x0203e80000000800 */
[----:B------:R1:W-:Y:S04]  /*11f70*/  STS [R41+0x400], R19 ;  /* 0x0004001329007388 */ /* 0x0003e80000000800 */
[----:B------:R1:W-:Y:S04]  /*11f80*/  STS [R42+0x2000], R22 ;  /* 0x002000162a007388 */ /* 0x0003e80000000800 */
[----:B------:R1:W-:Y:S04]  /*11f90*/  STS [R42+0x2400], R21 ;  /* 0x002400152a007388 */ /* 0x0003e80000000800 */
[----:B------:R1:W-:Y:S04]  /*11fa0*/  STS [R41+0x2000], R18 ;  /* 0x0020001229007388 */ /* 0x0003e80000000800 */
[----:B------:R1:W-:Y:S04]  /*11fb0*/  STS [R41+0x2400], R17 ;  /* 0x0024001129007388 */ /* 0x0003e80000000800 */
[----:B------:R1:W-:Y:S04]  /*11fc0*/  STS [R40], R16 ;  /* 0x0000001028007388 */ /* 0x0003e80000000800 */
[----:B------:R1:W-:Y:S04]  /*11fd0*/  STS [R40+0x400], R15 ;  /* 0x0004000f28007388 */ /* 0x0003e80000000800 */
[----:B------:R1:W-:Y:S04]  /*11fe0*/  STS [R39], R12 ;  /* 0x0000000c27007388 */ /* 0x0003e80000000800 */
        /* <DEDUP_REMOVED lines=13> */
[----:B------:R-:W-:Y:S06]  /*120c0*/  BAR.SYNC.DEFER_BLOCKING 0x1, 0x80 ;  /* 0x0042000000007b1d */ /* 0x000fec0000010000 */
[----:B------:R-:W-:Y:S05]  /*120d0*/  BRA.CONV ~URZ, `(.L_x_570) ;  /* 0x000000837f007947 */ /* 0x000fea000b800000 */
[----:B-1----:R-:W-:Y:S01]  /*120e0*/  SHF.R.S32.HI R35, RZ, 0x1f, R38 ;  /* 0x0000001fff237819 */ /* 0x002fe20000011426 */
[----:B------:R-:W-:Y:S01]  /*120f0*/  IMAD.MOV.U32 R247, RZ, RZ, RZ ;  /* 0x000000fffff77224 */ /* 0x000fe200078e00ff */
[----:B------:R-:W-:Y:S01]  /*12100*/  MOV R2, 0x12160 ;  /* 0x0001216000027802 */ /* 0x000fe20000000f00 */
[----:B------:R-:W-:Y:S01]  /*12110*/  IMAD.MOV.U32 R3, RZ, RZ, 0x1f ;  /* 0x0000001fff037424 */ /* 0x000fe200078e00ff */
[----:B------:R-:W-:-:S04]  /*12120*/  LEA.HI R35, R35, R38, RZ, 0x7 ;  /* 0x0000002623237211 */ /* 0x000fc800078f38ff */
[----:B------:R-:W-:-:S05]  /*12130*/  SHF.R.S32.HI R35, RZ, 0x7, R35 ;  /* 0x00000007ff237819 */ /* 0x000fca0000011423 */
[----:B------:R-:W-:Y:S02]  /*12140*/  IMAD.MOV.U32 R246, RZ, RZ, R35 ;  /* 0x000000fffff67224 */ /* 0x000fe400078e0023 */
[----:B------:R-:W-:Y:S05]  /*12150*/  CALL.REL.NOINC `($__internal_1_$__cuda_sm70_shflsync_idx_p) ;  /* 0x000070c000007944 */ /* 0x000fea0003c00000 */
.L_x_570:
[----:B-1----:R-:W2:Y:S04]  /*12160*/  LDL R2, [R1+0x54] ;  /* 0x0000540001027983 */ /* 0x002ea80000100800 */
[----:B------:R-:W3:Y:S04]  /*12170*/  LDL R5, [R1+0x18] ;  /* 0x0000180001057983 */ /* 0x000ee80000100800 */
[----:B------:R-:W4:Y:S04]  /*12180*/  LDL.LU R4, [R1+0x4c] ;  /* 0x00004c0001047983 */ /* 0x000f280000300800 */
[----:B------:R-:W5:Y:S04]  /*12190*/  LDL.LU R15, [R1+0x48] ;  /* 0x00004800010f7983 */ /* 0x000f680000300800 */
[----:B------:R-:W2:Y:S01]  /*121a0*/  LDL.LU R17, [R1+0x44] ;  /* 0x0000440001117983 */ /* 0x000ea20000300800 */
[----:B------:R-:W-:-:S03]  /*121b0*/  IMAD.MOV.U32 R0, RZ, RZ, 0x1 ;  /* 0x00000001ff007424 */ /* 0x000fc600078e00ff */
[----:B------:R-:W3:Y:S02]  /*121c0*/  LDL R14, [R1+0x84] ;  /* 0x00008400010e7983 */ /* 0x000ee40000100800 */
[----:B------:R-:W-:Y:S02]  /*121d0*/  ISETP.NE.AND P0, PT, R0, c[0x0][0x4e8], PT ;  /* 0x00013a0000007a0c */ /* 0x000fe40003f05270 */
[----:B------:R-:W1:Y:S04]  /*121e0*/  S2R R16, SR_TID.X ;  /* 0x0000000000107919 */ /* 0x000e680000002100 */
[----:B------:R-:W1:Y:S01]  /*121f0*/  S2R R18, SR_TID.X ;  /* 0x0000000000127919 */ /* 0x000e620000002100 */
[----:B------:R-:W-:Y:S02]  /*12200*/  ULDC UR5, c[0x0][0x4e8] ;  /* 0x00013a0000057ab9 */ /* 0x000fe40000000800 */
[----:B------:R-:W-:-:S02]  /*12210*/  ULDC UR4, c[0x0][0x388] ;  /* 0x0000e20000047ab9 */ /* 0x000fc40000000800 */
[----:B------:R-:W-:Y:S01]  /*12220*/  UIMAD UR4, UR5, UR4, URZ ;  /* 0x00000004050472a4 */ /* 0x000fe2000f8e023f */
[----:B------:R-:W-:Y:S02]  /*12230*/  ISETP.GE.AND P5, PT, R242, c[0x0][0x3c8], PT ;  /* 0x0000f200f2007a0c */ /* 0x000fe40003fa6270 */
[----:B------:R-:W-:Y:S02]  /*12240*/  SHF.R.S32.HI R48, RZ, 0x1f, R242 ;  /* 0x0000001fff307819 */ /* 0x000fe400000114f2 */
[----:B----4-:R-:W-:Y:S01]  /*12250*/  SHF.R.S32.HI R0, RZ, 0x1f, R4 ;  /* 0x0000001fff007819 */ /* 0x010fe20000011404 */
[----:B------:R-:W-:Y:S01]  /*12260*/  IMAD.WIDE.U32 R6, R4, c[0x0][0x490], RZ ;  /* 0x0001240004067a25 */ /* 0x000fe200078e00ff */
[----:B-----5:R-:W-:-:S03]  /*12270*/  SHF.R.S32.HI R8, RZ, 0x1f, R15 ;  /* 0x0000001fff087819 */ /* 0x020fc6000001140f */
[----:B--2---:R-:W-:Y:S02]  /*12280*/  IMAD.IADD R3, R2, 0x1, R17 ;  /* 0x0000000102037824 */ /* 0x004fe400078e0211 */
[C---:B------:R-:W-:Y:S02]  /*12290*/  IMAD R2, R0.reuse, c[0x0][0x490], RZ ;  /* 0x0001240000027a24 */ /* 0x040fe400078e02ff */
[----:B------:R-:W-:Y:S02]  /*122a0*/  IMAD R0, R0, c[0x0][0x3e8], RZ ;  /* 0x0000fa0000007a24 */ /* 0x000fe400078e02ff */
[----:B------:R-:W-:-:S04]  /*122b0*/  @P0 IMAD.HI.U32 R12, R3, c[0x0][0x4ec], RZ ;  /* 0x00013b00030c0a27 */ /* 0x000fc800078e00ff */
[----:B---3--:R-:W-:Y:S02]  /*122c0*/  IMAD.IADD R10, R5, 0x1, R17 ;  /* 0x00000001050a7824 */ /* 0x008fe400078e0211 */
[C---:B------:R-:W-:Y:S02]  /*122d0*/  IMAD R9, R4.reuse, c[0x0][0x494], R2 ;  /* 0x0001250004097a24 */ /* 0x040fe400078e0202 */
[C---:B------:R-:W-:Y:S02]  /*122e0*/  IMAD R11, R4.reuse, c[0x0][0x3ec], R0 ;  /* 0x0000fb00040b7a24 */ /* 0x040fe400078e0200 */
[----:B------:R-:W-:Y:S01]  /*122f0*/  IMAD.MOV.U32 R2, RZ, RZ, R3 ;  /* 0x000000ffff027224 */ /* 0x000fe200078e0003 */
[----:B------:R-:W-:Y:S01]  /*12300*/  @P0 SHF.R.U32.HI R2, RZ, c[0x0][0x4f0], R12 ;  /* 0x00013c00ff020a19 */ /* 0x000fe2000001160c */
[----:B------:R-:W-:-:S04]  /*12310*/  IMAD.WIDE.U32 R4, R4, c[0x0][0x3e8], RZ ;  /* 0x0000fa0004047a25 */ /* 0x000fc800078e00ff */
[----:B------:R-:W-:-:S04]  /*12320*/  @P0 IMAD.HI.U32 R13, R10, c[0x0][0x4ec], RZ ;  /* 0x00013b000a0d0a27 */ /* 0x000fc800078e00ff */
[----:B------:R-:W-:Y:S02]  /*12330*/  IMAD.IADD R7, R7, 0x1, R9 ;  /* 0x0000000107077824 */ /* 0x000fe400078e0209 */
[C---:B------:R-:W-:Y:S02]  /*12340*/  IMAD R9, R8.reuse, c[0x0][0x498], RZ ;  /* 0x0001260008097a24 */ /* 0x040fe400078e02ff */
[----:B------:R-:W-:Y:S02]  /*12350*/  IMAD R8, R8, c[0x0][0x3f0], RZ ;  /* 0x0000fc0008087a24 */ /* 0x000fe400078e02ff */
[----:B------:R-:W-:Y:S01]  /*12360*/  IMAD.MOV.U32 R0, RZ, RZ, R10 ;  /* 0x000000ffff007224 */ /* 0x000fe200078e000a */
[----:B------:R-:W-:Y:S01]  /*12370*/  @P0 SHF.R.U32.HI R0, RZ, c[0x0][0x4f0], R13 ;  /* 0x00013c00ff000a19 */ /* 0x000fe2000001160d */
[----:B------:R-:W-:Y:S02]  /*12380*/  IMAD.IADD R5, R5, 0x1, R11 ;  /* 0x0000000105057824 */ /* 0x000fe400078e020b */
[----:B------:R-:W-:-:S02]  /*12390*/  IMAD.MOV R11, RZ, RZ, -R2 ;  /* 0x000000ffff0b7224 */ /* 0x000fc400078e0a02 */
[C---:B------:R-:W-:Y:S02]  /*123a0*/  IMAD R13, R15.reuse, c[0x0][0x49c], R9 ;  /* 0x000127000f0d7a24 */ /* 0x040fe400078e0209 */
[C---:B------:R-:W-:Y:S02]  /*123b0*/  IMAD R12, R15.reuse, c[0x0][0x3f4], R8 ;  /* 0x0000fd000f0c7a24 */ /* 0x040fe400078e0208 */
[----:B------:R-:W-:Y:S01]  /*123c0*/  IMAD.WIDE.U32 R8, R15, c[0x0][0x3f0], R4 ;  /* 0x0000fc000f087a25 */ /* 0x000fe200078e0004 */
[----:B------:R-:W-:-:S03]  /*123d0*/  SHF.R.S32.HI R5, RZ, 0x1f, R0 ;  /* 0x0000001fff057819 */ /* 0x000fc60000011400 */
[----:B------:R-:W-:-:S04]  /*123e0*/  IMAD.WIDE.U32 R6, R15, c[0x0][0x498], R6 ;  /* 0x000126000f067a25 */ /* 0x000fc800078e0006 */
[----:B------:R-:W-:Y:S01]  /*123f0*/  IMAD R4, R11, c[0x0][0x4e8], R3 ;  /* 0x00013a000b047a24 */ /* 0x000fe200078e0203 */
[----:B------:R-:W-:Y:S01]  /*12400*/  SHF.R.S32.HI R11, RZ, 0x1f, R2 ;  /* 0x0000001fff0b7819 */ /* 0x000fe20000011402 */
[----:B------:R-:W-:Y:S01]  /*12410*/  IMAD.IADD R3, R9, 0x1, R12 ;  /* 0x0000000109037824 */ /* 0x000fe200078e020c */
[----:B------:R-:W-:Y:S01]  /*12420*/  IADD3 R6, P0, R2, R6, RZ ;  /* 0x0000000602067210 */ /* 0x000fe20007f1e0ff */
[----:B------:R-:W-:Y:S01]  /*12430*/  IMAD R5, R5, c[0x0][0x3e0], RZ ;  /* 0x0000f80005057a24 */ /* 0x000fe200078e02ff */
[----:B------:R-:W-:Y:S01]  /*12440*/  SHF.R.S32.HI R9, RZ, 0x1f, R4 ;  /* 0x0000001fff097819 */ /* 0x000fe20000011404 */
[----:B------:R-:W-:Y:S01]  /*12450*/  IMAD.MOV.U32 R2, RZ, RZ, R8 ;  /* 0x000000ffff027224 */ /* 0x000fe200078e0008 */
[----:B------:R-:W-:Y:S01]  /*12460*/  IADD3.X R7, R11, R7, R13, P0, !PT ;  /* 0x000000070b077210 */ /* 0x000fe200007fe40d */
[----:B------:R-:W-:Y:S01]  /*12470*/  IMAD R12, R0, c[0x0][0x3e4], R5 ;  /* 0x0000f900000c7a24 */ /* 0x000fe200078e0205 */
[----:B-1----:R-:W-:Y:S01]  /*12480*/  SHF.R.S32.HI R15, RZ, 0x1f, R16 ;  /* 0x0000001fff0f7819 */ /* 0x002fe20000011410 */
[----:B------:R-:W-:-:S02]  /*12490*/  IMAD R5, R9, c[0x0][0x488], RZ ;  /* 0x0001220009057a24 */ /* 0x000fc400078e02ff */
[----:B------:R-:W-:Y:S01]  /*124a0*/  IMAD.WIDE.U32 R8, R0, c[0x0][0x3e0], R2 ;  /* 0x0000f80000087a25 */ /* 0x000fe200078e0002 */
[----:B------:R-:W-:-:S03]  /*124b0*/  LEA.HI R15, R15, R16, RZ, 0x5 ;  /* 0x000000100f0f7211 */ /* 0x000fc600078f28ff */
[----:B------:R-:W-:Y:S02]  /*124c0*/  IMAD.MOV R0, RZ, RZ, -R0 ;  /* 0x000000ffff007224 */ /* 0x000fe400078e0a00 */
[C---:B------:R-:W-:Y:S02]  /*124d0*/  IMAD R11, R4.reuse, c[0x0][0x48c], R5 ;  /* 0x00012300040b7a24 */ /* 0x040fe400078e0205 */
[----:B------:R-:W-:Y:S01]  /*124e0*/  IMAD.WIDE.U32 R2, R4, c[0x0][0x488], R6 ;  /* 0x0001220004027a25 */ /* 0x000fe200078e0006 */
[----:B------:R-:W-:-:S03]  /*124f0*/  LOP3.LUT R15, R15, 0xffffffe0, RZ, 0xc0, !PT ;  /* 0xffffffe00f0f7812 */ /* 0x000fc600078ec0ff */
[----:B------:R-:W-:Y:S02]  /*12500*/  IMAD R6, R0, c[0x0][0x4e8], R10 ;  /* 0x00013a0000067a24 */ /* 0x000fe400078e020a */
[----:B------:R-:W-:Y:S01]  /*12510*/  IMAD.IADD R0, R3, 0x1, R11 ;  /* 0x0000000103007824 */ /* 0x000fe200078e020b */
[----:B------:R-:W-:Y:S01]  /*12520*/  LEA R3, P0, R2, c[0x0][0x450], 0x2 ;  /* 0x0001140002037a11 */ /* 0x000fe200078010ff */
[----:B------:R-:W-:-:S03]  /*12530*/  IMAD.IADD R15, R16, 0x1, -R15 ;  /* 0x00000001100f7824 */ /* 0x000fc600078e0a0f */
[----:B------:R-:W-:Y:S01]  /*12540*/  LEA.HI.X R2, R2, c[0x0][0x454], R0, 0x2, P0 ;  /* 0x0001150002027a11 */ /* 0x000fe200000f1400 */
[----:B------:R-:W-:Y:S01]  /*12550*/  IMAD.IADD R0, R14, 0x1, R17 ;  /* 0x000000010e007824 */ /* 0x000fe200078e0211 */
[----:B------:R-:W-:Y:S01]  /*12560*/  LOP3.LUT P1, RZ, R15, 0x3, RZ, 0xc0, !PT ;  /* 0x000000030fff7812 */ /* 0x000fe2000782c0ff */
[----:B------:R-:W-:Y:S01]  /*12570*/  IMAD.IADD R5, R9, 0x1, R12 ;  /* 0x0000000109057824 */ /* 0x000fe200078e020c */
[----:B------:R-:W-:Y:S01]  /*12580*/  SHFL.IDX PT, R14, R3, RZ, 0x1c1f ;  /* 0x001c1fff030e7589 */ /* 0x000fe200000e0000 */
[----:B------:R-:W-:-:S03]  /*12590*/  IMAD.MOV.U32 R4, RZ, RZ, R8 ;  /* 0x000000ffff047224 */ /* 0x000fc600078e0008 */
[----:B------:R-:W1:Y:S04]  /*125a0*/  SHFL.IDX PT, R15, R2, RZ, 0x1c1f ;  /* 0x001c1fff020f7589 */ /* 0x000e6800000e0000 */
[----:B------:R-:W-:Y:S04]  /*125b0*/  SHFL.IDX PT, R12, R3, 0x1, 0x1c1f ;  /* 0x003c1f00030c7f89 */ /* 0x000fe800000e0000 */
[----:B------:R-:W2:Y:S04]  /*125c0*/  SHFL.IDX PT, R13, R2, 0x1, 0x1c1f ;  /* 0x003c1f00020d7f89 */ /* 0x000ea800000e0000 */
[----:B------:R-:W-:Y:S04]  /*125d0*/  SHFL.IDX PT, R10, R3, 0x2, 0x1c1f ;  /* 0x005c1f00030a7f89 */ /* 0x000fe800000e0000 */
[----:B------:R-:W3:Y:S04]  /*125e0*/  SHFL.IDX PT, R11, R2, 0x2, 0x1c1f ;  /* 0x005c1f00020b7f89 */ /* 0x000ee800000e0000 */
[----:B------:R4:W-:Y:S04]  /*125f0*/  SHFL.IDX PT, R8, R3, 0x3, 0x1c1f ;  /* 0x007c1f0003087f89 */ /* 0x0009e800000e0000 */
[----:B------:R5:W1:Y:S01]  /*12600*/  SHFL.IDX PT, R9, R2, 0x3, 0x1c1f ;  /* 0x007c1f0002097f89 */ /* 0x000a6200000e0000 */
[----:B------:R-:W-:-:S02]  /*12610*/  SHF.R.S32.HI R7, RZ, 0x1f, R6 ;  /* 0x0000001fff077819 */ /* 0x000fc40000011406 */
[----:B------:R-:W-:-:S03]  /*12620*/  ISETP.GE.OR P4, PT, R0, UR4, P1 ;  /* 0x0000000400007c0c */ /* 0x000fc60008f86670 */
[----:B------:R-:W-:Y:S01]  /*12630*/  IMAD R7, R7, c[0x0][0x3d8], RZ ;  /* 0x0000f60007077a24 */ /* 0x000fe200078e02ff */
[----:B------:R-:W-:Y:S01]  /*12640*/  SHF.R.S32.HI R16, RZ, 0x1f, R18 ;  /* 0x0000001fff107819 */ /* 0x000fe20000011412 */
[----:B------:R-:W-:Y:S01]  /*12650*/  IMAD.WIDE.U32 R4, R6, c[0x0][0x3d8], R4 ;  /* 0x0000f60006047a25 */ /* 0x000fe200078e0004 */
[C---:B----4-:R-:W-:Y:S02]  /*12660*/  IADD3 R3, R0.reuse, 0x8, RZ ;  /* 0x0000000800037810 */ /* 0x050fe40007ffe0ff */
[C---:B-----5:R-:W-:Y:S02]  /*12670*/  IADD3 R2, R0.reuse, 0x40, RZ ;  /* 0x0000004000027810 */ /* 0x060fe40007ffe0ff */
[----:B------:R-:W-:Y:S02]  /*12680*/  IADD3 R0, R0, 0x48, RZ ;  /* 0x0000004800007810 */ /* 0x000fe40007ffe0ff */
[----:B------:R-:W-:Y:S02]  /*12690*/  ISETP.GE.OR P3, PT, R3, UR4, P1 ;  /* 0x0000000403007c0c */ /* 0x000fe40008f66670 */
[----:B------:R-:W-:-:S02]  /*126a0*/  ISETP.GE.OR P2, PT, R2, UR4, P1 ;  /* 0x0000000402007c0c */ /* 0x000fc40008f46670 */
[----:B------:R-:W-:Y:S01]  /*126b0*/  ISETP.GE.OR P1, PT, R0, UR4, P1 ;  /* 0x0000000400007c0c */ /* 0x000fe20008f26670 */
[----:B------:R-:W-:Y:S01]  /*126c0*/  IMAD R7, R6, c[0x0][0x3dc], R7 ;  /* 0x0000f70006077a24 */ /* 0x000fe200078e0207 */
[----:B------:R-:W-:Y:S01]  /*126d0*/  LEA.HI R16, R16, R18, RZ, 0x3 ;  /* 0x0000001210107211 */ /* 0x000fe200078f18ff */
[----:B-1----:R-:W-:Y:S01]  /*126e0*/  @!P4 ST.E [R14.64], R32 ;  /* 0x000000200e00c985 */ /* 0x002fe2000c101906 */
[----:B------:R-:W-:Y:S01]  /*126f0*/  LEA R2, P0, R4, c[0x0][0x380], 0x1 ;  /* 0x0000e00004027a11 */ /* 0x000fe200078008ff */
[----:B------:R-:W-:Y:S01]  /*12700*/  IMAD.IADD R0, R5, 0x1, R7 ;  /* 0x0000000105007824 */ /* 0x000fe200078e0207 */
[----:B------:R-:W-:-:S03]  /*12710*/  SHF.R.S32.HI R16, RZ, 0x3, R16 ;  /* 0x00000003ff107819 */ /* 0x000fc60000011410 */
[----:B--2---:R-:W-:Y:S01]  /*12720*/  @!P3 ST.E [R12.64], R33 ;  /* 0x000000210c00b985 */ /* 0x004fe2000c101906 */
[----:B------:R-:W-:-:S03]  /*12730*/  LEA.HI.X R0, R4, c[0x0][0x384], R0, 0x1, P0 ;  /* 0x0000e10004007a11 */ /* 0x000fc600000f0c00 */
[----:B---3--:R-:W-:Y:S01]  /*12740*/  @!P2 ST.E [R10.64], R34 ;  /* 0x000000220a00a985 */ /* 0x008fe2000c101906 */
[----:B------:R-:W-:-:S03]  /*12750*/  IMAD.IADD R3, R16, 0x1, R17 ;  /* 0x0000000110037824 */ /* 0x000fc600078e0211 */
[----:B------:R-:W-:Y:S04]  /*12760*/  @!P1 ST.E [R8.64], R31 ;  /* 0x0000001f08009985 */ /* 0x000fe8000c101906 */
[----:B------:R-:W1:Y:S04]  /*12770*/  SHFL.IDX PT, R8, R2, RZ, 0x181f ;  /* 0x00181fff02087589 */ /* 0x000e6800000e0000 */
[----:B------:R-:W-:Y:S01]  /*12780*/  LDS.128 R20, [R243+0x80] ;  /* 0x00008000f3147984 */ /* 0x000fe20000000c00 */
[----:B------:R-:W-:-:S03]  /*12790*/  IADD3 R4, R3, 0x10, RZ ;  /* 0x0000001003047810 */ /* 0x000fc60007ffe0ff */
[----:B------:R-:W2:Y:S04]  /*127a0*/  SHFL.IDX PT, R7, R0, RZ, 0x181f ;  /* 0x00181fff00077589 */ /* 0x000ea800000e0000 */
[----:B------:R-:W3:Y:S04]  /*127b0*/  SHFL.IDX PT, R6, R2, 0x1, 0x181f ;  /* 0x00381f0002067f89 */ /* 0x000ee800000e0000 */
[----:B------:R-:W4:Y:S01]  /*127c0*/  SHFL.IDX PT, R5, R2, 0x2, 0x181f ;  /* 0x00581f0002057f89 */ /* 0x000f2200000e0000 */
[----:B------:R-:W-:-:S03]  /*127d0*/  ISETP.GE.OR P2, PT, R4, UR4, P5 ;  /* 0x0000000404007c0c */ /* 0x000fc6000af46670 */
[----:B------:R-:W5:Y:S01]  /*127e0*/  SHFL.IDX PT, R11, R0, 0x1, 0x181f ;  /* 0x00381f00000b7f89 */ /* 0x000f6200000e0000 */
[----:B------:R-:W-:-:S03]  /*127f0*/  ISETP.GE.OR P3, PT, R3, UR4, P5 ;  /* 0x0000000403007c0c */ /* 0x000fc6000af66670 */
[----:B------:R-:W5:Y:S01]  /*12800*/  SHFL.IDX PT, R10, R0, 0x2, 0x181f ;  /* 0x00581f00000a7f89 */ /* 0x000f6200000e0000 */
[----:B------:R-:W-:-:S03]  /*12810*/  IADD3 R4, R3, 0x20, RZ ;  /* 0x0000002003047810 */ /* 0x000fc60007ffe0ff */
[----:B------:R-:W5:Y:S01]  /*12820*/  LDS.128 R16, [R243+0x880] ;  /* 0x00088000f3107984 */ /* 0x000f620000000c00 */
[----:B------:R-:W-:-:S03]  /*12830*/  ISETP.GE.OR P0, PT, R4, UR4, P5 ;  /* 0x0000000404007c0c */ /* 0x000fc6000af06670 */
[----:B------:R-:W5:Y:S02]  /*12840*/  LDS.128 R12, [R243+0x1080] ;  /* 0x00108000f30c7984 */ /* 0x000f640000000c00 */
[C---:B-1----:R-:W-:Y:S02]  /*12850*/  @!P3 LEA R8, P4, R242.reuse, R8, 0x1 ;  /* 0x00000008f208b211 */ /* 0x042fe400078808ff */
[----:B------:R-:W-:Y:S01]  /*12860*/  LDS.128 R24, [R243+0x1880] ;  /* 0x00188000f3187984 */ /* 0x000fe20000000c00 */
[C---:B------:R-:W-:Y:S02]  /*12870*/  IADD3 R29, R3.reuse, 0x30, RZ ;  /* 0x00000030031d7810 */ /* 0x040fe40007ffe0ff */
[C---:B--2---:R-:W-:Y:S01]  /*12880*/  @!P3 LEA.HI.X R9, R242.reuse, R7, R48, 0x1, P4 ;  /* 0x00000007f209b211 */ /* 0x044fe200020f0c30 */
[----:B------:R-:W1:Y:S01]  /*12890*/  SHFL.IDX PT, R45, R2, 0x3, 0x181f ;  /* 0x00781f00022d7f89 */ /* 0x000e6200000e0000 */
[C---:B---3--:R-:W-:Y:S02]  /*128a0*/  @!P2 LEA R6, P1, R242.reuse, R6, 0x1 ;  /* 0x00000006f206a211 */ /* 0x048fe400078208ff */
[----:B------:R-:W-:Y:S01]  /*128b0*/  IADD3 R28, R3, 0x40, RZ ;  /* 0x00000040031c7810 */ /* 0x000fe20007ffe0ff */
[----:B------:R-:W2:Y:S01]  /*128c0*/  SHFL.IDX PT, R46, R0, 0x3, 0x181f ;  /* 0x00781f00002e7f89 */ /* 0x000ea200000e0000 */
[----:B----4-:R-:W-:-:S02]  /*128d0*/  @!P0 LEA R4, P4, R242, R5, 0x1 ;  /* 0x00000005f2048211 */ /* 0x010fc400078808ff */
[C-C-:B-----5:R-:W-:Y:S01]  /*128e0*/  @!P2 LEA.HI.X R7, R242.reuse, R11, R48.reuse, 0x1, P1 ;  /* 0x0000000bf207a211 */ /* 0x160fe200008f0c30 */
[----:B------:R-:W-:Y:S01]  /*128f0*/  LDS.128 R32, [R243+0x2880] ;  /* 0x00288000f3207984 */ /* 0x000fe20000000c00 */
[----:B------:R-:W-:Y:S02]  /*12900*/  @!P0 LEA.HI.X R5, R242, R10, R48, 0x1, P4 ;  /* 0x0000000af2058211 */ /* 0x000fe400020f0c30 */
[----:B------:R-:W-:Y:S01]  /*12910*/  ISETP.GE.OR P1, PT, R29, UR4, P5 ;  /* 0x000000041d007c0c */ /* 0x000fe2000af26670 */
[----:B------:R-:W-:Y:S01]  /*12920*/  LDS.128 R36, [R243+0x3080] ;  /* 0x00308000f3247984 */ /* 0x000fe20000000c00 */
[----:B------:R-:W-:-:S03]  /*12930*/  ISETP.GE.OR P4, PT, R28, UR4, P5 ;  /* 0x000000041c007c0c */ /* 0x000fc6000af86670 */
[----:B------:R-:W-:Y:S04]  /*12940*/  LDS.128 R28, [R243+0x2080] ;  /* 0x00208000f31c7984 */ /* 0x000fe80000000c00 */
[----:B------:R-:W3:Y:S04]  /*12950*/  SHFL.IDX PT, R44, R2, 0x4, 0x181f ;  /* 0x00981f00022c7f89 */ /* 0x000ee800000e0000 */
[----:B------:R-:W-:Y:S04]  /*12960*/  LDS.128 R40, [R243+0x3880] ;  /* 0x00388000f3287984 */ /* 0x000fe80000000c00 */
[----:B------:R4:W-:Y:S04]  /*12970*/  @!P3 ST.E.128 [R8.64], R20 ;  /* 0x000000140800b985 */ /* 0x0009e8000c101d06 */
[----:B------:R-:W5:Y:S04]  /*12980*/  SHFL.IDX PT, R9, R2, 0x5, 0x181f ;  /* 0x00b81f0002097f89 */ /* 0x000f6800000e0000 */
[----:B------:R-:W1:Y:S04]  /*12990*/  SHFL.IDX PT, R11, R0, 0x4, 0x181f ;  /* 0x00981f00000b7f89 */ /* 0x000e6800000e0000 */
[----:B------:R-:W-:Y:S04]  /*129a0*/  SHFL.IDX PT, R10, R2, 0x6, 0x181f ;  /* 0x00d81f00020a7f89 */ /* 0x000fe800000e0000 */
[----:B------:R-:W1:Y:S04]  /*129b0*/  SHFL.IDX PT, R21, R0, 0x5, 0x181f ;  /* 0x00b81f0000157f89 */ /* 0x000e6800000e0000 */
[----:B------:R-:W1:Y:S04]  /*129c0*/  SHFL.IDX PT, R20, R0, 0x6, 0x181f ;  /* 0x00d81f0000147f89 */ /* 0x000e6800000e0000 */
[----:B------:R-:W-:Y:S01]  /*129d0*/  @!P2 ST.E.128 [R6.64], R16 ;  /* 0x000000100600a985 */ /* 0x000fe2000c101d06 */
[----:B----4-:R-:W-:-:S02]  /*129e0*/  IADD3 R22, R3, 0x50, RZ ;  /* 0x0000005003167810 */ /* 0x010fc40007ffe0ff */
[C---:B------:R-:W-:Y:S02]  /*129f0*/  IADD3 R8, R3.reuse, 0x60, RZ ;  /* 0x0000006003087810 */ /* 0x040fe40007ffe0ff */
[----:B------:R-:W-:Y:S01]  /*12a00*/  ISETP.GE.OR P3, PT, R22, UR4, P5 ;  /* 0x0000000416007c0c */ /* 0x000fe2000af66670 */
[----:B------:R1:W-:Y:S01]  /*12a10*/  @!P0 ST.E.128 [R4.64], R12 ;  /* 0x0000000c04008985 */ /* 0x0003e2000c101d06 */
[----:B------:R-:W-:Y:S02]  /*12a20*/  ISETP.GE.OR P2, PT, R8, UR4, P5 ;  /* 0x0000000408007c0c */ /* 0x000fe4000af46670 */
[----:B------:R-:W-:-:S04]  /*12a30*/  IADD3 R3, R3, 0x70, RZ ;  /* 0x0000007003037810 */ /* 0x000fc80007ffe0ff */
[----:B------:R-:W-:Y:S02]  /*12a40*/  ISETP.GE.OR P5, PT, R3, UR4, P5 ;  /* 0x0000000403007c0c */ /* 0x000fe4000afa6670 */
[----:B-1----:R-:W-:-:S04]  /*12a50*/  @!P1 LEA R4, P0, R242, R45, 0x1 ;  /* 0x0000002df2049211 */ /* 0x002fc800078008ff */
[C---:B--2---:R-:W-:Y:S02]  /*12a60*/  @!P1 LEA.HI.X R5, R242.reuse, R46, R48, 0x1, P0 ;  /* 0x0000002ef2059211 */ /* 0x044fe400000f0c30 */
[----:B---3--:R-:W-:-:S03]  /*12a70*/  @!P4 LEA R8, P0, R242, R44, 0x1 ;  /* 0x0000002cf208c211 */ /* 0x008fc600078008ff */
[----:B------:R1:W-:Y:S01]  /*12a80*/  @!P1 ST.E.128 [R4.64], R24 ;  /* 0x0000001804009985 */ /* 0x0003e2000c101d06 */
[C---:B-----5:R-:W-:Y:S02]  /*12a90*/  @!P3 LEA R6, P1, R242.reuse, R9, 0x1 ;  /* 0x00000009f206b211 */ /* 0x060fe400078208ff */
[C-C-:B------:R-:W-:Y:S02]  /*12aa0*/  @!P4 LEA.HI.X R9, R242.reuse, R11, R48.reuse, 0x1, P0 ;  /* 0x0000000bf209c211 */ /* 0x140fe400000f0c30 */
[----:B------:R-:W-:-:S03]  /*12ab0*/  @!P3 LEA.HI.X R7, R242, R21, R48, 0x1, P1 ;  /* 0x00000015f207b211 */ /* 0x000fc600008f0c30 */
[----:B------:R2:W-:Y:S04]  /*12ac0*/  @!P4 ST.E.128 [R8.64], R28 ;  /* 0x0000001c0800c985 */ /* 0x0005e8000c101d06 */
[----:B------:R2:W-:Y:S01]  /*12ad0*/  @!P3 ST.E.128 [R6.64], R32 ;  /* 0x000000200600b985 */ /* 0x0005e2000c101d06 */
[----:B-1----:R-:W-:-:S04]  /*12ae0*/  @!P2 LEA R4, P0, R242, R10, 0x1 ;  /* 0x0000000af204a211 */ /* 0x002fc800078008ff */
[----:B------:R-:W-:-:S05]  /*12af0*/  @!P2 LEA.HI.X R5, R242, R20, R48, 0x1, P0 ;  /* 0x00000014f205a211 */ /* 0x000fca00000f0c30 */
[----:B------:R2:W-:Y:S04]  /*12b00*/  @!P2 ST.E.128 [R4.64], R36 ;  /* 0x000000240400a985 */ /* 0x0005e8000c101d06 */
[----:B------:R-:W1:Y:S04]  /*12b10*/  SHFL.IDX PT, R2, R2, 0x7, 0x181f ;  /* 0x00f81f0002027f89 */ /* 0x000e6800000e0000 */
[----:B------:R-:W3:Y:S01]  /*12b20*/  SHFL.IDX PT, R0, R0, 0x7, 0x181f ;  /* 0x00f81f0000007f89 */ /* 0x000ee200000e0000 */
[----:B------:R-:W-:Y:S05]  /*12b30*/  @P5 BRA `(.L_x_571) ;  /* 0x00000a0000005947 */ /* 0x000fea0003800000 */
[----:B-1----:R-:W-:-:S04]  /*12b40*/  LEA R2, P0, R242, R2, 0x1 ;  /* 0x00000002f2027211 */ /* 0x002fc800078008ff */
[----:B---3--:R-:W-:-:S05]  /*12b50*/  LEA.HI.X R3, R242, R0, R48, 0x1, P0 ;  /* 0x00000000f2037211 */ /* 0x008fca00000f0c30 */
[----:B------:R1:W-:Y:S01]  /*12b60*/  ST.E.128 [R2.64], R40 ;  /* 0x0000002802007985 */ /* 0x0003e2000c101d06 */
[----:B------:R-:W-:Y:S05]  /*12b70*/  BRA `(.L_x_571) ;  /* 0x000009c000007947 */ /* 0x000fea0003800000 */
.L_x_569:
[----:B------:R-:W2:Y:S04]  /*12b80*/  LDL R2, [R1+0x4c] ;  /* 0x00004c0001027983 */ /* 0x000ea80000100800 */
[----:B------:R-:W3:Y:S04]  /*12b90*/  LDL R0, [R1+0x48] ;  /* 0x0000480001007983 */ /* 0x000ee80000100800 */
[----:B------:R-:W4:Y:S04]  /*12ba0*/  LDL R4, [R1+0x44] ;  /* 0x0000440001047983 */ /* 0x000f280000100800 */
[----:B------:R-:W1:Y:S01]  /*12bb0*/  S2R R3, SR_TID.X ;  /* 0x0000000000037919 */ /* 0x000e620000002100 */
[----:B------:R-:W-:Y:S01]  /*12bc0*/  BSSY B0, `(.L_x_572) ;  /* 0x0000026000007945 */ /* 0x000fe20003800000 */
[----:B-1----:R-:W-:Y:S01]  /*12bd0*/  ISETP.GE.AND P0, PT, R3, 0x80, PT ;  /* 0x000000800300780c */ /* 0x002fe20003f06270 */
[----:B--2---:R-:W-:-:S02]  /*12be0*/  IMAD.MOV.U32 R12, RZ, RZ, R2 ;  /* 0x000000ffff0c7224 */ /* 0x004fc400078e0002 */
[----:B---3--:R-:W-:-:S03]  /*12bf0*/  IMAD.MOV.U32 R11, RZ, RZ, R0 ;  /* 0x000000ffff0b7224 */ /* 0x008fc600078e0000 */
[----:B------:R-:W-:Y:S01]  /*12c00*/  SHF.R.S32.HI R7, RZ, 0x1f, R12 ;  /* 0x0000001fff077819 */ /* 0x000fe2000001140c */
[----:B----4-:R-:W-:Y:S01]  /*12c10*/  IMAD.MOV.U32 R13, RZ, RZ, R4 ;  /* 0x000000ffff0d7224 */ /* 0x010fe200078e0004 */
[----:B------:R-:W-:-:S05]  /*12c20*/  SHF.R.S32.HI R10, RZ, 0x1f, R11 ;  /* 0x0000001fff0a7819 */ /* 0x000fca000001140b */
[----:B------:R-:W-:Y:S05]  /*12c30*/  @P0 BRA `(.L_x_573) ;  /* 0x000001e000000947 */ /* 0x000fea0003800000 */
[----:B------:R-:W-:Y:S02]  /*12c40*/  MOV R2, c[0x0][0x4e8] ;  /* 0x00013a0000027a02 */ /* 0x000fe40000000f00 */
[----:B------:R-:W-:-:S03]  /*12c50*/  IADD3 R6, R13, R3, RZ ;  /* 0x000000030d067210 */ /* 0x000fc60007ffe0ff */
[----:B------:R-:W-:-:S05]  /*12c60*/  IMAD R0, R2, c[0x0][0x388], RZ ;  /* 0x0000e20002007a24 */ /* 0x000fca00078e02ff */
[----:B------:R-:W-:-:S13]  /*12c70*/  ISETP.GE.AND P0, PT, R6, R0, PT ;  /* 0x000000000600720c */ /* 0x000fda0003f06270 */
[----:B------:R-:W-:Y:S05]  /*12c80*/  @P0 BRA `(.L_x_573) ;  /* 0x0000019000000947 */ /* 0x000fea0003800000 */
[----:B------:R-:W-:Y:S01]  /*12c90*/  ISETP.NE.AND P0, PT, R2, 0x1, PT ;  /* 0x000000010200780c */ /* 0x000fe20003f05270 */
[----:B------:R-:W-:Y:S01]  /*12ca0*/  IMAD R4, R7, c[0x0][0x490], RZ ;  /* 0x0001240007047a24 */ /* 0x000fe200078e02ff */
[----:B------:R-:W-:Y:S01]  /*12cb0*/  MOV R0, R6 ;  /* 0x0000000600007202 */ /* 0x000fe20000000f00 */
[----:B------:R-:W-:-:S04]  /*12cc0*/  IMAD.WIDE.U32 R2, R12, c[0x0][0x490], RZ ;  /* 0x000124000c027a25 */ /* 0x000fc800078e00ff */
[----:B------:R-:W-:Y:S02]  /*12cd0*/  IMAD R4, R12, c[0x0][0x494], R4 ;  /* 0x000125000c047a24 */ /* 0x000fe400078e0204 */
[----:B------:R-:W-:-:S03]  /*12ce0*/  IMAD R9, R10, c[0x0][0x498], RZ ;  /* 0x000126000a097a24 */ /* 0x000fc600078e02ff */
[----:B------:R-:W-:Y:S01]  /*12cf0*/  IADD3 R3, R3, R4, RZ ;  /* 0x0000000403037210 */ /* 0x000fe20007ffe0ff */
[----:B------:R-:W-:-:S05]  /*12d00*/  @P0 IMAD.HI.U32 R5, R6, c[0x0][0x4ec], RZ ;  /* 0x00013b0006050a27 */ /* 0x000fca00078e00ff */
[----:B------:R-:W-:Y:S01]  /*12d10*/  @P0 SHF.R.U32.HI R0, RZ, c[0x0][0x4f0], R5 ;  /* 0x00013c00ff000a19 */ /* 0x000fe20000011605 */
[----:B------:R-:W-:-:S03]  /*12d20*/  IMAD.WIDE.U32 R4, R11, c[0x0][0x498], R2 ;  /* 0x000126000b047a25 */ /* 0x000fc600078e0002 */
[C---:B------:R-:W-:Y:S01]  /*12d30*/  IADD3 R8, -R0.reuse, RZ, RZ ;  /* 0x000000ff00087210 */ /* 0x040fe20007ffe1ff */
[----:B------:R-:W-:Y:S01]  /*12d40*/  IMAD R3, R11, c[0x0][0x49c], R9 ;  /* 0x000127000b037a24 */ /* 0x000fe200078e0209 */
[----:B------:R-:W-:-:S03]  /*12d50*/  IADD3 R4, P0, R0, R4, RZ ;  /* 0x0000000400047210 */ /* 0x000fc60007f1e0ff */
[----:B------:R-:W-:Y:S01]  /*12d60*/  IMAD R2, R8, c[0x0][0x4e8], R6 ;  /* 0x00013a0008027a24 */ /* 0x000fe200078e0206 */
[----:B------:R-:W-:-:S04]  /*12d70*/  SHF.R.S32.HI R6, RZ, 0x1f, R0 ;  /* 0x0000001fff067819 */ /* 0x000fc80000011400 */
[----:B------:R-:W-:Y:S02]  /*12d80*/  SHF.R.S32.HI R0, RZ, 0x1f, R2 ;  /* 0x0000001fff007819 */ /* 0x000fe40000011402 */
[----:B------:R-:W-:-:S03]  /*12d90*/  IADD3.X R5, R6, R5, R3, P0, !PT ;  /* 0x0000000506057210 */ /* 0x000fc600007fe403 */
[----:B------:R-:W-:-:S04]  /*12da0*/  IMAD R0, R0, c[0x0][0x488], RZ ;  /* 0x0001220000007a24 */ /* 0x000fc800078e02ff */
[C---:B------:R-:W-:Y:S02]  /*12db0*/  IMAD R0, R2.reuse, c[0x0][0x48c], R0 ;  /* 0x0001230002007a24 */ /* 0x040fe400078e0200 */
[----:B------:R-:W-:-:S05]  /*12dc0*/  IMAD.WIDE.U32 R2, R2, c[0x0][0x488], R4 ;  /* 0x0001220002027a25 */ /* 0x000fca00078e0004 */
[----:B------:R-:W-:Y:S02]  /*12dd0*/  IADD3 R0, R3, R0, RZ ;  /* 0x0000000003007210 */ /* 0x000fe40007ffe0ff */
[----:B------:R-:W-:-:S04]  /*12de0*/  LEA R4, P0, R2, c[0x0][0x450], 0x2 ;  /* 0x0001140002047a11 */ /* 0x000fc800078010ff */
[----:B------:R-:W-:Y:S02]  /*12df0*/  LEA.HI.X R5, R2, c[0x0][0x454], R0, 0x2, P0 ;  /* 0x0001150002057a11 */ /* 0x000fe400000f1400 */
[----:B------:R-:W-:-:S05]  /*12e00*/  MOV R0, 0xff800000 ;  /* 0xff80000000007802 */ /* 0x000fca0000000f00 */
[----:B------:R1:W-:Y:S02]  /*12e10*/  STG.E [R4.64], R0 ;  /* 0x0000000004007986 */ /* 0x0003e4000c101906 */
.L_x_573:
[----:B------:R-:W-:Y:S05]  /*12e20*/  BSYNC B0 ;  /* 0x0000000000007941 */ /* 0x000fea0003800000 */
.L_x_572:
[----:B------:R-:W2:Y:S01]  /*12e30*/  LDL R2, [R1+0x18] ;  /* 0x0000180001027983 */ /* 0x000ea20000100800 */
[----:B-1----:R-:W-:Y:S01]  /*12e40*/  MOV R0, c[0x0][0x4e8] ;  /* 0x00013a0000007a02 */ /* 0x002fe20000000f00 */
[----:B------:R-:W-:-:S03]  /*12e50*/  IMAD R6, R10, c[0x0][0x3f0], RZ ;  /* 0x0000fc000a067a24 */ /* 0x000fc600078e02ff */
[----:B------:R-:W-:Y:S01]  /*12e60*/  ISETP.NE.AND P0, PT, R0, 0x1, PT ;  /* 0x000000010000780c */ /* 0x000fe20003f05270 */
[----:B------:R-:W-:Y:S02]  /*12e70*/  IMAD R0, R7, c[0x0][0x3e8], RZ ;  /* 0x0000fa0007007a24 */ /* 0x000fe400078e02ff */
[----:B------:R-:W-:Y:S02]  /*12e80*/  IMAD R8, R11, c[0x0][0x3f4], R6 ;  /* 0x0000fd000b087a24 */ /* 0x000fe400078e0206 */
[----:B------:R-:W-:Y:S01]  /*12e90*/  IMAD R5, R12, c[0x0][0x3ec], R0 ;  /* 0x0000fb000c057a24 */ /* 0x000fe200078e0200 */
[----:B--2---:R-:W-:Y:S01]  /*12ea0*/  IADD3 R4, R2, R13, RZ ;  /* 0x0000000d02047210 */ /* 0x004fe20007ffe0ff */
[----:B------:R-:W-:-:S03]  /*12eb0*/  IMAD.WIDE.U32 R2, R12, c[0x0][0x3e8], RZ ;  /* 0x0000fa000c027a25 */ /* 0x000fc600078e00ff */
[----:B------:R-:W-:-:S03]  /*12ec0*/  MOV R0, R4 ;  /* 0x0000000400007202 */ /* 0x000fc60000000f00 */
[----:B------:R-:W-:Y:S01]  /*12ed0*/  @P0 IMAD.HI.U32 R7, R4, c[0x0][0x4ec], RZ ;  /* 0x00013b0004070a27 */ /* 0x000fe200078e00ff */
[----:B------:R-:W-:-:S04]  /*12ee0*/  IADD3 R3, R3, R5, RZ ;  /* 0x0000000503037210 */ /* 0x000fc80007ffe0ff */
[----:B------:R-:W-:Y:S01]  /*12ef0*/  @P0 SHF.R.U32.HI R0, RZ, c[0x0][0x4f0], R7 ;  /* 0x00013c00ff000a19 */ /* 0x000fe20000011607 */
[----:B------:R-:W-:Y:S01]  /*12f00*/  IMAD.WIDE.U32 R2, R11, c[0x0][0x3f0], R2 ;  /* 0x0000fc000b027a25 */ /* 0x000fe200078e0002 */
[----:B------:R-:W-:Y:S02]  /*12f10*/  ISETP.GE.AND P0, PT, R242, c[0x0][0x3c8], PT ;  /* 0x0000f200f2007a0c */ /* 0x000fe40003f06270 */
[----:B------:R-:W-:Y:S02]  /*12f20*/  SHF.R.S32.HI R6, RZ, 0x1f, R0 ;  /* 0x0000001fff067819 */ /* 0x000fe40000011400 */
[----:B------:R-:W-:Y:S02]  /*12f30*/  IADD3 R5, -R0, RZ, RZ ;  /* 0x000000ff00057210 */ /* 0x000fe40007ffe1ff */
[----:B------:R-:W-:Y:S01]  /*12f40*/  IADD3 R3, R3, R8, RZ ;  /* 0x0000000803037210 */ /* 0x000fe20007ffe0ff */
[----:B------:R-:W-:Y:S02]  /*12f50*/  IMAD R6, R6, c[0x0][0x3e0], RZ ;  /* 0x0000f80006067a24 */ /* 0x000fe400078e02ff */
[----:B------:R-:W-:-:S02]  /*12f60*/  IMAD R4, R5, c[0x0][0x4e8], R4 ;  /* 0x00013a0005047a24 */ /* 0x000fc400078e0204 */
        /* <DEDUP_REMOVED lines=12> */
.L_x_618:
[----:B------:R-:W-:Y:S05]  /*13030*/  BRA.DIV ~URZ, `(.L_x_575) ;  /* 0x00005ac27f007947 */ /* 0x000fea000b800000 */
[----:B------:R3:W4:Y:S02]  /*13040*/  SHFL.IDX PT, R2, R5, RZ, 0x181f ;  /* 0x00181fff05027589 */ /* 0x00072400000e0000 */
.L_x_619:
[----:B------:R-:W5:Y:S04]  /*13050*/  LDL.LU R3, [R1+0x44] ;  /* 0x0000440001037983 */ /* 0x000f680000300800 */
[----:B------:R-:W1:Y:S02]  /*13060*/  S2R R7, SR_TID.X ;  /* 0x0000000000077919 */ /* 0x000e640000002100 */
[----:B-1----:R-:W-:-:S04]  /*13070*/  SHF.R.S32.HI R0, RZ, 0x1f, R7 ;  /* 0x0000001fff007819 */ /* 0x002fc80000011407 */
[----:B------:R-:W-:Y:S01]  /*13080*/  LEA.HI R0, R0, R7, RZ, 0x3 ;  /* 0x0000000700007211 */ /* 0x000fe200078f18ff */
[----:B------:R-:W-:-:S03]  /*13090*/  IMAD.MOV.U32 R7, RZ, RZ, c[0x0][0x4e8] ;  /* 0x00013a00ff077624 */ /* 0x000fc600078e00ff */
[----:B------:R-:W-:Y:S01]  /*130a0*/  SHF.R.S32.HI R0, RZ, 0x3, R0 ;  /* 0x00000003ff007819 */ /* 0x000fe20000011400 */
[----:B------:R-:W-:Y:S01]  /*130b0*/  IMAD R7, R7, c[0x0][0x388], RZ ;  /* 0x0000e20007077a24 */ /* 0x000fe200078e02ff */
[----:B------:R-:W-:-:S03]  /*130c0*/  SHF.R.S32.HI R8, RZ, 0x1f, R242 ;  /* 0x0000001fff087819 */ /* 0x000fc600000114f2 */
[----:B-----5:R-:W-:-:S05]  /*130d0*/  IMAD.IADD R0, R0, 0x1, R3 ;  /* 0x0000000100007824 */ /* 0x020fca00078e0203 */
[----:B------:R-:W-:-:S13]  /*130e0*/  ISETP.GE.OR P2, PT, R0, R7, P0 ;  /* 0x000000070000720c */ /* 0x000fda0000746670 */
[----:B----4-:R-:W-:-:S04]  /*130f0*/  @!P2 LEA R2, P1, R242, R2, 0x1 ;  /* 0x00000002f202a211 */ /* 0x010fc800078208ff */
[----:B--2---:R-:W-:-:S05]  /*13100*/  @!P2 LEA.HI.X R3, R242, R6, R8, 0x1, P1 ;  /* 0x00000006f203a211 */ /* 0x004fca00008f0c08 */
[----:B------:R1:W-:Y:S01]  /*13110*/  @!P2 ST.E.128 [R2.64], RZ ;  /* 0x000000ff0200a985 */ /* 0x0003e2000c101d06 */
[----:B------:R-:W-:Y:S05]  /*13120*/  BRA.DIV ~URZ, `(.L_x_576) ;  /* 0x00005a427f007947 */ /* 0x000fea000b800000 */
[----:B------:R2:W4:Y:S04]  /*13130*/  SHFL.IDX PT, R6, R4, 0x1, 0x181f ;  /* 0x00381f0004067f89 */ /* 0x00052800000e0000 */
[----:B-1----:R2:W1:Y:S02]  /*13140*/  SHFL.IDX PT, R2, R5, 0x1, 0x181f ;  /* 0x00381f0005027f89 */ /* 0x00246400000e0000 */
.L_x_620:
[----:B------:R-:W-:Y:S02]  /*13150*/  IADD3 R3, R0, 0x10, RZ ;  /* 0x0000001000037810 */ /* 0x000fe40007ffe0ff */
[----:B------:R-:W-:Y:S02]  /*13160*/  SHF.R.S32.HI R8, RZ, 0x1f, R242 ;  /* 0x0000001fff087819 */ /* 0x000fe400000114f2 */
[----:B------:R-:W-:-:S13]  /*13170*/  ISETP.GE.OR P2, PT, R3, R7, P0 ;  /* 0x000000070300720c */ /* 0x000fda0000746670 */
[----:B-1----:R-:W-:-:S04]  /*13180*/  @!P2 LEA R2, P1, R242, R2, 0x1 ;  /* 0x00000002f202a211 */ /* 0x002fc800078208ff */
[----:B----4-:R-:W-:-:S05]  /*13190*/  @!P2 LEA.HI.X R3, R242, R6, R8, 0x1, P1 ;  /* 0x00000006f203a211 */ /* 0x010fca00008f0c08 */
[----:B------:R1:W-:Y:S01]  /*131a0*/  @!P2 ST.E.128 [R2.64], RZ ;  /* 0x000000ff0200a985 */ /* 0x0003e2000c101d06 */
[----:B------:R-:W-:Y:S05]  /*131b0*/  BRA.DIV ~URZ, `(.L_x_577) ;  /* 0x00005a827f007947 */ /* 0x000fea000b800000 */
[----:B------:R4:W1:Y:S02]  /*131c0*/  SHFL.IDX PT, R6, R4, 0x2, 0x181f ;  /* 0x00581f0004067f89 */ /* 0x00086400000e0000 */
.L_x_621:
[----:B------:R-:W-:Y:S05]  /*131d0*/  BRA.DIV ~URZ, `(.L_x_578) ;  /* 0x00005ad27f007947 */ /* 0x000fea000b800000 */
[----:B-1----:R1:W2:Y:S02]  /*131e0*/  SHFL.IDX PT, R2, R5, 0x2, 0x181f ;  /* 0x00581f0005027f89 */ /* 0x0022a400000e0000 */
.L_x_622:
[----:B------:R-:W-:Y:S02]  /*131f0*/  IADD3 R3, R0, 0x20, RZ ;  /* 0x0000002000037810 */ /* 0x000fe40007ffe0ff */
[----:B------:R-:W-:Y:S02]  /*13200*/  SHF.R.S32.HI R8, RZ, 0x1f, R242 ;  /* 0x0000001fff087819 */ /* 0x000fe400000114f2 */
[----:B------:R-:W-:-:S13]  /*13210*/  ISETP.GE.OR P2, PT, R3, R7, P0 ;  /* 0x000000070300720c */ /* 0x000fda0000746670 */
[----:B--2---:R-:W-:-:S04]  /*13220*/  @!P2 LEA R2, P1, R242, R2, 0x1 ;  /* 0x00000002f202a211 */ /* 0x004fc800078208ff */
[----:B------:R-:W-:-:S05]  /*13230*/  @!P2 LEA.HI.X R3, R242, R6, R8, 0x1, P1 ;  /* 0x00000006f203a211 */ /* 0x000fca00008f0c08 */
[----:B------:R2:W-:Y:S01]  /*13240*/  @!P2 ST.E.128 [R2.64], RZ ;  /* 0x000000ff0200a985 */ /* 0x0005e2000c101d06 */
[----:B------:R-:W-:Y:S05]  /*13250*/  BRA.DIV ~URZ, `(.L_x_579) ;  /* 0x00005ac27f007947 */ /* 0x000fea000b800000 */
[----:B------:R1:W2:Y:S04]  /*13260*/  SHFL.IDX PT, R6, R4, 0x3, 0x181f ;  /* 0x00781f0004067f89 */ /* 0x0002a800000e0000 */
[----:B--2---:R1:W2:Y:S02]  /*13270*/  SHFL.IDX PT, R2, R5, 0x3, 0x181f ;  /* 0x00781f0005027f89 */ /* 0x0042a400000e0000 */
.L_x_623:
[----:B------:R-:W-:Y:S02]  /*13280*/  IADD3 R3, R0, 0x30, RZ ;  /* 0x0000003000037810 */ /* 0x000fe40007ffe0ff */
[----:B------:R-:W-:Y:S02]  /*13290*/  SHF.R.S32.HI R8, RZ, 0x1f, R242 ;  /* 0x0000001fff087819 */ /* 0x000fe400000114f2 */
[----:B------:R-:W-:-:S13]  /*132a0*/  ISETP.GE.OR P2, PT, R3, R7, P0 ;  /* 0x000000070300720c */ /* 0x000fda0000746670 */
[----:B--2---:R-:W-:-:S04]  /*132b0*/  @!P2 LEA R2, P1, R242, R2, 0x1 ;  /* 0x00000002f202a211 */ /* 0x004fc800078208ff */
[----:B------:R-:W-:-:S05]  /*132c0*/  @!P2 LEA.HI.X R3, R242, R6, R8, 0x1, P1 ;  /* 0x00000006f203a211 */ /* 0x000fca00008f0c08 */
[----:B------:R2:W-:Y:S01]  /*132d0*/  @!P2 ST.E.128 [R2.64], RZ ;  /* 0x000000ff0200a985 */ /* 0x0005e2000c101d06 */
[----:B------:R-:W-:Y:S05]  /*132e0*/  BRA.DIV ~URZ, `(.L_x_580) ;  /* 0x00005b027f007947 */ /* 0x000fea000b800000 */
[----:B------:R1:W2:Y:S02]  /*132f0*/  SHFL.IDX PT, R6, R4, 0x4, 0x181f ;  /* 0x00981f0004067f89 */ /* 0x0002a400000e0000 */
.L_x_624:
[----:B------:R-:W-:Y:S05]  /*13300*/  BRA.DIV ~URZ, `(.L_x_581) ;  /* 0x00005b527f007947 */ /* 0x000fea000b800000 */
[----:B--2---:R2:W1:Y:S02]  /*13310*/  SHFL.IDX PT, R2, R5, 0x4, 0x181f ;  /* 0x00981f0005027f89 */ /* 0x00446400000e0000 */
.L_x_625:
[----:B------:R-:W-:Y:S02]  /*13320*/  IADD3 R3, R0, 0x40, RZ ;  /* 0x0000004000037810 */ /* 0x000fe40007ffe0ff */
[----:B------:R-:W-:Y:S02]  /*13330*/  SHF.R.S32.HI R8, RZ, 0x1f, R242 ;  /* 0x0000001fff087819 */ /* 0x000fe400000114f2 */
[----:B------:R-:W-:-:S13]  /*13340*/  ISETP.GE.OR P2, PT, R3, R7, P0 ;  /* 0x000000070300720c */ /* 0x000fda0000746670 */
[----:B-1----:R-:W-:-:S04]  /*13350*/  @!P2 LEA R2, P1, R242, R2, 0x1 ;  /* 0x00000002f202a211 */ /* 0x002fc800078208ff */
[----:B------:R-:W-:-:S05]  /*13360*/  @!P2 LEA.HI.X R3, R242, R6, R8, 0x1, P1 ;  /* 0x00000006f203a211 */ /* 0x000fca00008f0c08 */
[----:B------:R1:W-:Y:S01]  /*13370*/  @!P2 ST.E.128 [R2.64], RZ ;  /* 0x000000ff0200a985 */ /* 0x0003e2000c101d06 */
[----:B------:R-:W-:Y:S05]  /*13380*/  BRA.DIV ~URZ, `(.L_x_582) ;  /* 0x00005b427f007947 */ /* 0x000fea000b800000 */
[----:B------:R1:W2:Y:S04]  /*13390*/  SHFL.IDX PT, R6, R4, 0x5, 0x181f ;  /* 0x00b81f0004067f89 */ /* 0x0002a800000e0000 */
[----:B-1----:R1:W3:Y:S02]  /*133a0*/  SHFL.IDX PT, R2, R5, 0x5, 0x181f ;  /* 0x00b81f0005027f89 */ /* 0x0022e400000e0000 */
.L_x_626:
[----:B------:R-:W-:Y:S02]  /*133b0*/  IADD3 R3, R0, 0x50, RZ ;  /* 0x0000005000037810 */ /* 0x000fe40007ffe0ff */
[----:B------:R-:W-:Y:S02]  /*133c0*/  SHF.R.S32.HI R8, RZ, 0x1f, R242 ;  /* 0x0000001fff087819 */ /* 0x000fe400000114f2 */
[----:B------:R-:W-:-:S13]  /*133d0*/  ISETP.GE.OR P2, PT, R3, R7, P0 ;  /* 0x000000070300720c */ /* 0x000fda0000746670 */
[----:B---3--:R-:W-:-:S04]  /*133e0*/  @!P2 LEA R2, P1, R242, R2, 0x1 ;  /* 0x00000002f202a211 */ /* 0x008fc800078208ff */
[----:B--2---:R-:W-:-:S05]  /*133f0*/  @!P2 LEA.HI.X R3, R242, R6, R8, 0x1, P1 ;  /* 0x00000006f203a211 */ /* 0x004fca00008f0c08 */
[----:B------:R2:W-:Y:S01]  /*13400*/  @!P2 ST.E.128 [R2.64], RZ ;  /* 0x000000ff0200a985 */ /* 0x0005e2000c101d06 */
[----:B------:R-:W-:Y:S05]  /*13410*/  BRA.DIV ~URZ, `(.L_x_583) ;  /* 0x00005b827f007947 */ /* 0x000fea000b800000 */
[----:B------:R3:W1:Y:S02]  /*13420*/  SHFL.IDX PT, R6, R4, 0x6, 0x181f ;  /* 0x00d81f0004067f89 */ /* 0x00066400000e0000 */
.L_x_627:
[----:B------:R-:W-:Y:S05]  /*13430*/  BRA.DIV ~URZ, `(.L_x_584) ;  /* 0x00005bd27f007947 */ /* 0x000fea000b800000 */
[----:B--2---:R2:W3:Y:S02]  /*13440*/  SHFL.IDX PT, R2, R5, 0x6, 0x181f ;  /* 0x00d81f0005027f89 */ /* 0x0044e400000e0000 */
.L_x_628:
[----:B------:R-:W-:Y:S02]  /*13450*/  IADD3 R3, R0, 0x60, RZ ;  /* 0x0000006000037810 */ /* 0x000fe40007ffe0ff */
[----:B------:R-:W-:Y:S02]  /*13460*/  SHF.R.S32.HI R8, RZ, 0x1f, R242 ;  /* 0x0000001fff087819 */ /* 0x000fe400000114f2 */
[----:B------:R-:W-:-:S13]  /*13470*/  ISETP.GE.OR P2, PT, R3, R7, P0 ;  /* 0x000000070300720c */ /* 0x000fda0000746670 */
[----:B---3--:R-:W-:-:S04]  /*13480*/  @!P2 LEA R2, P1, R242, R2, 0x1 ;  /* 0x00000002f202a211 */ /* 0x008fc800078208ff */
[----:B-1----:R-:W-:-:S05]  /*13490*/  @!P2 LEA.HI.X R3, R242, R6, R8, 0x1, P1 ;  /* 0x00000006f203a211 */ /* 0x002fca00008f0c08 */
[----:B------:R1:W-:Y:S01]  /*134a0*/  @!P2 ST.E.128 [R2.64], RZ ;  /* 0x000000ff0200a985 */ /* 0x0003e2000c101d06 */
[----:B------:R-:W-:Y:S05]  /*134b0*/  BRA.DIV ~URZ, `(.L_x_585) ;  /* 0x00005bc27f007947 */ /* 0x000fea000b800000 */
[----:B----4-:R-:W3:Y:S04]  /*134c0*/  SHFL.IDX PT, R4, R4, 0x7, 0x181f ;  /* 0x00f81f0004047f89 */ /* 0x010ee800000e0000 */
[----:B-1----:R1:W4:Y:S02]  /*134d0*/  SHFL.IDX PT, R2, R5, 0x7, 0x181f ;  /* 0x00f81f0005027f89 */ /* 0x00232400000e0000 */
.L_x_629:
[----:B------:R-:W-:Y:S02]  /*134e0*/  IADD3 R0, R0, 0x70, RZ ;  /* 0x0000007000007810 */ /* 0x000fe40007ffe0ff */
[----:B-12---:R-:W-:Y:S02]  /*134f0*/  SHF.R.S32.HI R5, RZ, 0x1f, R242 ;  /* 0x0000001fff057819 */ /* 0x006fe400000114f2 */
[----:B------:R-:W-:-:S13]  /*13500*/  ISETP.GE.OR P1, PT, R0, R7, P0 ;  /* 0x000000070000720c */ /* 0x000fda0000726670 */
[----:B----4-:R-:W-:-:S04]  /*13510*/  @!P1 LEA R2, P0, R242, R2, 0x1 ;  /* 0x00000002f2029211 */ /* 0x010fc800078008ff */
[----:B---3--:R-:W-:-:S05]  /*13520*/  @!P1 LEA.HI.X R3, R242, R4, R5, 0x1, P0 ;  /* 0x00000004f2039211 */ /* 0x008fca00000f0c05 */
[----:B------:R1:W-:Y:S04]  /*13530*/  @!P1 ST.E.128 [R2.64], RZ ;  /* 0x000000ff02009985 */ /* 0x0003e8000c101d06 */
.L_x_571:
[----:B------:R-:W-:Y:S05]  /*13540*/  BSYNC B1 ;  /* 0x0000000000017941 */ /* 0x000fea0003800000 */
.L_x_568:
[----:B---3--:R-:W3:Y:S02]  /*13550*/  LDL R0, [R1+0x80] ;  /* 0x0000800001007983 */ /* 0x008ee40000100800 */
[----:B---3--:R-:W-:-:S13]  /*13560*/  ISETP.NE.AND P0, PT, R0, RZ, PT ;  /* 0x000000ff0000720c */ /* 0x008fda0003f05270 */
[----:B------:R-:W-:Y:S01]  /*13570*/  @P0 WARPSYNC 0xffffffff ;  /* 0xffffffff00000948 */ /* 0x000fe20003800000 */
[----:B------:R-:W-:Y:S06]  /*13580*/  @P0 BAR.SYNC.DEFER_BLOCKING 0x5, 0x80 ;  /* 0x0142000000000b1d */ /* 0x000fec0000010000 */
[----:B------:R-:W3:Y:S04]  /*13590*/  @P0 LDS R0, [0xb100] ;  /* 0x00b10000ff000984 */ /* 0x000ee80000000800 */
[----:B---3--:R3:W-:Y:S04]  /*135a0*/  @P0 STL [R1+0x58], R0 ;  /* 0x0000580001000387 */ /* 0x0087e80000100800 */
[----:B------:R-:W-:Y:S06]  /*135b0*/  @P0 BAR.ARV 0x4, 0x80 ;  /* 0x0102000000000b1d */ /* 0x000fec0000002000 */
[----:B------:R-:W-:Y:S05]  /*135c0*/  @P0 BRA `(.L_x_586) ;  /* 0x0000007000000947 */ /* 0x000fea0003800000 */
[----:B------:R-:W-:Y:S05]  /*135d0*/  BRA.DIV ~URZ, `(.L_x_587) ;  /* 0x00005b727f007947 */ /* 0x000fea000b800000 */
[----:B---3--:R3:W4:Y:S02]  /*135e0*/  SHFL.IDX PT, R0, R47, RZ, 0x1f ;  /* 0x00001fff2f007589 */ /* 0x00872400000e0000 */
.L_x_630:
[----:B------:R-:W-:Y:S01]  /*135f0*/  WARPSYNC 0xffffffff ;  /* 0xffffffff00007948 */ /* 0x000fe20003800000 */
[----:B------:R-:W-:Y:S06]  /*13600*/  BAR.SYNC.DEFER_BLOCKING 0x4, 0x80 ;  /* 0x0102000000007b1d */ /* 0x000fec0000010000 */
[----:B----4-:R4:W-:Y:S04]  /*13610*/  STL [R1+0x58], R0 ;  /* 0x0000580001007387 */ /* 0x0109e80000100800 */
[----:B------:R4:W-:Y:S04]  /*13620*/  @!P6 STS [0xb100], R47 ;  /* 0x00b1002fff00e388 */ /* 0x0009e80000000800 */
[----:B------:R-:W-:Y:S06]  /*13630*/  BAR.ARV 0x5, 0x80 ;  /* 0x0142000000007b1d */ /* 0x000fec0000002000 */
.L_x_586:
[----:B---34-:R-:W3:Y:S02]  /*13640*/  LDL R0, [R1+0x58] ;  /* 0x0000580001007983 */ /* 0x018ee40000100800 */
[----:B---3--:R-:W-:-:S13]  /*13650*/  ISETP.GE.AND P0, PT, R0, c[0x0][0x538], PT ;  /* 0x00014e0000007a0c */ /* 0x008fda0003f06270 */
[----:B-12---:R-:W-:Y:S01]  /*13660*/  @P0 CALL.REL.NOINC `(.L_x_588) ;  /* 0x0000001000000944 */ /* 0x006fe20003c00000 */
[----:B------:R-:W-:Y:S05]  /*13670*/  BRA `(.L_x_589) ;  /* 0xfffed30000007947 */ /* 0x000fea000383ffff */
.L_x_588:
[----:B------:R-:W-:Y:S05]  /*13680*/  EXIT ;  /* 0x000000000000794d */ /* 0x000fea0003800000 */
.L_x_512:
[----:B------:R-:W-:Y:S01]  /*13690*/  IMAD.MOV.U32 R246, RZ, RZ, R4 ;  /* 0x000000fffff67224 */ /* 0x000fe200078e0004 */
[----:B------:R-:W-:Y:S01]  /*136a0*/  MOV R247, RZ ;  /* 0x000000ff00f77202 */ /* 0x000fe20000000f00 */
[----:B------:R-:W-:Y:S01]  /*136b0*/  IMAD.MOV.U32 R3, RZ, RZ, 0x181f ;  /* 0x0000181fff037424 */ /* 0x000fe200078e00ff */
[----:B------:R-:W-:Y:S02]  /*136c0*/  MOV R2, 0x136e0 ;  /* 0x000136e000027802 */ /* 0x000fe40000000f00 */
[----:B-----5:R-:W-:Y:S05]  /*136d0*/  CALL.REL.NOINC `($__internal_1_$__cuda_sm70_shflsync_idx_p) ;  /* 0x00005b4000007944 */ /* 0x020fea0003c00000 */
[----:B------:R-:W-:Y:S01]  /*136e0*/  MOV R6, R246 ;  /* 0x000000f600067202 */ /* 0x000fe20000000f00 */
[----:B------:R-:W-:Y:S05]  /*136f0*/  BRA `(.L_x_590) ;  /* 0xfffedc8000007947 */ /* 0x000fea000383ffff */
.L_x_513:
[----:B------:R-:W-:Y:S01]  /*13700*/  IMAD.MOV.U32 R246, RZ, RZ, R5 ;  /* 0x000000fffff67224 */ /* 0x000fe200078e0005 */
[----:B------:R-:W-:Y:S01]  /*13710*/  MOV R247, RZ ;  /* 0x000000ff00f77202 */ /* 0x000fe20000000f00 */
[----:B------:R-:W-:Y:S01]  /*13720*/  IMAD.MOV.U32 R3, RZ, RZ, 0x181f ;  /* 0x0000181fff037424 */ /* 0x000fe200078e00ff */
[----:B------:R-:W-:Y:S02]  /*13730*/  MOV R2, 0x13750 ;  /* 0x0001375000027802 */ /* 0x000fe40000000f00 */
[----:B-12--5:R-:W-:Y:S05]  /*13740*/  CALL.REL.NOINC `($__internal_1_$__cuda_sm70_shflsync_idx_p) ;  /* 0x00005ad000007944 */ /* 0x026fea0003c00000 */
[----:B------:R-:W-:Y:S01]  /*13750*/  MOV R2, R246 ;  /* 0x000000f600027202 */ /* 0x000fe20000000f00 */
[----:B------:R-:W-:Y:S05]  /*13760*/  BRA `(.L_x_591) ;  /* 0xfffedc3000007947 */ /* 0x000fea000383ffff */
.L_x_516:
[----:B------:R-:W-:Y:S01]  /*13770*/  IMAD.MOV.U32 R246, RZ, RZ, R4 ;  /* 0x000000fffff67224 */ /* 0x000fe200078e0004 */
[----:B------:R-:W-:Y:S01]  /*13780*/  MOV R247, 0x1 ;  /* 0x0000000100f77802 */ /* 0x000fe20000000f00 */
[----:B-1----:R-:W-:Y:S01]  /*13790*/  IMAD.MOV.U32 R3, RZ, RZ, 0x181f ;  /* 0x0000181fff037424 */ /* 0x002fe200078e00ff */
[----:B----4-:R-:W-:-:S02]  /*137a0*/  MOV R2, 0x137c0 ;  /* 0x000137c000027802 */ /* 0x010fc40000000f00 */
[----:B--2--5:R-:W-:Y:S05]  /*137b0*/  CALL.REL.NOINC `($__internal_1_$__cuda_sm70_shflsync_idx_p) ;  /* 0x00005a6000007944 */ /* 0x024fea0003c00000 */
[----:B------:R-:W-:Y:S01]  /*137c0*/  IMAD.MOV.U32 R6, RZ, RZ, R246 ;  /* 0x000000ffff067224 */ /* 0x000fe200078e00f6 */
[----:B------:R-:W-:Y:S01]  /*137d0*/  MOV R247, 0x1 ;  /* 0x0000000100f77802 */ /* 0x000fe20000000f00 */
[----:B------:R-:W-:Y:S01]  /*137e0*/  IMAD.MOV.U32 R246, RZ, RZ, R5 ;  /* 0x000000fffff67224 */ /* 0x000fe200078e0005 */
[----:B------:R-:W-:-:S02]  /*137f0*/  MOV R3, 0x181f ;  /* 0x0000181f00037802 */ /* 0x000fc40000000f00 */
[----:B------:R-:W-:Y:S02]  /*13800*/  MOV R2, 0x13820 ;  /* 0x0001382000027802 */ /* 0x000fe40000000f00 */
[----:B------:R-:W-:Y:S05]  /*13810*/  CALL.REL.NOINC `($__internal_1_$__cuda_sm70_shflsync_idx_p) ;  /* 0x00005a0000007944 */ /* 0x000fea0003c00000 */
[----:B------:R-:W-:Y:S01]  /*13820*/  MOV R2, R246 ;  /* 0x000000f600027202 */ /* 0x000fe20000000f00 */
[----:B------:R-:W-:Y:S05]  /*13830*/  BRA `(.L_x_592) ;  /* 0xfffedcc000007947 */ /* 0x000fea000383ffff */
.L_x_519:
[----:B------:R-:W-:Y:S01]  /*13840*/  IMAD.MOV.U32 R246, RZ, RZ, R4 ;  /* 0x000000fffff67224 */ /* 0x000fe200078e0004 */
[----:B------:R-:W-:Y:S01]  /*13850*/  MOV R247, 0x2 ;  /* 0x0000000200f77802 */ /* 0x000fe20000000f00 */
[----:B-1----:R-:W-:Y:S01]  /*13860*/  IMAD.MOV.U32 R3, RZ, RZ, 0x181f ;  /* 0x0000181fff037424 */ /* 0x002fe200078e00ff */
[----:B------:R-:W-:Y:S02]  /*13870*/  MOV R2, 0x13890 ;  /* 0x0001389000027802 */ /* 0x000fe40000000f00 */
[----:B--23-5:R-:W-:Y:S05]  /*13880*/  CALL.REL.NOINC `($__internal_1_$__cuda_sm70_shflsync_idx_p) ;  /* 0x0000599000007944 */ /* 0x02cfea0003c00000 */
[----:B------:R-:W-:Y:S01]  /*13890*/  MOV R6, R246 ;  /* 0x000000f600067202 */ /* 0x000fe20000000f00 */
[----:B------:R-:W-:Y:S05]  /*138a0*/  BRA `(.L_x_593) ;  /* 0xfffedd3000007947 */ /* 0x000fea000383ffff */
.L_x_520:
[----:B------:R-:W-:Y:S01]  /*138b0*/  IMAD.MOV.U32 R246, RZ, RZ, R5 ;  /* 0x000000fffff67224 */ /* 0x000fe200078e0005 */
[----:B------:R-:W-:Y:S01]  /*138c0*/  MOV R247, 0x2 ;  /* 0x0000000200f77802 */ /* 0x000fe20000000f00 */
[----:B-1----:R-:W-:Y:S01]  /*138d0*/  IMAD.MOV.U32 R3, RZ, RZ, 0x181f ;  /* 0x0000181fff037424 */ /* 0x002fe200078e00ff */
[----:B------:R-:W-:Y:S02]  /*138e0*/  MOV R2, 0x13900 ;  /* 0x0001390000027802 */ /* 0x000fe40000000f00 */
[----:B--2345:R-:W-:Y:S05]  /*138f0*/  CALL.REL.NOINC `($__internal_1_$__cuda_sm70_shflsync_idx_p) ;  /* 0x0000592000007944 */ /* 0x03cfea0003c00000 */
[----:B------:R-:W-:Y:S01]  /*13900*/  MOV R2, R246 ;  /* 0x000000f600027202 */ /* 0x000fe20000000f00 */
[----:B------:R-:W-:Y:S05]  /*13910*/  BRA `(.L_x_594) ;  /* 0xfffedce000007947 */ /* 0x000fea000383ffff */
.L_x_523:
[----:B------:R-:W-:Y:S01]  /*13920*/  IMAD.MOV.U32 R246, RZ, RZ, R4 ;  /* 0x000000fffff67224 */ /* 0x000fe200078e0004 */
[----:B------:R-:W-:Y:S01]  /*13930*/  MOV R247, 0x3 ;  /* 0x0000000300f77802 */ /* 0x000fe20000000f00 */
[----:B--2---:R-:W-:Y:S01]  /*13940*/  IMAD.MOV.U32 R3, RZ, RZ, 0x181f ;  /* 0x0000181fff037424 */ /* 0x004fe200078e00ff */
[----:B------:R-:W-:-:S02]  /*13950*/  MOV R2, 0x13970 ;  /* 0x0001397000027802 */ /* 0x000fc40000000f00 */
[----:B-1-345:R-:W-:Y:S05]  /*13960*/  CALL.REL.NOINC `($__internal_1_$__cuda_sm70_shflsync_idx_p) ;  /* 0x000058b000007944 */ /* 0x03afea0003c00000 */
        /* <DEDUP_REMOVED lines=8> */
.L_x_526:
[----:B------:R-:W-:Y:S01]  /*139f0*/  IMAD.MOV.U32 R246, RZ, RZ, R4 ;  /* 0x000000fffff67224 */ /* 0x000fe200078e0004 */
[----:B------:R-:W-:Y:S01]  /*13a00*/  MOV R247, 0x4 ;  /* 0x0000000400f77802 */ /* 0x000fe20000000f00 */
[----:B-1----:R-:W-:Y:S01]  /*13a10*/  IMAD.MOV.U32 R3, RZ, RZ, 0x181f ;  /* 0x0000181fff037424 */ /* 0x002fe200078e00ff */
[----:B--2---:R-:W-:Y:S02]  /*13a20*/  MOV R2, 0x13a40 ;  /* 0x00013a4000027802 */ /* 0x004fe40000000f00 */
[----:B---345:R-:W-:Y:S05]  /*13a30*/  CALL.REL.NOINC `($__internal_1_$__cuda_sm70_shflsync_idx_p) ;  /* 0x000057e000007944 */ /* 0x038fea0003c00000 */
[----:B------:R-:W-:Y:S01]  /*13a40*/  MOV R6, R246 ;  /* 0x000000f600067202 */ /* 0x000fe20000000f00 */
[----:B------:R-:W-:Y:S05]  /*13a50*/  BRA `(.L_x_596) ;  /* 0xfffedd7000007947 */ /* 0x000fea000383ffff */
.L_x_527:
[----:B------:R-:W-:Y:S01]  /*13a60*/  IMAD.MOV.U32 R246, RZ, RZ, R5 ;  /* 0x000000fffff67224 */ /* 0x000fe200078e0005 */
[----:B------:R-:W-:Y:S01]  /*13a70*/  MOV R247, 0x4 ;  /* 0x0000000400f77802 */ /* 0x000fe20000000f00 */
[----:B------:R-:W-:Y:S01]  /*13a80*/  IMAD.MOV.U32 R3, RZ, RZ, 0x181f ;  /* 0x0000181fff037424 */ /* 0x000fe200078e00ff */
[----:B--2---:R-:W-:Y:S02]  /*13a90*/  MOV R2, 0x13ab0 ;  /* 0x00013ab000027802 */ /* 0x004fe40000000f00 */
[----:B-1-345:R-:W-:Y:S05]  /*13aa0*/  CALL.REL.NOINC `($__internal_1_$__cuda_sm70_shflsync_idx_p) ;  /* 0x0000577000007944 */ /* 0x03afea0003c00000 */
[----:B------:R-:W-:Y:S01]  /*13ab0*/  MOV R2, R246 ;  /* 0x000000f600027202 */ /* 0x000fe20000000f00 */
[----:B------:R-:W-:Y:S05]  /*13ac0*/  BRA `(.L_x_597) ;  /* 0xfffedd2000007947 */ /* 0x000fea000383ffff */
.L_x_530:
[----:B------:R-:W-:Y:S01]  /*13ad0*/  IMAD.MOV.U32 R246, RZ, RZ, R4 ;  /* 0x000000fffff67224 */ /* 0x000fe200078e0004 */
[----:B------:R-:W-:Y:S01]  /*13ae0*/  MOV R247, 0x5 ;  /* 0x0000000500f77802 */ /* 0x000fe20000000f00 */
[----:B-1----:R-:W-:Y:S01]  /*13af0*/  IMAD.MOV.U32 R3, RZ, RZ, 0x181f ;  /* 0x0000181fff037424 */ /* 0x002fe200078e00ff */
[----:B------:R-:W-:-:S02]  /*13b00*/  MOV R2, 0x13b20 ;  /* 0x00013b2000027802 */ /* 0x000fc40000000f00 */
[----:B--2345:R-:W-:Y:S05]  /*13b10*/  CALL.REL.NOINC `($__internal_1_$__cuda_sm70_shflsync_idx_p) ;  /* 0x0000570000007944 */ /* 0x03cfea0003c00000 */
        /* <DEDUP_REMOVED lines=8> */
.L_x_533:
[----:B------:R-:W-:Y:S01]  /*13ba0*/  IMAD.MOV.U32 R246, RZ, RZ, R4 ;  /* 0x000000fffff67224 */ /* 0x000fe200078e0004 */
[----:B------:R-:W-:Y:S01]  /*13bb0*/  MOV R247, 0x6 ;  /* 0x0000000600f77802 */ /* 0x000fe20000000f00 */
[----:B-1----:R-:W-:Y:S01]  /*13bc0*/  IMAD.MOV.U32 R3, RZ, RZ, 0x181f ;  /* 0x0000181fff037424 */ /* 0x002fe200078e00ff */
[----:B------:R-:W-:Y:S02]  /*13bd0*/  MOV R2, 0x13bf0 ;  /* 0x00013bf000027802 */ /* 0x000fe40000000f00 */
[----:B--2345:R-:W-:Y:S05]  /*13be0*/  CALL.REL.NOINC `($__internal_1_$__cuda_sm70_shflsync_idx_p) ;  /* 0x0000563000007944 */ /* 0x03cfea0003c00000 */
[----:B------:R-:W-:Y:S01]  /*13bf0*/  MOV R6, R246 ;  /* 0x000000f600067202 */ /* 0x000fe20000000f00 */
[----:B------:R-:W-:Y:S05]  /*13c00*/  BRA `(.L_x_599) ;  /* 0xfffeddb000007947 */ /* 0x000fea000383ffff */
.L_x_534:
[----:B------:R-:W-:Y:S01]  /*13c10*/  IMAD.MOV.U32 R246, RZ, RZ, R5 ;  /* 0x000000fffff67224 */ /* 0x000fe200078e0005 */
[----:B------:R-:W-:Y:S01]  /*13c20*/  MOV R247, 0x6 ;  /* 0x0000000600f77802 */ /* 0x000fe20000000f00 */
[----:B-1----:R-:W-:Y:S01]  /*13c30*/  IMAD.MOV.U32 R3, RZ, RZ, 0x181f ;  /* 0x0000181fff037424 */ /* 0x002fe200078e00ff */
[----:B------:R-:W-:Y:S02]  /*13c40*/  MOV R2, 0x13c60 ;  /* 0x00013c6000027802 */ /* 0x000fe40000000f00 */
[----:B--2345:R-:W-:Y:S05]  /*13c50*/  CALL.REL.NOINC `($__internal_1_$__cuda_sm70_shflsync_idx_p) ;  /* 0x000055c000007944 */ /* 0x03cfea0003c00000 */
[----:B------:R-:W-:Y:S01]  /*13c60*/  MOV R2, R246 ;  /* 0x000000f600027202 */ /* 0x000fe20000000f00 */
[----:B------:R-:W-:Y:S05]  /*13c70*/  BRA `(.L_x_600) ;  /* 0xfffedd6000007947 */ /* 0x000fea000383ffff */
.L_x_537:
        /* <DEDUP_REMOVED lines=13> */
.L_x_540:
[----:B------:R-:W-:Y:S01]  /*13d50*/  IMAD.MOV.U32 R246, RZ, RZ, R0 ;  /* 0x000000fffff67224 */ /* 0x000fe200078e0000 */
[----:B------:R-:W-:Y:S01]  /*13d60*/  MOV R247, RZ ;  /* 0x000000ff00f77202 */ /* 0x000fe20000000f00 */
[----:B------:R-:W-:Y:S01]  /*13d70*/  IMAD.MOV.U32 R3, RZ, RZ, 0x181f ;  /* 0x0000181fff037424 */ /* 0x000fe200078e00ff */
[----:B------:R-:W-:Y:S02]  /*13d80*/  MOV R2, 0x13da0 ;  /* 0x00013da000027802 */ /* 0x000fe40000000f00 */
[----:B------:R-:W-:Y:S05]  /*13d90*/  CALL.REL.NOINC `($__internal_1_$__cuda_sm70_shflsync_idx_p) ;  /* 0x0000548000007944 */ /* 0x000fea0003c00000 */
[----:B------:R-:W-:Y:S01]  /*13da0*/  MOV R7, R246 ;  /* 0x000000f600077202 */ /* 0x000fe20000000f00 */
[----:B------:R-:W-:Y:S05]  /*13db0*/  BRA `(.L_x_602) ;  /* 0xfffef58000007947 */ /* 0x000fea000383ffff */
.L_x_541:
[----:B------:R-:W-:Y:S01]  /*13dc0*/  IMAD.MOV.U32 R246, RZ, RZ, R4 ;  /* 0x000000fffff67224 */ /* 0x000fe200078e0004 */
[----:B------:R-:W-:Y:S01]  /*13dd0*/  MOV R247, RZ ;  /* 0x000000ff00f77202 */ /* 0x000fe20000000f00 */
[----:B------:R-:W-:Y:S01]  /*13de0*/  IMAD.MOV.U32 R3, RZ, RZ, 0x181f ;  /* 0x0000181fff037424 */ /* 0x000fe200078e00ff */
[----:B------:R-:W-:Y:S02]  /*13df0*/  MOV R2, 0x13e10 ;  /* 0x00013e1000027802 */ /* 0x000fe40000000f00 */
[----:B-12---:R-:W-:Y:S05]  /*13e00*/  CALL.REL.NOINC `($__internal_1_$__cuda_sm70_shflsync_idx_p) ;  /* 0x0000541000007944 */ /* 0x006fea0003c00000 */
[----:B------:R-:W-:Y:S01]  /*13e10*/  IADD3 R2, P0, R246, R174, RZ ;  /* 0x000000aef6027210 */ /* 0x000fe20007f1e0ff */
[----:B------:R-:W-:Y:S01]  /*13e20*/  IMAD.MOV.U32 R246, RZ, RZ, R0 ;  /* 0x000000fffff67224 */ /* 0x000fe200078e0000 */
[----:B------:R-:W-:-:S03]  /*13e30*/  MOV R247, 0x1 ;  /* 0x0000000100f77802 */ /* 0x000fc60000000f00 */
[----:B------:R-:W-:-:S05]  /*13e40*/  IMAD.X R3, R7, 0x1, R16, P0 ;  /* 0x0000000107037824 */ /* 0x000fca00000e0610 */
[----:B------:R-:W-:Y:S01]  /*13e50*/  @!PT LDS RZ, [RZ] ;  /* 0x00000000fffff984 */ /* 0x000fe20000000800 */
[----:B------:R-:W-:Y:S01]  /*13e60*/  @!PT LDS RZ, [RZ] ;  /* 0x00000000fffff984 */ /* 0x000fe20000000800 */
[----:B------:R-:W-:Y:S01]  /*13e70*/  @!PT LDS RZ, [RZ] ;  /* 0x00000000fffff984 */ /* 0x000fe20000000800 */
[----:B------:R1:W-:Y:S02]  /*13e80*/  LDGSTS.E.BYPASS.LTC128B.128 [R243+0x3900], [R2.64], !P5 ;  /* 0x0390000002f37fae */ /* 0x0003e4000e901d46 */
[----:B-1----:R-:W-:Y:S01]  /*13e90*/  IMAD.MOV.U32 R3, RZ, RZ, 0x181f ;  /* 0x0000181fff037424 */ /* 0x002fe200078e00ff */
[----:B------:R-:W-:Y:S02]  /*13ea0*/  MOV R2, 0x13ec0 ;  /* 0x00013ec000027802 */ /* 0x000fe40000000f00 */
[----:B------:R-:W-:Y:S05]  /*13eb0*/  CALL.REL.NOINC `($__internal_1_$__cuda_sm70_shflsync_idx_p) ;  /* 0x0000536000007944 */ /* 0x000fea0003c00000 */
[----:B------:R-:W-:Y:S01]  /*13ec0*/  IMAD.MOV.U32 R5, RZ, RZ, R246 ;  /* 0x000000ffff057224 */ /* 0x000fe200078e00f6 */
[----:B------:R-:W-:Y:S01]  /*13ed0*/  MOV R247, 0x1 ;  /* 0x0000000100f77802 */ /* 0x000fe20000000f00 */
[----:B------:R-:W-:Y:S01]  /*13ee0*/  IMAD.MOV.U32 R246, RZ, RZ, R4 ;  /* 0x000000fffff67224 */ /* 0x000fe200078e0004 */
[----:B------:R-:W-:Y:S02]  /*13ef0*/  MOV R3, 0x181f ;  /* 0x0000181f00037802 */ /* 0x000fe40000000f00 */
[----:B------:R-:W-:Y:S02]  /*13f00*/  MOV R2, 0x13f20 ;  /* 0x00013f2000027802 */ /* 0x000fe40000000f00 */
[----:B------:R-:W-:Y:S05]  /*13f10*/  CALL.REL.NOINC `($__internal_1_$__cuda_sm70_shflsync_idx_p) ;  /* 0x0000530000007944 */ /* 0x000fea0003c00000 */
        /* <DEDUP_REMOVED lines=85> */
[----:B------:R-:W-:Y:S01]  /*14470*/  MOV R4, R246 ;  /* 0x000000f600047202 */ /* 0x000fe20000000f00 */
[----:B------:R-:W-:Y:S05]  /*14480*/  BRA `(.L_x_603) ;  /* 0xfffef0b000007947 */ /* 0x000fea000383ffff */
.L_x_542:
[----:B------:R-:W-:Y:S01]  /*14490*/  IMAD.MOV.U32 R246, RZ, RZ, R4 ;  /* 0x000000fffff67224 */ /* 0x000fe200078e0004 */
[----:B------:R-:W-:Y:S01]  /*144a0*/  MOV R247, RZ ;  /* 0x000000ff00f77202 */ /* 0x000fe20000000f00 */
[----:B------:R-:W-:Y:S01]  /*144b0*/  IMAD.MOV.U32 R3, RZ, RZ, 0x1c1f ;  /* 0x00001c1fff037424 */ /* 0x000fe200078e00ff */
[----:B------:R-:W-:-:S02]  /*144c0*/  MOV R2, 0x144e0 ;  /* 0x000144e000027802 */ /* 0x000fc40000000f00 */
[----:B------:R-:W-:Y:S05]  /*144d0*/  CALL.REL.NOINC `($__internal_1_$__cuda_sm70_shflsync_idx_p) ;  /* 0x00004d4000007944 */ /* 0x000fea0003c00000 */
[----:B------:R-:W-:Y:S01]  /*144e0*/  MOV R0, R246 ;  /* 0x000000f600007202 */ /* 0x000fe20000000f00 */
[----:B------:R-:W-:Y:S05]  /*144f0*/  BRA `(.L_x_604) ;  /* 0xfffef18000007947 */ /* 0x000fea000383ffff */
.L_x_543:
[----:B------:R-:W-:Y:S01]  /*14500*/  IMAD.MOV.U32 R246, RZ, RZ, R4 ;  /* 0x000000fffff67224 */ /* 0x000fe200078e0004 */
[----:B------:R-:W-:Y:S01]  /*14510*/  MOV R247, 0x1 ;  /* 0x0000000100f77802 */ /* 0x000fe20000000f00 */
[----:B------:R-:W-:Y:S01]  /*14520*/  IMAD.MOV.U32 R3, RZ, RZ, 0x1c1f ;  /* 0x00001c1fff037424 */ /* 0x000fe200078e00ff */
[----:B------:R-:W-:-:S02]  /*14530*/  MOV R2, 0x14550 ;  /* 0x0001455000027802 */ /* 0x000fc40000000f00 */
[----:B-1----:R-:W-:Y:S05]  /*14540*/  CALL.REL.NOINC `($__internal_1_$__cuda_sm70_shflsync_idx_p) ;  /* 0x00004cd000007944 */ /* 0x002fea0003c00000 */
[----:B------:R-:W-:Y:S01]  /*14550*/  IMAD.IADD R0, R5, 0x1, R246 ;  /* 0x0000000105007824 */ /* 0x000fe200078e02f6 */
[----:B------:R-:W-:Y:S01]  /*14560*/  MOV R2, 0x14940 ;  /* 0x0001494000027802 */ /* 0x000fe20000000f00 */
[----:B------:R-:W-:-:S02]  /*14570*/  IMAD.MOV.U32 R246, RZ, RZ, R4 ;  /* 0x000000fffff67224 */ /* 0x000fc400078e0004 */
[----:B------:R-:W-:Y:S01]  /*14580*/  IMAD.MOV.U32 R247, RZ, RZ, 0x2 ;  /* 0x00000002fff77424 */ /* 0x000fe200078e00ff */
[----:B------:R-:W-:Y:S01]  /*14590*/  IMNMX R0, R6, R0, PT ;  /* 0x0000000006007217 */ /* 0x000fe20003800200 */
[----:B------:R-:W-:-:S03]  /*145a0*/  IMAD.MOV.U32 R3, RZ, RZ, 0x1c1f ;  /* 0x00001c1fff037424 */ /* 0x000fc600078e00ff */
[C---:B------:R-:W-:Y:S02]  /*145b0*/  ISETP.GT.AND P0, PT, R0.reuse, RZ, PT ;  /* 0x000000ff0000720c */ /* 0x040fe40003f04270 */
[----:B------:R-:W-:Y:S02]  /*145c0*/  ISETP.GT.AND P1, PT, R0, 0x1, PT ;  /* 0x000000010000780c */ /* 0x000fe40003f24270 */
[----:B------:R-:W-:Y:S02]  /*145d0*/  FSEL R7, R102, -INF , P0 ;  /* 0xff80000066077808 */ /* 0x000fe40000000000 */
[----:B------:R-:W-:Y:S02]  /*145e0*/  ISETP.GT.AND P0, PT, R0, 0x9, PT ;  /* 0x000000090000780c */ /* 0x000fe40003f04270 */
[----:B------:R-:W-:Y:S02]  /*145f0*/  FSEL R8, R103, -INF , P1 ;  /* 0xff80000067087808 */ /* 0x000fe40000800000 */
[----:B------:R-:W-:-:S02]  /*14600*/  FSEL R14, R99, -INF , P0 ;  /* 0xff800000630e7808 */ /* 0x000fc40000000000 */
[C---:B------:R-:W-:Y:S02]  /*14610*/  ISETP.GT.AND P1, PT, R0.reuse, 0x10, PT ;  /* 0x000000100000780c */ /* 0x040fe40003f24270 */
[----:B------:R-:W-:Y:S02]  /*14620*/  ISETP.GT.AND P0, PT, R0, 0x11, PT ;  /* 0x000000110000780c */ /* 0x000fe40003f04270 */
[----:B------:R-:W-:Y:S02]  /*14630*/  FSEL R15, R94, -INF , P1 ;  /* 0xff8000005e0f7808 */ /* 0x000fe40000800000 */
[----:B------:R-:W-:Y:S02]  /*14640*/  FSEL R17, R95, -INF , P0 ;  /* 0xff8000005f117808 */ /* 0x000fe40000000000 */
[C---:B------:R-:W-:Y:S02]  /*14650*/  ISETP.GT.AND P1, PT, R0.reuse, 0x19, PT ;  /* 0x000000190000780c */ /* 0x040fe40003f24270 */
[----:B------:R-:W-:-:S02]  /*14660*/  ISETP.GT.AND P0, PT, R0, 0x20, PT ;  /* 0x000000200000780c */ /* 0x000fc40003f04270 */
        /* <DEDUP_REMOVED lines=44> */
[----:B------:R-:W-:Y:S05]  /*14930*/  CALL.REL.NOINC `($__internal_1_$__cuda_sm70_shflsync_idx_p) ;  /* 0x000048e000007944 */ /* 0x000fea0003c00000 */
[----:B------:R-:W-:Y:S01]  /*14940*/  IMAD.IADD R0, R5, 0x1, R246 ;  /* 0x0000000105007824 */ /* 0x000fe200078e02f6 */
[----:B------:R-:W-:Y:S01]  /*14950*/  MOV R2, 0x14d30 ;  /* 0x00014d3000027802 */ /* 0x000fe20000000f00 */
[----:B------:R-:W-:Y:S02]  /*14960*/  IMAD.MOV.U32 R246, RZ, RZ, R4 ;  /* 0x000000fffff67224 */ /* 0x000fe400078e0004 */
[----:B------:R-:W-:Y:S01]  /*14970*/  IMAD.MOV.U32 R247, RZ, RZ, 0x3 ;  /* 0x00000003fff77424 */ /* 0x000fe200078e00ff */
[----:B------:R-:W-:Y:S01]  /*14980*/  IMNMX R0, R6, R0, PT ;  /* 0x0000000006007217 */ /* 0x000fe20003800200 */
[----:B------:R-:W-:-:S03]  /*14990*/  IMAD.MOV.U32 R3, RZ, RZ, 0x1c1f ;  /* 0x00001c1fff037424 */ /* 0x000fc600078e00ff */
        /* <DEDUP_REMOVED lines=58> */
[----:B------:R-:W-:Y:S01]  /*14d40*/  FMNMX.FTZ R117, R11, R12, !PT ;  /* 0x0000000c0b757209 */ /* 0x000fe20007810000 */
[----:B------:R-:W-:Y:S01]  /*14d50*/  IMAD.MOV.U32 R0, RZ, RZ, 0x2 ;  /* 0x00000002ff007424 */ /* 0x000fe200078e00ff */
[----:B------:R-:W-:Y:S02]  /*14d60*/  MOV R2, 0x157d0 ;  /* 0x000157d000027802 */ /* 0x000fe40000000f00 */
[----:B------:R-:W-:Y:S02]  /*14d70*/  IMNMX R6, R6, R5, PT ;  /* 0x0000000506067217 */ /* 0x000fe40003800200 */
[----:B------:R-:W-:Y:S02]  /*14d80*/  FMNMX.FTZ R117, R16, R117, !PT ;  /* 0x0000007510757209 */ /* 0x000fe40007810000 */
[----:B------:R-:W-:-:S02]  /*14d90*/  ISETP.GT.AND P0, PT, R6, RZ, PT ;  /* 0x000000ff0600720c */ /* 0x000fc40003f04270 */
[----:B------:R-:W-:Y:S02]  /*14da0*/  ISETP.GT.AND P1, PT, R6, 0x1, PT ;  /* 0x000000010600780c */ /* 0x000fe40003f24270 */
[----:B------:R-:W-:Y:S02]  /*14db0*/  FSEL R19, R182, -INF , P0 ;  /* 0xff800000b6137808 */ /* 0x000fe40000000000 */
[C---:B------:R-:W-:Y:S02]  /*14dc0*/  ISETP.GT.AND P0, PT, R6.reuse, 0x9, PT ;  /* 0x000000090600780c */ /* 0x040fe40003f04270 */
[----:B------:R-:W-:Y:S02]  /*14dd0*/  FSEL R21, R183, -INF , P1 ;  /* 0xff800000b7157808 */ /* 0x000fe40000800000 */
[----:B------:R-:W-:Y:S02]  /*14de0*/  ISETP.GT.AND P1, PT, R6, 0x10, PT ;  /* 0x000000100600780c */ /* 0x000fe40003f24270 */
[----:B------:R-:W-:-:S02]  /*14df0*/  FSEL R31, R143, -INF , P0 ;  /* 0xff8000008f1f7808 */ /* 0x000fc40000000000 */
        /* <DEDUP_REMOVED lines=9> */
[----:B------:R-:W-:Y:S02]  /*14e90*/  ISETP.GT.AND P0, PT, R6, 0x29, PT ;  /* 0x000000290600780c */ /* 0x000fe40003f04270 */
[----:B------:R-:W-:Y:S02]  /*14ea0*/  FSEL R70, R171, -INF , P1 ;  /* 0xff800000ab467808 */ /* 0x000fe40000800000 */
[----:B------:R-:W-:-:S02]  /*14eb0*/  FSEL R29, R142, -INF , P6 ;  /* 0xff8000008e1d7808 */ /* 0x000fc40003000000 */
[C---:B------:R-:W-:Y:S02]  /*14ec0*/  ISETP.GT.AND P1, PT, R6.reuse, 0x30, PT ;  /* 0x000000300600780c */ /* 0x040fe40003f24270 */
        /* <DEDUP_REMOVED lines=23> */
[----:B------:R-:W-:Y:S02]  /*15040*/  FSEL R158, R159, -INF , P0 ;  /* 0xff8000009f9e7808 */ /* 0x000fe40000000000 */
[C---:B------:R-:W-:Y:S02]  /*15050*/  ISETP.GT.AND P6, PT, R6.reuse, 0x58, PT ;  /* 0x000000580600780c */ /* 0x040fe40003fc4270 */
[C---:B------:R-:W-:Y:S02]  /*15060*/  ISETP.GT.AND P1, PT, R6.reuse, 0x59, PT ;  /* 0x000000590600780c */ /* 0x040fe40003f24270 */
[----:B------:R-:W-:Y:S02]  /*15070*/  ISETP.GT.AND P0, PT, R6, 0x60, PT ;  /* 0x000000600600780c */ /* 0x000fe40003f04270 */
[----:B------:R-:W-:Y:S02]  /*15080*/  FMNMX.FTZ R119, R9, R10, !PT ;  /* 0x0000000a09777209 */ /* 0x000fe40007810000 */
[----:B------:R-:W-:-:S02]  /*15090*/  FSEL R157, R110, -INF , P6 ;  /* 0xff8000006e9d7808 */ /* 0x000fc40003000000 */
[----:B------:R-:W-:Y:S02]  /*150a0*/  FSEL R149, R111, -INF , P1 ;  /* 0xff8000006f957808 */ /* 0x000fe40000800000 */
        /* <DEDUP_REMOVED lines=106> */
[----:B------:R-:W-:Y:S01]  /*15750*/  FMNMX.FTZ R118, R185, R118, !PT ;  /* 0x00000076b9767209 */ /* 0x000fe20007810000 */
[----:B------:R-:W-:Y:S01]  /*15760*/  IMAD.MOV.U32 R116, RZ, RZ, R119 ;  /* 0x000000ffff747224 */ /* 0x000fe200078e0077 */
[----:B------:R-:W-:-:S02]  /*15770*/  FMNMX.FTZ R117, R168, R117, !PT ;  /* 0x00000075a8757209 */ /* 0x000fc40007810000 */
[----:B------:R-:W-:Y:S02]  /*15780*/  FMNMX.FTZ R6, R159, R6, !PT ;  /* 0x000000069f067209 */ /* 0x000fe40007810000 */
[----:B------:R-:W-:Y:S02]  /*15790*/  FMNMX.FTZ R118, R184, R118, !PT ;  /* 0x00000076b8767209 */ /* 0x000fe40007810000 */
[----:B------:R-:W-:Y:S02]  /*157a0*/  FMNMX.FTZ R117, R156, R117, !PT ;  /* 0x000000759c757209 */ /* 0x000fe40007810000 */
[----:B------:R-:W-:Y:S02]  /*157b0*/  FMNMX.FTZ R6, R148, R6, !PT ;  /* 0x0000000694067209 */ /* 0x000fe40007810000 */
[----:B------:R-:W-:Y:S05]  /*157c0*/  CALL.REL.NOINC `($__internal_0_$__cuda_sm70_shflsync_bfly_p) ;  /* 0x000039f000007944 */ /* 0x000fea0003c00000 */
[----:B------:R-:W-:Y:S01]  /*157d0*/  FMNMX.FTZ R119, R119, R0, !PT ;  /* 0x0000000077777209 */ /* 0x000fe20007810000 */
[----:B------:R-:W-:Y:S01]  /*157e0*/  IMAD.MOV.U32 R0, RZ, RZ, 0x1 ;  /* 0x00000001ff007424 */ /* 0x000fe200078e00ff */
[----:B------:R-:W-:-:S03]  /*157f0*/  MOV R2, 0x15820 ;  /* 0x0001582000027802 */ /* 0x000fc60000000f00 */
[----:B------:R-:W-:Y:S02]  /*15800*/  IMAD.MOV.U32 R116, RZ, RZ, R119 ;  /* 0x000000ffff747224 */ /* 0x000fe400078e0077 */
[----:B------:R-:W-:Y:S05]  /*15810*/  CALL.REL.NOINC `($__internal_0_$__cuda_sm70_shflsync_bfly_p) ;  /* 0x000039a000007944 */ /* 0x000fea0003c00000 */
[----:B------:R-:W-:Y:S01]  /*15820*/  FMNMX.FTZ R119, R119, R0, !PT ;  /* 0x0000000077777209 */ /* 0x000fe20007810000 */
[----:B------:R-:W-:Y:S01]  /*15830*/  IMAD.MOV.U32 R116, RZ, RZ, R118 ;  /* 0x000000ffff747224 */ /* 0x000fe200078e0076 */
[----:B------:R-:W-:Y:S01]  /*15840*/  MOV R2, 0x15870 ;  /* 0x0001587000027802 */ /* 0x000fe20000000f00 */
[----:B------:R-:W-:Y:S02]  /*15850*/  IMAD.MOV.U32 R0, RZ, RZ, 0x2 ;  /* 0x00000002ff007424 */ /* 0x000fe400078e00ff */
        /* <DEDUP_REMOVED lines=26> */
[----:B------:R-:W-:Y:S01]  /*15a00*/  MOV R68, R0 ;  /* 0x0000000000447202 */ /* 0x000fe20000000f00 */
[----:B------:R-:W-:Y:S05]  /*15a10*/  BRA `(.L_x_605) ;  /* 0xfffef2d000007947 */ /* 0x000fea000383ffff */
.L_x_547:
[----:B------:R-:W-:Y:S01]  /*15a20*/  MOV R247, RZ ;  /* 0x000000ff00f77202 */ /* 0x000fe20000000f00 */
[----:B------:R-:W-:Y:S01]  /*15a30*/  IMAD.MOV.U32 R246, RZ, RZ, R0 ;  /* 0x000000fffff67224 */ /* 0x000fe200078e0000 */
[----:B------:R-:W-:Y:S01]  /*15a40*/  MOV R2, 0x15a70 ;  /* 0x00015a7000027802 */ /* 0x000fe20000000f00 */
[----:B------:R-:W-:Y:S02]  /*15a50*/  IMAD.MOV.U32 R3, RZ, RZ, 0x181f ;  /* 0x0000181fff037424 */ /* 0x000fe400078e00ff */
[----:B-1----:R-:W-:Y:S05]  /*15a60*/  CALL.REL.NOINC `($__internal_1_$__cuda_sm70_shflsync_idx_p) ;  /* 0x000037b000007944 */ /* 0x002fea0003c00000 */
[----:B------:R-:W-:Y:S01]  /*15a70*/  MOV R7, R246 ;  /* 0x000000f600077202 */ /* 0x000fe20000000f00 */
[----:B------:R-:W-:-:S05]  /*15a80*/  BRA `(.L_x_606) ;  /* 0xffff1e8000007947 */ /* 0x000fca000383ffff */
.L_x_548:
[----:B------:R-:W-:Y:S01]  /*15a90*/  MOV R247, RZ ;  /* 0x000000ff00f77202 */ /* 0x000fe20000000f00 */
[----:B------:R-:W-:Y:S01]  /*15aa0*/  IMAD.MOV.U32 R246, RZ, RZ, R4 ;  /* 0x000000fffff67224 */ /* 0x000fe200078e0004 */
[----:B------:R-:W-:Y:S01]  /*15ab0*/  MOV R2, 0x15ae0 ;  /* 0x00015ae000027802 */ /* 0x000fe20000000f00 */
[----:B------:R-:W-:Y:S02]  /*15ac0*/  IMAD.MOV.U32 R3, RZ, RZ, 0x181f ;  /* 0x0000181fff037424 */ /* 0x000fe400078e00ff */
[----:B-123--:R-:W-:Y:S05]  /*15ad0*/  CALL.REL.NOINC `($__internal_1_$__cuda_sm70_shflsync_idx_p) ;  /* 0x0000374000007944 */ /* 0x00efea0003c00000 */
[----:B------:R-:W-:Y:S01]  /*15ae0*/  IADD3 R2, P0, R246, R20, RZ ;  /* 0x00000014f6027210 */ /* 0x000fe20007f1e0ff */
[----:B------:R-:W-:Y:S01]  /*15af0*/  IMAD.MOV.U32 R246, RZ, RZ, R0 ;  /* 0x000000fffff67224 */ /* 0x000fe200078e0000 */
[----:B------:R-:W-:Y:S03]  /*15b00*/  MOV R247, 0x1 ;  /* 0x0000000100f77802 */ /* 0x000fe60000000f00 */
[----:B------:R-:W-:Y:S05]  /*15b10*/  IMAD.X R3, R7, 0x1, R5, P0 ;  /* 0x0000000107037824 */ /* 0x000fea00000e0605 */
[----:B------:R-:W-:Y:S01]  /*15b20*/  @!PT LDS RZ, [RZ] ;  /* 0x00000000fffff984 */ /* 0x000fe20000000800 */
[----:B------:R-:W-:Y:S01]  /*15b30*/  @!PT LDS RZ, [RZ] ;  /* 0x00000000fffff984 */ /* 0x000fe20000000800 */
[----:B------:R-:W-:Y:S01]  /*15b40*/  @!PT LDS RZ, [RZ] ;  /* 0x00000000fffff984 */ /* 0x000fe20000000800 */
[----:B------:R1:W-:Y:S02]  /*15b50*/  LDGSTS.E.BYPASS.LTC128B.128 [R243+0x100], [R2.64], !P5 ;  /* 0x0010000002f37fae */ /* 0x0003e4000e901d46 */
[----:B-1----:R-:W-:Y:S01]  /*15b60*/  MOV R2, 0x15b90 ;  /* 0x00015b9000027802 */ /* 0x002fe20000000f00 */
[----:B------:R-:W-:Y:S02]  /*15b70*/  IMAD.MOV.U32 R3, RZ, RZ, 0x181f ;  /* 0x0000181fff037424 */ /* 0x000fe400078e00ff */
[----:B------:R-:W-:Y:S05]  /*15b80*/  CALL.REL.NOINC `($__internal_1_$__cuda_sm70_shflsync_idx_p) ;  /* 0x0000369000007944 */ /* 0x000fea0003c00000 */
[----:B------:R-:W-:Y:S01]  /*15b90*/  MOV R247, 0x1 ;  /* 0x0000000100f77802 */ /* 0x000fe20000000f00 */
[----:B------:R-:W-:Y:S01]  /*15ba0*/  IMAD.MOV.U32 R6, RZ, RZ, R246 ;  /* 0x000000ffff067224 */ /* 0x000fe200078e00f6 */
[----:B------:R-:W-:Y:S01]  /*15bb0*/  MOV R3, 0x181f ;  /* 0x0000181f00037802 */ /* 0x000fe20000000f00 */
[----:B------:R-:W-:Y:S01]  /*15bc0*/  IMAD.MOV.U32 R246, RZ, RZ, R4 ;  /* 0x000000fffff67224 */ /* 0x000fe200078e0004 */
[----:B------:R-:W-:Y:S02]  /*15bd0*/  MOV R2, 0x15bf0 ;  /* 0x00015bf000027802 */ /* 0x000fe40000000f00 */
[----:B------:R-:W-:Y:S05]  /*15be0*/  CALL.REL.NOINC `($__internal_1_$__cuda_sm70_shflsync_idx_p) ;  /* 0x0000363000007944 */ /* 0x000fea0003c00000 */
        /* <DEDUP_REMOVED lines=85> */
[----:B------:R-:W-:Y:S01]  /*16140*/  MOV R4, R246 ;  /* 0x000000f600047202 */ /* 0x000fe20000000f00 */
[----:B------:R-:W-:-:S05]  /*16150*/  BRA `(.L_x_607) ;  /* 0xffff19b000007947 */ /* 0x000fca000383ffff */
.L_x_551:
[----:B------:R-:W-:Y:S01]  /*16160*/  MOV R247, RZ ;  /* 0x000000ff00f77202 */ /* 0x000fe20000000f00 */
[----:B------:R-:W-:Y:S01]  /*16170*/  IMAD.MOV.U32 R246, RZ, RZ, R0 ;  /* 0x000000fffff67224 */ /* 0x000fe200078e0000 */
[----:B------:R-:W-:Y:S01]  /*16180*/  MOV R2, 0x161b0 ;  /* 0x000161b000027802 */ /* 0x000fe20000000f00 */
[----:B------:R-:W-:Y:S02]  /*16190*/  IMAD.MOV.U32 R3, RZ, RZ, 0x181f ;  /* 0x0000181fff037424 */ /* 0x000fe400078e00ff */
[----:B------:R-:W-:Y:S05]  /*161a0*/  CALL.REL.NOINC `($__internal_1_$__cuda_sm70_shflsync_idx_p) ;  /* 0x0000307000007944 */ /* 0x000fea0003c00000 */
[----:B------:R-:W-:Y:S01]  /*161b0*/  MOV R118, R246 ;  /* 0x000000f600767202 */ /* 0x000fe20000000f00 */
[----:B------:R-:W-:-:S05]  /*161c0*/  BRA `(.L_x_608) ;  /* 0xffff24a000007947 */ /* 0x000fca000383ffff */
.L_x_552:
[----:B------:R-:W-:Y:S01]  /*161d0*/  MOV R247, RZ ;  /* 0x000000ff00f77202 */ /* 0x000fe20000000f00 */
[----:B------:R-:W-:Y:S01]  /*161e0*/  IMAD.MOV.U32 R246, RZ, RZ, R116 ;  /* 0x000000fffff67224 */ /* 0x000fe200078e0074 */
[----:B------:R-:W-:Y:S01]  /*161f0*/  MOV R2, 0x16220 ;  /* 0x0001622000027802 */ /* 0x000fe20000000f00 */
[----:B------:R-:W-:Y:S02]  /*16200*/  IMAD.MOV.U32 R3, RZ, RZ, 0x181f ;  /* 0x0000181fff037424 */ /* 0x000fe400078e00ff */
[----:B-12---:R-:W-:Y:S05]  /*16210*/  CALL.REL.NOINC `($__internal_1_$__cuda_sm70_shflsync_idx_p) ;  /* 0x0000300000007944 */ /* 0x006fea0003c00000 */
        /* <DEDUP_REMOVED lines=104> */
.L_x_553:
[----:B------:R-:W-:Y:S01]  /*168a0*/  MOV R247, RZ ;  /* 0x000000ff00f77202 */ /* 0x000fe20000000f00 */
[----:B------:R-:W-:Y:S01]  /*168b0*/  IMAD.MOV.U32 R246, RZ, RZ, R116 ;  /* 0x000000fffff67224 */ /* 0x000fe200078e0074 */
[----:B------:R-:W-:Y:S01]  /*168c0*/  MOV R2, 0x168f0 ;  /* 0x000168f000027802 */ /* 0x000fe20000000f00 */
[----:B------:R-:W-:Y:S02]  /*168d0*/  IMAD.MOV.U32 R3, RZ, RZ, 0x1c1f ;  /* 0x00001c1fff037424 */ /* 0x000fe400078e00ff */
[----:B------:R-:W-:Y:S05]  /*168e0*/  CALL.REL.NOINC `($__internal_1_$__cuda_sm70_shflsync_idx_p) ;  /* 0x0000293000007944 */ /* 0x000fea0003c00000 */
[----:B------:R-:W-:Y:S01]  /*168f0*/  MOV R0, R246 ;  /* 0x000000f600007202 */ /* 0x000fe20000000f00 */
[----:B------:R-:W-:-:S05]  /*16900*/  BRA `(.L_x_610) ;  /* 0xffff20d000007947 */ /* 0x000fca000383ffff */
.L_x_554:
[----:B------:R-:W-:Y:S01]  /*16910*/  MOV R247, 0x1 ;  /* 0x0000000100f77802 */ /* 0x000fe20000000f00 */
[----:B------:R-:W-:Y:S01]  /*16920*/  IMAD.MOV.U32 R246, RZ, RZ, R116 ;  /* 0x000000fffff67224 */ /* 0x000fe200078e0074 */
[----:B------:R-:W-:Y:S01]  /*16930*/  MOV R2, 0x16960 ;  /* 0x0001696000027802 */ /* 0x000fe20000000f00 */
[----:B------:R-:W-:Y:S02]  /*16940*/  IMAD.MOV.U32 R3, RZ, RZ, 0x1c1f ;  /* 0x00001c1fff037424 */ /* 0x000fe400078e00ff */
[----:B-1----:R-:W-:Y:S05]  /*16950*/  CALL.REL.NOINC `($__internal_1_$__cuda_sm70_shflsync_idx_p) ;  /* 0x000028c000007944 */ /* 0x002fea0003c00000 */
[----:B------:R-:W-:Y:S01]  /*16960*/  MOV R2, 0x16d40 ;  /* 0x00016d4000027802 */ /* 0x000fe20000000f00 */
[----:B------:R-:W-:Y:S02]  /*16970*/  IMAD.IADD R246, R117, 0x1, R246 ;  /* 0x0000000175f67824 */ /* 0x000fe400078e02f6 */
[----:B------:R-:W-:Y:S02]  /*16980*/  IMAD.MOV.U32 R247, RZ, RZ, 0x2 ;  /* 0x00000002fff77424 */ /* 0x000fe400078e00ff */
[----:B------:R-:W-:Y:S01]  /*16990*/  IMAD.MOV.U32 R3, RZ, RZ, 0x1c1f ;  /* 0x00001c1fff037424 */ /* 0x000fe200078e00ff */
[C---:B------:R-:W-:Y:S02]  /*169a0*/  ISETP.GT.AND P0, PT, R246.reuse, RZ, PT ;  /* 0x000000fff600720c */ /* 0x040fe40003f04270 */
[----:B------:R-:W-:Y:S02]  /*169b0*/  ISETP.GT.AND P1, PT, R246, 0x1, PT ;  /* 0x00000001f600780c */ /* 0x000fe40003f24270 */
[----:B------:R-:W-:Y:S02]  /*169c0*/  FSEL R6, R6, -INF , P0 ;  /* 0xff80000006067808 */ /* 0x000fe40000000000 */
[C---:B------:R-:W-:Y:S02]  /*169d0*/  ISETP.GT.AND P0, PT, R246.reuse, 0x9, PT ;  /* 0x00000009f600780c */ /* 0x040fe40003f04270 */
[----:B------:R-:W-:Y:S02]  /*169e0*/  FSEL R36, R7, -INF , P1 ;  /* 0xff80000007247808 */ /* 0x000fe40000800000 */
[C---:B------:R-:W-:Y:S02]  /*169f0*/  ISETP.GT.AND P1, PT, R246.reuse, 0x10, PT ;  /* 0x00000010f600780c */ /* 0x040fe40003f24270 */
[----:B------:R-:W-:Y:S02]  /*16a00*/  FSEL R32, R19, -INF , P0 ;  /* 0xff80000013207808 */ /* 0x000fe40000000000 */
[----:B------:R-:W-:Y:S02]  /*16a10*/  ISETP.GT.AND P0, PT, R246, 0x11, PT ;  /* 0x00000011f600780c */ /* 0x000fe40003f04270 */
[----:B------:R-:W-:Y:S02]  /*16a20*/  FSEL R22, R22, -INF , P1 ;  /* 0xff80000016167808 */ /* 0x000fe40000800000 */
[C---:B------:R-:W-:Y:S02]  /*16a30*/  ISETP.GT.AND P1, PT, R246.reuse, 0x19, PT ;  /* 0x00000019f600780c */ /* 0x040fe40003f24270 */
[----:B------:R-:W-:Y:S02]  /*16a40*/  FSEL R23, R23, -INF , P0 ;  /* 0xff80000017177808 */ /* 0x000fe40000000000 */
[C---:B------:R-:W-:Y:S02]  /*16a50*/  ISETP.GT.AND P0, PT, R246.reuse, 0x20, PT ;  /* 0x00000020f600780c */ /* 0x040fe40003f04270 */
[C---:B------:R-:W-:Y:S02]  /*16a60*/  ISETP.GT.AND P6, PT, R246.reuse, 0x8, PT ;  /* 0x00000008f600780c */ /* 0x040fe40003fc4270 */
[----:B------:R-:W-:Y:S02]  /*16a70*/  FSEL R35, R35, -INF , P1 ;  /* 0xff80000023237808 */ /* 0x000fe40000800000 */
[----:B------:R-:W-:Y:S02]  /*16a80*/  ISETP.GT.AND P1, PT, R246, 0x21, PT ;  /* 0x00000021f600780c */ /* 0x000fe40003f24270 */
[----:B------:R-:W-:Y:S02]  /*16a90*/  FSEL R38, R38, -INF , P0 ;  /* 0xff80000026267808 */ /* 0x000fe40000000000 */
        /* <DEDUP_REMOVED lines=36> */
[----:B------:R-:W-:Y:S01]  /*16ce0*/  ISETP.GT.AND P0, PT, R246, 0x69, PT ;  /* 0x00000069f600780c */ /* 0x000fe20003f04270 */
[----:B------:R-:W-:Y:S01]  /*16cf0*/  IMAD.MOV.U32 R246, RZ, RZ, R116 ;  /* 0x000000fffff67224 */ /* 0x000fe200078e0074 */
[----:B------:R-:W-:Y:S02]  /*16d00*/  FSEL R103, R103, -INF , P6 ;  /* 0xff80000067677808 */ /* 0x000fe40003000000 */
[----:B------:R-:W-:Y:S02]  /*16d10*/  FSEL R114, R114, -INF , P1 ;  /* 0xff80000072727808 */ /* 0x000fe40000800000 */
[----:B------:R-:W-:Y:S02]  /*16d20*/  FSEL R115, R115, -INF , P0 ;  /* 0xff80000073737808 */ /* 0x000fe40000000000 */
[----:B------:R-:W-:Y:S05]  /*16d30*/  CALL.REL.NOINC `($__internal_1_$__cuda_sm70_shflsync_idx_p) ;  /* 0x000024e000007944 */ /* 0x000fea0003c00000 */
[----:B------:R-:W-:Y:S01]  /*16d40*/  MOV R2, 0x17120 ;  /* 0x0001712000027802 */ /* 0x000fe20000000f00 */
[----:B------:R-:W-:Y:S02]  /*16d50*/  IMAD.IADD R246, R117, 0x1, R246 ;  /* 0x0000000175f67824 */ /* 0x000fe400078e02f6 */
[----:B------:R-:W-:Y:S02]  /*16d60*/  IMAD.MOV.U32 R247, RZ, RZ, 0x3 ;  /* 0x00000003fff77424 */ /* 0x000fe400078e00ff */
[----:B------:R-:W-:Y:S01]  /*16d70*/  IMAD.MOV.U32 R3, RZ, RZ, 0x1c1f ;  /* 0x00001c1fff037424 */ /* 0x000fe200078e00ff */
        /* <DEDUP_REMOVED lines=58> */
[----:B------:R-:W-:Y:S01]  /*17120*/  FMNMX.FTZ R116, R188, R120, !PT ;  /* 0x00000078bc747209 */ /* 0x000fe20007810000 */
[----:B------:R-:W-:Y:S01]  /*17130*/  IMAD.IADD R117, R117, 0x1, R246 ;  /* 0x0000000175757824 */ /* 0x000fe200078e02f6 */
[----:B------:R-:W-:Y:S01]  /*17140*/  FMNMX.FTZ R4, R6, R121, !PT ;  /* 0x0000007906047209 */ /* 0x000fe20007810000 */
[----:B------:R-:W-:Y:S01]  /*17150*/  IMAD.MOV.U32 R0, RZ, RZ, 0x2 ;  /* 0x00000002ff007424 */ /* 0x000fe200078e00ff */
[----:B------:R-:W-:Y:S02]  /*17160*/  FMNMX.FTZ R5, R16, R122, !PT ;  /* 0x0000007a10057209 */ /* 0x000fe40007810000 */
[C---:B------:R-:W-:Y:S02]  /*17170*/  ISETP.GT.AND P0, PT, R117.reuse, RZ, PT ;  /* 0x000000ff7500720c */ /* 0x040fe40003f04270 */
[C---:B------:R-:W-:Y:S02]  /*17180*/  ISETP.GT.AND P1, PT, R117.reuse, 0x1, PT ;  /* 0x000000017500780c */ /* 0x040fe40003f24270 */
[----:B------:R-:W-:Y:S02]  /*17190*/  FSEL R19, R10, -INF , P0 ;  /* 0xff8000000a137808 */ /* 0x000fe40000000000 */
[----:B------:R-:W-:Y:S02]  /*171a0*/  ISETP.GT.AND P6, PT, R117, 0x8, PT ;  /* 0x000000087500780c */ /* 0x000fe40003fc4270 */
[----:B------:R-:W-:Y:S02]  /*171b0*/  FSEL R21, R11, -INF , P1 ;  /* 0xff8000000b157808 */ /* 0x000fe40000800000 */
[----:B------:R-:W-:Y:S02]  /*171c0*/  FMNMX.FTZ R7, R19, R123, !PT ;  /* 0x0000007b13077209 */ /* 0x000fe40007810000 */
[----:B------:R-:W-:Y:S02]  /*171d0*/  ISETP.GT.AND P0, PT, R117, 0x9, PT ;  /* 0x000000097500780c */ /* 0x000fe40003f04270 */
[----:B------:R-:W-:Y:S02]  /*171e0*/  FSEL R14, R14, -INF , P6 ;  /* 0xff8000000e0e7808 */ /* 0x000fe40003000000 */
[----:B------:R-:W-:Y:S02]  /*171f0*/  FMNMX.FTZ R116, R197, R116, !PT ;  /* 0x00000074c5747209 */ /* 0x000fe40007810000 */
[----:B------:R-:W-:Y:S02]  /*17200*/  FMNMX.FTZ R4, R36, R4, !PT ;  /* 0x0000000424047209 */ /* 0x000fe40007810000 */
[----:B------:R-:W-:Y:S02]  /*17210*/  FMNMX.FTZ R5, R20, R5, !PT ;  /* 0x0000000514057209 */ /* 0x000fe40007810000 */
        /* <DEDUP_REMOVED lines=145> */
[----:B------:R-:W-:Y:S02]  /*17b30*/  FSEL R111, R111, -INF , P0 ;  /* 0xff8000006f6f7808 */ /* 0x000fe40000000000 */
        /* <DEDUP_REMOVED lines=8> */
[----:B------:R-:W-:Y:S02]  /*17bc0*/  MOV R2, 0x17be0 ;  /* 0x00017be000027802 */ /* 0x000fe40000000f00 */
[----:B------:R-:W-:Y:S05]  /*17bd0*/  CALL.REL.NOINC `($__internal_0_$__cuda_sm70_shflsync_bfly_p) ;  /* 0x000015e000007944 */ /* 0x000fea0003c00000 */
[----:B------:R-:W-:Y:S01]  /*17be0*/  FMNMX.FTZ R116, R116, R0, !PT ;  /* 0x0000000074747209 */ /* 0x000fe20007810000 */
[----:B------:R-:W-:Y:S01]  /*17bf0*/  IMAD.MOV.U32 R0, RZ, RZ, 0x1 ;  /* 0x00000001ff007424 */ /* 0x000fe200078e00ff */
[----:B------:R-:W-:Y:S02]  /*17c00*/  MOV R2, 0x17c20 ;  /* 0x00017c2000027802 */ /* 0x000fe40000000f00 */
        /* <DEDUP_REMOVED lines=28> */
[----:B------:R-:W-:-:S05]  /*17dd0*/  BRA `(.L_x_611) ;  /* 0xffff227000007947 */ /* 0x000fca000383ffff */
.L_x_557:
[----:B-1--4-:R-:W-:Y:S01]  /*17de0*/  MOV R247, RZ ;  /* 0x000000ff00f77202 */ /* 0x012fe20000000f00 */
[----:B------:R-:W-:Y:S01]  /*17df0*/  IMAD.MOV.U32 R246, RZ, RZ, R88 ;  /* 0x000000fffff67224 */ /* 0x000fe200078e0058 */
[----:B------:R-:W-:Y:S01]  /*17e00*/  MOV R2, 0x17e30 ;  /* 0x00017e3000027802 */ /* 0x000fe20000000f00 */
[----:B------:R-:W-:Y:S02]  /*17e10*/  IMAD.MOV.U32 R3, RZ, RZ, 0x181f ;  /* 0x0000181fff037424 */ /* 0x000fe400078e00ff */
[----:B------:R-:W-:Y:S05]  /*17e20*/  CALL.REL.NOINC `($__internal_1_$__cuda_sm70_shflsync_idx_p) ;  /* 0x000013f000007944 */ /* 0x000fea0003c00000 */
[----:B------:R-:W-:Y:S01]  /*17e30*/  MOV R85, R246 ;  /* 0x000000f600557202 */ /* 0x000fe20000000f00 */
[----:B------:R-:W-:-:S05]  /*17e40*/  BRA `(.L_x_612) ;  /* 0xffff507000007947 */ /* 0x000fca000383ffff */
.L_x_560:
[----:B------:R-:W-:Y:S01]  /*17e50*/  MOV R247, RZ ;  /* 0x000000ff00f77202 */ /* 0x000fe20000000f00 */
[----:B------:R-:W-:Y:S01]  /*17e60*/  IMAD.MOV.U32 R246, RZ, RZ, R0 ;  /* 0x000000fffff67224 */ /* 0x000fe200078e0000 */
[----:B------:R-:W-:Y:S01]  /*17e70*/  MOV R2, 0x17ea0 ;  /* 0x00017ea000027802 */ /* 0x000fe20000000f00 */
[----:B------:R-:W-:Y:S02]  /*17e80*/  IMAD.MOV.U32 R3, RZ, RZ, 0x181f ;  /* 0x0000181fff037424 */ /* 0x000fe400078e00ff */
[----:B------:R-:W-:Y:S05]  /*17e90*/  CALL.REL.NOINC `($__internal_1_$__cuda_sm70_shflsync_idx_p) ;  /* 0x0000138000007944 */ /* 0x000fea0003c00000 */
[----:B------:R-:W-:Y:S01]  /*17ea0*/  MOV R118, R246 ;  /* 0x000000f600767202 */ /* 0x000fe20000000f00 */
[----:B------:R-:W-:-:S05]  /*17eb0*/  BRA `(.L_x_613) ;  /* 0xffff5d0000007947 */ /* 0x000fca000383ffff */
.L_x_561:
        /* <DEDUP_REMOVED lines=109> */
.L_x_562:
[----:B------:R-:W-:Y:S02]  /*18590*/  MOV R0, 0x2 ;  /* 0x0000000200007802 */ /* 0x000fe40000000f00 */
        /* <DEDUP_REMOVED lines=34> */
.L_x_564:
[----:B------:R1:W5:Y:S01]  /*187c0*/  LDL R116, [R1+0xc] ;  /* 0x00000c0001747983 */ /* 0x0003620000100800 */
[----:B------:R-:W-:-:S02]  /*187d0*/  MOV R0, 0x2 ;  /* 0x0000000200007802 */ /* 0x000fc40000000f00 */
[----:B------:R-:W-:Y:S02]  /*187e0*/  MOV R2, 0x18800 ;  /* 0x0001880000027802 */ /* 0x000fe40000000f00 */
[----:B-1---5:R-:W-:Y:S05]  /*187f0*/  CALL.REL.NOINC `($__internal_0_$__cuda_sm70_shflsync_bfly_p) ;  /* 0x000009c000007944 */ /* 0x022fea0003c00000 */
[----:B------:R-:W-:Y:S01]  /*18800*/  MOV R4, R0 ;  /* 0x0000000000047202 */ /* 0x000fe20000000f00 */
[----:B------:R-:W-:Y:S05]  /*18810*/  BRA `(.L_x_616) ;  /* 0xffff8ad000007947 */ /* 0x000fea000383ffff */
.L_x_565:
[----:B------:R-:W-:Y:S01]  /*18820*/  IMAD.MOV.U32 R116, RZ, RZ, R4 ;  /* 0x000000ffff747224 */ /* 0x000fe200078e0004 */
[----:B------:R-:W-:Y:S02]  /*18830*/  MOV R0, 0x1 ;  /* 0x0000000100007802 */ /* 0x000fe40000000f00 */
[----:B------:R-:W-:Y:S02]  /*18840*/  MOV R2, 0x18860 ;  /* 0x0001886000027802 */ /* 0x000fe40000000f00 */
[----:B-----5:R-:W-:Y:S05]  /*18850*/  CALL.REL.NOINC `($__internal_0_$__cuda_sm70_shflsync_bfly_p) ;  /* 0x0000096000007944 */ /* 0x020fea0003c00000 */
[----:B------:R1:W5:Y:S01]  /*18860*/  LDL R116, [R1+0x10] ;  /* 0x0000100001747983 */ /* 0x0003620000100800 */
[----:B------:R-:W-:Y:S01]  /*18870*/  FADD.FTZ R4, R4, R0 ;  /* 0x0000000004047221 */ /* 0x000fe20000010000 */
[----:B------:R-:W-:Y:S02]  /*18880*/  MOV R0, 0x2 ;  /* 0x0000000200007802 */ /* 0x000fe40000000f00 */
[----:B------:R-:W-:Y:S02]  /*18890*/  MOV R2, 0x188b0 ;  /* 0x000188b000027802 */ /* 0x000fe40000000f00 */
[----:B-1---5:R-:W-:Y:S05]  /*188a0*/  CALL.REL.NOINC `($__internal_0_$__cuda_sm70_shflsync_bfly_p) ;  /* 0x0000091000007944 */ /* 0x022fea0003c00000 */
[----:B------:R-:W2:Y:S02]  /*188b0*/  LDL.LU R2, [R1+0x10] ;  /* 0x0000100001027983 */ /* 0x000ea40000300800 */
[----:B--2---:R-:W-:Y:S01]  /*188c0*/  FADD.FTZ R5, R2, R0 ;  /* 0x0000000002057221 */ /* 0x004fe20000010000 */
[----:B------:R-:W-:-:S02]  /*188d0*/  MOV R0, 0x1 ;  /* 0x0000000100007802 */ /* 0x000fc40000000f00 */
[----:B------:R-:W-:Y:S02]  /*188e0*/  MOV R2, 0x18910 ;  /* 0x0001891000027802 */ /* 0x000fe40000000f00 */
[----:B------:R-:W-:Y:S02]  /*188f0*/  MOV R116, R5 ;  /* 0x0000000500747202 */ /* 0x000fe40000000f00 */
[----:B------:R-:W-:Y:S05]  /*18900*/  CALL.REL.NOINC `($__internal_0_$__cuda_sm70_shflsync_bfly_p) ;  /* 0x000008b000007944 */ /* 0x000fea0003c00000 */
[----:B------:R1:W5:Y:S01]  /*18910*/  LDL R116, [R1+0x8] ;  /* 0x0000080001747983 */ /* 0x0003620000100800 */
[----:B------:R-:W-:Y:S01]  /*18920*/  FADD.FTZ R5, R5, R0 ;  /* 0x0000000005057221 */ /* 0x000fe20000010000 */
[----:B------:R-:W-:Y:S02]  /*18930*/  MOV R0, 0x2 ;  /* 0x0000000200007802 */ /* 0x000fe40000000f00 */
[----:B------:R-:W-:Y:S02]  /*18940*/  MOV R2, 0x18960 ;  /* 0x0001896000027802 */ /* 0x000fe40000000f00 */
[----:B-1---5:R-:W-:Y:S05]  /*18950*/  CALL.REL.NOINC `($__internal_0_$__cuda_sm70_shflsync_bfly_p) ;  /* 0x0000086000007944 */ /* 0x022fea0003c00000 */
[----:B------:R-:W2:Y:S02]  /*18960*/  LDL.LU R2, [R1+0x8] ;  /* 0x0000080001027983 */ /* 0x000ea40000300800 */
[----:B--2---:R-:W-:Y:S01]  /*18970*/  FADD.FTZ R6, R2, R0 ;  /* 0x0000000002067221 */ /* 0x004fe20000010000 */
[----:B------:R-:W-:Y:S02]  /*18980*/  MOV R0, 0x1 ;  /* 0x0000000100007802 */ /* 0x000fe40000000f00 */
[----:B------:R-:W-:-:S02]  /*18990*/  MOV R2, 0x189c0 ;  /* 0x000189c000027802 */ /* 0x000fc40000000f00 */
        /* <DEDUP_REMOVED lines=10> */
[----:B------:R-:W-:Y:S02]  /*18a40*/  MOV R2, 0x18a70 ;  /* 0x00018a7000027802 */ /* 0x000fe40000000f00 */
[----:B------:R-:W-:-:S02]  /*18a50*/  MOV R116, R7 ;  /* 0x0000000700747202 */ /* 0x000fc40000000f00 */
[----:B------:R-:W-:Y:S05]  /*18a60*/  CALL.REL.NOINC `($__internal_0_$__cuda_sm70_shflsync_bfly_p) ;  /* 0x0000075000007944 */ /* 0x000fea0003c00000 */
[----:B------:R-:W-:Y:S01]  /*18a70*/  MOV R8, R0 ;  /* 0x0000000000087202 */ /* 0x000fe20000000f00 */
[----:B------:R-:W-:Y:S05]  /*18a80*/  BRA `(.L_x_617) ;  /* 0xffff899000007947 */ /* 0x000fea000383ffff */
.L_x_574:
[----:B------:R-:W-:Y:S01]  /*18a90*/  IMAD.MOV.U32 R246, RZ, RZ, R4 ;  /* 0x000000fffff67224 */ /* 0x000fe200078e0004 */
[----:B------:R-:W-:Y:S01]  /*18aa0*/  MOV R247, RZ ;  /* 0x000000ff00f77202 */ /* 0x000fe20000000f00 */
[----:B------:R-:W-:Y:S01]  /*18ab0*/  IMAD.MOV.U32 R3, RZ, RZ, 0x181f ;  /* 0x0000181fff037424 */ /* 0x000fe200078e00ff */
[----:B------:R-:W-:-:S02]  /*18ac0*/  MOV R2, 0x18ae0 ;  /* 0x00018ae000027802 */ /* 0x000fc40000000f00 */
[----:B------:R-:W-:Y:S05]  /*18ad0*/  CALL.REL.NOINC `($__internal_1_$__cuda_sm70_shflsync_idx_p) ;  /* 0x0000074000007944 */ /* 0x000fea0003c00000 */
[----:B------:R-:W-:Y:S01]  /*18ae0*/  MOV R6, R246 ;  /* 0x000000f600067202 */ /* 0x000fe20000000f00 */
[----:B------:R-:W-:Y:S05]  /*18af0*/  BRA `(.L_x_618) ;  /* 0xffffa53000007947 */ /* 0x000fea000383ffff */
.L_x_575:
[----:B------:R-:W-:Y:S01]  /*18b00*/  IMAD.MOV.U32 R246, RZ, RZ, R5 ;  /* 0x000000fffff67224 */ /* 0x000fe200078e0005 */
[----:B------:R-:W-:Y:S01]  /*18b10*/  MOV R247, RZ ;  /* 0x000000ff00f77202 */ /* 0x000fe20000000f00 */
[----:B------:R-:W-:Y:S01]  /*18b20*/  IMAD.MOV.U32 R3, RZ, RZ, 0x181f ;  /* 0x0000181fff037424 */ /* 0x000fe200078e00ff */
[----:B------:R-:W-:-:S02]  /*18b30*/  MOV R2, 0x18b50 ;  /* 0x00018b5000027802 */ /* 0x000fc40000000f00 */
[----:B-12---:R-:W-:Y:S05]  /*18b40*/  CALL.REL.NOINC `($__internal_1_$__cuda_sm70_shflsync_idx_p) ;  /* 0x000006d000007944 */ /* 0x006fea0003c00000 */
[----:B------:R-:W-:Y:S01]  /*18b50*/  MOV R2, R246 ;  /* 0x000000f600027202 */ /* 0x000fe20000000f00 */
[----:B------:R-:W-:Y:S05]  /*18b60*/  BRA `(.L_x_619) ;  /* 0xffffa4e000007947 */ /* 0x000fea000383ffff */
.L_x_576:
[----:B------:R-:W-:Y:S01]  /*18b70*/  IMAD.MOV.U32 R246, RZ, RZ, R4 ;  /* 0x000000fffff67224 */ /* 0x000fe200078e0004 */
[----:B------:R-:W-:Y:S01]  /*18b80*/  MOV R247, 0x1 ;  /* 0x0000000100f77802 */ /* 0x000fe20000000f00 */
[----:B-1----:R-:W-:Y:S01]  /*18b90*/  IMAD.MOV.U32 R3, RZ, RZ, 0x181f ;  /* 0x0000181fff037424 */ /* 0x002fe200078e00ff */
[----:B------:R-:W-:-:S02]  /*18ba0*/  MOV R2, 0x18bc0 ;  /* 0x00018bc000027802 */ /* 0x000fc40000000f00 */
[----:B---3--:R-:W-:Y:S05]  /*18bb0*/  CALL.REL.NOINC `($__internal_1_$__cuda_sm70_shflsync_idx_p) ;  /* 0x0000066000007944 */ /* 0x008fea0003c00000 */
        /* <DEDUP_REMOVED lines=8> */
.L_x_577:
[----:B------:R-:W-:Y:S01]  /*18c40*/  IMAD.MOV.U32 R246, RZ, RZ, R4 ;  /* 0x000000fffff67224 */ /* 0x000fe200078e0004 */
[----:B------:R-:W-:Y:S01]  /*18c50*/  MOV R247, 0x2 ;  /* 0x0000000200f77802 */ /* 0x000fe20000000f00 */
[----:B-1----:R-:W-:Y:S01]  /*18c60*/  IMAD.MOV.U32 R3, RZ, RZ, 0x181f ;  /* 0x0000181fff037424 */ /* 0x002fe200078e00ff */
[----:B------:R-:W-:Y:S02]  /*18c70*/  MOV R2, 0x18c90 ;  /* 0x00018c9000027802 */ /* 0x000fe40000000f00 */
[----:B--23--:R-:W-:Y:S05]  /*18c80*/  CALL.REL.NOINC `($__internal_1_$__cuda_sm70_shflsync_idx_p) ;  /* 0x0000059000007944 */ /* 0x00cfea0003c00000 */
[----:B------:R-:W-:Y:S01]  /*18c90*/  MOV R6, R246 ;  /* 0x000000f600067202 */ /* 0x000fe20000000f00 */
[----:B------:R-:W-:Y:S05]  /*18ca0*/  BRA `(.L_x_621) ;  /* 0xffffa52000007947 */ /* 0x000fea000383ffff */
.L_x_578:
[----:B------:R-:W-:Y:S01]  /*18cb0*/  IMAD.MOV.U32 R246, RZ, RZ, R5 ;  /* 0x000000fffff67224 */ /* 0x000fe200078e0005 */
[----:B------:R-:W-:Y:S01]  /*18cc0*/  MOV R247, 0x2 ;  /* 0x0000000200f77802 */ /* 0x000fe20000000f00 */
[----:B-1----:R-:W-:Y:S01]  /*18cd0*/  IMAD.MOV.U32 R3, RZ, RZ, 0x181f ;  /* 0x0000181fff037424 */ /* 0x002fe200078e00ff */
[----:B------:R-:W-:Y:S02]  /*18ce0*/  MOV R2, 0x18d00 ;  /* 0x00018d0000027802 */ /* 0x000fe40000000f00 */
[----:B--234-:R-:W-:Y:S05]  /*18cf0*/  CALL.REL.NOINC `($__internal_1_$__cuda_sm70_shflsync_idx_p) ;  /* 0x0000052000007944 */ /* 0x01cfea0003c00000 */
[----:B------:R-:W-:Y:S01]  /*18d00*/  MOV R2, R246 ;  /* 0x000000f600027202 */ /* 0x000fe20000000f00 */
[----:B------:R-:W-:Y:S05]  /*18d10*/  BRA `(.L_x_622) ;  /* 0xffffa4d000007947 */ /* 0x000fea000383ffff */
.L_x_579:
[----:B------:R-:W-:Y:S01]  /*18d20*/  IMAD.MOV.U32 R246, RZ, RZ, R4 ;  /* 0x000000fffff67224 */ /* 0x000fe200078e0004 */
[----:B------:R-:W-:Y:S01]  /*18d30*/  MOV R247, 0x3 ;  /* 0x0000000300f77802 */ /* 0x000fe20000000f00 */
[----:B--2---:R-:W-:Y:S01]  /*18d40*/  IMAD.MOV.U32 R3, RZ, RZ, 0x181f ;  /* 0x0000181fff037424 */ /* 0x004fe200078e00ff */
[----:B------:R-:W-:-:S02]  /*18d50*/  MOV R2, 0x18d70 ;  /* 0x00018d7000027802 */ /* 0x000fc40000000f00 */
[----:B-1-34-:R-:W-:Y:S05]  /*18d60*/  CALL.REL.NOINC `($__internal_1_$__cuda_sm70_shflsync_idx_p) ;  /* 0x000004b000007944 */ /* 0x01afea0003c00000 */
        /* <DEDUP_REMOVED lines=8> */
.L_x_580:
[----:B------:R-:W-:Y:S01]  /*18df0*/  IMAD.MOV.U32 R246, RZ, RZ, R4 ;  /* 0x000000fffff67224 */ /* 0x000fe200078e0004 */
[----:B------:R-:W-:Y:S01]  /*18e00*/  MOV R247, 0x4 ;  /* 0x0000000400f77802 */ /* 0x000fe20000000f00 */
[----:B--2---:R-:W-:Y:S01]  /*18e10*/  IMAD.MOV.U32 R3, RZ, RZ, 0x181f ;  /* 0x0000181fff037424 */ /* 0x004fe200078e00ff */
[----:B------:R-:W-:Y:S02]  /*18e20*/  MOV R2, 0x18e40 ;  /* 0x00018e4000027802 */ /* 0x000fe40000000f00 */
[----:B-1-34-:R-:W-:Y:S05]  /*18e30*/  CALL.REL.NOINC `($__internal_1_$__cuda_sm70_shflsync_idx_p) ;  /* 0x000003e000007944 */ /* 0x01afea0003c00000 */
[----:B------:R-:W-:Y:S01]  /*18e40*/  MOV R6, R246 ;  /* 0x000000f600067202 */ /* 0x000fe20000000f00 */
[----:B------:R-:W-:Y:S05]  /*18e50*/  BRA `(.L_x_624) ;  /* 0xffffa4a000007947 */ /* 0x000fea000383ffff */
.L_x_581:
[----:B------:R-:W-:Y:S01]  /*18e60*/  IMAD.MOV.U32 R246, RZ, RZ, R5 ;  /* 0x000000fffff67224 */ /* 0x000fe200078e0005 */
[----:B------:R-:W-:Y:S01]  /*18e70*/  MOV R247, 0x4 ;  /* 0x0000000400f77802 */ /* 0x000fe20000000f00 */
[----:B--2---:R-:W-:Y:S01]  /*18e80*/  IMAD.MOV.U32 R3, RZ, RZ, 0x181f ;  /* 0x0000181fff037424 */ /* 0x004fe200078e00ff */
[----:B------:R-:W-:Y:S02]  /*18e90*/  MOV R2, 0x18eb0 ;  /* 0x00018eb000027802 */ /* 0x000fe40000000f00 */
[----:B-1-34-:R-:W-:Y:S05]  /*18ea0*/  CALL.REL.NOINC `($__internal_1_$__cuda_sm70_shflsync_idx_p) ;  /* 0x0000037000007944 */ /* 0x01afea0003c00000 */
[----:B------:R-:W-:Y:S01]  /*18eb0*/  MOV R2, R246 ;  /* 0x000000f600027202 */ /* 0x000fe20000000f00 */
[----:B------:R-:W-:Y:S05]  /*18ec0*/  BRA `(.L_x_625) ;  /* 0xffffa45000007947 */ /* 0x000fea000383ffff */
.L_x_582:
[----:B------:R-:W-:Y:S01]  /*18ed0*/  IMAD.MOV.U32 R246, RZ, RZ, R4 ;  /* 0x000000fffff67224 */ /* 0x000fe200078e0004 */
[----:B------:R-:W-:Y:S01]  /*18ee0*/  MOV R247, 0x5 ;  /* 0x0000000500f77802 */ /* 0x000fe20000000f00 */
[----:B-1----:R-:W-:Y:S01]  /*18ef0*/  IMAD.MOV.U32 R3, RZ, RZ, 0x181f ;  /* 0x0000181fff037424 */ /* 0x002fe200078e00ff */
[----:B------:R-:W-:-:S02]  /*18f00*/  MOV R2, 0x18f20 ;  /* 0x00018f2000027802 */ /* 0x000fc40000000f00 */
[----:B--234-:R-:W-:Y:S05]  /*18f10*/  CALL.REL.NOINC `($__internal_1_$__cuda_sm70_shflsync_idx_p) ;  /* 0x0000030000007944 */ /* 0x01cfea0003c00000 */
        /* <DEDUP_REMOVED lines=8> */
.L_x_583:
[----:B------:R-:W-:Y:S01]  /*18fa0*/  IMAD.MOV.U32 R246, RZ, RZ, R4 ;  /* 0x000000fffff67224 */ /* 0x000fe200078e0004 */
[----:B------:R-:W-:Y:S01]  /*18fb0*/  MOV R247, 0x6 ;  /* 0x0000000600f77802 */ /* 0x000fe20000000f00 */
[----:B--2---:R-:W-:Y:S01]  /*18fc0*/  IMAD.MOV.U32 R3, RZ, RZ, 0x181f ;  /* 0x0000181fff037424 */ /* 0x004fe200078e00ff */
[----:B------:R-:W-:Y:S02]  /*18fd0*/  MOV R2, 0x18ff0 ;  /* 0x00018ff000027802 */ /* 0x000fe40000000f00 */
[----:B-1--4-:R-:W-:Y:S05]  /*18fe0*/  CALL.REL.NOINC `($__internal_1_$__cuda_sm70_shflsync_idx_p) ;  /* 0x0000023000007944 */ /* 0x012fea0003c00000 */
[----:B------:R-:W-:Y:S01]  /*18ff0*/  MOV R6, R246 ;  /* 0x000000f600067202 */ /* 0x000fe20000000f00 */
[----:B------:R-:W-:Y:S05]  /*19000*/  BRA `(.L_x_627) ;  /* 0xffffa42000007947 */ /* 0x000fea000383ffff */
.L_x_584:
[----:B------:R-:W-:Y:S01]  /*19010*/  IMAD.MOV.U32 R246, RZ, RZ, R5 ;  /* 0x000000fffff67224 */ /* 0x000fe200078e0005 */
[----:B------:R-:W-:Y:S01]  /*19020*/  MOV R247, 0x6 ;  /* 0x0000000600f77802 */ /* 0x000fe20000000f00 */
[----:B--2---:R-:W-:Y:S01]  /*19030*/  IMAD.MOV.U32 R3, RZ, RZ, 0x181f ;  /* 0x0000181fff037424 */ /* 0x004fe200078e00ff */
[----:B------:R-:W-:Y:S02]  /*19040*/  MOV R2, 0x19060 ;  /* 0x0001906000027802 */ /* 0x000fe40000000f00 */
[----:B-1-34-:R-:W-:Y:S05]  /*19050*/  CALL.REL.NOINC `($__internal_1_$__cuda_sm70_shflsync_idx_p) ;  /* 0x000001c000007944 */ /* 0x01afea0003c00000 */
[----:B------:R-:W-:Y:S01]  /*19060*/  MOV R2, R246 ;  /* 0x000000f600027202 */ /* 0x000fe20000000f00 */
[----:B------:R-:W-:Y:S05]  /*19070*/  BRA `(.L_x_628) ;  /* 0xffffa3d000007947 */ /* 0x000fea000383ffff */
.L_x_585:
[----:B------:R-:W-:Y:S01]  /*19080*/  IMAD.MOV.U32 R246, RZ, RZ, R4 ;  /* 0x000000fffff67224 */ /* 0x000fe200078e0004 */
[----:B------:R-:W-:Y:S01]  /*19090*/  MOV R247, 0x7 ;  /* 0x0000000700f77802 */ /* 0x000fe20000000f00 */
[----:B-1----:R-:W-:Y:S01]  /*190a0*/  IMAD.MOV.U32 R3, RZ, RZ, 0x181f ;  /* 0x0000181fff037424 */ /* 0x002fe200078e00ff */
[----:B------:R-:W-:-:S02]  /*190b0*/  MOV R2, 0x190d0 ;  /* 0x000190d000027802 */ /* 0x000fc40000000f00 */
[----:B--2-4-:R-:W-:Y:S05]  /*190c0*/  CALL.REL.NOINC `($__internal_1_$__cuda_sm70_shflsync_idx_p) ;  /* 0x0000015000007944 */ /* 0x014fea0003c00000 */
        /* <DEDUP_REMOVED lines=8> */
.L_x_587:
[----:B------:R-:W-:Y:S01]  /*19150*/  IMAD.MOV.U32 R246, RZ, RZ, R47 ;  /* 0x000000fffff67224 */ /* 0x000fe200078e002f */
[----:B------:R-:W-:Y:S01]  /*19160*/  MOV R247, RZ ;  /* 0x000000ff00f77202 */ /* 0x000fe20000000f00 */
[----:B-1----:R-:W-:Y:S01]  /*19170*/  IMAD.MOV.U32 R3, RZ, RZ, 0x1f ;  /* 0x0000001fff037424 */ /* 0x002fe200078e00ff */
[----:B------:R-:W-:Y:S02]  /*19180*/  MOV R2, 0x191a0 ;  /* 0x000191a000027802 */ /* 0x000fe40000000f00 */
[----:B--23--:R-:W-:Y:S05]  /*19190*/  CALL.REL.NOINC `($__internal_1_$__cuda_sm70_shflsync_idx_p) ;  /* 0x0000008000007944 */ /* 0x00cfea0003c00000 */
[----:B------:R-:W-:Y:S01]  /*191a0*/  MOV R0, R246 ;  /* 0x000000f600007202 */ /* 0x000fe20000000f00 */
[----:B------:R-:W-:Y:S05]  /*191b0*/  BRA `(.L_x_630) ;  /* 0xffffa43000007947 */ /* 0x000fea000383ffff */
        .weak           $__internal_0_$__cuda_sm70_shflsync_bfly_p
        .type           $__internal_0_$__cuda_sm70_shflsync_bfly_p,@function
        .size           $__internal_0_$__cuda_sm70_shflsync_bfly_p,($__internal_1_$__cuda_sm70_shflsync_idx_p - $__internal_0_$__cuda_sm70_shflsync_bfly_p)
$__internal_0_$__cuda_sm70_shflsync_bfly_p:
[----:B------:R-:W-:Y:S02]  /*191c0*/  MOV R208, 0xffffffff ;  /* 0xffffffff00d07802 */ /* 0x000fe40000000f00 */
[----:B------:R-:W-:Y:S02]  /*191d0*/  MOV R3, 0x1f ;  /* 0x0000001f00037802 */ /* 0x000fe40000000f00 */
[----:B------:R-:W-:Y:S04]  /*191e0*/  WARPSYNC R208 ;  /* 0x000000d000007348 */ /* 0x000fe80003800000 */
[----:B------:R1:W2:Y:S02]  /*191f0*/  SHFL.BFLY PT, R0, R116, R0, R3 ;  /* 0x0c00000074007389 */ /* 0x0002a400000e0003 */
[----:B-1----:R-:W-:-:S04]  /*19200*/  MOV R3, 0x0 ;  /* 0x0000000000037802 */ /* 0x002fc80000000f00 */
[----:B--2---:R-:W-:Y:S05]  /*19210*/  RET.REL.NODEC R2 `(_ZN7cutlass13device_kernelIN5flash19enable_sm80_to_sm89INS1_16FlashAttnFwdSm80INS1_25CollectiveMainloopFwdSm80ILi4ELi1ELb0EN4cute5tupleIJNS5_1CILi128EEENS7_ILi112EEENS7_ILi64EEEEEELi64ENS_6half_tEfNS_4arch4Sm80ELb1ELb0ELb0ELb0ELb1ELb0ELb1ELb0EEENS1_21CollectiveEpilogueFwdINS6_IJS8_SA_S9_EEENS6_IJNS7_ILi1EEESI_SI_EEESC_SE_Li128ELb0ELb1ELb0ELb0EEENS1_30DynamicPersistentTileSchedulerILi128ELi128ELb0ELb1ELb0EEEEEEEEEvNT_6ParamsE) ;  /* 0xfffe6de002007950 */ /* 0x004fea0003c3ffff */
        .weak           $__internal_1_$__cuda_sm70_shflsync_idx_p
        .type           $__internal_1_$__cuda_sm70_shflsync_idx_p,@function
        .size           $__internal_1_$__cuda_sm70_shflsync_idx_p,(.L_x_804 - $__internal_1_$__cuda_sm70_shflsync_idx_p)
$__internal_1_$__cuda_sm70_shflsync_idx_p:
[----:B------:R-:W-:-:S04]  /*19220*/  MOV R248, 0xffffffff ;  /* 0xffffffff00f87802 */ /* 0x000fc80000000f00 */
[----:B------:R-:W-:Y:S04]  /*19230*/  WARPSYNC R248 ;  /* 0x000000f800007348 */ /* 0x000fe80003800000 */
[----:B------:R1:W2:Y:S02]  /*19240*/  SHFL.IDX PT, R246, R246, R247, R3 ;  /* 0x000000f7f6f67389 */ /* 0x0002a400000e0003 */
[----:B-1----:R-:W-:-:S04]  /*19250*/  MOV R3, 0x0 ;  /* 0x0000000000037802 */ /* 0x002fc80000000f00 */
[----:B--2---:R-:W-:Y:S05]  /*19260*/  RET.REL.NODEC R2 `(_ZN7cutlass13device_kernelIN5flash19enable_sm80_to_sm89INS1_16FlashAttnFwdSm80INS1_25CollectiveMainloopFwdSm80ILi4ELi1ELb0EN4cute5tupleIJNS5_1CILi128EEENS7_ILi112EEENS7_ILi64EEEEEELi64ENS_6half_tEfNS_4arch4Sm80ELb1ELb0ELb0ELb0ELb1ELb0ELb1ELb0EEENS1_21CollectiveEpilogueFwdINS6_IJS8_SA_S9_EEENS6_IJNS7_ILi1EEESI_SI_EEESC_SE_Li128ELb0ELb1ELb0ELb0EEENS1_30DynamicPersistentTileSchedulerILi128ELi128ELb0ELb1ELb0EEEEEEEEEvNT_6ParamsE) ;  /* 0xfffe6d9002007950 */ /* 0x004fea0003c3ffff */
.L_x_631:
        /* <DEDUP_REMOVED lines=9> */
.L_x_804:


//--------------------- .text._ZN7cutlass13device_kernelIN5flash19enable_sm80_to_sm89INS1_16FlashAttnFwdSm80INS1_25CollectiveMainloopFwdSm80ILi4ELi1ELb0EN4cute5tupleIJNS5_1CILi128EEENS7_ILi112EEENS7_ILi64EEEEEELi64ENS_6half_tEfNS_4arch4Sm80ELb1ELb0ELb0ELb1ELb1ELb0ELb1ELb0EEENS1_21CollectiveEpilogueFwdINS6_IJS8_SA_S9_EEENS6_IJNS7_ILi1EEESI_SI_EEESC_SE_Li128ELb1ELb1ELb0ELb0EEENS1_19SingleTileSchedulerILb1ELb0ELb1ELi128EEEEEEEEEvNT_6ParamsE --------------------------
	.section	.text._ZN7cutlass13device_kernelIN5flash19enable_sm80_to_sm89INS1_16FlashAttnFwdSm80INS1_25CollectiveMainloopFwdSm80ILi4ELi1ELb0EN4cute5tupleIJNS5_1CILi128EEENS7_ILi112EEENS7_ILi64EEEEEELi64ENS_6half_tEfNS_4arch4Sm80ELb1ELb0ELb0ELb1ELb1ELb0ELb1ELb0EEENS1_21CollectiveEpilogueFwdINS6_IJS8_SA_S9_EEENS6_IJNS7_ILi1EEESI_SI_EEESC_SE_Li128ELb1ELb1ELb0ELb0EEENS1_19SingleTileSchedulerILb1ELb0ELb1ELi128EEEEEEEEEvNT_6ParamsE,"ax",@progbits
	.sectioninfo	@"SHI_REGISTERS=255"
	.align	128
.text._ZN7cutlass13device_kernelIN5flash19enable_sm80_to_sm89INS1_16FlashAttnFwdSm80INS1_25CollectiveMainloopFwdSm80ILi4ELi1ELb0EN4cute5tupleIJNS5_1CILi128EEENS7_ILi112EEENS7_ILi64EEEEEELi64ENS_6half_tEfNS_4arch4Sm80ELb1ELb0ELb0ELb1ELb1ELb0ELb1ELb0EEENS1_21CollectiveEpilogueFwdINS6_IJS8_SA_S9_EEENS6_IJNS7_ILi1EEESI_SI_EEESC_SE_Li128ELb1ELb1ELb0ELb0EEENS1_19SingleTileSchedulerILb1ELb0ELb1ELi128EEEEEEEEEvNT_6ParamsE:
        .type           _ZN7cutlass13device_kernelIN5flash19enable_sm80_to_sm89INS1_16FlashAttnFwdSm80INS1_25CollectiveMainloopFwdSm80ILi4ELi1ELb0EN4cute5tupleIJNS5_1CILi128EEENS7_ILi112EEENS7_ILi64EEEEEELi64ENS_6half_tEfNS_4arch4Sm80ELb1ELb0ELb0ELb1ELb1ELb0ELb1ELb0EEENS1_21CollectiveEpilogueFwdINS6_IJS8_SA_S9_EEENS6_IJNS7_ILi1EEESI_SI_EEESC_SE_Li128ELb1ELb1ELb0ELb0EEENS1_19SingleTileSchedulerILb1ELb0ELb1ELi128EEEEEEEEEvNT_6ParamsE,@function
        .size           _ZN7cutlass13device_kernelIN5flash19enable_sm80_to_sm89INS1_16FlashAttnFwdSm80INS1_25CollectiveMainloopFwdSm80ILi4ELi1ELb0EN4cute5tupleIJNS5_1CILi128EEENS7_ILi112EEENS7_ILi64EEEEEELi64ENS_6half_tEfNS_4arch4Sm80ELb1ELb0ELb0ELb1ELb1ELb0ELb1ELb0EEENS1_21CollectiveEpilogueFwdINS6_IJS8_SA_S9_EEENS6_IJNS7_ILi1EEESI_SI_EEESC_SE_Li128ELb1ELb1ELb0ELb0EEENS1_19SingleTileSchedulerILb1ELb0ELb1ELi128EEEEEEEEEvNT_6ParamsE,(.L_x_807 - _ZN7cutlass13device_kernelIN5flash19enable_sm80_to_sm89INS1_16FlashAttnFwdSm80INS1_25CollectiveMainloopFwdSm80ILi4ELi1ELb0EN4cute5tupleIJNS5_1CILi128EEENS7_ILi112EEENS7_ILi64EEEEEELi64ENS_6half_tEfNS_4arch4Sm80ELb1ELb0ELb0ELb1ELb1ELb0ELb1ELb0EEENS1_21CollectiveEpilogueFwdINS6_IJS8_SA_S9_EEENS6_IJNS7_ILi1EEESI_SI_EEESC_SE_Li128ELb1ELb1ELb0ELb0EEENS1_19SingleTileSchedulerILb1ELb0ELb1ELi128EEEEEEEEEvNT_6ParamsE)
        .other          _ZN7cutlass13device_kernelIN5flash19enable_sm80_to_sm89INS1_16FlashAttnFwdSm80INS1_25CollectiveMainloopFwdSm80ILi4ELi1ELb0EN4cute5tupleIJNS5_1CILi128EEENS7_ILi112EEENS7_ILi64EEEEEELi64ENS_6half_tEfNS_4arch4Sm80ELb1ELb0ELb0ELb1ELb1ELb0ELb1ELb0EEENS1_21CollectiveEpilogueFwdINS6_IJS8_SA_S9_EEENS6_IJNS7_ILi1EEESI_SI_EEESC_SE_Li128ELb1ELb1ELb0ELb0EEENS1_19SingleTileSchedulerILb1ELb0ELb1ELi128EEEEEEEEEvNT_6ParamsE,@"STO_CUDA_ENTRY STV_DEFAULT"
_ZN7cutlass13device_kernelIN5flash19enable_sm80_to_sm89INS1_16FlashAttnFwdSm80INS1_25CollectiveMainloopFwdSm80ILi4ELi1ELb0EN4cute5tupleIJNS5_1CILi128EEENS7_ILi112EEENS7_ILi64EEEEEELi64ENS_6half_tEfNS_4arch4Sm80ELb1ELb0ELb0ELb1ELb1ELb0ELb1ELb0EEENS1_21CollectiveEpilogueFwdINS6_IJS8_SA_S9_EEENS6_IJNS7_ILi1EEESI_SI_EEESC_SE_Li128ELb1ELb1ELb0ELb0EEENS1_19SingleTileSchedulerILb1ELb0ELb1ELi128EEEEEEEEEvNT_6ParamsE:
        /* <DEDUP_REMOVED lines=21> */
.L_x_633:
        /* <DEDUP_REMOVED lines=13> */
.L_x_635:
[----:B------:R-:W-:Y:S02]  /*0220*/  ULDC UR5, c[0x0][0x54c] ;  /* 0x0001530000057ab9 */ /* 0x000fe40000000800 */
.L_x_634:
[----:B------:R-:W-:Y:S02]  /*0230*/  ULDC UR4, c[0x0][0x548] ;  /* 0x0001520000047ab9 */ /* 0x000fe40000000800 */
[----:B------:R-:W-:-:S02]  /*0240*/  USHF.L.U32 UR10, UR10, 0x7, URZ ;  /* 0x000000070a0a7899 */ /* 0x000fc4000800063f */
[----:B------:R-:W-:-:S04]  /*0250*/  UIMAD UR4, UR5, UR4, URZ ;  /* 0x00000004050472a4 */ /* 0x000fc8000f8e023f */
[----:B------:R-:W-:-:S04]  /*0260*/  UISETP.GE.AND UP0, UPT, UR10, UR4, UPT ;  /* 0x000000040a00728c */ /* 0x000fc8000bf06270 */
[----:B------:R-:W-:Y:S01]  /*0270*/  USEL UR13, UR13, 0xffffffff, !UP0 ;  /* 0xffffffff0d0d7887 */ /* 0x000fe2000c000000 */
[----:B------:R-:W-:Y:S05]  /*0280*/  BRA `(.L_x_636) ;  /* 0x000001b000007947 */ /* 0x000fea0003800000 */
.L_x_632:
        /* <DEDUP_REMOVED lines=8> */
.L_x_637:
        /* <DEDUP_REMOVED lines=13> */
.L_x_639:
[----:B------:R-:W-:Y:S02]  /*03e0*/  ULDC UR5, c[0x0][0x54c] ;  /* 0x0001530000057ab9 */ /* 0x000fe40000000800 */
.L_x_638:
[----:B------:R-:W-:Y:S02]  /*03f0*/  ULDC UR4, c[0x0][0x548] ;  /* 0x0001520000047ab9 */ /* 0x000fe40000000800 */
[----:B------:R-:W-:-:S02]  /*0400*/  USHF.L.U32 UR10, UR10, 0x7, URZ ;  /* 0x000000070a0a7899 */ /* 0x000fc4000800063f */
[----:B------:R-:W-:-:S04]  /*0410*/  UIMAD UR4, UR5, UR4, URZ ;  /* 0x00000004050472a4 */ /* 0x000fc8000f8e023f */
[----:B------:R-:W-:-:S04]  /*0420*/  UISETP.GE.AND UP0, UPT, UR10, UR4, UPT ;  /* 0x000000040a00728c */ /* 0x000fc8000bf06270 */
[----:B------:R-:W-:-:S06]  /*0430*/  USEL UR13, UR13, 0xffffffff, !UP0 ;  /* 0xffffffff0d0d7887 */ /* 0x000fcc000c000000 */
.L_x_636:
        /* <DEDUP_REMOVED lines=42> */
[----:B------:R-:W2:Y:S04]  /*06e0*/  LDG.E R2, [R6.64] ;  /* 0x0000000e06027981 */ /* 0x000ea8000c1e1900 */
[----:B------:R-:W4:Y:S01]  /*06f0*/  LDG.E R0, [R6.64+0x4] ;  /* 0x0000040e06007981 */ /* 0x000f22000c1e1900 */
[----:B--23--:R-:W1:Y:S08]  /*0700*/  R2UR UR12, R2 ;  /* 0x00000000020c73c2 */ /* 0x00ce7000000e0000 */
[----:B----4-:R-:W1:Y:S02]  /*0710*/  R2UR UR4, R0 ;  /* 0x00000000000473c2 */ /* 0x010e6400000e0000 */
[----:B-1----:R-:W-:-:S06]  /*0720*/  UIADD3 UR12, -UR12, UR4, URZ ;  /* 0x000000040c0c7290 */ /* 0x002fcc000fffe13f */
.L_x_640:
        /* <DEDUP_REMOVED lines=10> */
.L_x_641:
        /* <DEDUP_REMOVED lines=12> */
.L_x_642:
[----:B------:R-:W-:Y:S01]  /*0890*/  ULDC UR4, c[0x0][0x2c4] ;  /* 0x0000b10000047ab9 */ /* 0x000fe20000000800 */
[----:B------:R-:W-:Y:S01]  /*08a0*/  PLOP3.LUT P4, PT, PT, PT, PT, 0x80, 0x0 ;  /* 0x000000000000781c */ /* 0x000fe20003f8f070 */
[----:B------:R-:W-:Y:S01]  /*08b0*/  UISETP.NE.AND UP1, UPT, UR4, 0x1, UPT ;  /* 0x000000010400788c */ /* 0x000fe2000bf25270 */
[----:B------:R-:W-:Y:S01]  /*08c0*/  CS2R R186, SRZ ;  /* 0x0000000000ba7805 */ /* 0x000fe2000001ff00 */
[----:B------:R-:W-:Y:S01]  /*08d0*/  UIADD3 UR7, -UR11, UR7, URZ ;  /* 0x000000070b077290 */ /* 0x000fe2000fffe13f */
[----:B------:R-:W-:Y:S01]  /*08e0*/  CS2R R184, SRZ ;  /* 0x0000000000b87805 */ /* 0x000fe2000001ff00 */
[----:B------:R-:W-:Y:S01]  /*08f0*/  ULDC.64 UR4, c[0x0][0x2c8] ;  /* 0x0000b20000047ab9 */ /* 0x000fe20000000a00 */
[----:B------:R-:W-:Y:S01]  /*0900*/  CS2R R130, SRZ ;  /* 0x0000000000827805 */ /* 0x000fe2000001ff00 */
[----:B------:R-:W-:Y:S01]  /*0910*/  CS2R R128, SRZ ;  /* 0x0000000000807805 */ /* 0x000fe2000001ff00 */
[----:B------:R-:W-:Y:S01]  /*0920*/  IMAD.MOV.U32 R15, RZ, RZ, RZ ;  /* 0x000000ffff0f7224 */ /* 0x000fe200078e00ff */
[----:B------:R-:W-:Y:S01]  /*0930*/  MOV R11, RZ ;  /* 0x000000ff000b7202 */ /* 0x000fe20000000f00 */
[----:B------:R-:W-:Y:S01]  /*0940*/  IMAD.MOV.U32 R126, RZ, RZ, RZ ;  /* 0x000000ffff7e7224 */ /* 0x000fe200078e00ff */
[----:B------:R-:W-:Y:S01]  /*0950*/  CS2R R16, SRZ ;  /* 0x0000000000107805 */ /* 0x000fe2000001ff00 */
[----:B------:R-:W-:Y:S01]  /*0960*/  @UP1 UIADD3 UR18, UR10, 0x7f, URZ ;  /* 0x0000007f0a121890 */ /* 0x000fe2000fffe03f */
[----:B------:R-:W-:Y:S01]  /*0970*/  IMAD.MOV.U32 R124, RZ, RZ, RZ ;  /* 0x000000ffff7c7224 */ /* 0x000fe200078e00ff */
[----:B------:R-:W-:Y:S01]  /*0980*/  MOV R122, RZ ;  /* 0x000000ff007a7202 */ /* 0x000fe20000000f00 */
[----:B------:R-:W-:Y:S01]  /*0990*/  IMAD.MOV.U32 R120, RZ, RZ, RZ ;  /* 0x000000ffff787224 */ /* 0x000fe200078e00ff */
[----:B------:R-:W-:Y:S01]  /*09a0*/  UIMAD.WIDE.U32 UR18, UR18, UR4, URZ ;  /* 0x00000004121272a5 */ /* 0x000fe2000f8e003f */
[----:B------:R-:W-:Y:S01]  /*09b0*/  CS2R R18, SRZ ;  /* 0x0000000000127805 */ /* 0x000fe2000001ff00 */
[----:B------:R-:W-:Y:S01]  /*09c0*/  UIADD3 UR4, UR10, 0x7f, URZ ;  /* 0x0000007f0a047890 */ /* 0x000fe2000fffe03f */
[----:B------:R-:W-:Y:S01]  /*09d0*/  MOV R182, RZ ;  /* 0x000000ff00b67202 */ /* 0x000fe20000000f00 */
[----:B------:R-:W-:Y:S01]  /*09e0*/  @UP1 USHF.R.U32.HI UR4, URZ, UR5, UR19 ;  /* 0x000000053f041299 */ /* 0x000fe20008011613 */
[----:B------:R-:W-:Y:S01]  /*09f0*/  CS2R R12, SRZ ;  /* 0x00000000000c7805 */ /* 0x000fe2000001ff00 */
[----:B---3--:R-:W-:Y:S01]  /*0a00*/  UIADD3 UR5, UR7, 0x70, -UR12 ;  /* 0x0000007007057890 */ /* 0x008fe2000fffe80c */
[----:B------:R-:W-:Y:S01]  /*0a10*/  IMAD.MOV.U32 R180, RZ, RZ, RZ ;  /* 0x000000ffffb47224 */ /* 0x000fe200078e00ff */
[----:B------:R-:W-:Y:S01]  /*0a20*/  UIADD3 UR19, UR7, 0x6f, URZ ;  /* 0x0000006f07137890 */ /* 0x000fe2000fffe03f */
[----:B------:R-:W-:Y:S01]  /*0a30*/  MOV R118, RZ ;  /* 0x000000ff00767202 */ /* 0x000fe20000000f00 */
[----:B------:R-:W-:Y:S01]  /*0a40*/  UIADD3 UR5, UR5, UR4, URZ ;  /* 0x0000000405057290 */ /* 0x000fe2000fffe03f */
[----:B------:R-:W-:Y:S01]  /*0a50*/  IMAD.MOV.U32 R116, RZ, RZ, RZ ;  /* 0x000000ffff747224 */ /* 0x000fe200078e00ff */
[----:B------:R-:W-:Y:S01]  /*0a60*/  UMOV UR18, URZ ;  /* 0x0000003f00127c82 */ /* 0x000fe20008000000 */
[----:B------:R-:W-:Y:S01]  /*0a70*/  CS2R R178, SRZ ;  /* 0x0000000000b27805 */ /* 0x000fe2000001ff00 */
[----:B------:R-:W-:Y:S01]  /*0a80*/  UMOV UR4, URZ ;  /* 0x0000003f00047c82 */ /* 0x000fe20008000000 */
[----:B------:R-:W-:Y:S01]  /*0a90*/  CS2R R22, SRZ ;  /* 0x0000000000167805 */ /* 0x000fe2000001ff00 */
[----:B------:R-:W-:Y:S01]  /*0aa0*/  UIMAD.WIDE UR18, UR19, -0x6db6db6d, UR18 ;  /* 0x92492493131278a5 */ /* 0x000fe2000f8e0212 */
[----:B------:R-:W-:Y:S01]  /*0ab0*/  MOV R176, RZ ;  /* 0x000000ff00b07202 */ /* 0x000fe20000000f00 */
[----:B------:R-:W-:Y:S01]  /*0ac0*/  UIMAD.WIDE UR4, UR5, -0x6db6db6d, UR4 ;  /* 0x92492493050478a5 */ /* 0x000fe2000f8e0204 */
[----:B------:R-:W-:Y:S01]  /*0ad0*/  IMAD.MOV.U32 R174, RZ, RZ, RZ ;  /* 0x000000ffffae7224 */ /* 0x000fe200078e00ff */
[----:B------:R-:W-:Y:S01]  /*0ae0*/  USHF.R.U32.HI UR6, URZ, 0x1f, UR19 ;  /* 0x0000001f3f067899 */ /* 0x000fe20008011613 */
[----:B------:R-:W-:Y:S01]  /*0af0*/  CS2R R24, SRZ ;  /* 0x0000000000187805 */ /* 0x000fe2000001ff00 */
[----:B------:R-:W-:Y:S01]  /*0b00*/  USHF.R.U32.HI UR4, URZ, 0x1f, UR5 ;  /* 0x0000001f3f047899 */ /* 0x000fe20008011605 */
[----:B------:R-:W-:Y:S01]  /*0b10*/  MOV R172, RZ ;  /* 0x000000ff00ac7202 */ /* 0x000fe20000000f00 */
[----:B------:R-:W-:Y:S01]  /*0b20*/  ULEA.HI.SX32 UR6, UR19, UR6, 0x1a ;  /* 0x0000000613067291 */ /* 0x000fe2000f8fd23f */
[----:B------:R-:W-:Y:S01]  /*0b30*/  CS2R R166, SRZ ;  /* 0x0000000000a67805 */ /* 0x000fe2000001ff00 */
[----:B------:R-:W-:Y:S01]  /*0b40*/  ULEA.HI.SX32 UR4, UR5, UR4, 0x1a ;  /* 0x0000000405047291 */ /* 0x000fe2000f8fd23f */
[----:B------:R-:W-:Y:S01]  /*0b50*/  IMAD.MOV.U32 R164, RZ, RZ, RZ ;  /* 0x000000ffffa47224 */ /* 0x000fe200078e00ff */
[----:B------:R-:W-:Y:S01]  /*0b60*/  CS2R R20, SRZ ;  /* 0x0000000000147805 */ /* 0x000fe2000001ff00 */
[----:B------:R-:W-:Y:S01]  /*0b70*/  MOV R170, RZ ;  /* 0x000000ff00aa7202 */ /* 0x000fe20000000f00 */
[----:B------:R-:W-:Y:S01]  /*0b80*/  UISETP.LT.AND UP0, UPT, UR6, UR4, UPT ;  /* 0x000000040600728c */ /* 0x000fe2000bf01270 */
[----:B------:R-:W-:Y:S01]  /*0b90*/  IMAD.MOV.U32 R168, RZ, RZ, RZ ;  /* 0x000000ffffa87224 */ /* 0x000fe200078e00ff */
[----:B------:R-:W-:Y:S01]  /*0ba0*/  CS2R R162, SRZ ;  /* 0x0000000000a27805 */ /* 0x000fe2000001ff00 */
[----:B------:R-:W-:Y:S01]  /*0bb0*/  CS2R R28, SRZ ;  /* 0x00000000001c7805 */ /* 0x000fe2000001ff00 */
[----:B------:R-:W-:Y:S01]  /*0bc0*/  USEL UR6, UR6, UR4, UP0 ;  /* 0x0000000406067287 */ /* 0x000fe20008000000 */
[----:B------:R-:W-:Y:S01]  /*0bd0*/  MOV R160, RZ ;  /* 0x000000ff00a07202 */ /* 0x000fe20000000f00 */
[----:B------:R-:W-:Y:S01]  /*0be0*/  IMAD.MOV.U32 R158, RZ, RZ, RZ ;  /* 0x000000ffff9e7224 */ /* 0x000fe200078e00ff */
[----:B------:R-:W-:Y:S01]  /*0bf0*/  CS2R R30, SRZ ;  /* 0x00000000001e7805 */ /* 0x000fe2000001ff00 */
[----:B------:R-:W-:Y:S01]  /*0c00*/  UISETP.GE.AND UP0, UPT, UR6, 0x1, UPT ;  /* 0x000000010600788c */ /* 0x000fe2000bf06270 */
[----:B------:R-:W-:Y:S01]  /*0c10*/  MOV R156, RZ ;  /* 0x000000ff009c7202 */ /* 0x000fe20000000f00 */
[----:B------:R-:W-:Y:S01]  /*0c20*/  CS2R R150, SRZ ;  /* 0x0000000000967805 */ /* 0x000fe2000001ff00 */
[----:B------:R-:W-:Y:S01]  /*0c30*/  CS2R R32, SRZ ;  /* 0x0000000000207805 */ /* 0x000fe2000001ff00 */
[----:B------:R-:W-:Y:S01]  /*0c40*/  IMAD.MOV.U32 R148, RZ, RZ, RZ ;  /* 0x000000ffff947224 */ /* 0x000fe200078e00ff */
[----:B------:R-:W-:Y:S01]  /*0c50*/  MOV R154, RZ ;  /* 0x000000ff009a7202 */ /* 0x000fe20000000f00 */
[----:B------:R-:W-:Y:S01]  /*0c60*/  CS2R R26, SRZ ;  /* 0x00000000001a7805 */ /* 0x000fe2000001ff00 */
[----:B------:R-:W-:Y:S01]  /*0c70*/  PLOP3.LUT P0, PT, PT, PT, UP0, 0x80, 0x0 ;  /* 0x000000000000781c */ /* 0x000fe20003f0f008 */
[----:B------:R-:W-:Y:S01]  /*0c80*/  IMAD.MOV.U32 R152, RZ, RZ, RZ ;  /* 0x000000ffff987224 */ /* 0x000fe200078e00ff */
[----:B------:R-:W-:Y:S01]  /*0c90*/  CS2R R146, SRZ ;  /* 0x0000000000927805 */ /* 0x000fe2000001ff00 */
[----:B------:R-:W-:Y:S01]  /*0ca0*/  MOV R144, RZ ;  /* 0x000000ff00907202 */ /* 0x000fe20000000f00 */
[----:B------:R-:W-:Y:S01]  /*0cb0*/  IMAD.MOV.U32 R142, RZ, RZ, RZ ;  /* 0x000000ffff8e7224 */ /* 0x000fe200078e00ff */
[----:B------:R-:W-:Y:S01]  /*0cc0*/  CS2R R140, SRZ ;  /* 0x00000000008c7805 */ /* 0x000fe2000001ff00 */
[----:B------:R-:W-:Y:S01]  /*0cd0*/  CS2R R38, SRZ ;  /* 0x0000000000267805 */ /* 0x000fe2000001ff00 */
[----:B------:R-:W-:-:S06]  /*0ce0*/  CS2R R36, SRZ ;  /* 0x0000000000247805 */ /* 0x000fcc000001ff00 */
        /* <DEDUP_REMOVED lines=13> */
[----:B------:R-:W-:Y:S01]  /*0dc0*/  UIMAD UR17, UR17, UR4, URZ ;  /* 0x00000004111172a4 */ /* 0x000fe2000f8e023f */
[----:B------:R-:W-:Y:S01]  /*0dd0*/  PLOP3.LUT P2, PT, PT, PT, UP1, 0x80, 0x0 ;  /* 0x000000000000781c */ /* 0x000fe20003f4f018 */
[----:B------:R-:W-:Y:S01]  /*0de0*/  UIMAD.WIDE.U32 UR18, UR16, UR4, URZ ;  /* 0x00000004101272a5 */ /* 0x000fe2000f8e003f */
[----:B------:R-:W-:Y:S01]  /*0df0*/  PLOP3.LUT P0, PT, PT, PT, UP1, 0x80, 0x0 ;  /* 0x000000000000781c */ /* 0x000fe20003f0f018 */
[----:B------:R-:W-:Y:S01]  /*0e00*/  UIMAD UR17, UR16, UR5, UR17 ;  /* 0x00000005101172a4 */ /* 0x000fe2000f8e0211 */
[----:B------:R-:W-:Y:S01]  /*0e10*/  LEA.HI R20, R224, R225, RZ, 0x4 ;  /* 0x000000e1e0147211 */ /* 0x000fe200078f20ff */
[----:B------:R-:W-:Y:S01]  /*0e20*/  BSSY B0, `(.L_x_644) ;  /* 0x0000052000007945 */ /* 0x000fe20003800000 */
[----:B------:R-:W-:-:S02]  /*0e30*/  ULDC.64 UR4, c[0x0][0x1b8] ;  /* 0x00006e0000047ab9 */ /* 0x000fc40000000a00 */
[----:B------:R-:W-:Y:S02]  /*0e40*/  UIADD3 UR19, UR19, UR17, URZ ;  /* 0x0000001113137290 */ /* 0x000fe4000fffe03f */
[----:B------:R-:W-:Y:S02]  /*0e50*/  USHF.R.S32.HI UR17, URZ, 0x1f, UR13 ;  /* 0x0000001f3f117899 */ /* 0x000fe4000801140d */
[----:B------:R-:W-:Y:S02]  /*0e60*/  UIMAD UR16, UR8, UR4, URZ ;  /* 0x00000004081072a4 */ /* 0x000fe4000f8e023f */
[----:B------:R-:W-:Y:S02]  /*0e70*/  USEL UR17, UR17, URZ, !UP2 ;  /* 0x0000003f11117287 */ /* 0x000fe4000d000000 */
[----:B------:R-:W-:Y:S02]  /*0e80*/  UIMAD UR16, UR9, UR5, UR16 ;  /* 0x00000005091072a4 */ /* 0x000fe4000f8e0210 */
[----:B------:R-:W-:-:S02]  /*0e90*/  UIMAD.WIDE.U32 UR20, UR9, UR4, UR18 ;  /* 0x00000004091472a5 */ /* 0x000fc4000f8e0012 */
[----:B------:R-:W-:Y:S02]  /*0ea0*/  USEL UR18, UR13, URZ, !UP2 ;  /* 0x0000003f0d127287 */ /* 0x000fe4000d000000 */
[----:B------:R-:W-:Y:S01]  /*0eb0*/  ULDC.64 UR4, c[0x0][0x1c0] ;  /* 0x0000700000047ab9 */ /* 0x000fe20000000a00 */
[----:B-1----:R-:W-:Y:S01]  /*0ec0*/  LEA.HI R2, R224, R225, RZ, 0x3 ;  /* 0x000000e1e0027211 */ /* 0x002fe200078f18ff */
[----:B------:R-:W-:Y:S02]  /*0ed0*/  UIMAD UR17, UR17, UR4, URZ ;  /* 0x00000004111172a4 */ /* 0x000fe4000f8e023f */
[----:B------:R-:W-:Y:S01]  /*0ee0*/  UIADD3 UR21, UR21, UR16, URZ ;  /* 0x0000001015157290 */ /* 0x000fe2000fffe03f */
[----:B------:R-:W-:Y:S01]  /*0ef0*/  LOP3.LUT R0, R2, 0xfffffff8, RZ, 0xc0, !PT ;  /* 0xfffffff802007812 */ /* 0x000fe200078ec0ff */
[----:B------:R-:W-:Y:S01]  /*0f00*/  UIMAD UR5, UR18, UR5, UR17 ;  /* 0x00000005120572a4 */ /* 0x000fe2000f8e0211 */
[----:B------:R-:W-:Y:S01]  /*0f10*/  SHF.R.S32.HI R17, RZ, 0x3, R2 ;  /* 0x00000003ff117819 */ /* 0x000fe20000011402 */
[----:B------:R-:W-:-:S02]  /*0f20*/  UIMAD.WIDE.U32 UR18, UR18, UR4, UR20 ;  /* 0x00000004121272a5 */ /* 0x000fc4000f8e0014 */
[----:B------:R-:W-:Y:S01]  /*0f30*/  IMAD.IADD R6, R225, 0x1, -R0 ;  /* 0x00000001e1067824 */ /* 0x000fe200078e0a00 */
[----:B------:R-:W-:Y:S02]  /*0f40*/  ULDC UR17, c[0x0][0x2c4] ;  /* 0x0000b10000117ab9 */ /* 0x000fe40000000800 */
[----:B------:R-:W-:Y:S01]  /*0f50*/  UIADD3 UR5, UR19, UR5, URZ ;  /* 0x0000000513057290 */ /* 0x000fe2000fffe03f */
[C---:B------:R-:W-:Y:S01]  /*0f60*/  IMAD R226, R6.reuse, 0x10, R17 ;  /* 0x0000001006e27824 */ /* 0x040fe200078e0211 */
[----:B------:R-:W-:Y:S01]  /*0f70*/  UIMAD UR17, UR12, UR17, URZ ;  /* 0x000000110c1172a4 */ /* 0x000fe2000f8e023f */
[----:B------:R-:W-:Y:S02]  /*0f80*/  IMAD.U32 R3, RZ, RZ, UR19 ;  /* 0x00000013ff037e24 */ /* 0x000fe4000f8e00ff */
[----:B------:R-:W-:Y:S01]  /*0f90*/  IMAD.SHL.U32 R6, R6, 0x8, RZ ;  /* 0x0000000806067824 */ /* 0x000fe200078e00ff */
[----:B------:R-:W-:Y:S01]  /*0fa0*/  IADD3 R4, R226, UR10, RZ ;  /* 0x0000000ae2047c10 */ /* 0x000fe2000fffe0ff */
[----:B------:R-:W-:Y:S01]  /*0fb0*/  IMAD.U32 R3, RZ, RZ, UR5 ;  /* 0x00000005ff037e24 */ /* 0x000fe2000f8e00ff */
[----:B------:R1:W-:Y:S03]  /*0fc0*/  STL [R1], R226 ;  /* 0x000000e201007387 */ /* 0x0003e60000100800 */
[----:B------:R-:W-:-:S04]  /*0fd0*/  @P2 IMAD.HI.U32 R2, R4, c[0x0][0x2c8], RZ ;  /* 0x0000b20004022a27 */ /* 0x000fc800078e00ff */
[----:B------:R-:W-:Y:S01]  /*0fe0*/  IMAD.MOV.U32 R0, RZ, RZ, R4 ;  /* 0x000000ffff007224 */ /* 0x000fe200078e0004 */
[----:B------:R-:W-:Y:S01]  /*0ff0*/  @P0 SHF.R.U32.HI R0, RZ, c[0x0][0x2cc], R2 ;  /* 0x0000b300ff000a19 */ /* 0x000fe20000011602 */
[----:B------:R-:W-:Y:S01]  /*1000*/  IMAD.U32 R2, RZ, RZ, UR18 ;  /* 0x00000012ff027e24 */ /* 0x000fe2000f8e00ff */
[----:B------:R-:W-:Y:S02]  /*1010*/  ISETP.GE.AND P0, PT, R6, c[0x0][0x198], PT ;  /* 0x0000660006007a0c */ /* 0x000fe40003f06270 */
        /* <DEDUP_REMOVED lines=19> */
[----:B------:R1:W3:Y:S02]  /*1150*/  SHFL.IDX PT, R6, R8, RZ, 0x181f ;  /* 0x00181fff08067589 */ /* 0x0002e400000e0000 */
[----:B------:R-:W-:Y:S02]  /*1160*/  LEA.HI.X R9, R2, c[0x0][0x164], R3, 0x1, P2 ;  /* 0x0000590002097a11 */ /* 0x000fe400010f0c03 */
[----:B------:R-:W-:-:S02]  /*1170*/  SHF.R.S32.HI R3, RZ, 0x1f, R0 ;  /* 0x0000001fff037819 */ /* 0x000fc40000011400 */
[----:B------:R-:W-:Y:S01]  /*1180*/  LOP3.LUT R4, R5, R4, RZ, 0x3c, !PT ;  /* 0x0000000405047212 */ /* 0x000fe200078e3cff */
[----:B------:R1:W4:Y:S01]  /*1190*/  SHFL.IDX PT, R7, R9, RZ, 0x181f ;  /* 0x00181fff09077589 */ /* 0x00032200000e0000 */
[----:B------:R-:W-:Y:S02]  /*11a0*/  LEA.HI R19, R3, R0, RZ, 0x3 ;  /* 0x0000000003137211 */ /* 0x000fe400078f18ff */
[----:B------:R-:W-:Y:S02]  /*11b0*/  IADD3 R5, R17, UR10, RZ ;  /* 0x0000000a11057c10 */ /* 0x000fe4000fffe0ff */
[----:B------:R-:W-:Y:S02]  /*11c0*/  LEA.HI R2, R224, R225, RZ, 0x3 ;  /* 0x000000e1e0027211 */ /* 0x000fe400078f18ff */
[----:B------:R-:W-:Y:S02]  /*11d0*/  LOP3.LUT R3, R19, 0xfffffff8, RZ, 0xc0, !PT ;  /* 0xfffffff813037812 */ /* 0x000fe400078ec0ff */
[----:B------:R-:W-:-:S02]  /*11e0*/  ISETP.GE.AND P3, PT, R5, UR17, PT ;  /* 0x0000001105007c0c */ /* 0x000fc4000bf66270 */
[----:B------:R-:W-:Y:S01]  /*11f0*/  LOP3.LUT R2, R2, 0xfffffff8, RZ, 0xc0, !PT ;  /* 0xfffffff802027812 */ /* 0x000fe200078ec0ff */
[----:B------:R-:W-:Y:S02]  /*1200*/  IMAD.IADD R18, R0, 0x1, -R3 ;  /* 0x0000000100127824 */ /* 0x000fe400078e0a03 */
[----:B------:R-:W-:Y:S02]  /*1210*/  IMAD.MOV.U32 R3, RZ, RZ, 0x20 ;  /* 0x00000020ff037424 */ /* 0x000fe400078e00ff */
[----:B------:R-:W-:Y:S02]  /*1220*/  IMAD.IADD R37, R225, 0x1, -R2 ;  /* 0x00000001e1257824 */ /* 0x000fe400078e0a02 */
[----:B------:R-:W-:Y:S02]  /*1230*/  IMAD.MOV.U32 R2, RZ, RZ, 0x10 ;  /* 0x00000010ff027424 */ /* 0x000fe400078e00ff */
[----:B------:R-:W-:-:S05]  /*1240*/  IMAD.SHL.U32 R36, R37, 0x8, RZ ;  /* 0x0000000825247824 */ /* 0x000fca00078e00ff */
[----:B------:R-:W-:Y:S01]  /*1250*/  SHF.R.S32.HI R246, RZ, 0x1f, R36 ;  /* 0x0000001ffff67819 */ /* 0x000fe20000011424 */
[----:B--2---:R2:W5:Y:S01]  /*1260*/  @P1 R2UR UR21, R10 ;  /* 0x000000000a1513c2 */ /* 0x00456200000e0000 */
[----:B------:R-:W-:Y:S01]  /*1270*/  R2P PR, R18, 0x6 ;  /* 0x0000000612007804 */ /* 0x000fe20000000000 */
[----:B-----5:R-:W-:-:S04]  /*1280*/  @!UP0 UMOV UR21, UR13 ;  /* 0x0000000d00158c82 */ /* 0x020fc80008000000 */
[----:B------:R-:W-:Y:S02]  /*1290*/  SEL R2, R2, 0xfffffff0, !P1 ;  /* 0xfffffff002027807 */ /* 0x000fe40004800000 */
[----:B--2---:R-:W-:-:S05]  /*12a0*/  LEA.HI R10, R224, R225, RZ, 0x6 ;  /* 0x000000e1e00a7211 */ /* 0x004fca00078f30ff */
[----:B------:R-:W-:-:S05]  /*12b0*/  IMAD.SHL.U32 R0, R10, 0x8, RZ ;  /* 0x000000080a007824 */ /* 0x000fca00078e00ff */
[----:B------:R-:W-:Y:S02]  /*12c0*/  LOP3.LUT R10, R4, 0xfffffe00, R0, 0xf8, !PT ;  /* 0xfffffe00040a7812 */ /* 0x000fe400078ef800 */
[----:B------:R-:W-:Y:S01]  /*12d0*/  SEL R4, R3, 0xffffffe0, !P2 ;  /* 0xffffffe003047807 */ /* 0x000fe20005000000 */
[----:B------:R-:W-:Y:S05]  /*12e0*/  @P3 BRA `(.L_x_645) ;  /* 0x0000005000003947 */ /* 0x000fea0003800000 */
[----:B-1-34-:R-:W-:Y:S01]  /*12f0*/  LEA R6, P1, R36, R6, 0x1 ;  /* 0x0000000624067211 */ /* 0x01afe200078208ff */
[----:B------:R-:W-:-:S03]  /*1300*/  IMAD.SHL.U32 R0, R10, 0x2, RZ ;  /* 0x000000020a007824 */ /* 0x000fc600078e00ff */
[----:B------:R-:W-:-:S05]  /*1310*/  LEA.HI.X R7, R36, R7, R246, 0x1, P1 ;  /* 0x0000000724077211 */ /* 0x000fca00008f0cf6 */
[----:B------:R-:W-:Y:S01]  /*1320*/  @!PT LDS RZ, [RZ] ;  /* 0x00000000fffff984 */ /* 0x000fe20000000800 */
[----:B------:R1:W-:Y:S04]  /*1330*/  LDGSTS.E.BYPASS.LTC128B.128 [R0+0x7100], [R6.64], !P0 ;  /* 0x0710000006007fae */ /* 0x0003e8000c101d4e */
.L_x_645:
[----:B-1-34-:R-:W-:Y:S05]  /*1340*/  BSYNC B0 ;  /* 0x0000000000007941 */ /* 0x01afea0003800000 */
.L_x_644:
        /* <DEDUP_REMOVED lines=11> */
.L_x_647:
[----:B------:R-:W-:Y:S05]  /*1400*/  BSYNC B0 ;  /* 0x0000000000007941 */ /* 0x000fea0003800000 */
.L_x_646:
        /* <DEDUP_REMOVED lines=11> */
.L_x_649:
[----:B------:R-:W-:Y:S05]  /*14c0*/  BSYNC B0 ;  /* 0x0000000000007941 */ /* 0x000fea0003800000 */
.L_x_648:
        /* <DEDUP_REMOVED lines=11> */
.L_x_651:
[----:B------:R-:W-:Y:S05]  /*1580*/  BSYNC B0 ;  /* 0x0000000000007941 */ /* 0x000fea0003800000 */
.L_x_650:
        /* <DEDUP_REMOVED lines=11> */
.L_x_653:
[----:B------:R-:W-:Y:S05]  /*1640*/  BSYNC B0 ;  /* 0x0000000000007941 */ /* 0x000fea0003800000 */
.L_x_652:
        /* <DEDUP_REMOVED lines=11> */
.L_x_655:
[----:B------:R-:W-:Y:S05]  /*1700*/  BSYNC B0 ;  /* 0x0000000000007941 */ /* 0x000fea0003800000 */
.L_x_654:
        /* <DEDUP_REMOVED lines=11> */
.L_x_657:
[----:B------:R-:W-:Y:S05]  /*17c0*/  BSYNC B0 ;  /* 0x0000000000007941 */ /* 0x000fea0003800000 */
.L_x_656:
[----:B-123--:R-:W1:Y:S01]  /*17d0*/  SHFL.IDX PT, R8, R8, 0x7, 0x181f ;  /* 0x00f81f0008087f89 */ /* 0x00ee6200000e0000 */
[----:B----4-:R-:W-:Y:S01]  /*17e0*/  IADD3 R3, R5, 0x70, RZ ;  /* 0x0000007005037810 */ /* 0x010fe20007ffe0ff */
[----:B------:R-:W-:Y:S01]  /*17f0*/  UMOV UR16, 0x70 ;  /* 0x0000007000107882 */ /* 0x000fe20000000000 */
[----:B------:R-:W-:Y:S01]  /*1800*/  IMAD.MOV.U32 R0, RZ, RZ, c[0x0][0x2b8] ;  /* 0x0000ae00ff007624 */ /* 0x000fe200078e00ff */
        /* <DEDUP_REMOVED lines=37> */
[----:B------:R-:W-:Y:S01]  /*1a60*/  ISETP.GE.AND P6, PT, R36, c[0x0][0x1d4], PT ;  /* 0x0000750024007a0c */ /* 0x000fe20003fc6270 */
[----:B------:R-:W-:Y:S01]  /*1a70*/  UIADD3 UR21, UR6, -0x1, URZ ;  /* 0xffffffff06157890 */ /* 0x000fe2000fffe03f */
[----:B------:R-:W-:Y:S01]  /*1a80*/  IMAD R5, R249, c[0x0][0x1e0], RZ ;  /* 0x00007800f9057a24 */ /* 0x000fe200078e02ff */
[----:B------:R-:W-:Y:S01]  /*1a90*/  SHF.R.S32.HI R39, RZ, 0x1f, R249 ;  /* 0x0000001fff277819 */ /* 0x000fe200000114f9 */
[----:B------:R-:W-:Y:S01]  /*1aa0*/  UIADD3 UR20, UR23, UR20, URZ ;  /* 0x0000001417147290 */ /* 0x000fe2000fffe03f */
[----:B------:R-:W-:Y:S01]  /*1ab0*/  SHF.R.S32.HI R16, RZ, 0x4, R20 ;  /* 0x00000004ff107819 */ /* 0x000fe20000011414 */
[----:B------:R-:W-:Y:S01]  /*1ac0*/  UIMAD UR21, UR21, -0x70, UR7 ;  /* 0xffffff90151578a4 */ /* 0x000fe2000f8e0207 */
[----:B------:R-:W-:Y:S01]  /*1ad0*/  LEA.HI R223, R224, R225, RZ, 0x5 ;  /* 0x000000e1e0df7211 */ /* 0x000fe200078f28ff */
[----:B------:R-:W-:Y:S01]  /*1ae0*/  IMAD R0, R39, c[0x0][0x1e0], RZ ;  /* 0x0000780027007a24 */ /* 0x000fe200078e02ff */
[----:B------:R-:W-:Y:S01]  /*1af0*/  ULDC.64 UR4, c[0x0][0x210] ;  /* 0x0000840000047ab9 */ /* 0x000fe20000000a00 */
[----:B------:R-:W-:Y:S01]  /*1b00*/  IMAD.SHL.U32 R247, R36, 0x2, RZ ;  /* 0x0000000224f77824 */ /* 0x000fe200078e00ff */
[----:B------:R-:W-:Y:S01]  /*1b10*/  SHF.R.S32.HI R222, RZ, 0x5, R223 ;  /* 0x00000005ffde7819 */ /* 0x000fe200000114df */
[----:B------:R-:W-:Y:S01]  /*1b20*/  IMAD R0, R249, c[0x0][0x1e4], R0 ;  /* 0x00007900f9007a24 */ /* 0x000fe200078e0200 */
[----:B------:R-:W-:Y:S01]  /*1b30*/  IADD3 R38, -R17, UR21, RZ ;  /* 0x0000001511267c10 */ /* 0x000fe2000fffe1ff */
[----:B------:R-:W-:-:S02]  /*1b40*/  UIMAD UR8, UR8, UR4, URZ ;  /* 0x00000004080872a4 */ /* 0x000fc4000f8e023f */
[----:B------:R-:W-:Y:S01]  /*1b50*/  UIMAD.WIDE.U32 UR24, UR9, UR4, URZ ;  /* 0x00000004091872a5 */ /* 0x000fe2000f8e003f */
[C---:B------:R-:W-:Y:S01]  /*1b60*/  ISETP.GE.AND P3, PT, R38.reuse, 0x1, PT ;  /* 0x000000012600780c */ /* 0x040fe20003f66270 */
[----:B--2---:R-:W-:Y:S01]  /*1b70*/  IMAD.WIDE.U32 R6, R249, c[0x0][0x1e0], RZ ;  /* 0x00007800f9067a25 */ /* 0x004fe200078e00ff */
[----:B------:R-:W-:Y:S01]  /*1b80*/  ISETP.GE.AND P2, PT, R38, 0x11, PT ;  /* 0x000000112600780c */ /* 0x000fe20003f46270 */
[----:B------:R-:W-:Y:S02]  /*1b90*/  UIMAD UR8, UR9, UR5, UR8 ;  /* 0x00000005090872a4 */ /* 0x000fe4000f8e0208 */
[----:B------:R-:W-:Y:S01]  /*1ba0*/  IMAD.IADD R7, R7, 0x1, R0 ;  /* 0x0000000107077824 */ /* 0x000fe200078e0200 */
[----:B------:R-:W-:Y:S02]  /*1bb0*/  UISETP.GE.AND UP0, UPT, UR6, 0x2, UPT ;  /* 0x000000020600788c */ /* 0x000fe4000bf06270 */
[----:B------:R-:W-:Y:S01]  /*1bc0*/  UIADD3 UR8, UR25, UR8, URZ ;  /* 0x0000000819087290 */ /* 0x000fe2000fffe03f */
        /* <DEDUP_REMOVED lines=11> */
[----:B-1----:R-:W1:Y:S01]  /*1c80*/  SHFL.IDX PT, R8, R3, 0x1, 0x181f ;  /* 0x00381f0003087f89 */ /* 0x002e6200000e0000 */
[----:B------:R-:W-:-:S03]  /*1c90*/  ISETP.GE.AND P0, PT, R38, 0x21, PT ;  /* 0x000000212600780c */ /* 0x000fc60003f06270 */
[----:B------:R-:W2:Y:S04]  /*1ca0*/  SHFL.IDX PT, R6, R3, RZ, 0x181f ;  /* 0x00181fff03067589 */ /* 0x000ea800000e0000 */
[----:B------:R-:W3:Y:S04]  /*1cb0*/  SHFL.IDX PT, R7, R0, RZ, 0x181f ;  /* 0x00181fff00077589 */ /* 0x000ee800000e0000 */
[----:B------:R-:W4:Y:S04]  /*1cc0*/  SHFL.IDX PT, R9, R3, 0x2, 0x181f ;  /* 0x00581f0003097f89 */ /* 0x000f2800000e0000 */
[----:B------:R-:W5:Y:S04]  /*1cd0*/  SHFL.IDX PT, R14, R0, 0x1, 0x181f ;  /* 0x00381f00000e7f89 */ /* 0x000f6800000e0000 */
[----:B------:R-:W4:Y:S04]  /*1ce0*/  SHFL.IDX PT, R13, R0, 0x2, 0x181f ;  /* 0x00581f00000d7f89 */ /* 0x000f2800000e0000 */
[----:B------:R-:W4:Y:S01]  /*1cf0*/  SHFL.IDX PT, R11, R3, 0x3, 0x181f ;  /* 0x00781f00030b7f89 */ /* 0x000f2200000e0000 */
[----:B-1----:R-:W-:-:S02]  /*1d00*/  @P2 LEA R8, P4, R36, R8, 0x1 ;  /* 0x0000000824082211 */ /* 0x002fc400078808ff */
[C---:B--2---:R-:W-:Y:S01]  /*1d10*/  @P3 LEA R6, P1, R36.reuse, R6, 0x1 ;  /* 0x0000000624063211 */ /* 0x044fe200078208ff */
[----:B------:R-:W1:Y:S03]  /*1d20*/  SHFL.IDX PT, R12, R0, 0x3, 0x181f ;  /* 0x00781f00000c7f89 */ /* 0x000e6600000e0000 */
[----:B---3--:R-:W-:Y:S01]  /*1d30*/  @P3 LEA.HI.X R7, R36, R7, R246, 0x1, P1 ;  /* 0x0000000724073211 */ /* 0x008fe200008f0cf6 */
[----:B------:R-:W2:Y:S01]  /*1d40*/  SHFL.IDX PT, R10, R3, 0x4, 0x181f ;  /* 0x00981f00030a7f89 */ /* 0x000ea200000e0000 */
[----:B------:R-:W-:-:S03]  /*1d50*/  ISETP.GE.AND P1, PT, R38, 0x31, PT ;  /* 0x000000312600780c */ /* 0x000fc60003f26270 */
[----:B------:R4:W-:Y:S04]  /*1d60*/  @P3 LDGSTS.E.BYPASS.LTC128B.128 [R250+0x3900], [R6.64], !P6 ;  /* 0x0390000006fa3fae */ /* 0x0009e8000f101d4e */
[----:B------:R-:W-:Y:S04]  /*1d70*/  SHFL.IDX PT, R15, R5, 0x6, 0x181f ;  /* 0x00d81f00050f7f89 */ /* 0x000fe800000e0000 */
[----:B------:R-:W3:Y:S04]  /*1d80*/  SHFL.IDX PT, R3, R3, 0x5, 0x181f ;  /* 0x00b81f0003037f89 */ /* 0x000ee800000e0000 */
[----:B------:R-:W1:Y:S01]  /*1d90*/  SHFL.IDX PT, R5, R0, 0x4, 0x181f ;  /* 0x00981f0000057f89 */ /* 0x000e6200000e0000 */
[----:B----4-:R-:W-:-:S02]  /*1da0*/  @P0 LEA R6, P3, R36, R9, 0x1 ;  /* 0x0000000924060211 */ /* 0x010fc400078608ff */
[C-C-:B-----5:R-:W-:Y:S02]  /*1db0*/  @P2 LEA.HI.X R9, R36.reuse, R14, R246.reuse, 0x1, P4 ;  /* 0x0000000e24092211 */ /* 0x160fe400020f0cf6 */
[----:B------:R-:W4:Y:S01]  /*1dc0*/  SHFL.IDX PT, R14, R0, 0x5, 0x181f ;  /* 0x00b81f00000e7f89 */ /* 0x000f2200000e0000 */
[----:B------:R-:W-:Y:S02]  /*1dd0*/  @P0 LEA.HI.X R7, R36, R13, R246, 0x1, P3 ;  /* 0x0000000d24070211 */ /* 0x000fe400018f0cf6 */
[C---:B------:R-:W-:Y:S01]  /*1de0*/  ISETP.GE.AND P4, PT, R38.reuse, 0x41, PT ;  /* 0x000000412600780c */ /* 0x040fe20003f86270 */
[----:B------:R5:W1:Y:S01]  /*1df0*/  SHFL.IDX PT, R13, R0, 0x6, 0x181f ;  /* 0x00d81f00000d7f89 */ /* 0x000a6200000e0000 */
[----:B------:R-:W-:-:S03]  /*1e00*/  ISETP.GE.AND P3, PT, R38, 0x51, PT ;  /* 0x000000512600780c */ /* 0x000fc60003f66270 */
[----:B------:R3:W-:Y:S01]  /*1e10*/  @P2 LDGSTS.E.BYPASS.LTC128B.128 [R250+0x4100], [R8.64], !P6 ;  /* 0x0410000008fa2fae */ /* 0x0007e2000f101d4e */
[----:B------:R-:W-:-:S03]  /*1e20*/  ISETP.GE.AND P2, PT, R38, 0x61, PT ;  /* 0x000000612600780c */ /* 0x000fc60003f46270 */
[----:B------:R1:W-:Y:S01]  /*1e30*/  @P0 LDGSTS.E.BYPASS.LTC128B.128 [R250+0x4900], [R6.64], !P6 ;  /* 0x0490000006fa0fae */ /* 0x0003e2000f101d4e */
[----:B-----5:R-:W-:-:S04]  /*1e40*/  LEA.HI R0, R20, R16, RZ, 0x1 ;  /* 0x0000001014007211 */ /* 0x020fc800078f08ff */
[----:B------:R-:W-:Y:S02]  /*1e50*/  LOP3.LUT R0, R0, 0xfffffffe, RZ, 0xc0, !PT ;  /* 0xfffffffe00007812 */ /* 0x000fe400078ec0ff */
[----:B-1----:R-:W-:-:S04]  /*1e60*/  @P1 LEA R6, P0, R36, R11, 0x1 ;  /* 0x0000000b24061211 */ /* 0x002fc800078008ff */
[----:B------:R-:W-:Y:S01]  /*1e70*/  @P1 LEA.HI.X R7, R36, R12, R246, 0x1, P0 ;  /* 0x0000000c24071211 */ /* 0x000fe200000f0cf6 */
[----:B------:R-:W-:Y:S01]  /*1e80*/  IMAD.IADD R12, R16, 0x1, -R0 ;  /* 0x00000001100c7824 */ /* 0x000fe200078e0a00 */
[C---:B--2---:R-:W-:Y:S01]  /*1e90*/  @P4 LEA R10, P0, R36.reuse, R10, 0x1 ;  /* 0x0000000a240a4211 */ /* 0x044fe200078008ff */
[----:B------:R-:W-:Y:S02]  /*1ea0*/  IMAD.SHL.U32 R0, R37, 0x40, RZ ;  /* 0x0000004025007824 */ /* 0x000fe400078e00ff */
[----:B------:R1:W-:Y:S01]  /*1eb0*/  @P1 LDGSTS.E.BYPASS.LTC128B.128 [R250+0x5100], [R6.64], !P6 ;  /* 0x0510000006fa1fae */ /* 0x0003e2000f101d4e */
[----:B---3--:R-:W-:Y:S01]  /*1ec0*/  @P3 LEA R8, P1, R36, R3, 0x1 ;  /* 0x0000000324083211 */ /* 0x008fe200078208ff */
[----:B------:R-:W-:Y:S01]  /*1ed0*/  IMAD.SHL.U32 R3, R18, 0x40, RZ ;  /* 0x0000004012037824 */ /* 0x000fe200078e00ff */
[C-C-:B------:R-:W-:Y:S01]  /*1ee0*/  @P4 LEA.HI.X R11, R36.reuse, R5, R246.reuse, 0x1, P0 ;  /* 0x00000005240b4211 */ /* 0x140fe200000f0cf6 */
[----:B------:R-:W-:Y:S01]  /*1ef0*/  IMAD.SHL.U32 R5, R19, 0x40, RZ ;  /* 0x0000004013057824 */ /* 0x000fe200078e00ff */
[----:B----4-:R-:W-:-:S02]  /*1f00*/  @P3 LEA.HI.X R9, R36, R14, R246, 0x1, P1 ;  /* 0x0000000e24093211 */ /* 0x010fc400008f0cf6 */
[----:B------:R-:W-:Y:S01]  /*1f10*/  LOP3.LUT R0, R0, 0x1c0, RZ, 0xc0, !PT ;  /* 0x000001c000007812 */ /* 0x000fe200078ec0ff */
[----:B------:R2:W-:Y:S01]  /*1f20*/  @P4 LDGSTS.E.BYPASS.LTC128B.128 [R250+0x5900], [R10.64], !P6 ;  /* 0x059000000afa4fae */ /* 0x0005e2000f101d4e */
[----:B------:R-:W-:Y:S02]  /*1f30*/  LOP3.LUT R3, R3, 0x1c0, RZ, 0xc0, !PT ;  /* 0x000001c003037812 */ /* 0x000fe400078ec0ff */
[----:B------:R-:W-:Y:S01]  /*1f40*/  LOP3.LUT R221, R5, 0xfffffe00, RZ, 0xc0, !PT ;  /* 0xfffffe0005dd7812 */ /* 0x000fe200078ec0ff */
[----:B------:R2:W-:Y:S01]  /*1f50*/  @P3 LDGSTS.E.BYPASS.LTC128B.128 [R250+0x6100], [R8.64], !P6 ;  /* 0x0610000008fa3fae */ /* 0x0005e2000f101d4e */
[----:B-1----:R-:W-:-:S04]  /*1f60*/  @P2 LEA R6, P0, R36, R15, 0x1 ;  /* 0x0000000f24062211 */ /* 0x002fc800078008ff */
[C-C-:B------:R-:W-:Y:S02]  /*1f70*/  @P2 LEA.HI.X R7, R36.reuse, R13, R246.reuse, 0x1, P0 ;  /* 0x0000000d24072211 */ /* 0x140fe400000f0cf6 */
[----:B------:R-:W-:Y:S02]  /*1f80*/  LOP3.LUT P0, RZ, R37, 0x2, RZ, 0xc0, !PT ;  /* 0x0000000225ff7812 */ /* 0x000fe4000780c0ff */
[C---:B------:R-:W-:Y:S01]  /*1f90*/  SHF.L.U64.HI R246, R36.reuse, 0x1, R246 ;  /* 0x0000000124f67819 */ /* 0x040fe200000102f6 */
[----:B------:R1:W-:Y:S01]  /*1fa0*/  @P2 LDGSTS.E.BYPASS.LTC128B.128 [R250+0x6900], [R6.64], !P6 ;  /* 0x0690000006fa2fae */ /* 0x0003e2000f101d4e */
[----:B------:R-:W-:-:S03]  /*1fb0*/  ISETP.GE.AND P2, PT, R36, c[0x0][0x1d4], PT ;  /* 0x0000750024007a0c */ /* 0x000fc60003f46270 */
[----:B------:R-:W0:Y:S01]  /*1fc0*/  LDGDEPBAR ;  /* 0x00000000000079af */ /* 0x000e220000000000 */
[C---:B------:R-:W-:Y:S02]  /*1fd0*/  ISETP.LT.OR P4, PT, R38.reuse, 0x1, P2 ;  /* 0x000000012600780c */ /* 0x040fe40001781670 */
[----:B------:R-:W-:Y:S01]  /*1fe0*/  ISETP.LT.OR P1, PT, R38, 0x11, P2 ;  /* 0x000000112600780c */ /* 0x000fe20001721670 */
[----:B-1----:R-:W-:Y:S01]  /*1ff0*/  IMAD.SHL.U32 R7, R17, 0x8, RZ ;  /* 0x0000000811077824 */ /* 0x002fe200078e00ff */
[----:B------:R-:W-:-:S04]  /*2000*/  DEPBAR.LE SB0, 0x1 ;  /* 0x000080400000791a */ /* 0x000fc80000000000 */
[----:B------:R-:W-:-:S04]  /*2010*/  DEPBAR.LE SB0, 0x0 ;  /* 0x000080000000791a */ /* 0x000fc80000000000 */
[----:B------:R-:W-:Y:S01]  /*2020*/  IMAD.SHL.U32 R6, R12, 0x8, RZ ;  /* 0x000000080c067824 */ /* 0x000fe200078e00ff */
[----:B------:R-:W-:Y:S02]  /*2030*/  LOP3.LUT R7, R0, 0x8, R7, 0xf8, !PT ;  /* 0x0000000800077812 */ /* 0x000fe400078ef807 */
[----:B------:R-:W-:Y:S02]  /*2040*/  SHF.R.U32.HI R0, RZ, 0x3, R0 ;  /* 0x00000003ff007819 */ /* 0x000fe40000011600 */
[----:B------:R-:W-:Y:S02]  /*2050*/  LOP3.LUT R5, R3, 0x8, R6, 0xf8, !PT ;  /* 0x0000000803057812 */ /* 0x000fe400078ef806 */
[----:B------:R-:W-:Y:S02]  /*2060*/  SHF.R.U32.HI R3, RZ, 0x3, R3 ;  /* 0x00000003ff037819 */ /* 0x000fe40000011603 */
[----:B------:R-:W-:Y:S01]  /*2070*/  LOP3.LUT R0, R7, R0, RZ, 0x3c, !PT ;  /* 0x0000000007007212 */ /* 0x000fe200078e3cff */
[----:B------:R-:W-:Y:S01]  /*2080*/  IMAD.WIDE.U32 R6, R249, c[0x0][0x208], RZ ;  /* 0x00008200f9067a25 */ /* 0x000fe200078e00ff */
[----:B------:R-:W-:-:S03]  /*2090*/  LOP3.LUT R220, R5, R3, RZ, 0x3c, !PT ;  /* 0x0000000305dc7212 */ /* 0x000fc600078e3cff */
[----:B------:R-:W-:Y:S02]  /*20a0*/  IMAD R3, R222, 0x400, R221 ;  /* 0x00000400de037824 */ /* 0x000fe400078e02dd */
[----:B------:R-:W-:Y:S02]  /*20b0*/  IMAD R0, R12, 0x200, R0 ;  /* 0x000002000c007824 */ /* 0x000fe400078e0200 */
[----:B------:R-:W-:Y:S02]  /*20c0*/  IMAD.IADD R3, R220, 0x1, R3 ;  /* 0x00000001dc037824 */ /* 0x000fe400078e0203 */
        /* <DEDUP_REMOVED lines=11> */
[----:B------:R-:W-:Y:S01]  /*2180*/  IADD3 R245, R239, 0x800, RZ ;  /* 0x00000800eff57810 */ /* 0x000fe20007ffe0ff */
[----:B------:R-:W-:Y:S01]  /*2190*/  IMAD R0, R249, c[0x0][0x20c], R0 ;  /* 0x00008300f9007a24 */ /* 0x000fe200078e0200 */
[C---:B------:R-:W-:Y:S01]  /*21a0*/  IADD3 R244, R239.reuse, 0x1000, RZ ;  /* 0x00001000eff47810 */ /* 0x040fe20007ffe0ff */
[----:B------:R-:W-:Y:S01]  /*21b0*/  IMAD R237, R2, 0x2, R236 ;  /* 0x0000000202ed7824 */ /* 0x000fe200078e02ec */
[----:B------:R-:W-:Y:S01]  /*21c0*/  IADD3 R243, R239, 0x1800, RZ ;  /* 0x00001800eff37810 */ /* 0x000fe20007ffe0ff */
        /* <DEDUP_REMOVED lines=22> */
[----:B------:R-:W-:Y:S01]  /*2330*/  LDSM.16.M88.4 R76, [R239+0x1000] ;  /* 0x00100000ef4c783b */ /* 0x000fe20000000200 */
[C---:B--2---:R-:W-:Y:S03]  /*2340*/  HMMA.16816.F32 R60, R8.reuse, R24, RZ ;  /* 0x00000018083c723c */ /* 0x044fe600000018ff */
[----:B------:R-:W-:Y:S04]  /*2350*/  LDSM.16.M88.4 R48, [R239+0x1800] ;  /* 0x00180000ef30783b */ /* 0x000fe80000000200 */
[----:B------:R-:W-:Y:S01]  /*2360*/  LDSM.16.M88.4 R80, [R239+0x800] ;  /* 0x00080000ef50783b */ /* 0x000fe20000000200 */
[C---:B---3--:R-:W-:Y:S03]  /*2370*/  HMMA.16816.F32 R64, R8.reuse, R20, RZ ;  /* 0x000000140840723c */ /* 0x048fe600000018ff */
[----:B------:R-:W-:Y:S05]  /*2380*/  LDSM.16.M88.4 R84, [R239] ;  /* 0x00000000ef54783b */ /* 0x000fea0000000200 */
        /* <DEDUP_REMOVED lines=18> */
[C---:B------:R-:W-:Y:S01]  /*24b0*/  HMMA.16816.F32 R180, R12.reuse, R24, RZ ;  /* 0x000000180cb4723c */ /* 0x040fe200000018ff */
[----:B------:R-:W-:Y:S07]  /*24c0*/  SHFL.IDX PT, R25, R0, 0x4, 0x181f ;  /* 0x00981f0000197f89 */ /* 0x000fee00000e0000 */
[C---:B------:R-:W-:Y:S01]  /*24d0*/  HMMA.16816.F32 R212, R12.reuse, R26, RZ ;  /* 0x0000001a0cd4723c */ /* 0x040fe200000018ff */
[----:B------:R-:W-:Y:S07]  /*24e0*/  SHFL.IDX PT, R26, R0, 0x5, 0x181f ;  /* 0x00b81f00001a7f89 */ /* 0x000fee00000e0000 */
        /* <DEDUP_REMOVED lines=14> */
[C---:B------:R-:W-:Y:S08]  /*25d0*/  HMMA.16816.F32 R148, R12.reuse, R40, RZ ;  /* 0x000000280c94723c */ /* 0x040ff000000018ff */
[C---:B------:R-:W-:Y:S01]  /*25e0*/  HMMA.16816.F32 R176, R12.reuse, R42, RZ ;  /* 0x0000002a0cb0723c */ /* 0x040fe200000018ff */
[----:B------:R-:W-:Y:S07]  /*25f0*/  LDSM.16.M88.4 R40, [R239+0x2000] ;  /* 0x00200000ef28783b */ /* 0x000fee0000000200 */
[C---:B------:R-:W-:Y:S08]  /*2600*/  HMMA.16816.F32 R140, R12.reuse, R44, RZ ;  /* 0x0000002c0c8c723c */ /* 0x040ff000000018ff */
[----:B------:R-:W-:Y:S01]  /*2610*/  HMMA.16816.F32 R144, R12, R46, RZ ;  /* 0x0000002e0c90723c */ /* 0x000fe200000018ff */
[----:B------:R-:W2:Y:S06]  /*2620*/  SHFL.IDX PT, R13, R0, 0x2, 0x181f ;  /* 0x00581f00000d7f89 */ /* 0x000eac00000e0000 */
        /* <DEDUP_REMOVED lines=8> */
[--C-:B------:R-:W-:Y:S01]  /*26b0*/  IMAD.X R23, R26, 0x1, R246.reuse, P0 ;  /* 0x000000011a177824 */ /* 0x100fe200000e06f6 */
[C---:B------:R-:W-:Y:S01]  /*26c0*/  ISETP.LT.OR P0, PT, R38.reuse, 0x31, P2 ;  /* 0x000000312600780c */ /* 0x040fe20001701670 */
[--C-:B--2---:R-:W-:Y:S01]  /*26d0*/  IMAD.X R13, R13, 0x1, R246.reuse, P3 ;  /* 0x000000010d0d7824 */ /* 0x104fe200018e06f6 */
        /* <DEDUP_REMOVED lines=29> */
[----:B----4-:R-:W-:-:S02]  /*28b0*/  IADD3 R6, P0, R3, R247, RZ ;  /* 0x000000f703067210 */ /* 0x010fc40007f1e0ff */
[----:B------:R-:W-:-:S03]  /*28c0*/  IADD3 R3, R250, 0x100, RZ ;  /* 0x00000100fa037810 */ /* 0x000fc60007ffe0ff */
        /* <DEDUP_REMOVED lines=39> */
[----:B------:R-:W-:Y:S03]  /*2b40*/  LDSM.16.M88.4 R28, [R233+0x2800] ;  /* 0x00280000e91c783b */ /* 0x000fe60000000200 */
        /* <DEDUP_REMOVED lines=41> */
[C---:B----4-:R-:W-:Y:S08]  /*2de0*/  HMMA.16816.F32 R160, R8.reuse, R44, R160 ;  /* 0x0000002c08a0723c */ /* 0x050ff000000018a0 */
        /* <DEDUP_REMOVED lines=81> */
.L_x_658:
[----:B---3--:R-:W-:Y:S01]  /*3300*/  LOP3.LUT R3, R223, 0xffffffe0, RZ, 0xc0, !PT ;  /* 0xffffffe0df037812 */ /* 0x008fe200078ec0ff */
[----:B------:R-:W-:Y:S01]  /*3310*/  STL [R1+0x28], R234 ;  /* 0x000028ea01007387 */ /* 0x000fe20000100800 */
[----:B-1----:R-:W-:Y:S01]  /*3320*/  LEA.HI R6, R224, R225, RZ, 0x2 ;  /* 0x000000e1e0067211 */ /* 0x002fe200078f10ff */
[----:B------:R-:W-:Y:S01]  /*3330*/  IMAD.SHL.U32 R229, R0, 0x2, RZ ;  /* 0x0000000200e57824 */ /* 0x000fe200078e00ff */
[----:B------:R-:W-:Y:S01]  /*3340*/  SHF.R.S32.HI R7, RZ, 0x1f, R222 ;  /* 0x0000001fff077819 */ /* 0x000fe200000114de */
[----:B------:R-:W-:Y:S01]  /*3350*/  IMAD.IADD R5, R225, 0x1, -R3 ;  /* 0x00000001e1057824 */ /* 0x000fe200078e0a03 */
[----:B------:R-:W-:Y:S01]  /*3360*/  LOP3.LUT R3, R6, 0xfffffffc, RZ, 0xc0, !PT ;  /* 0xfffffffc06037812 */ /* 0x000fe200078ec0ff */
[----:B------:R-:W-:Y:S01]  /*3370*/  STL [R1+0x24], R233 ;  /* 0x000024e901007387 */ /* 0x000fe20000100800 */
[----:B------:R-:W-:Y:S01]  /*3380*/  LEA.HI R7, R7, R222, RZ, 0x2 ;  /* 0x000000de07077211 */ /* 0x000fe200078f10ff */
[----:B------:R-:W-:Y:S01]  /*3390*/  IMAD R230, R4, 0x2, R229 ;  /* 0x0000000204e67824 */ /* 0x000fe200078e02e5 */
[----:B------:R-:W-:Y:S01]  /*33a0*/  SHF.R.S32.HI R9, RZ, 0x1f, R5 ;  /* 0x0000001fff097819 */ /* 0x000fe20000011405 */
[----:B------:R-:W-:Y:S01]  /*33b0*/  IMAD.IADD R6, R225, 0x1, -R3 ;  /* 0x00000001e1067824 */ /* 0x000fe200078e0a03 */
[----:B------:R-:W-:Y:S01]  /*33c0*/  LOP3.LUT R8, R7, 0xffffffc, RZ, 0xc0, !PT ;  /* 0x0ffffffc07087812 */ /* 0x000fe200078ec0ff */
[----:B------:R-:W-:Y:S01]  /*33d0*/  STL [R1+0x20], R228 ;  /* 0x000020e401007387 */ /* 0x000fe20000100800 */
[----:B------:R-:W-:Y:S01]  /*33e0*/  LEA.HI R7, R9, R5, RZ, 0x2 ;  /* 0x0000000509077211 */ /* 0x000fe200078f10ff */
[----:B------:R-:W-:Y:S01]  /*33f0*/  IMAD R232, R2, 0x2, R229 ;  /* 0x0000000202e87824 */ /* 0x000fe200078e02e5 */
[----:B------:R-:W-:Y:S01]  /*3400*/  LEA.HI R3, R6, R6, RZ, 0x1 ;  /* 0x0000000606037211 */ /* 0x000fe200078f08ff */
[----:B------:R-:W-:Y:S01]  /*3410*/  IMAD.IADD R9, R222, 0x1, -R8 ;  /* 0x00000001de097824 */ /* 0x000fe200078e0a08 */
[----:B------:R-:W-:Y:S01]  /*3420*/  LEA.HI.SX32 R8, R7, UR10, 0x1e ;  /* 0x0000000a07087c11 */ /* 0x000fe2000f8ff2ff */
[----:B------:R-:W-:Y:S01]  /*3430*/  IMAD R231, R2, 0x2, R230 ;  /* 0x0000000202e77824 */ /* 0x000fe200078e02e6 */
[----:B------:R-:W-:Y:S01]  /*3440*/  PLOP3.LUT P1, PT, PT, PT, UP1, 0x80, 0x0 ;  /* 0x000000000000781c */ /* 0x000fe20003f2f018 */
[C---:B------:R-:W-:Y:S01]  /*3450*/  IMAD.SHL.U32 R10, R3.reuse, 0x20, RZ ;  /* 0x00000020030a7824 */ /* 0x040fe200078e00ff */
[----:B------:R-:W-:Y:S01]  /*3460*/  LOP3.LUT R3, R3, 0x1ffffffe, RZ, 0xc0, !PT ;  /* 0x1ffffffe03037812 */ /* 0x000fe200078ec0ff */
[----:B------:R-:W-:Y:S01]  /*3470*/  IMAD R9, R9, 0x10, R8 ;  /* 0x0000001009097824 */ /* 0x000fe200078e0208 */
[----:B------:R-:W-:Y:S01]  /*3480*/  PLOP3.LUT P0, PT, PT, PT, UP1, 0x80, 0x0 ;  /* 0x000000000000781c */ /* 0x000fe20003f0f018 */
[----:B------:R-:W-:Y:S01]  /*3490*/  ULDC.64 UR4, c[0x0][0x2c8] ;  /* 0x0000b20000047ab9 */ /* 0x000fe20000000a00 */
[----:B------:R-:W-:Y:S01]  /*34a0*/  LOP3.LUT R8, R10, 0xffffffc0, RZ, 0xc0, !PT ;  /* 0xffffffc00a087812 */ /* 0x000fe200078ec0ff */
[----:B------:R-:W-:Y:S01]  /*34b0*/  IMAD.IADD R6, R6, 0x1, -R3 ;  /* 0x0000000106067824 */ /* 0x000fe200078e0a03 */
[----:B------:R-:W-:Y:S01]  /*34c0*/  UIADD3 UR6, UR6, -0x2, URZ ;  /* 0xfffffffe06067890 */ /* 0x000fe2000fffe03f */
[----:B------:R-:W0:Y:S02]  /*34d0*/  LDGDEPBAR ;  /* 0x00000000000079af */ /* 0x000e240000000000 */
[----:B------:R-:W-:-:S04]  /*34e0*/  IMAD.IADD R3, R8, 0x1, R9 ;  /* 0x0000000108037824 */ /* 0x000fc800078e0209 */
[----:B------:R-:W-:-:S04]  /*34f0*/  IMAD R11, R6, 0x8, R3 ;  /* 0x00000008060b7824 */ /* 0x000fc800078e0203 */
[----:B------:R-:W-:Y:S01]  /*3500*/  @P1 IMAD.HI.U32 R6, R11, c[0x0][0x2c8], RZ ;  /* 0x0000b2000b061a27 */ /* 0x000fe200078e00ff */
[----:B------:R-:W-:Y:S03]  /*3510*/  STL [R1+0x18], R11 ;  /* 0x0000180b01007387 */ /* 0x000fe60000100800 */
[----:B------:R-:W-:Y:S01]  /*3520*/  IMAD.MOV.U32 R3, RZ, RZ, R11 ;  /* 0x000000ffff037224 */ /* 0x000fe200078e000b */
[----:B------:R-:W-:-:S05]  /*3530*/  @P0 SHF.R.U32.HI R3, RZ, c[0x0][0x2cc], R6 ;  /* 0x0000b300ff030a19 */ /* 0x000fca0000011606 */
[----:B------:R-:W-:Y:S04]  /*3540*/  SHFL.IDX PT, R6, R3, RZ, 0x1c1f ;  /* 0x001c1fff03067589 */ /* 0x000fe800000e0000 */
[----:B------:R-:W1:Y:S04]  /*3550*/  SHFL.IDX PT, R9, R3, 0x1, 0x1c1f ;  /* 0x003c1f0003097f89 */ /* 0x000e6800000e0000 */
[----:B------:R-:W2:Y:S04]  /*3560*/  SHFL.IDX PT, R11, R3, 0x2, 0x1c1f ;  /* 0x005c1f00030b7f89 */ /* 0x000ea800000e0000 */
[----:B------:R3:W4:Y:S02]  /*3570*/  SHFL.IDX PT, R10, R3, 0x3, 0x1c1f ;  /* 0x007c1f00030a7f89 */ /* 0x00072400000e0000 */
[----:B---3--:R-:W-:-:S05]  /*3580*/  LOP3.LUT R3, R7, 0x7ffffffc, RZ, 0xc0, !PT ;  /* 0x7ffffffc07037812 */ /* 0x008fca00078ec0ff */
[----:B------:R-:W-:Y:S02]  /*3590*/  IMAD.IADD R5, R5, 0x1, -R3 ;  /* 0x0000000105057824 */ /* 0x000fe400078e0a03 */
[----:B------:R-:W-:Y:S02]  /*35a0*/  IMAD.U32 R3, RZ, RZ, UR21 ;  /* 0x00000015ff037e24 */ /* 0x000fe4000f8e00ff */
[----:B------:R-:W-:-:S05]  /*35b0*/  IMAD.SHL.U32 R8, R5, 0x2, RZ ;  /* 0x0000000205087824 */ /* 0x000fca00078e00ff */
[----:B------:R-:W-:Y:S01]  /*35c0*/  IADD3 R3, -R8, 0x1, R3 ;  /* 0x0000000108037810 */ /* 0x000fe20007ffe103 */
[----:B------:R3:W-:Y:S03]  /*35d0*/  STL [R1+0x1c], R8 ;  /* 0x00001c0801007387 */ /* 0x0007e60000100800 */
[----:B------:R-:W-:-:S05]  /*35e0*/  IADD3 R3, R3, -UR12, RZ ;  /* 0x8000000c03037c10 */ /* 0x000fca000fffe0ff */
[C---:B-1----:R-:W-:Y:S02]  /*35f0*/  IMAD.IADD R7, R3.reuse, 0x1, R9 ;  /* 0x0000000103077824 */ /* 0x042fe400078e0209 */
[C---:B------:R-:W-:Y:S02]  /*3600*/  IMAD.IADD R6, R3.reuse, 0x1, R6 ;  /* 0x0000000103067824 */ /* 0x040fe400078e0206 */
[C---:B--2---:R-:W-:Y:S02]  /*3610*/  IMAD.IADD R5, R3.reuse, 0x1, R11 ;  /* 0x0000000103057824 */ /* 0x044fe400078e020b */
[----:B----4-:R-:W-:Y:S01]  /*3620*/  IMAD.IADD R3, R3, 0x1, R10 ;  /* 0x0000000103037824 */ /* 0x010fe200078e020a */
[----:B---3--:R-:W-:-:S04]  /*3630*/  IADD3 R8, -R8, UR21, RZ ;  /* 0x0000001508087c10 */ /* 0x008fc8000fffe1ff */
[C---:B------:R-:W-:Y:S02]  /*3640*/  IMNMX R7, R8.reuse, R7, PT ;  /* 0x0000000708077217 */ /* 0x040fe40003800200 */
[----:B------:R-:W-:Y:S02]  /*3650*/  IMNMX R6, R8, R6, PT ;  /* 0x0000000608067217 */ /* 0x000fe40003800200 */
[----:B------:R-:W-:Y:S02]  /*3660*/  ISETP.GT.AND P1, PT, R7, 0x1, PT ;  /* 0x000000010700780c */ /* 0x000fe40003f24270 */
[C---:B------:R-:W-:Y:S02]  /*3670*/  ISETP.GT.AND P0, PT, R6.reuse, RZ, PT ;  /* 0x000000ff0600720c */ /* 0x040fe40003f04270 */
[----:B------:R-:W-:Y:S02]  /*3680*/  FSEL R30, R103, -INF , P1 ;  /* 0xff800000671e7808 */ /* 0x000fe40000800000 */
[----:B------:R-:W-:-:S02]  /*3690*/  ISETP.GT.AND P1, PT, R6, 0x9, PT ;  /* 0x000000090600780c */ /* 0x000fc40003f24270 */
[----:B------:R-:W-:Y:S02]  /*36a0*/  FSEL R11, R100, -INF , P0 ;  /* 0xff800000640b7808 */ /* 0x000fe40000000000 */
[----:B------:R-:W-:Y:S02]  /*36b0*/  FSEL R14, R97, -INF , P1 ;  /* 0xff800000610e7808 */ /* 0x000fe40000800000 */
[C---:B------:R-:W-:Y:S02]  /*36c0*/  ISETP.GT.AND P1, PT, R6.reuse, 0x10, PT ;  /* 0x000000100600780c */ /* 0x040fe40003f24270 */
[----:B------:R-:W-:Y:S02]  /*36d0*/  ISETP.GT.AND P0, PT, R6, 0x8, PT ;  /* 0x000000080600780c */ /* 0x000fe40003f04270 */
[----:B------:R-:W-:Y:S02]  /*36e0*/  FSEL R15, R92, -INF , P1 ;  /* 0xff8000005c0f7808 */ /* 0x000fe40000800000 */
[----:B------:R-:W-:-:S02]  /*36f0*/  ISETP.GT.AND P1, PT, R7, 0x11, PT ;  /* 0x000000110700780c */ /* 0x000fc40003f24270 */
[----:B------:R-:W-:Y:S02]  /*3700*/  FSEL R13, R96, -INF , P0 ;  /* 0xff800000600d7808 */ /* 0x000fe40000000000 */
[----:B------:R-:W-:Y:S02]  /*3710*/  FSEL R97, R95, -INF , P1 ;  /* 0xff8000005f617808 */ /* 0x000fe40000800000 */
[C---:B------:R-:W-:Y:S02]  /*3720*/  ISETP.GT.AND P2, PT, R7.reuse, RZ, PT ;  /* 0x000000ff0700720c */ /* 0x040fe40003f44270 */
[----:B------:R-:W-:Y:S02]  /*3730*/  ISETP.GT.AND P0, PT, R7, 0x9, PT ;  /* 0x000000090700780c */ /* 0x000fe40003f04270 */
[----:B------:R-:W-:Y:S02]  /*3740*/  ISETP.GT.AND P1, PT, R6, 0x19, PT ;  /* 0x000000190600780c */ /* 0x000fe40003f24270 */
[----:B------:R-:W-:-:S02]  /*3750*/  FSEL R29, R102, -INF , P2 ;  /* 0xff800000661d7808 */ /* 0x000fc40001000000 */
[----:B------:R-:W-:Y:S02]  /*3760*/  FSEL R40, R99, -INF , P0 ;  /* 0xff80000063287808 */ /* 0x000fe40000000000 */
[----:B------:R-:W-:Y:S02]  /*3770*/  FSEL R28, R85, -INF , P1 ;  /* 0xff800000551c7808 */ /* 0x000fe40000800000 */
[----:B------:R-:W-:Y:S02]  /*3780*/  ISETP.GT.AND P2, PT, R7, 0x8, PT ;  /* 0x000000080700780c */ /* 0x000fe40003f44270 */
[C---:B------:R-:W-:Y:S02]  /*3790*/  ISETP.GT.AND P0, PT, R6.reuse, 0x11, PT ;  /* 0x000000110600780c */ /* 0x040fe40003f04270 */
[----:B------:R-:W-:Y:S02]  /*37a0*/  ISETP.GT.AND P1, PT, R6, 0x20, PT ;  /* 0x000000200600780c */ /* 0x000fe40003f24270 */
[----:B------:R-:W-:-:S02]  /*37b0*/  FSEL R31, R98, -INF , P2 ;  /* 0xff800000621f7808 */ /* 0x000fc40001000000 */
[----:B------:R-:W-:Y:S02]  /*37c0*/  FSEL R26, R93, -INF , P0 ;  /* 0xff8000005d1a7808 */ /* 0x000fe40000000000 */
[----:B------:R-:W-:Y:S02]  /*37d0*/  FSEL R117, R80, -INF , P1 ;  /* 0xff80000050757808 */ /* 0x000fe40000800000 */
[C---:B------:R-:W-:Y:S02]  /*37e0*/  ISETP.GT.AND P2, PT, R7.reuse, 0x10, PT ;  /* 0x000000100700780c */ /* 0x040fe40003f44270 */
        /* <DEDUP_REMOVED lines=18> */
[----:B------:R-:W-:Y:S02]  /*3910*/  ISETP.GT.AND P2, PT, R6, 0x29, PT ;  /* 0x000000290600780c */ /* 0x000fe40003f44270 */
[----:B------:R-:W-:Y:S02]  /*3920*/  ISETP.GT.AND P1, PT, R7, 0x38, PT ;  /* 0x000000380700780c */ /* 0x000fe40003f24270 */
[----:B------:R-:W-:-:S02]  /*3930*/  IMNMX R3, R8, R3, PT ;  /* 0x0000000308037217 */ /* 0x000fc40003800200 */
[----:B------:R-:W-:Y:S02]  /*3940*/  FSEL R118, R76, -INF , P0 ;  /* 0xff8000004c767808 */ /* 0x000fe40000000000 */
[----:B------:R-:W-:Y:S02]  /*3950*/  FSEL R119, R77, -INF , P2 ;  /* 0xff8000004d777808 */ /* 0x000fe40001000000 */
[----:B------:R-:W-:Y:S02]  /*3960*/  FSEL R180, R70, -INF , P1 ;  /* 0xff80000046b47808 */ /* 0x000fe40000800000 */
[----:B------:R-:W-:Y:S02]  /*3970*/  ISETP.GT.AND P0, PT, R7, 0x29, PT ;  /* 0x000000290700780c */ /* 0x000fe40003f04270 */
[----:B------:R-:W-:Y:S02]  /*3980*/  ISETP.GT.AND P2, PT, R6, 0x30, PT ;  /* 0x000000300600780c */ /* 0x000fe40003f44270 */
[----:B------:R-:W-:-:S02]  /*3990*/  ISETP.GT.AND P1, PT, R3, RZ, PT ;  /* 0x000000ff0300720c */ /* 0x000fc40003f24270 */
[----:B------:R-:W-:Y:S02]  /*39a0*/  IMNMX R5, R8, R5, PT ;  /* 0x0000000508057217 */ /* 0x000fe40003800200 */
[----:B------:R-:W-:Y:S02]  /*39b0*/  FSEL R123, R79, -INF , P0 ;  /* 0xff8000004f7b7808 */ /* 0x000fe40000000000 */
[----:B------:R-:W-:Y:S02]  /*39c0*/  FSEL R124, R72, -INF , P2 ;  /* 0xff800000487c7808 */ /* 0x000fe40001000000 */
[----:B------:R-:W-:Y:S02]  /*39d0*/  FSEL R20, R170, -INF , P1 ;  /* 0xff800000aa147808 */ /* 0x000fe40000800000 */
[----:B------:R-:W-:Y:S02]  /*39e0*/  ISETP.GT.AND P0, PT, R6, 0x31, PT ;  /* 0x000000310600780c */ /* 0x000fe40003f04270 */
[----:B------:R-:W-:-:S02]  /*39f0*/  ISETP.GT.AND P2, PT, R7, 0x31, PT ;  /* 0x000000310700780c */ /* 0x000fc40003f44270 */
[----:B------:R-:W-:Y:S02]  /*3a00*/  ISETP.GT.AND P1, PT, R5, 0x9, PT ;  /* 0x000000090500780c */ /* 0x000fe40003f24270 */
[----:B------:R-:W-:Y:S02]  /*3a10*/  FSEL R125, R73, -INF , P0 ;  /* 0xff800000497d7808 */ /* 0x000fe40000000000 */
[----:B------:R-:W-:Y:S02]  /*3a20*/  FSEL R175, R75, -INF , P2 ;  /* 0xff8000004baf7808 */ /* 0x000fe40001000000 */
[----:B------:R-:W-:Y:S02]  /*3a30*/  FSEL R19, R133, -INF , P1 ;  /* 0xff80000085137808 */ /* 0x000fe40000800000 */
[----:B------:R-:W-:Y:S02]  /*3a40*/  ISETP.GT.AND P3, PT, R6, 0x1, PT ;  /* 0x000000010600780c */ /* 0x000fe40003f64270 */
[----:B------:R-:W-:-:S02]  /*3a50*/  ISETP.GT.AND P0, PT, R7, 0x30, PT ;  /* 0x000000300700780c */ /* 0x000fc40003f04270 */
[C---:B------:R-:W-:Y:S02]  /*3a60*/  ISETP.GT.AND P2, PT, R5.reuse, RZ, PT ;  /* 0x000000ff0500720c */ /* 0x040fe40003f44270 */
[----:B------:R-:W-:Y:S02]  /*3a70*/  ISETP.GT.AND P1, PT, R5, 0x10, PT ;  /* 0x000000100500780c */ /* 0x000fe40003f24270 */
[----:B------:R-:W-:Y:S02]  /*3a80*/  FSEL R12, R101, -INF , P3 ;  /* 0xff800000650c7808 */ /* 0x000fe40001800000 */
[----:B------:R-:W-:Y:S02]  /*3a90*/  FSEL R174, R74, -INF , P0 ;  /* 0xff8000004aae7808 */ /* 0x000fe40000000000 */
[----:B------:R-:W-:Y:S02]  /*3aa0*/  FSEL R16, R168, -INF , P2 ;  /* 0xff800000a8107808 */ /* 0x000fe40001000000 */
[----:B------:R-:W-:-:S02]  /*3ab0*/  FSEL R41, R160, -INF , P1 ;  /* 0xff800000a0297808 */ /* 0x000fc40000800000 */
[----:B------:R-:W-:Y:S02]  /*3ac0*/  ISETP.GT.AND P0, PT, R7, 0x39, PT ;  /* 0x000000390700780c */ /* 0x000fe40003f04270 */
[----:B------:R-:W-:Y:S02]  /*3ad0*/  ISETP.GT.AND P2, PT, R5, 0x8, PT ;  /* 0x000000080500780c */ /* 0x000fe40003f44270 */
[----:B------:R-:W-:Y:S02]  /*3ae0*/  ISETP.GT.AND P1, PT, R3, 0x11, PT ;  /* 0x000000110300780c */ /* 0x000fe40003f24270 */
[----:B------:R-:W-:Y:S02]  /*3af0*/  FMNMX.FTZ R8, R11, R12, !PT ;  /* 0x0000000c0b087209 */ /* 0x000fe40007810000 */
[----:B------:R-:W-:Y:S02]  /*3b00*/  FSEL R181, R71, -INF , P0 ;  /* 0xff80000047b57808 */ /* 0x000fe40000000000 */
[----:B------:R-:W-:-:S02]  /*3b10*/  FSEL R18, R132, -INF , P2 ;  /* 0xff80000084127808 */ /* 0x000fc40001000000 */
[----:B------:R-:W-:Y:S02]  /*3b20*/  FSEL R68, R163, -INF , P1 ;  /* 0xff800000a3447808 */ /* 0x000fe40000800000 */
[C---:B------:R-:W-:Y:S02]  /*3b30*/  ISETP.GT.AND P0, PT, R3.reuse, 0x1, PT ;  /* 0x000000010300780c */ /* 0x040fe40003f04270 */
[----:B------:R-:W-:Y:S02]  /*3b40*/  ISETP.GT.AND P2, PT, R3, 0x9, PT ;  /* 0x000000090300780c */ /* 0x000fe40003f44270 */
[----:B------:R-:W-:Y:S02]  /*3b50*/  ISETP.GT.AND P1, PT, R5, 0x19, PT ;  /* 0x000000190500780c */ /* 0x000fe40003f24270 */
[----:B------:R-:W-:Y:S02]  /*3b60*/  FMNMX.FTZ R8, R13, R8, !PT ;  /* 0x000000080d087209 */ /* 0x000fe40007810000 */
        /* <DEDUP_REMOVED lines=10> */
[----:B------:R-:W-:Y:S02]  /*3c10*/  ISETP.GT.AND P0, PT, R3, 0x10, PT ;  /* 0x000000100300780c */ /* 0x000fe40003f04270 */
[----:B------:R-:W-:Y:S02]  /*3c20*/  ISETP.GT.AND P2, PT, R5, 0x18, PT ;  /* 0x000000180500780c */ /* 0x000fe40003f44270 */
[----:B------:R-:W-:-:S02]  /*3c30*/  ISETP.GT.AND P1, PT, R3, 0x21, PT ;  /* 0x000000210300780c */ /* 0x000fc40003f24270 */
[----:B------:R-:W-:Y:S02]  /*3c40*/  FMNMX.FTZ R8, R15, R8, !PT ;  /* 0x000000080f087209 */ /* 0x000fe40007810000 */
[----:B------:R-:W-:Y:S02]  /*3c50*/  ISETP.GT.AND P3, PT, R6, 0x39, PT ;  /* 0x000000390600780c */ /* 0x000fe40003f64270 */
[----:B------:R-:W-:Y:S02]  /*3c60*/  FSEL R45, R162, -INF , P0 ;  /* 0xff800000a22d7808 */ /* 0x000fe40000000000 */
[----:B------:R-:W-:Y:S02]  /*3c70*/  FSEL R43, R128, -INF , P2 ;  /* 0xff800000802b7808 */ /* 0x000fe40001000000 */
[----:B------:R-:W-:Y:S02]  /*3c80*/  FSEL R113, R159, -INF , P1 ;  /* 0xff8000009f717808 */ /* 0x000fe40000800000 */
[----:B------:R-:W-:-:S02]  /*3c90*/  FMNMX.FTZ R8, R26, R8, !PT ;  /* 0x000000081a087209 */ /* 0x000fc40007810000 */
[C---:B------:R-:W-:Y:S02]  /*3ca0*/  ISETP.GT.AND P0, PT, R3.reuse, 0x18, PT ;  /* 0x000000180300780c */ /* 0x040fe40003f04270 */
[----:B------:R-:W-:Y:S02]  /*3cb0*/  ISETP.GT.AND P2, PT, R3, 0x19, PT ;  /* 0x000000190300780c */ /* 0x000fe40003f44270 */
[----:B------:R-:W-:Y:S02]  /*3cc0*/  ISETP.GT.AND P1, PT, R5, 0x29, PT ;  /* 0x000000290500780c */ /* 0x000fe40003f24270 */
[----:B------:R-:W-:Y:S02]  /*3cd0*/  FSEL R172, R69, -INF , P3 ;  /* 0xff80000045ac7808 */ /* 0x000fe40001800000 */
[----:B------:R-:W-:Y:S02]  /*3ce0*/  FMNMX.FTZ R8, R27, R8, !PT ;  /* 0x000000081b087209 */ /* 0x000fe40007810000 */
[----:B------:R-:W-:-:S02]  /*3cf0*/  FSEL R69, R130, -INF , P0 ;  /* 0xff80000082457808 */ /* 0x000fc40000000000 */
[----:B------:R-:W-:Y:S02]  /*3d00*/  FSEL R71, R131, -INF , P2 ;  /* 0xff80000083477808 */ /* 0x000fe40001000000 */
[----:B------:R-:W-:Y:S02]  /*3d10*/  FSEL R111, R89, -INF , P1 ;  /* 0xff800000596f7808 */ /* 0x000fe40000800000 */
[----:B------:R-:W-:Y:S02]  /*3d20*/  ISETP.GT.AND P2, PT, R5, 0x21, PT ;  /* 0x000000210500780c */ /* 0x000fe40003f44270 */
[----:B------:R-:W-:Y:S02]  /*3d30*/  ISETP.GT.AND P0, PT, R3, 0x20, PT ;  /* 0x000000200300780c */ /* 0x000fe40003f04270 */
[----:B------:R-:W-:Y:S02]  /*3d40*/  ISETP.GT.AND P1, PT, R5, 0x30, PT ;  /* 0x000000300500780c */ /* 0x000fe40003f24270 */
[----:B------:R-:W-:-:S02]  /*3d50*/  FMNMX.FTZ R8, R28, R8, !PT ;  /* 0x000000081c087209 */ /* 0x000fc40007810000 */
[----:B------:R-:W-:Y:S02]  /*3d60*/  FSEL R109, R157, -INF , P2 ;  /* 0xff8000009d6d7808 */ /* 0x000fe40001000000 */
[----:B------:R-:W-:Y:S02]  /*3d70*/  FSEL R112, R158, -INF , P0 ;  /* 0xff8000009e707808 */ /* 0x000fe40000000000 */
[----:B------:R-:W-:Y:S02]  /*3d80*/  FSEL R126, R148, -INF , P1 ;  /* 0xff800000947e7808 */ /* 0x000fe40000800000 */
[----:B------:R-:W-:Y:S02]  /*3d90*/  ISETP.GT.AND P2, PT, R5, 0x28, PT ;  /* 0x000000280500780c */ /* 0x000fe40003f44270 */
[C---:B------:R-:W-:Y:S02]  /*3da0*/  ISETP.GT.AND P0, PT, R3.reuse, 0x28, PT ;  /* 0x000000280300780c */ /* 0x040fe40003f04270 */
[----:B------:R-:W-:-:S02]  /*3db0*/  ISETP.GT.AND P1, PT, R3, 0x31, PT ;  /* 0x000000310300780c */ /* 0x000fc40003f24270 */
[----:B------:R-:W-:Y:S02]  /*3dc0*/  FMNMX.FTZ R8, R117, R8, !PT ;  /* 0x0000000875087209 */ /* 0x000fe40007810000 */
[----:B------:R-:W-:Y:S02]  /*3dd0*/  FSEL R110, R88, -INF , P2 ;  /* 0xff800000586e7808 */ /* 0x000fe40001000000 */
[----:B------:R-:W-:Y:S02]  /*3de0*/  FSEL R114, R90, -INF , P0 ;  /* 0xff8000005a727808 */ /* 0x000fe40000000000 */
[----:B------:R-:W-:Y:S02]  /*3df0*/  FSEL R132, R151, -INF , P1 ;  /* 0xff80000097847808 */ /* 0x000fe40000800000 */
[C---:B------:R-:W-:Y:S02]  /*3e00*/  ISETP.GT.AND P2, PT, R3.reuse, 0x29, PT ;  /* 0x000000290300780c */ /* 0x040fe40003f44270 */
[----:B------:R-:W-:-:S02]  /*3e10*/  ISETP.GT.AND P0, PT, R3, 0x30, PT ;  /* 0x000000300300780c */ /* 0x000fc40003f04270 */
[----:B------:R-:W-:Y:S02]  /*3e20*/  ISETP.GT.AND P1, PT, R3, 0x38, PT ;  /* 0x000000380300780c */ /* 0x000fe40003f24270 */
[----:B------:R-:W-:Y:S02]  /*3e30*/  FMNMX.FTZ R8, R116, R8, !PT ;  /* 0x0000000874087209 */ /* 0x000fe40007810000 */
[----:B------:R-:W-:Y:S02]  /*3e40*/  FSEL R115, R91, -INF , P2 ;  /* 0xff8000005b737808 */ /* 0x000fe40001000000 */
[----:B------:R-:W-:Y:S02]  /*3e50*/  FSEL R130, R150, -INF , P0 ;  /* 0xff80000096827808 */ /* 0x000fe40000000000 */
[----:B------:R-:W-:Y:S02]  /*3e60*/  FSEL R131, R154, -INF , P1 ;  /* 0xff8000009a837808 */ /* 0x000fe40000800000 */
[----:B------:R-:W-:-:S02]  /*3e70*/  FMNMX.FTZ R8, R118, R8, !PT ;  /* 0x0000000876087209 */ /* 0x000fc40007810000 */
[C---:B------:R-:W-:Y:S02]  /*3e80*/  ISETP.GT.AND P2, PT, R5.reuse, 0x31, PT ;  /* 0x000000310500780c */ /* 0x040fe40003f44270 */
[----:B------:R-:W-:Y:S02]  /*3e90*/  ISETP.GT.AND P0, PT, R5, 0x38, PT ;  /* 0x000000380500780c */ /* 0x000fe40003f04270 */
[----:B------:R-:W-:Y:S02]  /*3ea0*/  ISETP.GT.AND P1, PT, R3, 0x40, PT ;  /* 0x000000400300780c */ /* 0x000fe40003f24270 */
[----:B------:R-:W-:Y:S02]  /*3eb0*/  FMNMX.FTZ R8, R119, R8, !PT ;  /* 0x0000000877087209 */ /* 0x000fe40007810000 */
[----:B------:R-:W-:Y:S02]  /*3ec0*/  FSEL R127, R149, -INF , P2 ;  /* 0xff800000957f7808 */ /* 0x000fe40001000000 */
[----:B------:R-:W-:-:S02]  /*3ed0*/  FSEL R128, R152, -INF , P0 ;  /* 0xff80000098807808 */ /* 0x000fc40000000000 */
[----:B------:R-:W-:Y:S02]  /*3ee0*/  FSEL R168, R146, -INF , P1 ;  /* 0xff80000092a87808 */ /* 0x000fe40000800000 */
[----:B------:R-:W-:Y:S02]  /*3ef0*/  ISETP.GT.AND P2, PT, R5, 0x39, PT ;  /* 0x000000390500780c */ /* 0x000fe40003f44270 */
[----:B------:R-:W-:Y:S02]  /*3f00*/  ISETP.GT.AND P0, PT, R3, 0x39, PT ;  /* 0x000000390300780c */ /* 0x000fe40003f04270 */
[----:B------:R-:W-:Y:S02]  /*3f10*/  ISETP.GT.AND P1, PT, R6, 0x41, PT ;  /* 0x000000410600780c */ /* 0x000fe40003f24270 */
[----:B------:R-:W-:Y:S02]  /*3f20*/  FMNMX.FTZ R8, R124, R8, !PT ;  /* 0x000000087c087209 */ /* 0x000fe40007810000 */
[----:B------:R-:W-:-:S02]  /*3f30*/  FSEL R129, R153, -INF , P2 ;  /* 0xff80000099817808 */ /* 0x000fc40001000000 */
[----:B------:R-:W-:Y:S02]  /*3f40*/  FSEL R133, R155, -INF , P0 ;  /* 0xff8000009b857808 */ /* 0x000fe40000000000 */
[----:B------:R-:W-:Y:S02]  /*3f50*/  FSEL R138, R65, -INF , P1 ;  /* 0xff800000418a7808 */ /* 0x000fe40000800000 */
[C---:B------:R-:W-:Y:S02]  /*3f60*/  ISETP.GT.AND P0, PT, R5.reuse, 0x40, PT ;  /* 0x000000400500780c */ /* 0x040fe40003f04270 */
[----:B------:R-:W-:Y:S02]  /*3f70*/  ISETP.GT.AND P2, PT, R5, 0x41, PT ;  /* 0x000000410500780c */ /* 0x000fe40003f44270 */
[----:B------:R-:W-:Y:S02]  /*3f80*/  ISETP.GT.AND P1, PT, R6, 0x50, PT ;  /* 0x000000500600780c */ /* 0x000fe40003f24270 */
[----:B------:R-:W-:-:S02]  /*3f90*/  FMNMX.FTZ R8, R125, R8, !PT ;  /* 0x000000087d087209 */ /* 0x000fc40007810000 */
[----:B------:R-:W-:Y:S02]  /*3fa0*/  ISETP.GT.AND P3, PT, R5, 0x1, PT ;  /* 0x000000010500780c */ /* 0x000fe40003f64270 */
[----:B------:R-:W-:Y:S02]  /*3fb0*/  FSEL R156, R144, -INF , P0 ;  /* 0xff800000909c7808 */ /* 0x000fe40000000000 */
[----:B------:R-:W-:Y:S02]  /*3fc0*/  FSEL R157, R145, -INF , P2 ;  /* 0xff800000919d7808 */ /* 0x000fe40001000000 */
[----:B------:R-:W-:Y:S02]  /*3fd0*/  FSEL R160, R56, -INF , P1 ;  /* 0xff80000038a07808 */ /* 0x000fe40000800000 */
[----:B------:R-:W-:Y:S02]  /*3fe0*/  ISETP.GT.AND P0, PT, R3, 0x41, PT ;  /* 0x000000410300780c */ /* 0x000fe40003f04270 */
[----:B------:R-:W-:-:S02]  /*3ff0*/  ISETP.GT.AND P2, PT, R6, 0x40, PT ;  /* 0x000000400600780c */ /* 0x000fc40003f44270 */
[----:B------:R-:W-:Y:S02]  /*4000*/  ISETP.GT.AND P1, PT, R6, 0x59, PT ;  /* 0x000000590600780c */ /* 0x000fe40003f24270 */
[----:B------:R-:W-:Y:S02]  /*4010*/  FMNMX.FTZ R8, R173, R8, !PT ;  /* 0x00000008ad087209 */ /* 0x000fe40007810000 */
[----:B------:R-:W-:Y:S02]  /*4020*/  FSEL R17, R169, -INF , P3 ;  /* 0xff800000a9117808 */ /* 0x000fe40001800000 */
[----:B------:R-:W-:Y:S02]  /*4030*/  FSEL R169, R147, -INF , P0 ;  /* 0xff80000093a97808 */ /* 0x000fe40000000000 */
[----:B------:R-:W-:Y:S02]  /*4040*/  FSEL R134, R64, -INF , P2 ;  /* 0xff80000040867808 */ /* 0x000fe40001000000 */
[----:B------:R-:W-:-:S02]  /*4050*/  FSEL R195, R53, -INF , P1 ;  /* 0xff80000035c37808 */ /* 0x000fc40000800000 */
[----:B------:R-:W-:Y:S02]  /*4060*/  FMNMX.FTZ R8, R172, R8, !PT ;  /* 0x00000008ac087209 */ /* 0x000fe40007810000 */
[C---:B------:R-:W-:Y:S02]  /*4070*/  ISETP.GT.AND P0, PT, R6.reuse, 0x48, PT ;  /* 0x000000480600780c */ /* 0x040fe40003f04270 */
[----:B------:R-:W-:Y:S02]  /*4080*/  ISETP.GT.AND P2, PT, R6, 0x49, PT ;  /* 0x000000490600780c */ /* 0x000fe40003f44270 */
[----:B------:R-:W-:Y:S02]  /*4090*/  ISETP.GT.AND P1, PT, R5, 0x48, PT ;  /* 0x000000480500780c */ /* 0x000fe40003f24270 */
[----:B------:R-:W-:Y:S02]  /*40a0*/  FMNMX.FTZ R9, R16, R17, !PT ;  /* 0x0000001110097209 */ /* 0x000fe40007810000 */
        /* <DEDUP_REMOVED lines=11> */
[----:B------:R-:W-:Y:S01]  /*4160*/  FSEL R159, R166, -INF , P1 ;  /* 0xff800000a69f7808 */ /* 0x000fe20000800000 */
[----:B------:R-:W-:Y:S01]  /*4170*/  IMAD.MOV.U32 R164, RZ, RZ, R22 ;  /* 0x000000ffffa47224 */ /* 0x000fe200078e0016 */
        /* <DEDUP_REMOVED lines=20> */
[----:B------:R-:W-:Y:S02]  /*42c0*/  ISETP.GT.AND P0, PT, R5, 0x49, PT ;  /* 0x000000490500780c */ /* 0x000fe40003f04270 */
[----:B------:R-:W-:Y:S02]  /*42d0*/  FMNMX.FTZ R9, R45, R9, !PT ;  /* 0x000000092d097209 */ /* 0x000fe40007810000 */
[----:B------:R-:W-:Y:S02]  /*42e0*/  FMNMX.FTZ R8, R109, R8, !PT ;  /* 0x000000086d087209 */ /* 0x000fe40007810000 */
[----:B------:R-:W-:Y:S02]  /*42f0*/  FSEL R193, R37, -INF , P3 ;  /* 0xff80000025c17808 */ /* 0x000fe40001800000 */
[----:B------:R-:W-:-:S02]  /*4300*/  FMNMX.FTZ R6, R192, R6, !PT ;  /* 0x00000006c0067209 */ /* 0x000fc40007810000 */
[----:B------:R-:W-:Y:S02]  /*4310*/  FSEL R155, R165, -INF , P0 ;  /* 0xff800000a59b7808 */ /* 0x000fe40000000000 */
[----:B------:R-:W-:Y:S02]  /*4320*/  FMNMX.FTZ R9, R68, R9, !PT ;  /* 0x0000000944097209 */ /* 0x000fe40007810000 */
[----:B------:R-:W-:Y:S02]  /*4330*/  ISETP.GT.AND P0, PT, R3, 0x49, PT ;  /* 0x000000490300780c */ /* 0x000fe40003f04270 */
[----:B------:R-:W-:Y:S02]  /*4340*/  FMNMX.FTZ R8, R110, R8, !PT ;  /* 0x000000086e087209 */ /* 0x000fe40007810000 */
[----:B------:R-:W-:Y:S02]  /*4350*/  FSEL R166, R32, -INF , P2 ;  /* 0xff80000020a67808 */ /* 0x000fe40001000000 */
[----:B------:R-:W-:-:S02]  /*4360*/  FMNMX.FTZ R6, R193, R6, !PT ;  /* 0x00000006c1067209 */ /* 0x000fc40007810000 */
[----:B------:R-:W-:Y:S02]  /*4370*/  FMNMX.FTZ R9, R69, R9, !PT ;  /* 0x0000000945097209 */ /* 0x000fe40007810000 */
[----:B------:R-:W-:Y:S02]  /*4380*/  FSEL R158, R167, -INF , P0 ;  /* 0xff800000a79e7808 */ /* 0x000fe40000000000 */
[----:B------:R-:W-:Y:S02]  /*4390*/  FMNMX.FTZ R8, R111, R8, !PT ;  /* 0x000000086f087209 */ /* 0x000fe40007810000 */
[----:B------:R-:W-:Y:S02]  /*43a0*/  FSEL R167, R33, -INF , P1 ;  /* 0xff80000021a77808 */ /* 0x000fe40000800000 */
[----:B------:R-:W-:Y:S02]  /*43b0*/  FMNMX.FTZ R6, R166, R6, !PT ;  /* 0x00000006a6067209 */ /* 0x000fe40007810000 */
[----:B------:R-:W-:-:S02]  /*43c0*/  FMNMX.FTZ R9, R71, R9, !PT ;  /* 0x0000000947097209 */ /* 0x000fc40007810000 */
[----:B------:R-:W-:Y:S02]  /*43d0*/  FMNMX.FTZ R8, R126, R8, !PT ;  /* 0x000000087e087209 */ /* 0x000fe40007810000 */
[----:B------:R-:W-:Y:S02]  /*43e0*/  FMNMX.FTZ R6, R167, R6, !PT ;  /* 0x00000006a7067209 */ /* 0x000fe40007810000 */
[----:B------:R-:W-:Y:S02]  /*43f0*/  FMNMX.FTZ R9, R112, R9, !PT ;  /* 0x0000000970097209 */ /* 0x000fe40007810000 */
[----:B------:R-:W-:Y:S01]  /*4400*/  FMNMX.FTZ R8, R127, R8, !PT ;  /* 0x000000087f087209 */ /* 0x000fe20007810000 */
[----:B------:R-:W1:Y:S01]  /*4410*/  SHFL.BFLY PT, R10, R6, 0x2, 0x1f ;  /* 0x0c401f00060a7f89 */ /* 0x000e6200000e0000 */
[----:B------:R-:W-:Y:S02]  /*4420*/  ISETP.GT.AND P0, PT, R5, 0x50, PT ;  /* 0x000000500500780c */ /* 0x000fe40003f04270 */
[----:B------:R-:W-:-:S02]  /*4430*/  FMNMX.FTZ R9, R113, R9, !PT ;  /* 0x0000000971097209 */ /* 0x000fc40007810000 */
[----:B------:R-:W-:Y:S02]  /*4440*/  FMNMX.FTZ R8, R128, R8, !PT ;  /* 0x0000000880087209 */ /* 0x000fe40007810000 */
[----:B------:R-:W-:Y:S02]  /*4450*/  FSEL R204, R140, -INF , P0 ;  /* 0xff8000008ccc7808 */ /* 0x000fe40000000000 */
[----:B------:R-:W-:Y:S02]  /*4460*/  FMNMX.FTZ R9, R114, R9, !PT ;  /* 0x0000000972097209 */ /* 0x000fe40007810000 */
[----:B------:R-:W-:Y:S02]  /*4470*/  ISETP.GT.AND P0, PT, R3, 0x51, PT ;  /* 0x000000510300780c */ /* 0x000fe40003f04270 */
[----:B------:R-:W-:Y:S02]  /*4480*/  FMNMX.FTZ R8, R129, R8, !PT ;  /* 0x0000000881087209 */ /* 0x000fe40007810000 */
[----:B------:R-:W-:-:S02]  /*4490*/  FMNMX.FTZ R9, R115, R9, !PT ;  /* 0x0000000973097209 */ /* 0x000fc40007810000 */
[----:B------:R-:W-:Y:S02]  /*44a0*/  FSEL R212, R143, -INF , P0 ;  /* 0xff8000008fd47808 */ /* 0x000fe40000000000 */
[----:B------:R-:W-:Y:S02]  /*44b0*/  FMNMX.FTZ R8, R156, R8, !PT ;  /* 0x000000089c087209 */ /* 0x000fe40007810000 */
[----:B------:R-:W-:Y:S02]  /*44c0*/  ISETP.GT.AND P1, PT, R3, 0x50, PT ;  /* 0x000000500300780c */ /* 0x000fe40003f24270 */
[----:B------:R-:W-:Y:S02]  /*44d0*/  ISETP.GT.AND P0, PT, R5, 0x60, PT ;  /* 0x000000600500780c */ /* 0x000fe40003f04270 */
[----:B------:R-:W-:Y:S02]  /*44e0*/  FMNMX.FTZ R9, R130, R9, !PT ;  /* 0x0000000982097209 */ /* 0x000fe40007810000 */
[----:B------:R-:W-:-:S02]  /*44f0*/  FMNMX.FTZ R8, R157, R8, !PT ;  /* 0x000000089d087209 */ /* 0x000fc40007810000 */
[----:B------:R-:W-:Y:S02]  /*4500*/  FSEL R210, R142, -INF , P1 ;  /* 0xff8000008ed27808 */ /* 0x000fe40000800000 */
[----:B------:R-:W-:Y:S02]  /*4510*/  FSEL R198, R184, -INF , P0 ;  /* 0xff800000b8c67808 */ /* 0x000fe40000000000 */
[C---:B------:R-:W-:Y:S02]  /*4520*/  ISETP.GT.AND P2, PT, R5.reuse, 0x51, PT ;  /* 0x000000510500780c */ /* 0x040fe40003f44270 */
[----:B------:R-:W-:Y:S02]  /*4530*/  ISETP.GT.AND P1, PT, R5, 0x59, PT ;  /* 0x000000590500780c */ /* 0x000fe40003f24270 */
[----:B------:R-:W-:Y:S02]  /*4540*/  ISETP.GT.AND P0, PT, R3, 0x58, PT ;  /* 0x000000580300780c */ /* 0x000fe40003f04270 */
[----:B------:R-:W-:-:S02]  /*4550*/  FMNMX.FTZ R9, R132, R9, !PT ;  /* 0x0000000984097209 */ /* 0x000fc40007810000 */
[----:B------:R-:W-:Y:S02]  /*4560*/  FMNMX.FTZ R8, R154, R8, !PT ;  /* 0x000000089a087209 */ /* 0x000fe40007810000 */
        /* <DEDUP_REMOVED lines=10> */
[----:B-1----:R-:W-:-:S02]  /*4610*/  FMNMX.FTZ R10, R10, R6, !PT ;  /* 0x000000060a0a7209 */ /* 0x002fc40007810000 */
[----:B------:R-:W-:Y:S02]  /*4620*/  FMNMX.FTZ R6, R133, R9, !PT ;  /* 0x0000000985067209 */ /* 0x000fe40007810000 */
[----:B------:R-:W-:Y:S01]  /*4630*/  FMNMX.FTZ R5, R204, R5, !PT ;  /* 0x00000005cc057209 */ /* 0x000fe20007810000 */
[----:B------:R-:W1:Y:S01]  /*4640*/  SHFL.BFLY PT, R137, R10, 0x1, 0x1f ;  /* 0x0c201f000a897f89 */ /* 0x000e6200000e0000 */
        /* <DEDUP_REMOVED lines=12> */
[----:B------:R-:W-:Y:S02]  /*4710*/  FSEL R201, R185, -INF , P3 ;  /* 0xff800000b9c97808 */ /* 0x000fe40001800000 */
[----:B------:R-:W-:Y:S02]  /*4720*/  FMNMX.FTZ R135, R198, R135, !PT ;  /* 0x00000087c6877209 */ /* 0x000fe40007810000 */
[----:B------:R-:W-:Y:S02]  /*4730*/  FMNMX.FTZ R8, R104, R8, !PT ;  /* 0x0000000868087209 */ /* 0x000fe40007810000 */
[----:B------:R-:W-:-:S02]  /*4740*/  FMNMX.FTZ R5, R210, R5, !PT ;  /* 0x00000005d2057209 */ /* 0x000fc40007810000 */
[----:B------:R-:W-:Y:S02]  /*4750*/  FSEL R200, R188, -INF , P1 ;  /* 0xff800000bcc87808 */ /* 0x000fe40000800000 */
[----:B------:R-:W-:Y:S02]  /*4760*/  FMNMX.FTZ R135, R201, R135, !PT ;  /* 0x00000087c9877209 */ /* 0x000fe40007810000 */
[----:B------:R-:W-:Y:S02]  /*4770*/  FMNMX.FTZ R8, R105, R8, !PT ;  /* 0x0000000869087209 */ /* 0x000fe40007810000 */
[----:B------:R-:W-:Y:S02]  /*4780*/  FMNMX.FTZ R5, R212, R5, !PT ;  /* 0x00000005d4057209 */ /* 0x000fe40007810000 */
[----:B------:R-:W-:Y:S02]  /*4790*/  ISETP.GT.AND P2, PT, R3, 0x59, PT ;  /* 0x000000590300780c */ /* 0x000fe40003f44270 */
[----:B------:R-:W-:-:S02]  /*47a0*/  FSEL R251, R189, -INF , P0 ;  /* 0xff800000bdfb7808 */ /* 0x000fc40000000000 */
[----:B------:R-:W-:Y:S02]  /*47b0*/  FMNMX.FTZ R135, R200, R135, !PT ;  /* 0x00000087c8877209 */ /* 0x000fe40007810000 */
[----:B------:R-:W-:Y:S02]  /*47c0*/  FMNMX.FTZ R8, R120, R8, !PT ;  /* 0x0000000878087209 */ /* 0x000fe40007810000 */
[----:B------:R-:W-:Y:S02]  /*47d0*/  FMNMX.FTZ R6, R206, R5, !PT ;  /* 0x00000005ce067209 */ /* 0x000fe40007810000 */
[----:B------:R-:W-:Y:S02]  /*47e0*/  FSEL R208, R179, -INF , P2 ;  /* 0xff800000b3d07808 */ /* 0x000fe40001000000 */
[----:B------:R-:W-:Y:S02]  /*47f0*/  FMNMX.FTZ R135, R251, R135, !PT ;  /* 0x00000087fb877209 */ /* 0x000fe40007810000 */
[----:B------:R-:W-:-:S02]  /*4800*/  FMNMX.FTZ R5, R121, R8, !PT ;  /* 0x0000000879057209 */ /* 0x000fc40007810000 */
[C---:B------:R-:W-:Y:S02]  /*4810*/  ISETP.GT.AND P3, PT, R3.reuse, 0x60, PT ;  /* 0x000000600300780c */ /* 0x040fe40003f64270 */
[C---:B------:R-:W-:Y:S02]  /*4820*/  ISETP.GT.AND P2, PT, R3.reuse, 0x61, PT ;  /* 0x000000610300780c */ /* 0x040fe40003f44270 */
[C---:B------:R-:W-:Y:S02]  /*4830*/  ISETP.GT.AND P1, PT, R3.reuse, 0x68, PT ;  /* 0x000000680300780c */ /* 0x040fe40003f24270 */
[----:B------:R-:W-:Y:S02]  /*4840*/  ISETP.GT.AND P0, PT, R3, 0x69, PT ;  /* 0x000000690300780c */ /* 0x000fe40003f04270 */
[----:B------:R-:W-:Y:S02]  /*4850*/  FMNMX.FTZ R3, R208, R6, !PT ;  /* 0x00000006d0037209 */ /* 0x000fe40007810000 */
[----:B------:R-:W2:Y:S01]  /*4860*/  SHFL.BFLY PT, R6, R135, 0x2, 0x1f ;  /* 0x0c401f0087067f89 */ /* 0x000ea200000e0000 */
[----:B------:R-:W-:-:S02]  /*4870*/  FMNMX.FTZ R5, R122, R5, !PT ;  /* 0x000000057a057209 */ /* 0x000fc40007810000 */
[----:B------:R-:W-:Y:S02]  /*4880*/  FSEL R225, R186, -INF , P3 ;  /* 0xff800000bae17808 */ /* 0x000fe40001800000 */
[----:B------:R-:W-:Y:S02]  /*4890*/  FMNMX.FTZ R5, R123, R5, !PT ;  /* 0x000000057b057209 */ /* 0x000fe40007810000 */
[----:B------:R-:W-:Y:S02]  /*48a0*/  FSEL R223, R187, -INF , P2 ;  /* 0xff800000bbdf7808 */ /* 0x000fe40001000000 */
[----:B------:R-:W-:Y:S02]  /*48b0*/  FMNMX.FTZ R5, R174, R5, !PT ;  /* 0x00000005ae057209 */ /* 0x000fe40007810000 */
[----:B------:R-:W-:Y:S02]  /*48c0*/  FMNMX.FTZ R3, R225, R3, !PT ;  /* 0x00000003e1037209 */ /* 0x000fe40007810000 */
[----:B------:R-:W-:-:S02]  /*48d0*/  FMNMX.FTZ R5, R175, R5, !PT ;  /* 0x00000005af057209 */ /* 0x000fc40007810000 */
[----:B------:R-:W-:Y:S02]  /*48e0*/  FSEL R252, R190, -INF , P1 ;  /* 0xff800000befc7808 */ /* 0x000fe40000800000 */
[----:B------:R-:W-:Y:S01]  /*48f0*/  FSEL R151, R191, -INF , P0 ;  /* 0xff800000bf977808 */ /* 0x000fe20000000000 */
[----:B------:R-:W-:Y:S01]  /*4900*/  IMAD.MOV.U32 R191, RZ, RZ, R106 ;  /* 0x000000ffffbf7224 */ /* 0x000fe200078e006a */
[----:B------:R-:W-:Y:S02]  /*4910*/  FMNMX.FTZ R3, R223, R3, !PT ;  /* 0x00000003df037209 */ /* 0x000fe40007810000 */
[C---:B------:R-:W-:Y:S02]  /*4920*/  ISETP.GT.AND P1, PT, R7.reuse, 0x40, PT ;  /* 0x000000400700780c */ /* 0x040fe40003f24270 */
[----:B------:R-:W-:Y:S02]  /*4930*/  ISETP.GT.AND P0, PT, R7, 0x41, PT ;  /* 0x000000410700780c */ /* 0x000fe40003f04270 */
[----:B------:R-:W-:-:S02]  /*4940*/  FMNMX.FTZ R5, R180, R5, !PT ;  /* 0x00000005b4057209 */ /* 0x000fc40007810000 */
[----:B------:R-:W-:Y:S02]  /*4950*/  FMNMX.FTZ R3, R252, R3, !PT ;  /* 0x00000003fc037209 */ /* 0x000fe40007810000 */
[----:B------:R-:W-:Y:S02]  /*4960*/  FSEL R139, R66, -INF , P1 ;  /* 0xff800000428b7808 */ /* 0x000fe40000800000 */
[----:B------:R-:W-:Y:S02]  /*4970*/  FSEL R140, R67, -INF , P0 ;  /* 0xff800000438c7808 */ /* 0x000fe40000000000 */
[----:B-1----:R-:W-:Y:S02]  /*4980*/  FMNMX.FTZ R137, R10, R137, !PT ;  /* 0x000000890a897209 */ /* 0x002fe40007810000 */
[----:B------:R-:W-:Y:S02]  /*4990*/  FMNMX.FTZ R5, R181, R5, !PT ;  /* 0x00000005b5057209 */ /* 0x000fe40007810000 */
[----:B------:R-:W-:-:S02]  /*49a0*/  ISETP.GT.AND P0, PT, R7, 0x49, PT ;  /* 0x000000490700780c */ /* 0x000fc40003f04270 */
[----:B------:R-:W-:Y:S02]  /*49b0*/  FMNMX.FTZ R3, R151, R3, !PT ;  /* 0x0000000397037209 */ /* 0x000fe40007810000 */
[----:B------:R-:W-:Y:S02]  /*49c0*/  ISETP.GT.AND P1, PT, R7, 0x48, PT ;  /* 0x000000480700780c */ /* 0x000fe40003f24270 */
[----:B--2---:R-:W-:Y:S01]  /*49d0*/  FMNMX.FTZ R135, R135, R6, !PT ;  /* 0x0000000687877209 */ /* 0x004fe20007810000 */
[----:B------:R-:W-:Y:S01]  /*49e0*/  FMUL.FTZ R6, R137, c[0x0][0x2d0] ;  /* 0x0000b40089067a20 */ /* 0x000fe20000410000 */
[----:B------:R-:W-:Y:S01]  /*49f0*/  FMNMX.FTZ R5, R139, R5, !PT ;  /* 0x000000058b057209 */ /* 0x000fe20007810000 */
[----:B------:R-:W1:Y:S01]  /*4a00*/  SHFL.BFLY PT, R9, R3, 0x2, 0x1f ;  /* 0x0c401f0003097f89 */ /* 0x000e6200000e0000 */
[----:B------:R-:W-:Y:S02]  /*4a10*/  FSEL R142, R63, -INF , P0 ;  /* 0xff8000003f8e7808 */ /* 0x000fe40000000000 */
[----:B------:R-:W-:Y:S01]  /*4a20*/  FSETP.NEU.FTZ.AND P0, PT, R137, -INF , PT ;  /* 0xff8000008900780b */ /* 0x000fe20003f1d000 */
[----:B------:R-:W2:Y:S01]  /*4a30*/  SHFL.BFLY PT, R10, R135, 0x1, 0x1f ;  /* 0x0c201f00870a7f89 */ /* 0x000ea200000e0000 */
[----:B------:R-:W-:-:S02]  /*4a40*/  FSEL R141, R62, -INF , P1 ;  /* 0xff8000003e8d7808 */ /* 0x000fc40000800000 */
[----:B------:R-:W-:Y:S02]  /*4a50*/  FMNMX.FTZ R5, R140, R5, !PT ;  /* 0x000000058c057209 */ /* 0x000fe40007810000 */
[----:B------:R-:W-:Y:S02]  /*4a60*/  FSEL R6, R6, RZ, P0 ;  /* 0x000000ff06067208 */ /* 0x000fe40000000000 */
[----:B------:R-:W-:Y:S02]  /*4a70*/  ISETP.GT.AND P2, PT, R7, 0x50, PT ;  /* 0x000000500700780c */ /* 0x000fe40003f44270 */
[----:B------:R-:W-:Y:S01]  /*4a80*/  FMNMX.FTZ R5, R141, R5, !PT ;  /* 0x000000058d057209 */ /* 0x000fe20007810000 */
[----:B------:R-:W-:Y:S01]  /*4a90*/  FFMA.FTZ R8, R11, c[0x0][0x2d0], -R6 ;  /* 0x0000b4000b087a23 */ /* 0x000fe20000010806 */
[----:B------:R-:W-:Y:S02]  /*4aa0*/  ISETP.GT.AND P1, PT, R7, 0x51, PT ;  /* 0x000000510700780c */ /* 0x000fe40003f24270 */
[----:B------:R-:W-:Y:S01]  /*4ab0*/  FSEL R170, R58, -INF , P2 ;  /* 0xff8000003aaa7808 */ /* 0x000fe20001000000 */
[----:B------:R3:W-:Y:S01]  /*4ac0*/  MUFU.EX2 R163, R8 ;  /* 0x0000000800a37308 */ /* 0x0007e20000000800 */
[----:B------:R-:W-:-:S02]  /*4ad0*/  FMNMX.FTZ R5, R142, R5, !PT ;  /* 0x000000058e057209 */ /* 0x000fc40007810000 */
[----:B------:R-:W-:Y:S02]  /*4ae0*/  FSEL R182, R59, -INF , P1 ;  /* 0xff8000003bb67808 */ /* 0x000fe40000800000 */
[C---:B------:R-:W-:Y:S02]  /*4af0*/  ISETP.GT.AND P1, PT, R7.reuse, 0x58, PT ;  /* 0x000000580700780c */ /* 0x040fe40003f24270 */
[----:B------:R-:W-:Y:S02]  /*4b00*/  ISETP.GT.AND P0, PT, R7, 0x59, PT ;  /* 0x000000590700780c */ /* 0x000fe40003f04270 */
[----:B------:R-:W-:Y:S02]  /*4b10*/  FSEL R183, R54, -INF , P1 ;  /* 0xff80000036b77808 */ /* 0x000fe40000800000 */
[----:B------:R-:W-:Y:S02]  /*4b20*/  FSEL R184, R55, -INF , P0 ;  /* 0xff80000037b87808 */ /* 0x000fe40000000000 */
[----:B------:R-:W-:-:S02]  /*4b30*/  ISETP.GT.AND P1, PT, R7, 0x60, PT ;  /* 0x000000600700780c */ /* 0x000fc40003f24270 */
[----:B------:R-:W-:Y:S02]  /*4b40*/  ISETP.GT.AND P0, PT, R7, 0x61, PT ;  /* 0x000000610700780c */ /* 0x000fe40003f04270 */
[----:B---3--:R-:W-:Y:S01]  /*4b50*/  FMNMX.FTZ R8, R170, R5, !PT ;  /* 0x00000005aa087209 */ /* 0x008fe20007810000 */
[----:B------:R-:W-:Y:S01]  /*4b60*/  FFMA.FTZ R5, R12, c[0x0][0x2d0], -R6 ;  /* 0x0000b4000c057a23 */ /* 0x000fe20000010806 */
[----:B------:R-:W-:Y:S02]  /*4b70*/  FSEL R227, R38, -INF , P1 ;  /* 0xff80000026e37808 */ /* 0x000fe40000800000 */
[----:B------:R-:W-:Y:S01]  /*4b80*/  FMNMX.FTZ R8, R182, R8, !PT ;  /* 0x00000008b6087209 */ /* 0x000fe20007810000 */
[----:B------:R3:W4:Y:S01]  /*4b90*/  MUFU.EX2 R162, R5 ;  /* 0x0000000500a27308 */ /* 0x0007220000000800 */
[----:B-1----:R-:W-:Y:S02]  /*4ba0*/  FMNMX.FTZ R3, R3, R9, !PT ;  /* 0x0000000903037209 */ /* 0x002fe40007810000 */
[----:B------:R-:W-:-:S02]  /*4bb0*/  FSEL R226, R39, -INF , P0 ;  /* 0xff80000027e27808 */ /* 0x000fc40000000000 */
[C---:B------:R-:W-:Y:S01]  /*4bc0*/  ISETP.GT.AND P0, PT, R7.reuse, 0x68, PT ;  /* 0x000000680700780c */ /* 0x040fe20003f04270 */
[----:B------:R-:W1:Y:S01]  /*4bd0*/  SHFL.BFLY PT, R70, R3, 0x1, 0x1f ;  /* 0x0c201f0003467f89 */ /* 0x000e6200000e0000 */
[----:B------:R-:W-:Y:S02]  /*4be0*/  ISETP.GT.AND P1, PT, R7, 0x69, PT ;  /* 0x000000690700780c */ /* 0x000fe40003f24270 */
[----:B------:R-:W-:Y:S01]  /*4bf0*/  FSEL R217, R34, -INF , P0 ;  /* 0xff80000022d97808 */ /* 0x000fe20000000000 */
[----:B------:R-:W-:Y:S01]  /*4c00*/  LDSM.16.MT88.4 R36, [R231+0x100] ;  /* 0x00010000e724783b */ /* 0x000fe20000004200 */
[----:B--2---:R-:W-:Y:S02]  /*4c10*/  FMNMX.FTZ R135, R135, R10, !PT ;  /* 0x0000000a87877209 */ /* 0x004fe40007810000 */
[----:B------:R-:W-:Y:S02]  /*4c20*/  FSEL R187, R35, -INF , P1 ;  /* 0xff80000023bb7808 */ /* 0x000fe40000800000 */
[C---:B------:R-:W-:Y:S01]  /*4c30*/  FSETP.NEU.FTZ.AND P0, PT, R135.reuse, -INF , PT ;  /* 0xff8000008700780b */ /* 0x040fe20003f1d000 */
[----:B------:R-:W-:Y:S01]  /*4c40*/  FMUL.FTZ R9, R135, c[0x0][0x2d0] ;  /* 0x0000b40087097a20 */ /* 0x000fe20000410000 */
[----:B---3--:R-:W-:Y:S01]  /*4c50*/  FMNMX.FTZ R5, R183, R8, !PT ;  /* 0x00000008b7057209 */ /* 0x008fe20007810000 */
[----:B------:R-:W-:Y:S01]  /*4c60*/  FFMA.FTZ R8, R13, c[0x0][0x2d0], -R6 ;  /* 0x0000b4000d087a23 */ /* 0x000fe20000010806 */
[----:B------:R-:W-:Y:S01]  /*4c70*/  LDSM.16.MT88.4 R32, [R230+0x100] ;  /* 0x00010000e620783b */ /* 0x000fe20000004200 */
[----:B----4-:R-:W-:-:S02]  /*4c80*/  F2FP.PACK_AB R12, R162, R163 ;  /* 0x000000a3a20c723e */ /* 0x010fc400000000ff */
[----:B------:R-:W-:Y:S01]  /*4c90*/  FMNMX.FTZ R5, R184, R5, !PT ;  /* 0x00000005b8057209 */ /* 0x000fe20007810000 */
[----:B------:R2:W-:Y:S01]  /*4ca0*/  MUFU.EX2 R199, R8 ;  /* 0x0000000800c77308 */ /* 0x0005e20000000800 */
[----:B-1----:R-:W-:Y:S02]  /*4cb0*/  FMNMX.FTZ R70, R70, R3, !PT ;  /* 0x0000000346467209 */ /* 0x002fe40007810000 */
[----:B--2---:R-:W-:Y:S01]  /*4cc0*/  FMNMX.FTZ R8, R227, R5, !PT ;  /* 0x00000005e3087209 */ /* 0x004fe20007810000 */
[----:B------:R-:W-:-:S03]  /*4cd0*/  FFMA.FTZ R5, R14, c[0x0][0x2d0], -R6 ;  /* 0x0000b4000e057a23 */ /* 0x000fc60000010806 */
[----:B------:R-:W-:Y:S01]  /*4ce0*/  FMNMX.FTZ R7, R226, R8, !PT ;  /* 0x00000008e2077209 */ /* 0x000fe20007810000 */
[----:B------:R1:W2:Y:S03]  /*4cf0*/  MUFU.EX2 R228, R5 ;  /* 0x0000000500e47308 */ /* 0x0002a60000000800 */
[----:B------:R-:W-:Y:S01]  /*4d00*/  FMNMX.FTZ R8, R217, R7, !PT ;  /* 0x00000007d9087209 */ /* 0x000fe20007810000 */
[----:B------:R-:W-:-:S04]  /*4d10*/  FFMA.FTZ R7, R15, c[0x0][0x2d0], -R6 ;  /* 0x0000b4000f077a23 */ /* 0x000fc80000010806 */
[----:B------:R3:W-:Y:S01]  /*4d20*/  MUFU.EX2 R190, R7 ;  /* 0x0000000700be7308 */ /* 0x0007e20000000800 */
[----:B-1----:R-:W-:Y:S02]  /*4d30*/  FSEL R5, R9, RZ, P0 ;  /* 0x000000ff09057208 */ /* 0x002fe40000000000 */
[----:B------:R-:W-:Y:S02]  /*4d40*/  FSETP.NEU.FTZ.AND P0, PT, R70, -INF , PT ;  /* 0xff8000004600780b */ /* 0x000fe40003f1d000 */
[----:B--2---:R-:W-:Y:S01]  /*4d50*/  F2FP.PACK_AB R14, R228, R199 ;  /* 0x000000c7e40e723e */ /* 0x004fe200000000ff */
[--C-:B------:R-:W-:Y:S01]  /*4d60*/  FFMA.FTZ R3, R17, c[0x0][0x2d0], -R5.reuse ;  /* 0x0000b40011037a23 */ /* 0x100fe20000010805 */
[----:B---3--:R-:W-:Y:S01]  /*4d70*/  FMNMX.FTZ R7, R187, R8, !PT ;  /* 0x00000008bb077209 */ /* 0x008fe20007810000 */
[----:B------:R-:W-:Y:S02]  /*4d80*/  FFMA.FTZ R8, R16, c[0x0][0x2d0], -R5 ;  /* 0x0000b40010087a23 */ /* 0x000fe40000010805 */
[----:B------:R1:W-:Y:S02]  /*4d90*/  MUFU.EX2 R150, R3 ;  /* 0x0000000300967308 */ /* 0x0003e40000000800 */
[----:B------:R-:W2:Y:S06]  /*4da0*/  SHFL.BFLY PT, R9, R7, 0x2, 0x1f ;  /* 0x0c401f0007097f89 */ /* 0x000eac00000e0000 */
[----:B------:R3:W-:Y:S01]  /*4db0*/  MUFU.EX2 R46, R8 ;  /* 0x00000008002e7308 */ /* 0x0007e20000000800 */
[----:B-1----:R-:W-:-:S05]  /*4dc0*/  FMUL.FTZ R3, R70, c[0x0][0x2d0] ;  /* 0x0000b40046037a20 */ /* 0x002fca0000410000 */
[----:B------:R-:W-:Y:S01]  /*4dd0*/  FSEL R3, R3, RZ, P0 ;  /* 0x000000ff03037208 */ /* 0x000fe20000000000 */
[----:B---3--:R-:W-:-:S04]  /*4de0*/  FFMA.FTZ R8, R18, c[0x0][0x2d0], -R5 ;  /* 0x0000b40012087a23 */ /* 0x008fc80000010805 */
[----:B------:R-:W-:Y:S01]  /*4df0*/  FFMA.FTZ R0, R21, c[0x0][0x2d0], -R3 ;  /* 0x0000b40015007a23 */ /* 0x000fe20000010803 */
[----:B--2---:R-:W-:Y:S01]  /*4e00*/  FMNMX.FTZ R7, R7, R9, !PT ;  /* 0x0000000907077209 */ /* 0x004fe20007810000 */
[----:B------:R1:W-:Y:S08]  /*4e10*/  MUFU.EX2 R234, R8 ;  /* 0x0000000800ea7308 */ /* 0x0003f00000000800 */
[----:B------:R2:W-:Y:S01]  /*4e20*/  MUFU.EX2 R148, R0 ;  /* 0x0000000000947308 */ /* 0x0005e20000000800 */
[----:B-1----:R-:W-:-:S02]  /*4e30*/  FFMA.FTZ R8, R19, c[0x0][0x2d0], -R5 ;  /* 0x0000b40013087a23 */ /* 0x002fc40000010805 */
[----:B------:R-:W-:Y:S05]  /*4e40*/  LDSM.16.MT88.4 R16, [R232+0x100] ;  /* 0x00010000e810783b */ /* 0x000fea0000004200 */
[----:B------:R1:W3:Y:S01]  /*4e50*/  MUFU.EX2 R189, R8 ;  /* 0x0000000800bd7308 */ /* 0x0002e20000000800 */
[----:B--2---:R-:W-:-:S07]  /*4e60*/  FFMA.FTZ R0, R24, c[0x0][0x2d0], -R3 ;  /* 0x0000b40018007a23 */ /* 0x004fce0000010803 */
[----:B------:R2:W-:Y:S01]  /*4e70*/  MUFU.EX2 R165, R0 ;  /* 0x0000000000a57308 */ /* 0x0005e20000000800 */
[--C-:B-1----:R-:W-:Y:S01]  /*4e80*/  FFMA.FTZ R8, R20, c[0x0][0x2d0], -R3.reuse ;  /* 0x0000b40014087a23 */ /* 0x102fe20000010803 */
[----:B---3--:R-:W-:Y:S01]  /*4e90*/  F2FP.PACK_AB R10, R189, R234 ;  /* 0x000000eabd0a723e */ /* 0x008fe200000000ff */
[----:B------:R-:W-:Y:S05]  /*4ea0*/  LDSM.16.MT88.4 R20, [R229+0x100] ;  /* 0x00010000e514783b */ /* 0x000fea0000004200 */
[----:B------:R1:W3:Y:S01]  /*4eb0*/  MUFU.EX2 R194, R8 ;  /* 0x0000000800c27308 */ /* 0x0002e20000000800 */
[----:B--2---:R-:W-:-:S07]  /*4ec0*/  FFMA.FTZ R0, R25, c[0x0][0x2d0], -R3 ;  /* 0x0000b40019007a23 */ /* 0x004fce0000010803 */
[----:B------:R2:W4:Y:S01]  /*4ed0*/  MUFU.EX2 R197, R0 ;  /* 0x0000000000c57308 */ /* 0x0005220000000800 */
[----:B-1----:R-:W1:Y:S01]  /*4ee0*/  SHFL.BFLY PT, R8, R7, 0x1, 0x1f ;  /* 0x0c201f0007087f89 */ /* 0x002e6200000e0000 */
[----:B---3--:R-:W-:Y:S01]  /*4ef0*/  F2FP.PACK_AB R9, R148, R194 ;  /* 0x000000c29409723e */ /* 0x008fe200000000ff */
[----:B--2---:R-:W-:Y:S01]  /*4f00*/  FFMA.FTZ R0, R26, c[0x0][0x2d0], -R6 ;  /* 0x0000b4001a007a23 */ /* 0x004fe20000010806 */
[----:B----4-:R-:W-:-:S04]  /*4f10*/  F2FP.PACK_AB R11, R197, R165 ;  /* 0x000000a5c50b723e */ /* 0x010fc800000000ff */
[----:B------:R2:W-:Y:S01]  /*4f20*/  MUFU.EX2 R196, R0 ;  /* 0x0000000000c47308 */ /* 0x0005e20000000800 */
[----:B-1----:R-:W-:Y:S01]  /*4f30*/  FMNMX.FTZ R136, R7, R8, !PT ;  /* 0x0000000807887209 */ /* 0x002fe20007810000 */
[----:B------:R-:W-:Y:S02]  /*4f40*/  IMAD.MOV.U32 R7, RZ, RZ, R46 ;  /* 0x000000ffff077224 */ /* 0x000fe400078e002e */
[--C-:B--2---:R-:W-:Y:S01]  /*4f50*/  FFMA.FTZ R0, R27, c[0x0][0x2d0], -R6.reuse ;  /* 0x0000b4001b007a23 */ /* 0x104fe20000010806 */
[C---:B------:R-:W-:Y:S01]  /*4f60*/  FSETP.NEU.FTZ.AND P0, PT, R136.reuse, -INF , PT ;  /* 0xff8000008800780b */ /* 0x040fe20003f1d000 */
[----:B------:R-:W-:Y:S01]  /*4f70*/  FMUL.FTZ R2, R136, c[0x0][0x2d0] ;  /* 0x0000b40088027a20 */ /* 0x000fe20000410000 */
[----:B------:R-:W-:Y:S01]  /*4f80*/  F2FP.PACK_AB R8, R150, R7 ;  /* 0x000000079608723e */ /* 0x000fe200000000ff */
[----:B------:R1:W-:Y:S06]  /*4f90*/  MUFU.EX2 R188, R0 ;  /* 0x0000000000bc7308 */ /* 0x0003ec0000000800 */
[C---:B------:R-:W-:Y:S08]  /*4fa0*/  HMMA.16816.F32 R80, R8.reuse, R20, RZ ;  /* 0x000000140850723c */ /* 0x040ff000000018ff */
[----:B------:R-:W-:Y:S01]  /*4fb0*/  HMMA.16816.F32 R76, R8, R16, RZ ;  /* 0x00000010084c723c */ /* 0x000fe200000018ff */
[----:B-1----:R-:W-:Y:S01]  /*4fc0*/  FSEL R0, R2, RZ, P0 ;  /* 0x000000ff02007208 */ /* 0x002fe20000000000 */
[----:B------:R-:W-:-:S04]  /*4fd0*/  FFMA.FTZ R2, R28, c[0x0][0x2d0], -R6 ;  /* 0x0000b4001c027a23 */ /* 0x000fc80000010806 */
[----:B------:R1:W-:Y:S02]  /*4fe0*/  MUFU.EX2 R4, R2 ;  /* 0x0000000200047308 */ /* 0x0003e40000000800 */
[C---:B------:R-:W-:Y:S08]  /*4ff0*/  HMMA.16816.F32 R72, R8.reuse, R32, RZ ;  /* 0x000000200848723c */ /* 0x040ff000000018ff */
[----:B------:R-:W-:Y:S01]  /*5000*/  HMMA.16816.F32 R64, R8, R36, RZ ;  /* 0x000000240840723c */ /* 0x000fe200000018ff */
[----:B-1----:R-:W-:-:S07]  /*5010*/  FFMA.FTZ R2, R29, c[0x0][0x2d0], -R0 ;  /* 0x0000b4001d027a23 */ /* 0x002fce0000010800 */
[C---:B------:R-:W-:Y:S01]  /*5020*/  HMMA.16816.F32 R60, R8.reuse, R22, RZ ;  /* 0x00000016083c723c */ /* 0x040fe200000018ff */
[----:B------:R1:W-:Y:S07]  /*5030*/  MUFU.EX2 R186, R2 ;  /* 0x0000000200ba7308 */ /* 0x0003ee0000000800 */
[C---:B------:R-:W-:Y:S08]  /*5040*/  HMMA.16816.F32 R56, R8.reuse, R18, RZ ;  /* 0x000000120838723c */ /* 0x040ff000000018ff */
[----:B------:R-:W-:Y:S01]  /*5050*/  HMMA.16816.F32 R52, R8, R34, RZ ;  /* 0x000000220834723c */ /* 0x000fe200000018ff */
[----:B-1----:R-:W-:-:S04]  /*5060*/  FFMA.FTZ R2, R30, c[0x0][0x2d0], -R0 ;  /* 0x0000b4001e027a23 */ /* 0x002fc80000010800 */
[----:B------:R1:W2:Y:S03]  /*5070*/  MUFU.EX2 R185, R2 ;  /* 0x0000000200b97308 */ /* 0x0002a60000000800 */
[----:B------:R-:W-:Y:S01]  /*5080*/  HMMA.16816.F32 R48, R8, R38, RZ ;  /* 0x000000260830723c */ /* 0x000fe200000018ff */
[--C-:B-1----:R-:W-:Y:S01]  /*5090*/  FFMA.FTZ R2, R31, c[0x0][0x2d0], -R0.reuse ;  /* 0x0000b4001f027a23 */ /* 0x102fe20000010800 */
[----:B--2---:R-:W-:Y:S01]  /*50a0*/  F2FP.PACK_AB R13, R185, R186 ;  /* 0x000000bab90d723e */ /* 0x004fe200000000ff */
[----:B------:R-:W1:Y:S02]  /*50b0*/  LDSM.16.MT88.4 R28, [R229+0x900] ;  /* 0x00090000e51c783b */ /* 0x000e640000004200 */
[----:B------:R2:W-:Y:S02]  /*50c0*/  MUFU.EX2 R222, R2 ;  /* 0x0000000200de7308 */ /* 0x0005e40000000800 */
[----:B--2---:R-:W-:-:S06]  /*50d0*/  FFMA.FTZ R2, R40, c[0x0][0x2d0], -R0 ;  /* 0x0000b40028027a23 */ /* 0x004fcc0000010800 */
[----:B------:R2:W3:Y:S02]  /*50e0*/  MUFU.EX2 R224, R2 ;  /* 0x0000000200e07308 */ /* 0x0004e40000000800 */
[----:B--2---:R-:W-:Y:S01]  /*50f0*/  FFMA.FTZ R2, R41, c[0x0][0x2d0], -R5 ;  /* 0x0000b40029027a23 */ /* 0x004fe20000010805 */
[----:B---3--:R-:W-:-:S05]  /*5100*/  F2FP.PACK_AB R15, R224, R222 ;  /* 0x000000dee00f723e */ /* 0x008fca00000000ff */
[----:B------:R2:W-:Y:S02]  /*5110*/  MUFU.EX2 R176, R2 ;  /* 0x0000000200b07308 */ /* 0x0005e40000000800 */
[C---:B------:R-:W-:Y:S08]  /*5120*/  HMMA.16816.F32 R84, R12.reuse, R20, RZ ;  /* 0x000000140c54723c */ /* 0x040ff000000018ff */
[----:B------:R-:W-:Y:S01]  /*5130*/  HMMA.16816.F32 R88, R12, R22, RZ ;  /* 0x000000160c58723c */ /* 0x000fe200000018ff */
[----:B------:R-:W-:Y:S01]  /*5140*/  LDSM.16.MT88.4 R20, [R230+0x900] ;  /* 0x00090000e614783b */ /* 0x000fe20000004200 */
[----:B--2---:R-:W-:-:S04]  /*5150*/  FFMA.FTZ R2, R42, c[0x0][0x2d0], -R5 ;  /* 0x0000b4002a027a23 */ /* 0x004fc80000010805 */
[----:B------:R2:W3:Y:S02]  /*5160*/  MUFU.EX2 R24, R2 ;  /* 0x0000000200187308 */ /* 0x0004e40000000800 */
[C---:B------:R-:W-:Y:S08]  /*5170*/  HMMA.16816.F32 R92, R12.reuse, R18, RZ ;  /* 0x000000120c5c723c */ /* 0x040ff000000018ff */
[----:B------:R-:W-:Y:S01]  /*5180*/  HMMA.16816.F32 R100, R12, R34, RZ ;  /* 0x000000220c64723c */ /* 0x000fe200000018ff */
[----:B--2---:R-:W-:-:S07]  /*5190*/  FFMA.FTZ R2, R43, c[0x0][0x2d0], -R5 ;  /* 0x0000b4002b027a23 */ /* 0x004fce0000010805 */
[C---:B------:R-:W-:Y:S01]  /*51a0*/  HMMA.16816.F32 R40, R12.reuse, R32, RZ ;  /* 0x000000200c28723c */ /* 0x040fe200000018ff */
[----:B------:R2:W4:Y:S07]  /*51b0*/  MUFU.EX2 R98, R2 ;  /* 0x0000000200627308 */ /* 0x00052e0000000800 */
[----:B------:R-:W-:Y:S01]  /*51c0*/  HMMA.16816.F32 R32, R12, R36, RZ ;  /* 0x000000240c20723c */ /* 0x000fe200000018ff */
[----:B--2---:R-:W-:-:S04]  /*51d0*/  FFMA.FTZ R2, R44, c[0x0][0x2d0], -R5 ;  /* 0x0000b4002c027a23 */ /* 0x004fc80000010805 */
[----:B------:R2:W1:Y:S02]  /*51e0*/  MUFU.EX2 R149, R2 ;  /* 0x0000000200957308 */ /* 0x0004640000000800 */
[--C-:B--2---:R-:W-:Y:S02]  /*51f0*/  FFMA.FTZ R2, R45, c[0x0][0x2d0], -R3.reuse ;  /* 0x0000b4002d027a23 */ /* 0x104fe40000010803 */
[----:B------:R-:W-:Y:S01]  /*5200*/  HMMA.16816.F32 R44, R12, R16, RZ ;  /* 0x000000100c2c723c */ /* 0x000fe200000018ff */
[----:B------:R-:W2:Y:S03]  /*5210*/  LDSM.16.MT88.4 R16, [R231+0x900] ;  /* 0x00090000e710783b */ /* 0x000ea60000004200 */
[----:B------:R1:W-:Y:S02]  /*5220*/  MUFU.EX2 R233, R2 ;  /* 0x0000000200e97308 */ /* 0x0003e40000000800 */
[----:B-1----:R-:W-:-:S02]  /*5230*/  FFMA.FTZ R2, R68, c[0x0][0x2d0], -R3 ;  /* 0x0000b40044027a23 */ /* 0x002fc40000010803 */
[----:B---3--:R-:W-:-:S04]  /*5240*/  IMAD.MOV.U32 R68, RZ, RZ, R24 ;  /* 0x000000ffff447224 */ /* 0x008fc800078e0018 */
[----:B------:R1:W3:Y:S01]  /*5250*/  MUFU.EX2 R8, R2 ;  /* 0x0000000200087308 */ /* 0x0002e20000000800 */
[----:B------:R-:W2:Y:S01]  /*5260*/  LDSM.16.MT88.4 R24, [R232+0x900] ;  /* 0x00090000e818783b */ /* 0x000ea20000004200 */
[----:B-1----:R-:W-:Y:S02]  /*5270*/  FFMA.FTZ R2, R69, c[0x0][0x2d0], -R3 ;  /* 0x0000b40045027a23 */ /* 0x002fe40000010803 */
[----:B----4-:R-:W-:-:S04]  /*5280*/  IMAD.MOV.U32 R69, RZ, RZ, R98 ;  /* 0x000000ffff457224 */ /* 0x010fc800078e0062 */
[----:B------:R1:W-:Y:S01]  /*5290*/  MUFU.EX2 R177, R2 ;  /* 0x0000000200b17308 */ /* 0x0003e20000000800 */
[----:B------:R-:W-:Y:S01]  /*52a0*/  F2FP.PACK_AB R10, R149, R69 ;  /* 0x00000045950a723e */ /* 0x000fe200000000ff */
[----:B-1----:R-:W-:Y:S02]  /*52b0*/  FFMA.FTZ R2, R71, c[0x0][0x2d0], -R3 ;  /* 0x0000b40047027a23 */ /* 0x002fe40000010803 */
[----:B---3--:R-:W-:Y:S01]  /*52c0*/  IMAD.MOV.U32 R71, RZ, RZ, R8 ;  /* 0x000000ffff477224 */ /* 0x008fe200078e0008 */
[----:B------:R-:W-:-:S03]  /*52d0*/  F2FP.PACK_AB R8, R68, R176 ;  /* 0x000000b04408723e */ /* 0x000fc600000000ff */
[----:B------:R1:W3:Y:S01]  /*52e0*/  MUFU.EX2 R161, R2 ;  /* 0x0000000200a17308 */ /* 0x0002e20000000800 */
[----:B------:R-:W-:Y:S01]  /*52f0*/  F2FP.PACK_AB R9, R71, R233 ;  /* 0x000000e94709723e */ /* 0x000fe200000000ff */
[----:B-1----:R-:W-:Y:S01]  /*5300*/  FFMA.FTZ R2, R96, c[0x0][0x2d0], -R0 ;  /* 0x0000b40060027a23 */ /* 0x002fe20000010800 */
[----:B---3--:R-:W-:-:S05]  /*5310*/  F2FP.PACK_AB R11, R161, R177 ;  /* 0x000000b1a10b723e */ /* 0x008fca00000000ff */
[----:B------:R1:W-:Y:S02]  /*5320*/  MUFU.EX2 R220, R2 ;  /* 0x0000000200dc7308 */ /* 0x0003e40000000800 */
[C---:B------:R-:W-:Y:S08]  /*5330*/  HMMA.16816.F32 R144, R8.reuse, R28, R80 ;  /* 0x0000001c0890723c */ /* 0x040ff00000001850 */
[----:B--2---:R-:W-:Y:S01]  /*5340*/  HMMA.16816.F32 R48, R8, R18, R48 ;  /* 0x000000120830723c */ /* 0x004fe20000001830 */
[----:B-1----:R-:W-:-:S04]  /*5350*/  FFMA.FTZ R2, R97, c[0x0][0x2d0], -R0 ;  /* 0x0000b40061027a23 */ /* 0x002fc80000010800 */
[----:B------:R1:W2:Y:S03]  /*5360*/  MUFU.EX2 R219, R2 ;  /* 0x0000000200db7308 */ /* 0x0002a60000000800 */
[----:B------:R-:W-:Y:S01]  /*5370*/  HMMA.16816.F32 R96, R12, R38, RZ ;  /* 0x000000260c60723c */ /* 0x000fe200000018ff */
[----:B------:R-:W3:Y:S01]  /*5380*/  LDSM.16.MT88.4 R12, [R229+0x1100] ;  /* 0x00110000e50c783b */ /* 0x000ee20000004200 */
[----:B-1----:R-:W-:-:S04]  /*5390*/  FFMA.FTZ R2, R104, c[0x0][0x2d0], -R0 ;  /* 0x0000b40068027a23 */ /* 0x002fc80000010800 */
[----:B------:R1:W-:Y:S02]  /*53a0*/  MUFU.EX2 R221, R2 ;  /* 0x0000000200dd7308 */ /* 0x0003e40000000800 */
[----:B-1----:R-:W-:Y:S02]  /*53b0*/  FFMA.FTZ R2, R105, c[0x0][0x2d0], -R0 ;  /* 0x0000b40069027a23 */ /* 0x002fe40000010800 */
[C---:B------:R-:W-:Y:S04]  /*53c0*/  HMMA.16816.F32 R104, R8.reuse, R24, R76 ;  /* 0x000000180868723c */ /* 0x040fe8000000184c */
[----:B------:R1:W4:Y:S04]  /*53d0*/  MUFU.EX2 R218, R2 ;  /* 0x0000000200da7308 */ /* 0x0003280000000800 */
[C---:B------:R-:W-:Y:S08]  /*53e0*/  HMMA.16816.F32 R76, R8.reuse, R20, R72 ;  /* 0x00000014084c723c */ /* 0x040ff00000001848 */
[----:B------:R-:W-:Y:S01]  /*53f0*/  HMMA.16816.F32 R72, R8, R16, R64 ;  /* 0x000000100848723c */ /* 0x000fe20000001840 */
[----:B-1----:R-:W-:-:S04]  /*5400*/  FFMA.FTZ R2, R108, c[0x0][0x2d0], -R5 ;  /* 0x0000b4006c027a23 */ /* 0x002fc80000010805 */
[----:B------:R1:W-:Y:S03]  /*5410*/  MUFU.EX2 R216, R2 ;  /* 0x0000000200d87308 */ /* 0x0003e60000000800 */
[C---:B------:R-:W-:Y:S08]  /*5420*/  HMMA.16816.F32 R64, R8.reuse, R30, R60 ;  /* 0x0000001e0840723c */ /* 0x040ff0000000183c */
[----:B------:R-:W-:Y:S01]  /*5430*/  HMMA.16816.F32 R60, R8, R26, R56 ;  /* 0x0000001a083c723c */ /* 0x000fe20000001838 */
[----:B-1----:R-:W-:-:S07]  /*5440*/  FFMA.FTZ R2, R109, c[0x0][0x2d0], -R5 ;  /* 0x0000b4006d027a23 */ /* 0x002fce0000010805 */
[----:B------:R-:W-:Y:S01]  /*5450*/  HMMA.16816.F32 R56, R8, R22, R52 ;  /* 0x000000160838723c */ /* 0x000fe20000001834 */
[----:B------:R1:W1:Y:S06]  /*5460*/  MUFU.EX2 R215, R2 ;  /* 0x0000000200d77308 */ /* 0x00026c0000000800 */
[----:B------:R-:W-:Y:S02]  /*5470*/  F2FP.PACK_AB R8, R196, R190 ;  /* 0x000000bec408723e */ /* 0x000fe400000000ff */
[----:B--2---:R-:W-:Y:S02]  /*5480*/  F2FP.PACK_AB R9, R219, R220 ;  /* 0x000000dcdb09723e */ /* 0x004fe400000000ff */
[----:B------:R-:W-:-:S02]  /*5490*/  F2FP.PACK_AB R10, R4, R188 ;  /* 0x000000bc040a723e */ /* 0x000fc400000000ff */
[----:B----4-:R-:W-:Y:S01]  /*54a0*/  F2FP.PACK_AB R11, R218, R221 ;  /* 0x000000ddda0b723e */ /* 0x010fe200000000ff */
[----:B-1----:R-:W-:-:S06]  /*54b0*/  FFMA.FTZ R2, R110, c[0x0][0x2d0], -R5 ;  /* 0x0000b4006e027a23 */ /* 0x002fcc0000010805 */
[C---:B------:R-:W-:Y:S01]  /*54c0*/  HMMA.16816.F32 R36, R8.reuse, R30, R88 ;  /* 0x0000001e0824723c */ /* 0x040fe20000001858 */
[----:B------:R1:W-:Y:S06]  /*54d0*/  MUFU.EX2 R214, R2 ;  /* 0x0000000200d67308 */ /* 0x0003ec0000000800 */
[----:B------:R-:W-:Y:S01]  /*54e0*/  IMAD.MOV.U32 R91, RZ, RZ, R199 ;  /* 0x000000ffff5b7224 */ /* 0x000fe200078e00c7 */
[C---:B------:R-:W-:Y:S08]  /*54f0*/  HMMA.16816.F32 R44, R8.reuse, R24, R44 ;  /* 0x00000018082c723c */ /* 0x040ff0000000182c */
[----:B------:R-:W-:Y:S01]  /*5500*/  HMMA.16816.F32 R80, R8, R20, R40 ;  /* 0x000000140850723c */ /* 0x000fe20000001828 */
[----:B-1----:R-:W-:-:S04]  /*5510*/  FFMA.FTZ R2, R111, c[0x0][0x2d0], -R5 ;  /* 0x0000b4006f027a23 */ /* 0x002fc80000010805 */
[----:B------:R1:W2:Y:S03]  /*5520*/  MUFU.EX2 R213, R2 ;  /* 0x0000000200d57308 */ /* 0x0002a60000000800 */
[C---:B------:R-:W-:Y:S07]  /*5530*/  HMMA.16816.F32 R108, R8.reuse, R16, R32 ;  /* 0x00000010086c723c */ /* 0x040fee0000001820 */
[----:B------:R-:W-:Y:S01]  /*5540*/  IMAD.MOV.U32 R16, RZ, RZ, R4 ;  /* 0x000000ffff107224 */ /* 0x000fe200078e0004 */
[----:B------:R-:W-:Y:S01]  /*5550*/  HMMA.16816.F32 R32, R8, R26, R92 ;  /* 0x0000001a0820723c */ /* 0x000fe2000000185c */
[----:B------:R-:W-:Y:S01]  /*5560*/  IMAD.MOV.U32 R4, RZ, RZ, R200 ;  /* 0x000000ffff047224 */ /* 0x000fe200078e00c8 */
[----:B------:R-:W-:Y:S01]  /*5570*/  LDSM.16.MT88.4 R24, [R230+0x1100] ;  /* 0x00110000e618783b */ /* 0x000fe20000004200 */
[----:B------:R-:W-:-:S02]  /*5580*/  IMAD.MOV.U32 R17, RZ, RZ, R177 ;  /* 0x000000ffff117224 */ /* 0x000fc400078e00b1 */
[----:B-1----:R-:W-:Y:S02]  /*5590*/  FFMA.FTZ R2, R112, c[0x0][0x2d0], -R3 ;  /* 0x0000b40070027a23 */ /* 0x002fe40000010803 */
[----:B------:R-:W-:Y:S01]  /*55a0*/  IMAD.MOV.U32 R112, RZ, RZ, R201 ;  /* 0x000000ffff707224 */ /* 0x000fe200078e00c9 */
[C---:B------:R-:W-:Y:S01]  /*55b0*/  HMMA.16816.F32 R40, R8.reuse, R22, R100 ;  /* 0x000000160828723c */ /* 0x040fe20000001864 */
[----:B------:R1:W-:Y:S01]  /*55c0*/  MUFU.EX2 R211, R2 ;  /* 0x0000000200d37308 */ /* 0x0003e20000000800 */
[----:B------:R-:W-:Y:S01]  /*55d0*/  LDSM.16.MT88.4 R20, [R231+0x1100] ;  /* 0x00110000e714783b */ /* 0x000fe20000004200 */
[----:B------:R-:W-:Y:S02]  /*55e0*/  IMAD.MOV.U32 R95, RZ, RZ, R193 ;  /* 0x000000ffff5f7224 */ /* 0x000fe400078e00c1 */
[----:B------:R-:W-:Y:S02]  /*55f0*/  IMAD.MOV.U32 R94, RZ, RZ, R112 ;  /* 0x000000ffff5e7224 */ /* 0x000fe400078e0070 */
[----:B------:R-:W-:Y:S01]  /*5600*/  IMAD.MOV.U32 R100, RZ, RZ, R197 ;  /* 0x000000ffff647224 */ /* 0x000fe200078e00c5 */
[----:B------:R-:W-:Y:S01]  /*5610*/  HMMA.16816.F32 R52, R8, R28, R84 ;  /* 0x0000001c0834723c */ /* 0x000fe20000001854 */
[----:B------:R-:W4:Y:S01]  /*5620*/  LDSM.16.MT88.4 R28, [R232+0x1100] ;  /* 0x00110000e81c783b */ /* 0x000f220000004200 */
[----:B------:R-:W-:-:S02]  /*5630*/  IMAD.MOV.U32 R103, RZ, RZ, R191 ;  /* 0x000000ffff677224 */ /* 0x000fc400078e00bf */
[----:B------:R-:W-:Y:S02]  /*5640*/  IMAD.MOV.U32 R102, RZ, RZ, R190 ;  /* 0x000000ffff667224 */ /* 0x000fe400078e00be */
[----:B------:R-:W-:Y:S02]  /*5650*/  IMAD.MOV.U32 R101, RZ, RZ, R189 ;  /* 0x000000ffff657224 */ /* 0x000fe400078e00bd */
[----:B------:R-:W-:Y:S01]  /*5660*/  HMMA.16816.F32 R84, R8, R18, R96 ;  /* 0x000000120854723c */ /* 0x000fe20000001860 */
[----:B-1----:R-:W-:Y:S02]  /*5670*/  FFMA.FTZ R2, R113, c[0x0][0x2d0], -R3 ;  /* 0x0000b40071027a23 */ /* 0x002fe40000010803 */
[----:B------:R-:W-:Y:S02]  /*5680*/  IMAD.MOV.U32 R93, RZ, RZ, R16 ;  /* 0x000000ffff5d7224 */ /* 0x000fe400078e0010 */
[----:B------:R1:W1:Y:S01]  /*5690*/  MUFU.EX2 R209, R2 ;  /* 0x0000000200d17308 */ /* 0x0002620000000800 */
[----:B------:R-:W-:Y:S01]  /*56a0*/  IMAD.MOV.U32 R92, RZ, RZ, R17 ;  /* 0x000000ffff5c7224 */ /* 0x000fe200078e0011 */
[----:B------:R-:W-:Y:S01]  /*56b0*/  F2FP.PACK_AB R8, R215, R216 ;  /* 0x000000d8d708723e */ /* 0x000fe200000000ff */
[----:B------:R-:W-:Y:S01]  /*56c0*/  IMAD.MOV.U32 R98, RZ, RZ, R195 ;  /* 0x000000ffff627224 */ /* 0x000fe200078e00c3 */
[----:B--2---:R-:W-:Y:S01]  /*56d0*/  F2FP.PACK_AB R10, R213, R214 ;  /* 0x000000d6d50a723e */ /* 0x004fe200000000ff */
[----:B------:R-:W-:Y:S01]  /*56e0*/  IMAD.MOV.U32 R97, RZ, RZ, R194 ;  /* 0x000000ffff617224 */ /* 0x000fe200078e00c2 */
[----:B------:R-:W2:Y:S01]  /*56f0*/  LDSM.16.MT88.4 R16, [R229+0x1900] ;  /* 0x00190000e510783b */ /* 0x000ea20000004200 */
[----:B------:R-:W-:-:S02]  /*5700*/  IMAD.MOV.U32 R99, RZ, RZ, R188 ;  /* 0x000000ffff637224 */ /* 0x000fc400078e00bc */
[----:B------:R-:W-:Y:S02]  /*5710*/  IMAD.MOV.U32 R96, RZ, RZ, R149 ;  /* 0x000000ffff607224 */ /* 0x000fe400078e0095 */
[----:B-1----:R-:W-:Y:S01]  /*5720*/  FFMA.FTZ R2, R114, c[0x0][0x2d0], -R3 ;  /* 0x0000b40072027a23 */ /* 0x002fe20000010803 */
[----:B------:R-:W-:-:S03]  /*5730*/  F2FP.PACK_AB R9, R209, R211 ;  /* 0x000000d3d109723e */ /* 0x000fc600000000ff */
[----:B------:R1:W-:Y:S02]  /*5740*/  MUFU.EX2 R207, R2 ;  /* 0x0000000200cf7308 */ /* 0x0003e40000000800 */
[----:B-1----:R-:W-:-:S06]  /*5750*/  FFMA.FTZ R2, R115, c[0x0][0x2d0], -R3 ;  /* 0x0000b40073027a23 */ /* 0x002fcc0000010803 */
[----:B------:R1:W1:Y:S02]  /*5760*/  MUFU.EX2 R205, R2 ;  /* 0x0000000200cd7308 */ /* 0x0002640000000800 */
[----:B-1----:R-:W-:Y:S01]  /*5770*/  FFMA.FTZ R2, R117, c[0x0][0x2d0], -R6 ;  /* 0x0000b40075027a23 */ /* 0x002fe20000010806 */
[----:B------:R-:W-:Y:S01]  /*5780*/  F2FP.PACK_AB R11, R205, R207 ;  /* 0x000000cfcd0b723e */ /* 0x000fe200000000ff */
[----:B------:R-:W-:-:S04]  /*5790*/  IMAD.MOV.U32 R117, RZ, RZ, R196 ;  /* 0x000000ffff757224 */ /* 0x000fc800078e00c4 */
[----:B------:R1:W-:Y:S02]  /*57a0*/  MUFU.EX2 R202, R2 ;  /* 0x0000000200ca7308 */ /* 0x0003e40000000800 */
[C---:B---3--:R-:W-:Y:S08]  /*57b0*/  HMMA.16816.F32 R144, R8.reuse, R12, R144 ;  /* 0x0000000c0890723c */ /* 0x048ff00000001890 */
[----:B----4-:R-:W-:Y:S01]  /*57c0*/  HMMA.16816.F32 R104, R8, R28, R104 ;  /* 0x0000001c0868723c */ /* 0x010fe20000001868 */
[----:B-1----:R-:W-:-:S02]  /*57d0*/  FFMA.FTZ R2, R116, c[0x0][0x2d0], -R6 ;  /* 0x0000b40074027a23 */ /* 0x002fc40000010806 */
[----:B------:R-:W-:Y:S02]  /*57e0*/  IMAD.MOV.U32 R116, RZ, RZ, R198 ;  /* 0x000000ffff747224 */ /* 0x000fe400078e00c6 */
[----:B------:R1:W3:Y:S02]  /*57f0*/  MUFU.EX2 R201, R2 ;  /* 0x0000000200c97308 */ /* 0x0002e40000000800 */
[----:B-1----:R-:W-:Y:S02]  /*5800*/  FFMA.FTZ R2, R118, c[0x0][0x2d0], -R6 ;  /* 0x0000b40076027a23 */ /* 0x002fe40000010806 */
[----:B------:R-:W-:-:S04]  /*5810*/  IMAD.MOV.U32 R118, RZ, RZ, R176 ;  /* 0x000000ffff767224 */ /* 0x000fc800078e00b0 */
[----:B------:R1:W-:Y:S01]  /*5820*/  MUFU.EX2 R200, R2 ;  /* 0x0000000200c87308 */ /* 0x0003e20000000800 */
[C---:B------:R-:W-:Y:S08]  /*5830*/  HMMA.16816.F32 R176, R8.reuse, R24, R76 ;  /* 0x0000001808b0723c */ /* 0x040ff0000000184c */
[----:B------:R-:W-:Y:S01]  /*5840*/  HMMA.16816.F32 R76, R8, R14, R64 ;  /* 0x0000000e084c723c */ /* 0x000fe20000001840 */
[----:B-1----:R-:W-:-:S07]  /*5850*/  FFMA.FTZ R2, R119, c[0x0][0x2d0], -R6 ;  /* 0x0000b40077027a23 */ /* 0x002fce0000010806 */
[C---:B------:R-:W-:Y:S01]  /*5860*/  HMMA.16816.F32 R64, R8.reuse, R26, R56 ;  /* 0x0000001a0840723c */ /* 0x040fe20000001838 */
[----:B------:R-:W-:Y:S01]  /*5870*/  IMAD.MOV.U32 R119, RZ, RZ, R192 ;  /* 0x000000ffff777224 */ /* 0x000fe200078e00c0 */
[----:B------:R1:W-:Y:S06]  /*5880*/  MUFU.EX2 R199, R2 ;  /* 0x0000000200c77308 */ /* 0x0003ec0000000800 */
[----:B------:R-:W-:Y:S01]  /*5890*/  HMMA.16816.F32 R56, R8, R22, R48 ;  /* 0x000000160838723c */ /* 0x000fe20000001830 */
[----:B-1----:R-:W-:Y:S02]  /*58a0*/  FFMA.FTZ R2, R120, c[0x0][0x2d0], -R0 ;  /* 0x0000b40078027a23 */ /* 0x002fe40000010800 */
[----:B------:R-:W-:-:S02]  /*58b0*/  IMAD.MOV.U32 R120, RZ, RZ, R151 ;  /* 0x000000ffff787224 */ /* 0x000fc400078e0097 */
[----:B------:R1:W-:Y:S02]  /*58c0*/  MUFU.EX2 R198, R2 ;  /* 0x0000000200c67308 */ /* 0x0003e40000000800 */
[----:B-1----:R-:W-:Y:S02]  /*58d0*/  FFMA.FTZ R2, R121, c[0x0][0x2d0], -R0 ;  /* 0x0000b40079027a23 */ /* 0x002fe40000010800 */
[----:B------:R-:W-:-:S04]  /*58e0*/  IMAD.MOV.U32 R121, RZ, RZ, R91 ;  /* 0x000000ffff797224 */ /* 0x000fc800078e005b */
[----:B------:R1:W4:Y:S01]  /*58f0*/  MUFU.EX2 R197, R2 ;  /* 0x0000000200c57308 */ /* 0x0003220000000800 */
[C---:B------:R-:W-:Y:S08]  /*5900*/  HMMA.16816.F32 R88, R8.reuse, R20, R72 ;  /* 0x000000140858723c */ /* 0x040ff00000001848 */
[----:B------:R-:W-:Y:S01]  /*5910*/  HMMA.16816.F32 R72, R8, R30, R60 ;  /* 0x0000001e0848723c */ /* 0x000fe2000000183c */
[----:B-1----:R-:W-:-:S06]  /*5920*/  FFMA.FTZ R2, R122, c[0x0][0x2d0], -R0 ;  /* 0x0000b4007a027a23 */ /* 0x002fcc0000010800 */
[----:B---3--:R-:W-:Y:S01]  /*5930*/  F2FP.PACK_AB R8, R201, R202 ;  /* 0x000000cac908723e */ /* 0x008fe200000000ff */
[----:B------:R-:W-:Y:S01]  /*5940*/  IMAD.MOV.U32 R122, RZ, RZ, R150 ;  /* 0x000000ffff7a7224 */ /* 0x000fe200078e0096 */
[----:B----4-:R-:W-:Y:S01]  /*5950*/  F2FP.PACK_AB R9, R197, R198 ;  /* 0x000000c6c509723e */ /* 0x010fe200000000ff */
[----:B------:R1:W-:Y:S01]  /*5960*/  MUFU.EX2 R196, R2 ;  /* 0x0000000200c47308 */ /* 0x0003e20000000800 */
[----:B------:R-:W-:Y:S01]  /*5970*/  F2FP.PACK_AB R10, R199, R200 ;  /* 0x000000c8c70a723e */ /* 0x000fe200000000ff */
[----:B-1----:R-:W-:Y:S02]  /*5980*/  FFMA.FTZ R2, R123, c[0x0][0x2d0], -R0 ;  /* 0x0000b4007b027a23 */ /* 0x002fe40000010800 */
[----:B------:R-:W-:-:S04]  /*5990*/  IMAD.MOV.U32 R123, RZ, RZ, R148 ;  /* 0x000000ffff7b7224 */ /* 0x000fc800078e0094 */
[----:B------:R1:W3:Y:S02]  /*59a0*/  MUFU.EX2 R195, R2 ;  /* 0x0000000200c37308 */ /* 0x0002e40000000800 */
[----:B-1----:R-:W-:Y:S01]  /*59b0*/  FFMA.FTZ R2, R124, c[0x0][0x2d0], -R6 ;  /* 0x0000b4007c027a23 */ /* 0x002fe20000010806 */
[----:B---3--:R-:W-:Y:S01]  /*59c0*/  F2FP.PACK_AB R11, R195, R196 ;  /* 0x000000c4c30b723e */ /* 0x008fe200000000ff */
[----:B------:R-:W-:-:S04]  /*59d0*/  IMAD.MOV.U32 R124, RZ, RZ, R100 ;  /* 0x000000ffff7c7224 */ /* 0x000fc800078e0064 */
[----:B------:R1:W-:Y:S01]  /*59e0*/  MUFU.EX2 R194, R2 ;  /* 0x0000000200c27308 */ /* 0x0003e20000000800 */
[----:B------:R-:W-:Y:S02]  /*59f0*/  IMAD.MOV.U32 R100, RZ, RZ, R92 ;  /* 0x000000ffff647224 */ /* 0x000fe400078e005c */
[----:B------:R-:W-:Y:S01]  /*5a00*/  IMAD.MOV.U32 R92, RZ, RZ, R4 ;  /* 0x000000ffff5c7224 */ /* 0x000fe200078e0004 */
[----:B------:R-:W-:Y:S01]  /*5a10*/  HMMA.16816.F32 R52, R8, R12, R52 ;  /* 0x0000000c0834723c */ /* 0x000fe20000001834 */
[----:B------:R-:W-:-:S07]  /*5a20*/  IMAD.MOV.U32 R4, RZ, RZ, R166 ;  /* 0x000000ffff047224 */ /* 0x000fce00078e00a6 */
[C---:B------:R-:W-:Y:S01]  /*5a30*/  HMMA.16816.F32 R48, R8.reuse, R14, R36 ;  /* 0x0000000e0830723c */ /* 0x040fe20000001824 */
[----:B------:R-:W-:Y:S01]  /*5a40*/  LDSM.16.MT88.4 R12, [R232+0x1900] ;  /* 0x00190000e80c783b */ /* 0x000fe20000004200 */
[----:B-1----:R-:W-:Y:S02]  /*5a50*/  FFMA.FTZ R2, R125, c[0x0][0x2d0], -R6 ;  /* 0x0000b4007d027a23 */ /* 0x002fe40000010806 */
[----:B------:R-:W-:Y:S02]  /*5a60*/  IMAD.MOV.U32 R125, RZ, RZ, R101 ;  /* 0x000000ffff7d7224 */ /* 0x000fe400078e0065 */
[----:B------:R1:W-:Y:S02]  /*5a70*/  MUFU.EX2 R193, R2 ;  /* 0x0000000200c17308 */ /* 0x0003e40000000800 */
[----:B------:R-:W-:Y:S01]  /*5a80*/  HMMA.16816.F32 R60, R8, R20, R108 ;  /* 0x00000014083c723c */ /* 0x000fe2000000186c */
[----:B------:R-:W-:Y:S02]  /*5a90*/  IMAD.MOV.U32 R101, RZ, RZ, R93 ;  /* 0x000000ffff657224 */ /* 0x000fe400078e005d */
[----:B------:R-:W-:-:S05]  /*5aa0*/  IMAD.MOV.U32 R93, RZ, RZ, R164 ;  /* 0x000000ffff5d7224 */ /* 0x000fca00078e00a4 */
[----:B------:R-:W-:Y:S01]  /*5ab0*/  HMMA.16816.F32 R44, R8, R28, R44 ;  /* 0x0000001c082c723c */ /* 0x000fe2000000182c */
[----:B-1----:R-:W-:-:S07]  /*5ac0*/  FFMA.FTZ R2, R126, c[0x0][0x2d0], -R5 ;  /* 0x0000b4007e027a23 */ /* 0x002fce0000010805 */
[C---:B------:R-:W-:Y:S01]  /*5ad0*/  HMMA.16816.F32 R28, R8.reuse, R30, R32 ;  /* 0x0000001e081c723c */ /* 0x040fe20000001820 */
[----:B------:R-:W-:Y:S01]  /*5ae0*/  IMAD.MOV.U32 R126, RZ, RZ, R102 ;  /* 0x000000ffff7e7224 */ /* 0x000fe200078e0066 */
[----:B------:R-:W-:Y:S01]  /*5af0*/  LDSM.16.MT88.4 R32, [R231+0x1900] ;  /* 0x00190000e720783b */ /* 0x000fe20000004200 */
[----:B------:R1:W-:Y:S01]  /*5b00*/  MUFU.EX2 R192, R2 ;  /* 0x0000000200c07308 */ /* 0x0003e20000000800 */
[----:B------:R-:W-:Y:S02]  /*5b10*/  IMAD.MOV.U32 R102, RZ, RZ, R94 ;  /* 0x000000ffff667224 */ /* 0x000fe400078e005e */
[----:B------:R-:W-:Y:S02]  /*5b20*/  IMAD.MOV.U32 R94, RZ, RZ, R165 ;  /* 0x000000ffff5e7224 */ /* 0x000fe400078e00a5 */
[C---:B------:R-:W-:Y:S08]  /*5b30*/  HMMA.16816.F32 R36, R8.reuse, R24, R80 ;  /* 0x000000180824723c */ /* 0x040ff00000001850 */
[----:B------:R-:W-:Y:S01]  /*5b40*/  HMMA.16816.F32 R40, R8, R26, R40 ;  /* 0x0000001a0828723c */ /* 0x000fe20000001828 */
[----:B------:R-:W3:Y:S01]  /*5b50*/  LDSM.16.MT88.4 R24, [R230+0x1900] ;  /* 0x00190000e618783b */ /* 0x000ee20000004200 */
[----:B-1----:R-:W-:-:S02]  /*5b60*/  FFMA.FTZ R2, R127, c[0x0][0x2d0], -R5 ;  /* 0x0000b4007f027a23 */ /* 0x002fc40000010805 */
[----:B------:R-:W-:Y:S02]  /*5b70*/  IMAD.MOV.U32 R127, RZ, RZ, R119 ;  /* 0x000000ffff7f7224 */ /* 0x000fe400078e0077 */
[----:B------:R1:W4:Y:S02]  /*5b80*/  MUFU.EX2 R191, R2 ;  /* 0x0000000200bf7308 */ /* 0x0003240000000800 */
[----:B------:R-:W-:Y:S01]  /*5b90*/  HMMA.16816.F32 R84, R8, R22, R84 ;  /* 0x000000160854723c */ /* 0x000fe20000001854 */
[----:B------:R-:W-:Y:S01]  /*5ba0*/  IMAD.MOV.U32 R119, RZ, RZ, R161 ;  /* 0x000000ffff777224 */ /* 0x000fe200078e00a1 */
[----:B------:R-:W2:Y:S01]  /*5bb0*/  LDSM.16.MT88.4 R20, [R229+0x2100] ;  /* 0x00210000e514783b */ /* 0x000ea20000004200 */
[----:B-1----:R-:W-:-:S04]  /*5bc0*/  FFMA.FTZ R2, R128, c[0x0][0x2d0], -R5 ;  /* 0x0000b40080027a23 */ /* 0x002fc80000010805 */
[----:B----4-:R-:W-:Y:S01]  /*5bd0*/  F2FP.PACK_AB R8, R191, R192 ;  /* 0x000000c0bf08723e */ /* 0x010fe200000000ff */
[----:B------:R-:W-:Y:S01]  /*5be0*/  IMAD.MOV.U32 R128, RZ, RZ, R120 ;  /* 0x000000ffff807224 */ /* 0x000fe200078e0078 */
[----:B------:R1:W-:Y:S01]  /*5bf0*/  MUFU.EX2 R190, R2 ;  /* 0x0000000200be7308 */ /* 0x0003e20000000800 */
[----:B------:R-:W-:Y:S02]  /*5c00*/  IMAD.MOV.U32 R120, RZ, RZ, R162 ;  /* 0x000000ffff787224 */ /* 0x000fe400078e00a2 */
[----:B-1----:R-:W-:Y:S02]  /*5c10*/  FFMA.FTZ R2, R129, c[0x0][0x2d0], -R5 ;  /* 0x0000b40081027a23 */ /* 0x002fe40000010805 */
[----:B------:R-:W-:-:S03]  /*5c20*/  IMAD.MOV.U32 R129, RZ, RZ, R122 ;  /* 0x000000ffff817224 */ /* 0x000fc600078e007a */
[----:B------:R1:W4:Y:S01]  /*5c30*/  MUFU.EX2 R189, R2 ;  /* 0x0000000200bd7308 */ /* 0x0003220000000800 */
[----:B------:R-:W-:Y:S02]  /*5c40*/  IMAD.MOV.U32 R122, RZ, RZ, R163 ;  /* 0x000000ffff7a7224 */ /* 0x000fe400078e00a3 */
[----:B-1----:R-:W-:Y:S01]  /*5c50*/  FFMA.FTZ R2, R130, c[0x0][0x2d0], -R3 ;  /* 0x0000b40082027a23 */ /* 0x002fe20000010803 */
[----:B----4-:R-:W-:Y:S01]  /*5c60*/  F2FP.PACK_AB R10, R189, R190 ;  /* 0x000000bebd0a723e */ /* 0x010fe200000000ff */
[----:B------:R-:W-:-:S03]  /*5c70*/  IMAD.MOV.U32 R130, RZ, RZ, R120 ;  /* 0x000000ffff827224 */ /* 0x000fc600078e0078 */
[----:B------:R1:W-:Y:S02]  /*5c80*/  MUFU.EX2 R188, R2 ;  /* 0x0000000200bc7308 */ /* 0x0003e40000000800 */
[----:B-1----:R-:W-:-:S06]  /*5c90*/  FFMA.FTZ R2, R132, c[0x0][0x2d0], -R3 ;  /* 0x0000b40084027a23 */ /* 0x002fcc0000010803 */
[----:B------:R1:W4:Y:S02]  /*5ca0*/  MUFU.EX2 R132, R2 ;  /* 0x0000000200847308 */ /* 0x0003240000000800 */
[----:B-1----:R-:W-:Y:S01]  /*5cb0*/  FFMA.FTZ R2, R131, c[0x0][0x2d0], -R3 ;  /* 0x0000b40083027a23 */ /* 0x002fe20000010803 */
[----:B----4-:R-:W-:Y:S01]  /*5cc0*/  F2FP.PACK_AB R9, R132, R188 ;  /* 0x000000bc8409723e */ /* 0x010fe200000000ff */
[----:B------:R-:W-:-:S04]  /*5cd0*/  IMAD.MOV.U32 R131, RZ, RZ, R101 ;  /* 0x000000ffff837224 */ /* 0x000fc800078e0065 */
[----:B------:R1:W-:Y:S02]  /*5ce0*/  MUFU.EX2 R114, R2 ;  /* 0x0000000200727308 */ /* 0x0003e40000000800 */
[----:B-1----:R-:W-:Y:S02]  /*5cf0*/  FFMA.FTZ R2, R133, c[0x0][0x2d0], -R3 ;  /* 0x0000b40085027a23 */ /* 0x002fe40000010803 */
[----:B------:R-:W-:-:S04]  /*5d00*/  IMAD.MOV.U32 R133, RZ, RZ, R122 ;  /* 0x000000ffff857224 */ /* 0x000fc800078e007a */
[----:B------:R1:W4:Y:S01]  /*5d10*/  MUFU.EX2 R115, R2 ;  /* 0x0000000200737308 */ /* 0x0003220000000800 */
[----:B------:R-:W-:Y:S02]  /*5d20*/  IMAD.MOV.U32 R122, RZ, RZ, R92 ;  /* 0x000000ffff7a7224 */ /* 0x000fe400078e005c */
[----:B-1----:R-:W-:Y:S01]  /*5d30*/  FFMA.FTZ R2, R173, c[0x0][0x2d0], -R6 ;  /* 0x0000b400ad027a23 */ /* 0x002fe20000010806 */
[----:B----4-:R-:W-:-:S04]  /*5d40*/  F2FP.PACK_AB R11, R115, R114 ;  /* 0x00000072730b723e */ /* 0x010fc800000000ff */
[----:B------:R1:W-:Y:S03]  /*5d50*/  MUFU.EX2 R113, R2 ;  /* 0x0000000200717308 */ /* 0x0003e60000000800 */
[C---:B--2---:R-:W-:Y:S08]  /*5d60*/  HMMA.16816.F32 R148, R8.reuse, R18, R76 ;  /* 0x000000120894723c */ /* 0x044ff0000000184c */
[----:B------:R-:W-:Y:S01]  /*5d70*/  HMMA.16816.F32 R144, R8, R16, R144 ;  /* 0x000000100890723c */ /* 0x000fe20000001890 */
[----:B-1----:R-:W-:-:S02]  /*5d80*/  FFMA.FTZ R2, R172, c[0x0][0x2d0], -R6 ;  /* 0x0000b400ac027a23 */ /* 0x002fc40000010806 */
[----:B------:R-:W-:Y:S02]  /*5d90*/  IMAD.MOV.U32 R172, RZ, RZ, R127 ;  /* 0x000000ffffac7224 */ /* 0x000fe400078e007f */
[----:B------:R1:W-:Y:S01]  /*5da0*/  MUFU.EX2 R112, R2 ;  /* 0x0000000200707308 */ /* 0x0003e20000000800 */
[----:B------:R-:W-:Y:S02]  /*5db0*/  IMAD.MOV.U32 R127, RZ, RZ, R100 ;  /* 0x000000ffff7f7224 */ /* 0x000fe400078e0064 */
[C---:B---3--:R-:W-:Y:S08]  /*5dc0*/  HMMA.16816.F32 R176, R8.reuse, R24, R176 ;  /* 0x0000001808b0723c */ /* 0x048ff000000018b0 */
[----:B------:R-:W-:Y:S01]  /*5dd0*/  HMMA.16816.F32 R80, R8, R26, R64 ;  /* 0x0000001a0850723c */ /* 0x000fe20000001840 */
[----:B-1----:R-:W-:-:S02]  /*5de0*/  FFMA.FTZ R2, R134, c[0x0][0x2d0], -R6 ;  /* 0x0000b40086027a23 */ /* 0x002fc40000010806 */
[----:B------:R-:W-:-:S05]  /*5df0*/  IMAD.MOV.U32 R134, RZ, RZ, R128 ;  /* 0x000000ffff867224 */ /* 0x000fca00078e0080 */
[----:B------:R-:W-:Y:S01]  /*5e00*/  HMMA.16816.F32 R76, R8, R32, R88 ;  /* 0x00000020084c723c */ /* 0x000fe20000001858 */
[----:B------:R1:W-:Y:S01]  /*5e10*/  MUFU.EX2 R111, R2 ;  /* 0x00000002006f7308 */ /* 0x0003e20000000800 */
[----:B------:R-:W-:Y:S02]  /*5e20*/  IMAD.MOV.U32 R128, RZ, RZ, R119 ;  /* 0x000000ffff807224 */ /* 0x000fe400078e0077 */
[----:B------:R-:W-:Y:S02]  /*5e30*/  IMAD.MOV.U32 R119, RZ, RZ, R94 ;  /* 0x000000ffff777224 */ /* 0x000fe400078e005e */
[----:B-1----:R-:W-:Y:S02]  /*5e40*/  FFMA.FTZ R2, R138, c[0x0][0x2d0], -R6 ;  /* 0x0000b4008a027a23 */ /* 0x002fe40000010806 */
[----:B------:R-:W-:Y:S02]  /*5e50*/  IMAD.MOV.U32 R138, RZ, RZ, R102 ;  /* 0x000000ffff8a7224 */ /* 0x000fe400078e0066 */
[----:B------:R1:W-:Y:S02]  /*5e60*/  MUFU.EX2 R110, R2 ;  /* 0x00000002006e7308 */ /* 0x0003e40000000800 */
[----:B-1----:R-:W-:-:S02]  /*5e70*/  FFMA.FTZ R2, R174, c[0x0][0x2d0], -R0 ;  /* 0x0000b400ae027a23 */ /* 0x002fc40000010800 */
[----:B------:R-:W-:-:S04]  /*5e80*/  IMAD.MOV.U32 R174, RZ, RZ, R123 ;  /* 0x000000ffffae7224 */ /* 0x000fc800078e007b */
[----:B------:R1:W-:Y:S01]  /*5e90*/  MUFU.EX2 R108, R2 ;  /* 0x00000002006c7308 */ /* 0x0003e20000000800 */
[----:B------:R-:W-:Y:S02]  /*5ea0*/  IMAD.MOV.U32 R123, RZ, RZ, R95 ;  /* 0x000000ffff7b7224 */ /* 0x000fe400078e005f */
[----:B------:R-:W-:Y:S02]  /*5eb0*/  IMAD.MOV.U32 R95, RZ, RZ, R160 ;  /* 0x000000ffff5f7224 */ /* 0x000fe400078e00a0 */
[----:B------:R-:W-:Y:S01]  /*5ec0*/  HMMA.16816.F32 R160, R8, R12, R104 ;  /* 0x0000000c08a0723c */ /* 0x000fe20000001868 */
[----:B------:R-:W-:Y:S02]  /*5ed0*/  IMAD.MOV.U32 R173, RZ, RZ, R123 ;  /* 0x000000ffffad7224 */ /* 0x000fe400078e007b */
[----:B-1----:R-:W-:Y:S02]  /*5ee0*/  FFMA.FTZ R2, R175, c[0x0][0x2d0], -R0 ;  /* 0x0000b400af027a23 */ /* 0x002fe40000010800 */
[----:B------:R-:W-:-:S02]  /*5ef0*/  IMAD.MOV.U32 R175, RZ, RZ, R97 ;  /* 0x000000ffffaf7224 */ /* 0x000fc400078e0061 */
[----:B------:R1:W2:Y:S01]  /*5f00*/  MUFU.EX2 R107, R2 ;  /* 0x00000002006b7308 */ /* 0x0002a20000000800 */
[----:B------:R-:W-:Y:S02]  /*5f10*/  IMAD.MOV.U32 R97, RZ, RZ, R98 ;  /* 0x000000ffff617224 */ /* 0x000fe400078e0062 */
[----:B------:R-:W-:Y:S02]  /*5f20*/  IMAD.MOV.U32 R98, RZ, RZ, R99 ;  /* 0x000000ffff627224 */ /* 0x000fe400078e0063 */
[----:B------:R-:W-:Y:S02]  /*5f30*/  IMAD.MOV.U32 R99, RZ, RZ, R117 ;  /* 0x000000ffff637224 */ /* 0x000fe400078e0075 */
[----:B------:R-:W-:Y:S02]  /*5f40*/  IMAD.MOV.U32 R117, RZ, RZ, R103 ;  /* 0x000000ffff757224 */ /* 0x000fe400078e0067 */
[----:B------:R-:W-:Y:S02]  /*5f50*/  IMAD.MOV.U32 R103, RZ, RZ, R7 ;  /* 0x000000ffff677224 */ /* 0x000fe400078e0007 */
[----:B------:R-:W-:-:S02]  /*5f60*/  IMAD.MOV.U32 R123, RZ, RZ, R99 ;  /* 0x000000ffff7b7224 */ /* 0x000fc400078e0063 */
[----:B------:R-:W-:Y:S02]  /*5f70*/  IMAD.MOV.U32 R120, RZ, RZ, R98 ;  /* 0x000000ffff787224 */ /* 0x000fe400078e0062 */
[----:B------:R-:W-:Y:S02]  /*5f80*/  IMAD.MOV.U32 R7, RZ, RZ, R167 ;  /* 0x000000ffff077224 */ /* 0x000fe400078e00a7 */
[----:B-1----:R-:W-:Y:S01]  /*5f90*/  FFMA.FTZ R2, R180, c[0x0][0x2d0], -R0 ;  /* 0x0000b400b4027a23 */ /* 0x002fe20000010800 */
[----:B------:R-:W-:Y:S01]  /*5fa0*/  HMMA.16816.F32 R164, R8, R14, R72 ;  /* 0x0000000e08a4723c */ /* 0x000fe20000001848 */
[----:B------:R-:W-:Y:S02]  /*5fb0*/  IMAD.MOV.U32 R180, RZ, RZ, R129 ;  /* 0x000000ffffb47224 */ /* 0x000fe400078e0081 */
[----:B------:R1:W-:Y:S01]  /*5fc0*/  MUFU.EX2 R105, R2 ;  /* 0x0000000200697308 */ /* 0x0003e20000000800 */
[----:B------:R-:W-:-:S04]  /*5fd0*/  IMAD.MOV.U32 R129, RZ, RZ, R96 ;  /* 0x000000ffff817224 */ /* 0x000fc800078e0060 */
[----:B------:R-:W-:Y:S07]  /*5fe0*/  HMMA.16816.F32 R72, R8, R34, R56 ;  /* 0x000000220848723c */ /* 0x000fee0000001838 */
[----:B------:R-:W-:Y:S02]  /*5ff0*/  F2FP.PACK_AB R8, R193, R194 ;  /* 0x000000c2c108723e */ /* 0x000fe400000000ff */
[----:B--2---:R-:W-:Y:S01]  /*6000*/  F2FP.PACK_AB R9, R107, R108 ;  /* 0x0000006c6b09723e */ /* 0x004fe200000000ff */
[----:B-1----:R-:W-:Y:S01]  /*6010*/  FFMA.FTZ R2, R181, c[0x0][0x2d0], -R0 ;  /* 0x0000b400b5027a23 */ /* 0x002fe20000010800 */
[----:B------:R-:W-:Y:S01]  /*6020*/  F2FP.PACK_AB R10, R112, R113 ;  /* 0x00000071700a723e */ /* 0x000fe200000000ff */
[----:B------:R-:W-:-:S02]  /*6030*/  IMAD.MOV.U32 R181, RZ, RZ, R97 ;  /* 0x000000ffffb57224 */ /* 0x000fc400078e0061 */
[----:B------:R1:W2:Y:S02]  /*6040*/  MUFU.EX2 R104, R2 ;  /* 0x0000000200687308 */ /* 0x0002a40000000800 */
[----:B-1----:R-:W-:Y:S01]  /*6050*/  FFMA.FTZ R2, R152, c[0x0][0x2d0], -R6 ;  /* 0x0000b40098027a23 */ /* 0x002fe20000010806 */
[----:B--2---:R-:W-:Y:S01]  /*6060*/  F2FP.PACK_AB R11, R104, R105 ;  /* 0x00000069680b723e */ /* 0x004fe200000000ff */
[----:B------:R-:W-:-:S04]  /*6070*/  IMAD.MOV.U32 R152, RZ, RZ, R117 ;  /* 0x000000ffff987224 */ /* 0x000fc800078e0075 */
[----:B------:R1:W-:Y:S01]  /*6080*/  MUFU.EX2 R109, R2 ;  /* 0x00000002006d7308 */ /* 0x0003e20000000800 */
[----:B------:R-:W-:Y:S01]  /*6090*/  IMAD.MOV.U32 R117, RZ, RZ, R103 ;  /* 0x000000ffff757224 */ /* 0x000fe200078e0067 */
        /* <DEDUP_REMOVED lines=8> */
[----:B------:R-:W3:Y:S04]  /*6120*/  LDSM.16.MT88.4 R12, [R230+0x2100] ;  /* 0x00210000e60c783b */ /* 0x000ee80000004200 */
[----:B------:R-:W4:Y:S01]  /*6130*/  LDSM.16.MT88.4 R28, [R231+0x2100] ;  /* 0x00210000e71c783b */ /* 0x000f220000004200 */
[----:B-1----:R-:W-:-:S02]  /*6140*/  FFMA.FTZ R2, R156, c[0x0][0x2d0], -R5 ;  /* 0x0000b4009c027a23 */ /* 0x002fc40000010805 */
[C---:B------:R-:W-:Y:S01]  /*6150*/  HMMA.16816.F32 R44, R8.reuse, R32, R60 ;  /* 0x00000020082c723c */ /* 0x040fe2000000183c */
[----:B------:R-:W-:Y:S01]  /*6160*/  IMAD.MOV.U32 R156, RZ, RZ, R95 ;  /* 0x000000ffff9c7224 */ /* 0x000fe200078e005f */
[----:B------:R1:W-:Y:S06]  /*6170*/  MUFU.EX2 R103, R2 ;  /* 0x0000000200677308 */ /* 0x0003ec0000000800 */
[C---:B------:R-:W-:Y:S08]  /*6180*/  HMMA.16816.F32 R32, R8.reuse, R34, R84 ;  /* 0x000000220820723c */ /* 0x040ff00000001854 */
[----:B------:R-:W-:Y:S01]  /*6190*/  HMMA.16816.F32 R36, R8, R24, R36 ;  /* 0x000000180824723c */ /* 0x000fe20000001824 */
[----:B-1----:R-:W-:-:S02]  /*61a0*/  FFMA.FTZ R2, R157, c[0x0][0x2d0], -R5 ;  /* 0x0000b4009d027a23 */ /* 0x002fc40000010805 */
[----:B------:R-:W-:Y:S02]  /*61b0*/  IMAD.MOV.U32 R157, RZ, RZ, R153 ;  /* 0x000000ffff9d7224 */ /* 0x000fe400078e0099 */
[----:B------:R1:W1:Y:S03]  /*61c0*/  MUFU.EX2 R102, R2 ;  /* 0x0000000200667308 */ /* 0x0002660000000800 */
[----:B------:R-:W-:Y:S01]  /*61d0*/  HMMA.16816.F32 R40, R8, R26, R40 ;  /* 0x0000001a0828723c */ /* 0x000fe20000001828 */
[----:B------:R-:W-:Y:S01]  /*61e0*/  IMAD.MOV.U32 R153, RZ, RZ, R181 ;  /* 0x000000ffff997224 */ /* 0x000fe200078e00b5 */
[----:B------:R-:W2:Y:S01]  /*61f0*/  LDSM.16.MT88.4 R24, [R229+0x2900] ;  /* 0x00290000e518783b */ /* 0x000ea20000004200 */
[----:B------:R-:W-:Y:S02]  /*6200*/  IMAD.MOV.U32 R181, RZ, RZ, R175 ;  /* 0x000000ffffb57224 */ /* 0x000fe400078e00af */
[----:B------:R-:W-:-:S02]  /*6210*/  IMAD.MOV.U32 R175, RZ, RZ, R121 ;  /* 0x000000ffffaf7224 */ /* 0x000fc400078e0079 */
[----:B------:R-:W-:Y:S02]  /*6220*/  IMAD.MOV.U32 R121, RZ, RZ, R116 ;  /* 0x000000ffff797224 */ /* 0x000fe400078e0074 */
[----:B------:R-:W-:Y:S02]  /*6230*/  IMAD.MOV.U32 R116, RZ, RZ, R71 ;  /* 0x000000ffff747224 */ /* 0x000fe400078e0047 */
[----:B-1----:R-:W-:Y:S01]  /*6240*/  FFMA.FTZ R2, R154, c[0x0][0x2d0], -R5 ;  /* 0x0000b4009a027a23 */ /* 0x002fe20000010805 */
[----:B------:R-:W-:-:S03]  /*6250*/  F2FP.PACK_AB R8, R102, R103 ;  /* 0x000000676608723e */ /* 0x000fc600000000ff */
[----:B------:R1:W-:Y:S02]  /*6260*/  MUFU.EX2 R101, R2 ;  /* 0x0000000200657308 */ /* 0x0003e40000000800 */
[----:B-1----:R-:W-:-:S06]  /*6270*/  FFMA.FTZ R2, R155, c[0x0][0x2d0], -R5 ;  /* 0x0000b4009b027a23 */ /* 0x002fcc0000010805 */
[----:B------:R1:W1:Y:S02]  /*6280*/  MUFU.EX2 R100, R2 ;  /* 0x0000000200647308 */ /* 0x0002640000000800 */
[----:B-1----:R-:W-:Y:S01]  /*6290*/  FFMA.FTZ R2, R168, c[0x0][0x2d0], -R3 ;  /* 0x0000b400a8027a23 */ /* 0x002fe20000010803 */
[----:B------:R-:W-:-:S05]  /*62a0*/  F2FP.PACK_AB R10, R100, R101 ;  /* 0x00000065640a723e */ /* 0x000fca00000000ff */
        /* <DEDUP_REMOVED lines=11> */
[C---:B------:R-:W-:Y:S08]  /*6360*/  HMMA.16816.F32 R144, R8.reuse, R20, R144 ;  /* 0x000000140890723c */ /* 0x040ff00000001890 */
[----:B------:R-:W-:Y:S01]  /*6370*/  HMMA.16816.F32 R148, R8, R22, R148 ;  /* 0x000000160894723c */ /* 0x000fe20000001894 */
[----:B-1----:R-:W-:-:S04]  /*6380*/  FFMA.FTZ R2, R140, c[0x0][0x2d0], -R0 ;  /* 0x0000b4008c027a23 */ /* 0x002fc80000010800 */
[----:B------:R1:W1:Y:S03]  /*6390*/  MUFU.EX2 R94, R2 ;  /* 0x00000002005e7308 */ /* 0x0002660000000800 */
[C---:B--2---:R-:W-:Y:S08]  /*63a0*/  HMMA.16816.F32 R160, R8.reuse, R16, R160 ;  /* 0x0000001008a0723c */ /* 0x044ff000000018a0 */
[----:B------:R-:W-:Y:S01]  /*63b0*/  HMMA.16816.F32 R164, R8, R18, R164 ;  /* 0x0000001208a4723c */ /* 0x000fe200000018a4 */
[----:B-1----:R-:W-:-:S07]  /*63c0*/  FFMA.FTZ R2, R141, c[0x0][0x2d0], -R0 ;  /* 0x0000b4008d027a23 */ /* 0x002fce0000010800 */
[C---:B---3--:R-:W-:Y:S01]  /*63d0*/  HMMA.16816.F32 R176, R8.reuse, R12, R176 ;  /* 0x0000000c08b0723c */ /* 0x048fe200000018b0 */
[----:B------:R1:W-:Y:S07]  /*63e0*/  MUFU.EX2 R93, R2 ;  /* 0x00000002005d7308 */ /* 0x0003ee0000000800 */
[C---:B------:R-:W-:Y:S08]  /*63f0*/  HMMA.16816.F32 R80, R8.reuse, R14, R80 ;  /* 0x0000000e0850723c */ /* 0x040ff00000001850 */
[----:B----4-:R-:W-:Y:S01]  /*6400*/  HMMA.16816.F32 R76, R8, R28, R76 ;  /* 0x0000001c084c723c */ /* 0x010fe2000000184c */
[----:B-1----:R-:W-:-:S04]  /*6410*/  FFMA.FTZ R2, R142, c[0x0][0x2d0], -R0 ;  /* 0x0000b4008e027a23 */ /* 0x002fc80000010800 */
[----:B------:R1:W2:Y:S03]  /*6420*/  MUFU.EX2 R92, R2 ;  /* 0x00000002005c7308 */ /* 0x0002a60000000800 */
[----:B------:R-:W-:Y:S07]  /*6430*/  HMMA.16816.F32 R72, R8, R30, R72 ;  /* 0x0000001e0848723c */ /* 0x000fee0000001848 */
[----:B------:R-:W-:-:S02]  /*6440*/  F2FP.PACK_AB R8, R110, R111 ;  /* 0x0000006f6e08723e */ /* 0x000fc400000000ff */
[----:B------:R-:W-:Y:S02]  /*6450*/  F2FP.PACK_AB R9, R94, R95 ;  /* 0x0000005f5e09723e */ /* 0x000fe400000000ff */
        /* <DEDUP_REMOVED lines=29> */
[----:B-1----:R-:W-:Y:S02]  /*6630*/  FFMA.FTZ R2, R156, c[0x0][0x2d0], -R6 ;  /* 0x0000b4009c027a23 */ /* 0x002fe40000010806 */
[----:B------:R-:W-:Y:S02]  /*6640*/  IMAD.MOV.U32 R156, RZ, RZ, R152 ;  /* 0x000000ffff9c7224 */ /* 0x000fe400078e0098 */
[----:B------:R-:W-:Y:S02]  /*6650*/  IMAD.MOV.U32 R152, RZ, RZ, R180 ;  /* 0x000000ffff987224 */ /* 0x000fe400078e00b4 */
[----:B------:R1:W-:Y:S01]  /*6660*/  MUFU.EX2 R71, R2 ;  /* 0x0000000200477308 */ /* 0x0003e20000000800 */
[----:B------:R-:W-:Y:S01]  /*6670*/  IMAD.MOV.U32 R180, RZ, RZ, R174 ;  /* 0x000000ffffb47224 */ /* 0x000fe200078e00ae */
[----:B---3--:R-:W-:Y:S01]  /*6680*/  F2FP.PACK_AB R8, R90, R91 ;  /* 0x0000005b5a08723e */ /* 0x008fe200000000ff */
[----:B------:R-:W-:Y:S01]  /*6690*/  IMAD.MOV.U32 R174, RZ, RZ, R118 ;  /* 0x000000ffffae7224 */ /* 0x000fe200078e0076 */
[----:B------:R-:W-:Y:S01]  /*66a0*/  F2FP.PACK_AB R9, R86, R87 ;  /* 0x000000575609723e */ /* 0x000fe200000000ff */
[----:B------:R-:W-:Y:S01]  /*66b0*/  FFMA.FTZ R4, R4, c[0x0][0x2d0], -R6 ;  /* 0x0000b40004047a23 */ /* 0x000fe20000010806 */
[----:B------:R-:W-:Y:S01]  /*66c0*/  F2FP.PACK_AB R10, R88, R89 ;  /* 0x00000059580a723e */ /* 0x000fe200000000ff */
[----:B------:R-:W-:-:S02]  /*66d0*/  IMAD.MOV.U32 R118, RZ, RZ, R234 ;  /* 0x000000ffff767224 */ /* 0x000fc400078e00ea */
[----:B-1----:R-:W-:Y:S01]  /*66e0*/  FFMA.FTZ R2, R157, c[0x0][0x2d0], -R6 ;  /* 0x0000b4009d027a23 */ /* 0x002fe20000010806 */
[----:B------:R-:W-:Y:S01]  /*66f0*/  F2FP.PACK_AB R11, R85, R84 ;  /* 0x00000054550b723e */ /* 0x000fe200000000ff */
[----:B------:R-:W-:Y:S01]  /*6700*/  IMAD.MOV.U32 R157, RZ, RZ, R156 ;  /* 0x000000ffff9d7224 */ /* 0x000fe200078e009c */
[----:B------:R-:W-:Y:S01]  /*6710*/  UIMAD.WIDE.U32 UR26, UR10, UR4, URZ ;  /* 0x000000040a1a72a5 */ /* 0x000fe2000f8e003f */
[----:B------:R-:W-:Y:S01]  /*6720*/  IMAD.MOV.U32 R156, RZ, RZ, R153 ;  /* 0x000000ffff9c7224 */ /* 0x000fe200078e0099 */
[----:B------:R1:W5:Y:S01]  /*6730*/  LDL.LU R234, [R1+0x28] ;  /* 0x0000280001ea7983 */ /* 0x0003620000300800 */
[----:B------:R-:W-:Y:S02]  /*6740*/  IMAD.MOV.U32 R153, RZ, RZ, R181 ;  /* 0x000000ffff997224 */ /* 0x000fe400078e00b5 */
[----:B------:R-:W-:Y:S01]  /*6750*/  IMAD.MOV.U32 R181, RZ, RZ, R180 ;  /* 0x000000ffffb57224 */ /* 0x000fe200078e00b4 */
[----:B------:R-:W-:Y:S01]  /*6760*/  HMMA.16816.F32 R144, R8, R24, R144 ;  /* 0x000000180890723c */ /* 0x000fe20000001890 */
[----:B------:R-:W-:-:S02]  /*6770*/  IMAD.MOV.U32 R180, RZ, RZ, R121 ;  /* 0x000000ffffb47224 */ /* 0x000fc400078e0079 */
[----:B------:R-:W-:Y:S02]  /*6780*/  IMAD.MOV.U32 R121, RZ, RZ, R69 ;  /* 0x000000ffff797224 */ /* 0x000fe400078e0045 */
[----:B------:R3:W1:Y:S02]  /*6790*/  MUFU.EX2 R69, R2 ;  /* 0x0000000200457308 */ /* 0x0006640000000800 */
[----:B---3--:R-:W-:Y:S02]  /*67a0*/  FFMA.FTZ R2, R157, c[0x0][0x2d0], -R6 ;  /* 0x0000b4009d027a23 */ /* 0x008fe40000010806 */
[----:B------:R-:W-:Y:S02]  /*67b0*/  IMAD.MOV.U32 R157, RZ, RZ, R156 ;  /* 0x000000ffff9d7224 */ /* 0x000fe400078e009c */
[----:B------:R-:W-:Y:S02]  /*67c0*/  IMAD.MOV.U32 R156, RZ, RZ, R181 ;  /* 0x000000ffff9c7224 */ /* 0x000fe400078e00b5 */
[----:B------:R-:W-:-:S02]  /*67d0*/  IMAD.MOV.U32 R181, RZ, RZ, R180 ;  /* 0x000000ffffb57224 */ /* 0x000fc400078e00b4 */
[----:B------:R-:W-:Y:S02]  /*67e0*/  IMAD.MOV.U32 R180, RZ, RZ, R138 ;  /* 0x000000ffffb47224 */ /* 0x000fe400078e008a */
[----:B------:R-:W-:Y:S02]  /*67f0*/  IMAD.MOV.U32 R138, RZ, RZ, R122 ;  /* 0x000000ffff8a7224 */ /* 0x000fe400078e007a */
[----:B------:R-:W-:Y:S02]  /*6800*/  IMAD.MOV.U32 R122, RZ, RZ, R68 ;  /* 0x000000ffff7a7224 */ /* 0x000fe400078e0044 */
[----:B------:R3:W-:Y:S01]  /*6810*/  MUFU.EX2 R68, R2 ;  /* 0x0000000200447308 */ /* 0x0007e20000000800 */
[----:B------:R-:W-:Y:S02]  /*6820*/  IMAD.MOV.U32 R155, RZ, RZ, R181 ;  /* 0x000000ffff9b7224 */ /* 0x000fe400078e00b5 */
[----:B------:R-:W-:Y:S02]  /*6830*/  IMAD.MOV.U32 R154, RZ, RZ, R180 ;  /* 0x000000ffff9a7224 */ /* 0x000fe400078e00b4 */
[----:B---3--:R-:W-:-:S02]  /*6840*/  FFMA.FTZ R2, R157, c[0x0][0x2d0], -R6 ;  /* 0x0000b4009d027a23 */ /* 0x008fc40000010806 */
[----:B------:R-:W-:Y:S02]  /*6850*/  IMAD.MOV.U32 R157, RZ, RZ, R138 ;  /* 0x000000ffff9d7224 */ /* 0x000fe400078e008a */
[----:B------:R3:W-:Y:S01]  /*6860*/  MUFU.EX2 R63, R2 ;  /* 0x00000002003f7308 */ /* 0x0007e20000000800 */
[----:B------:R-:W-:Y:S01]  /*6870*/  HMMA.16816.F32 R148, R8, R26, R148 ;  /* 0x0000001a0894723c */ /* 0x000fe20000001894 */
[----:B------:R-:W-:-:S07]  /*6880*/  IMAD.MOV.U32 R138, RZ, RZ, R233 ;  /* 0x000000ffff8a7224 */ /* 0x000fce00078e00e9 */
[----:B--2---:R-:W-:Y:S01]  /*6890*/  HMMA.16816.F32 R160, R8, R20, R160 ;  /* 0x0000001408a0723c */ /* 0x004fe200000018a0 */
[----:B---3--:R-:W-:-:S07]  /*68a0*/  FFMA.FTZ R2, R170, c[0x0][0x2d0], -R0 ;  /* 0x0000b400aa027a23 */ /* 0x008fce0000010800 */
[C---:B------:R-:W-:Y:S08]  /*68b0*/  HMMA.16816.F32 R164, R8.reuse, R22, R164 ;  /* 0x0000001608a4723c */ /* 0x040ff000000018a4 */
[C---:B----4-:R-:W-:Y:S01]  /*68c0*/  HMMA.16816.F32 R176, R8.reuse, R16, R176 ;  /* 0x0000001008b0723c */ /* 0x050fe200000018b0 */
[----:B------:R2:W-:Y:S07]  /*68d0*/  MUFU.EX2 R62, R2 ;  /* 0x00000002003e7308 */ /* 0x0005ee0000000800 */
[C---:B------:R-:W-:Y:S08]  /*68e0*/  HMMA.16816.F32 R76, R8.reuse, R12, R76 ;  /* 0x0000000c084c723c */ /* 0x040ff0000000184c */
[----:B------:R-:W-:Y:S01]  /*68f0*/  HMMA.16816.F32 R72, R8, R14, R72 ;  /* 0x0000000e0848723c */ /* 0x000fe20000001848 */
[----:B--2---:R-:W-:-:S02]  /*6900*/  FFMA.FTZ R2, R182, c[0x0][0x2d0], -R0 ;  /* 0x0000b400b6027a23 */ /* 0x004fc40000010800 */
[----:B------:R-:W-:Y:S02]  /*6910*/  IMAD.MOV.U32 R208, RZ, RZ, R125 ;  /* 0x000000ffffd07224 */ /* 0x000fe400078e007d */
[----:B------:R-:W-:Y:S01]  /*6920*/  IMAD.MOV.U32 R206, RZ, RZ, R124 ;  /* 0x000000ffffce7224 */ /* 0x000fe200078e007c */
[----:B------:R2:W3:Y:S01]  /*6930*/  MUFU.EX2 R61, R2 ;  /* 0x00000002003d7308 */ /* 0x0004e20000000800 */
[----:B------:R-:W-:Y:S02]  /*6940*/  IMAD.MOV.U32 R212, RZ, RZ, R126 ;  /* 0x000000ffffd47224 */ /* 0x000fe400078e007e */
[----:B------:R-:W-:Y:S01]  /*6950*/  IMAD.MOV.U32 R210, RZ, RZ, R174 ;  /* 0x000000ffffd27224 */ /* 0x000fe200078e00ae */
[----:B------:R-:W-:Y:S01]  /*6960*/  @UP1 UMOV UR21, UR27 ;  /* 0x0000001b00151c82 */ /* 0x000fe20008000000 */
[----:B------:R-:W-:Y:S01]  /*6970*/  IMAD.MOV.U32 R203, RZ, RZ, R138 ;  /* 0x000000ffffcb7224 */ /* 0x000fe200078e008a */
[----:B------:R-:W-:Y:S01]  /*6980*/  LDSM.16.MT88.4 R168, [R232+0x3100] ;  /* 0x00310000e8a8783b */ /* 0x000fe20000004200 */
[----:B------:R-:W-:-:S03]  /*6990*/  UMOV UR4, URZ ;  /* 0x0000003f00047c82 */ /* 0x000fc60008000000 */
[----:B------:R4:W5:Y:S01]  /*69a0*/  LDL.LU R233, [R1+0x24] ;  /* 0x0000240001e97983 */ /* 0x0009620000300800 */
[--C-:B--2---:R-:W-:Y:S02]  /*69b0*/  FFMA.FTZ R2, R183, c[0x0][0x2d0], -R0.reuse ;  /* 0x0000b400b7027a23 */ /* 0x104fe40000010800 */
[----:B------:R-:W-:Y:S02]  /*69c0*/  HMMA.16816.F32 R180, R8, R18, R80 ;  /* 0x0000001208b4723c */ /* 0x000fe40000001850 */
[----:B------:R2:W-:Y:S02]  /*69d0*/  MUFU.EX2 R60, R2 ;  /* 0x00000002003c7308 */ /* 0x0005e40000000800 */
[----:B--2---:R-:W-:-:S06]  /*69e0*/  FFMA.FTZ R2, R184, c[0x0][0x2d0], -R0 ;  /* 0x0000b400b8027a23 */ /* 0x004fcc0000010800 */
[----:B------:R2:W2:Y:S01]  /*69f0*/  MUFU.EX2 R31, R2 ;  /* 0x00000002001f7308 */ /* 0x0004a20000000800 */
[----:B-1----:R-:W-:Y:S02]  /*6a00*/  F2FP.PACK_AB R8, R69, R71 ;  /* 0x000000474508723e */ /* 0x002fe400000000ff */
[----:B---3--:R-:W-:Y:S02]  /*6a10*/  F2FP.PACK_AB R9, R61, R62 ;  /* 0x0000003e3d09723e */ /* 0x008fe400000000ff */
[----:B------:R-:W-:Y:S01]  /*6a20*/  F2FP.PACK_AB R10, R63, R68 ;  /* 0x000000443f0a723e */ /* 0x000fe200000000ff */
[----:B--2---:R-:W-:Y:S02]  /*6a30*/  FFMA.FTZ R2, R155, c[0x0][0x2d0], -R5 ;  /* 0x0000b4009b027a23 */ /* 0x004fe40000010805 */
[----:B------:R-:W-:Y:S02]  /*6a40*/  IMAD.MOV.U32 R155, RZ, RZ, R154 ;  /* 0x000000ffff9b7224 */ /* 0x000fe400078e009a */
[----:B------:R1:W-:Y:S01]  /*6a50*/  MUFU.EX2 R29, R2 ;  /* 0x00000002001d7308 */ /* 0x0003e20000000800 */
[----:B------:R-:W-:Y:S01]  /*6a60*/  IMAD.MOV.U32 R154, RZ, RZ, R157 ;  /* 0x000000ffff9a7224 */ /* 0x000fe200078e009d */
[----:B------:R-:W-:Y:S01]  /*6a70*/  F2FP.PACK_AB R11, R31, R60 ;  /* 0x0000003c1f0b723e */ /* 0x000fe200000000ff */
[----:B------:R-:W-:-:S02]  /*6a80*/  IMAD.MOV.U32 R157, RZ, RZ, R156 ;  /* 0x000000ffff9d7224 */ /* 0x000fc400078e009c */
[----:B------:R-:W-:Y:S02]  /*6a90*/  IMAD.MOV.U32 R156, RZ, RZ, R153 ;  /* 0x000000ffff9c7224 */ /* 0x000fe400078e0099 */
[----:B------:R-:W-:Y:S02]  /*6aa0*/  IMAD.MOV.U32 R153, RZ, RZ, R152 ;  /* 0x000000ffff997224 */ /* 0x000fe400078e0098 */
[----:B-1----:R-:W-:Y:S01]  /*6ab0*/  FFMA.FTZ R2, R155, c[0x0][0x2d0], -R5 ;  /* 0x0000b4009b027a23 */ /* 0x002fe20000010805 */
[----:B------:R-:W-:Y:S01]  /*6ac0*/  HMMA.16816.F32 R56, R8, R26, R56 ;  /* 0x0000001a0838723c */ /* 0x000fe20000001838 */
[----:B------:R-:W-:Y:S02]  /*6ad0*/  IMAD.MOV.U32 R152, RZ, RZ, R134 ;  /* 0x000000ffff987224 */ /* 0x000fe400078e0086 */
[----:B------:R1:W2:Y:S01]  /*6ae0*/  MUFU.EX2 R30, R2 ;  /* 0x00000002001e7308 */ /* 0x0002a20000000800 */
[----:B------:R-:W-:-:S04]  /*6af0*/  IMAD.MOV.U32 R134, RZ, RZ, R172 ;  /* 0x000000ffff867224 */ /* 0x000fc800078e00ac */
[C---:B------:R-:W-:Y:S01]  /*6b00*/  HMMA.16816.F32 R64, R8.reuse, R24, R64 ;  /* 0x000000180840723c */ /* 0x040fe20000001840 */
[----:B-1----:R-:W-:Y:S02]  /*6b10*/  FFMA.FTZ R2, R154, c[0x0][0x2d0], -R5 ;  /* 0x0000b4009a027a23 */ /* 0x002fe40000010805 */
[----:B------:R-:W-:Y:S02]  /*6b20*/  IMAD.MOV.U32 R142, RZ, RZ, R152 ;  /* 0x000000ffff8e7224 */ /* 0x000fe400078e0098 */
[----:B------:R1:W-:Y:S01]  /*6b30*/  MUFU.EX2 R28, R2 ;  /* 0x00000002001c7308 */ /* 0x0003e20000000800 */
[----:B------:R-:W-:Y:S02]  /*6b40*/  IMAD.MOV.U32 R172, RZ, RZ, R173 ;  /* 0x000000ffffac7224 */ /* 0x000fe400078e00ad */
[----:B------:R-:W-:Y:S01]  /*6b50*/  IMAD.MOV.U32 R141, RZ, RZ, R134 ;  /* 0x000000ffff8d7224 */ /* 0x000fe200078e0086 */
[----:B------:R-:W-:Y:S01]  /*6b60*/  HMMA.16816.F32 R48, R8, R22, R48 ;  /* 0x000000160830723c */ /* 0x000fe20000001830 */
[----:B------:R-:W-:-:S02]  /*6b70*/  IMAD.MOV.U32 R173, RZ, RZ, R133 ;  /* 0x000000ffffad7224 */ /* 0x000fc400078e0085 */
[----:B------:R-:W-:Y:S02]  /*6b80*/  IMAD.MOV.U32 R133, RZ, RZ, R130 ;  /* 0x000000ffff857224 */ /* 0x000fe400078e0082 */
[----:B-1----:R-:W-:-:S03]  /*6b90*/  FFMA.FTZ R2, R251, c[0x0][0x2d0], -R5 ;  /* 0x0000b400fb027a23 */ /* 0x002fc60000010805 */
[----:B------:R-:W-:Y:S01]  /*6ba0*/  HMMA.16816.F32 R52, R8, R20, R52 ;  /* 0x000000140834723c */ /* 0x000fe20000001834 */
[----:B------:R-:W-:Y:S01]  /*6bb0*/  IMAD.MOV.U32 R140, RZ, RZ, R172 ;  /* 0x000000ffff8c7224 */ /* 0x000fe200078e00ac */
[----:B------:R1:W-:Y:S01]  /*6bc0*/  MUFU.EX2 R26, R2 ;  /* 0x00000002001a7308 */ /* 0x0003e20000000800 */
[----:B------:R-:W-:Y:S02]  /*6bd0*/  IMAD.MOV.U32 R158, RZ, RZ, R173 ;  /* 0x000000ffff9e7224 */ /* 0x000fe400078e00ad */
[----:B------:R-:W-:-:S03]  /*6be0*/  IMAD.MOV.U32 R159, RZ, RZ, R153 ;  /* 0x000000ffff9f7224 */ /* 0x000fc600078e0099 */
[C---:B------:R-:W-:Y:S01]  /*6bf0*/  HMMA.16816.F32 R44, R8.reuse, R12, R44 ;  /* 0x0000000c082c723c */ /* 0x040fe2000000182c */
[----:B------:R-:W-:Y:S01]  /*6c00*/  IMAD.MOV.U32 R134, RZ, RZ, R118 ;  /* 0x000000ffff867224 */ /* 0x000fe200078e0076 */
[----:B------:R-:W-:Y:S01]  /*6c10*/  @UP1 USHF.R.U32.HI UR10, URZ, UR5, UR21 ;  /* 0x000000053f0a1299 */ /* 0x000fe20008011615 */
[----:B------:R-:W-:Y:S01]  /*6c20*/  IMAD.MOV.U32 R130, RZ, RZ, R228 ;  /* 0x000000ffff827224 */ /* 0x000fe200078e00e4 */
[----:B------:R-:W3:Y:S01]  /*6c30*/  LDSM.16.MT88.4 R152, [R229+0x3100] ;  /* 0x00310000e598783b */ /* 0x000ee20000004200 */
[----:B-1----:R-:W-:Y:S02]  /*6c40*/  FFMA.FTZ R2, R225, c[0x0][0x2d0], -R3 ;  /* 0x0000b400e1027a23 */ /* 0x002fe40000010803 */
[----:B------:R-:W-:Y:S01]  /*6c50*/  IMAD.MOV.U32 R139, RZ, RZ, R133 ;  /* 0x000000ffff8b7224 */ /* 0x000fe200078e0085 */
[----:B------:R-:W-:Y:S01]  /*6c60*/  HMMA.16816.F32 R36, R8, R16, R36 ;  /* 0x000000100824723c */ /* 0x000fe20000001824 */
[----:B------:R1:W-:Y:S01]  /*6c70*/  MUFU.EX2 R25, R2 ;  /* 0x0000000200197308 */ /* 0x0003e20000000800 */
[----:B------:R-:W-:-:S02]  /*6c80*/  FFMA.FTZ R5, R226, c[0x0][0x2d0], -R0 ;  /* 0x0000b400e2057a23 */ /* 0x000fc40000010800 */
[----:B------:R-:W-:Y:S02]  /*6c90*/  IMAD.MOV.U32 R172, RZ, RZ, R119 ;  /* 0x000000ffffac7224 */ /* 0x000fe400078e0077 */
[----:B------:R-:W-:Y:S02]  /*6ca0*/  FADD.FTZ R13, R186, R185 ;  /* 0x000000b9ba0d7221 */ /* 0x000fe40000010000 */
[----:B------:R-:W-:Y:S01]  /*6cb0*/  HMMA.16816.F32 R40, R8, R18, R40 ;  /* 0x000000120828723c */ /* 0x000fe20000001828 */
[----:B------:R-:W-:-:S07]  /*6cc0*/  IMAD.MOV.U32 R133, RZ, RZ, R127 ;  /* 0x000000ffff857224 */ /* 0x000fce00078e007f */
[----:B------:R-:W-:Y:S01]  /*6cd0*/  HMMA.16816.F32 R32, R8, R14, R32 ;  /* 0x0000000e0820723c */ /* 0x000fe20000001820 */
[----:B-1----:R-:W-:Y:S02]  /*6ce0*/  FFMA.FTZ R2, R223, c[0x0][0x2d0], -R3 ;  /* 0x0000b400df027a23 */ /* 0x002fe40000010803 */
[----:B------:R-:W-:Y:S02]  /*6cf0*/  IMAD.MOV.U32 R173, RZ, RZ, R121 ;  /* 0x000000ffffad7224 */ /* 0x000fe400078e0079 */
[----:B------:R-:W-:Y:S01]  /*6d00*/  IMAD.MOV.U32 R138, RZ, RZ, R131 ;  /* 0x000000ffff8a7224 */ /* 0x000fe200078e0083 */
[----:B------:R1:W1:Y:S01]  /*6d10*/  MUFU.EX2 R24, R2 ;  /* 0x0000000200187308 */ /* 0x0002620000000800 */
[----:B------:R-:W-:Y:S01]  /*6d20*/  IMAD.MOV.U32 R127, RZ, RZ, R117 ;  /* 0x000000ffff7f7224 */ /* 0x000fe200078e0075 */
[----:B------:R-:W-:Y:S01]  /*6d30*/  UIADD3 UR5, UR10, UR7, -UR12 ;  /* 0x000000070a057290 */ /* 0x000fe2000fffe80c */
[----:B------:R-:W-:Y:S01]  /*6d40*/  FADD.FTZ R12, R158, R139 ;  /* 0x0000008b9e0c7221 */ /* 0x000fe20000010000 */
[----:B------:R-:W-:Y:S04]  /*6d50*/  LDSM.16.MT88.4 R16, [R231+0x3100] ;  /* 0x00310000e710783b */ /* 0x000fe80000004200 */
[----:B------:R4:W5:Y:S01]  /*6d60*/  LDL.LU R228, [R1+0x20] ;  /* 0x0000200001e47983 */ /* 0x0009620000300800 */
[----:B------:R3:W-:Y:S01]  /*6d70*/  MUFU.EX2 R15, R4 ;  /* 0x00000004000f7308 */ /* 0x0007e20000000800 */
[----:B------:R-:W-:Y:S01]  /*6d80*/  IMAD.MOV.U32 R121, RZ, RZ, R116 ;  /* 0x000000ffff797224 */ /* 0x000fe200078e0074 */
[----:B------:R-:W-:Y:S01]  /*6d90*/  UIMAD.WIDE UR4, UR5, -0x6db6db6d, UR4 ;  /* 0x92492493050478a5 */ /* 0x000fe2000f8e0204 */
[----:B------:R-:W-:Y:S01]  /*6da0*/  IMAD.MOV.U32 R204, RZ, RZ, R173 ;  /* 0x000000ffffcc7224 */ /* 0x000fe200078e00ad */
[----:B------:R-:W4:Y:S01]  /*6db0*/  LDSM.16.MT88.4 R116, [R230+0x3100] ;  /* 0x00310000e674783b */ /* 0x000f220000004200 */
[----:B------:R-:W-:Y:S01]  /*6dc0*/  IMAD.MOV.U32 R139, RZ, RZ, R133 ;  /* 0x000000ffff8b7224 */ /* 0x000fe200078e0085 */
[----:B------:R-:W-:Y:S01]  /*6dd0*/  USHF.R.U32.HI UR4, URZ, 0x1f, UR5 ;  /* 0x0000001f3f047899 */ /* 0x000fe20008011605 */
[--C-:B-1----:R-:W-:Y:S01]  /*6de0*/  FFMA.FTZ R2, R252, c[0x0][0x2d0], -R3.reuse ;  /* 0x0000b400fc027a23 */ /* 0x102fe20000010803 */
[----:B------:R-:W-:Y:S01]  /*6df0*/  MUFU.EX2 R9, R5 ;  /* 0x0000000500097308 */ /* 0x000fe20000000800 */
[----:B------:R-:W-:Y:S01]  /*6e00*/  FFMA.FTZ R3, R142, c[0x0][0x2d0], -R3 ;  /* 0x0000b4008e037a23 */ /* 0x000fe20000010803 */
[----:B------:R-:W-:Y:S01]  /*6e10*/  ULEA.HI.SX32 UR4, UR5, UR4, 0x1a ;  /* 0x0000000405047291 */ /* 0x000fe2000f8fd23f */
[----:B------:R-:W-:Y:S01]  /*6e20*/  IMAD.MOV.U32 R133, RZ, RZ, R128 ;  /* 0x000000ffff857224 */ /* 0x000fe200078e0080 */
[----:B--2---:R-:W-:-:S02]  /*6e30*/  F2FP.PACK_AB R184, R30, R29 ;  /* 0x0000001d1eb8723e */ /* 0x004fc400000000ff */
[----:B------:R-:W-:Y:S01]  /*6e40*/  UISETP.LT.AND UP0, UPT, URZ, UR4, UPT ;  /* 0x000000043f00728c */ /* 0x000fe2000bf01270 */
[----:B------:R-:W-:Y:S01]  /*6e50*/  F2FP.PACK_AB R185, R24, R25 ;  /* 0x0000001918b9723e */ /* 0x000fe200000000ff */
[----:B------:R1:W-:Y:S01]  /*6e60*/  MUFU.EX2 R22, R3 ;  /* 0x0000000300167308 */ /* 0x0003e20000000800 */
[----:B---3--:R-:W-:Y:S01]  /*6e70*/  FADD.FTZ R4, R127, R159 ;  /* 0x0000009f7f047221 */ /* 0x008fe20000010000 */
[----:B------:R-:W-:Y:S01]  /*6e80*/  USEL UR4, URZ, UR4, !UP0 ;  /* 0x000000043f047287 */ /* 0x000fe2000c000000 */
[----:B------:R-:W-:-:S03]  /*6e90*/  F2FP.PACK_AB R186, R26, R28 ;  /* 0x0000001c1aba723e */ /* 0x000fc600000000ff */
[----:B------:R-:W-:Y:S02]  /*6ea0*/  UISETP.GE.AND UP0, UPT, UR6, UR4, UPT ;  /* 0x000000040600728c */ /* 0x000fe4000bf06270 */
[----:B------:R2:W3:Y:S04]  /*6eb0*/  MUFU.EX2 R23, R2 ;  /* 0x0000000200177308 */ /* 0x0004e80000000800 */
[----:B------:R-:W-:Y:S01]  /*6ec0*/  PLOP3.LUT P0, PT, PT, PT, UP0, 0x80, 0x0 ;  /* 0x000000000000781c */ /* 0x000fe20003f0f008 */
[----:B-1----:R-:W-:-:S04]  /*6ed0*/  FFMA.FTZ R3, R141, c[0x0][0x2d0], -R6 ;  /* 0x0000b4008d037a23 */ /* 0x002fc80000010806 */
[----:B------:R1:W-:Y:S01]  /*6ee0*/  MUFU.EX2 R21, R3 ;  /* 0x0000000300157308 */ /* 0x0003e20000000800 */
[--C-:B--2---:R-:W-:Y:S02]  /*6ef0*/  FFMA.FTZ R2, R140, c[0x0][0x2d0], -R6.reuse ;  /* 0x0000b4008c027a23 */ /* 0x104fe40000010806 */
[----:B------:R-:W-:Y:S02]  /*6f00*/  FFMA.FTZ R6, R7, c[0x0][0x2d0], -R6 ;  /* 0x0000b40007067a23 */ /* 0x000fe40000010806 */
[----:B------:R-:W-:-:S03]  /*6f10*/  FFMA.FTZ R7, R217, c[0x0][0x2d0], -R0 ;  /* 0x0000b400d9077a23 */ /* 0x000fc60000010800 */
[----:B------:R2:W2:Y:S01]  /*6f20*/  MUFU.EX2 R20, R2 ;  /* 0x0000000200147308 */ /* 0x0004a20000000800 */
[----:B-1----:R-:W-:-:S07]  /*6f30*/  FFMA.FTZ R3, R227, c[0x0][0x2d0], -R0 ;  /* 0x0000b400e3037a23 */ /* 0x002fce0000010800 */
[----:B------:R-:W1:Y:S01]  /*6f40*/  MUFU.EX2 R14, R6 ;  /* 0x00000006000e7308 */ /* 0x000e620000000800 */
[----:B------:R-:W-:Y:S01]  /*6f50*/  FFMA.FTZ R0, R187, c[0x0][0x2d0], -R0 ;  /* 0x0000b400bb007a23 */ /* 0x000fe20000010800 */
[----:B---3--:R-:W-:-:S06]  /*6f60*/  F2FP.PACK_AB R187, R22, R23 ;  /* 0x0000001716bb723e */ /* 0x008fcc00000000ff */
[----:B------:R3:W-:Y:S01]  /*6f70*/  MUFU.EX2 R8, R3 ;  /* 0x0000000300087308 */ /* 0x0007e20000000800 */
[----:B--2---:R-:W-:Y:S01]  /*6f80*/  FADD.FTZ R2, R175, R12 ;  /* 0x0000000caf027221 */ /* 0x004fe20000010000 */
[----:B------:R-:W-:Y:S01]  /*6f90*/  F2FP.PACK_AB R128, R20, R21 ;  /* 0x000000151480723e */ /* 0x000fe200000000ff */
[----:B------:R-:W-:Y:S02]  /*6fa0*/  HMMA.16816.F32 R144, R184, R152, R144 ;  /* 0x00000098b890723c */ /* 0x000fe40000001890 */
[----:B------:R-:W-:-:S03]  /*6fb0*/  FADD.FTZ R5, R130, R2 ;  /* 0x0000000282057221 */ /* 0x000fc60000010000 */
[----:B------:R2:W-:Y:S01]  /*6fc0*/  MUFU.EX2 R10, R7 ;  /* 0x00000007000a7308 */ /* 0x0005e20000000800 */
[----:B-1----:R-:W-:Y:S02]  /*6fd0*/  F2FP.PACK_AB R130, R14, R15 ;  /* 0x0000000f0e82723e */ /* 0x002fe400000000ff */
[----:B------:R-:W-:Y:S01]  /*6fe0*/  HMMA.16816.F32 R148, R184, R154, R148 ;  /* 0x0000009ab894723c */ /* 0x000fe20000001894 */
[----:B---3--:R-:W-:-:S04]  /*6ff0*/  FADD.FTZ R3, R156, R157 ;  /* 0x0000009d9c037221 */ /* 0x008fc80000010000 */
[----:B------:R-:W1:Y:S03]  /*7000*/  MUFU.EX2 R11, R0 ;  /* 0x00000000000b7308 */ /* 0x000e660000000800 */
[----:B------:R-:W-:Y:S01]  /*7010*/  HMMA.16816.F32 R160, R184, R168, R160 ;  /* 0x000000a8b8a0723c */ /* 0x000fe200000018a0 */
[----:B------:R-:W-:Y:S02]  /*7020*/  FADD.FTZ R6, R172, R3 ;  /* 0x00000003ac067221 */ /* 0x000fe40000010000 */
[----:B--2---:R-:W-:Y:S02]  /*7030*/  FADD.FTZ R7, R134, R4 ;  /* 0x0000000486077221 */ /* 0x004fe40000010000 */
[----:B------:R-:W-:-:S03]  /*7040*/  FADD.FTZ R2, R206, R6 ;  /* 0x00000006ce027221 */ /* 0x000fc60000010000 */
[C---:B------:R-:W-:Y:S01]  /*7050*/  HMMA.16816.F32 R164, R184.reuse, R170, R164 ;  /* 0x000000aab8a4723c */ /* 0x040fe200000018a4 */
[----:B------:R-:W-:Y:S02]  /*7060*/  FADD.FTZ R3, R208, R7 ;  /* 0x00000007d0037221 */ /* 0x000fe40000010000 */
[----:B------:R-:W-:Y:S02]  /*7070*/  FADD.FTZ R2, R203, R2 ;  /* 0x00000002cb027221 */ /* 0x000fe40000010000 */
[----:B------:R-:W-:Y:S01]  /*7080*/  FADD.FTZ R3, R210, R3 ;  /* 0x00000003d2037221 */ /* 0x000fe20000010000 */
[----:B-1----:R-:W-:Y:S01]  /*7090*/  F2FP.PACK_AB R131, R11, R10 ;  /* 0x0000000a0b83723e */ /* 0x002fe200000000ff */
[----:B------:R-:W-:Y:S01]  /*70a0*/  FADD.FTZ R0, R222, R13 ;  /* 0x0000000dde007221 */ /* 0x000fe20000010000 */
[----:B----4-:R-:W-:Y:S01]  /*70b0*/  HMMA.16816.F32 R176, R184, R116, R176 ;  /* 0x00000074b8b0723c */ /* 0x010fe200000018b0 */
        /* <DEDUP_REMOVED lines=15> */
[----:B------:R-:W-:Y:S01]  /*71b0*/  IMAD.MOV.U32 R134, RZ, RZ, R129 ;  /* 0x000000ffff867224 */ /* 0x000fe200078e0081 */
[----:B------:R-:W-:Y:S01]  /*71c0*/  F2FP.PACK_AB R129, R9, R8 ;  /* 0x000000080981723e */ /* 0x000fe200000000ff */
        /* <DEDUP_REMOVED lines=89> */
[----:B------:R-:W-:-:S02]  /*7760*/  FADD.FTZ R5, R11, R2 ;  /* 0x000000020b057221 */ /* 0x000fc40000010000 */
[----:B------:R-:W-:-:S03]  /*7770*/  FADD.FTZ R2, R26, R3 ;  /* 0x000000031a027221 */ /* 0x000fc60000010000 */
[----:B------:R2:W-:Y:S01]  /*7780*/  STL [R1+0x8], R5 ;  /* 0x0000080501007387 */ /* 0x0005e20000100800 */
[----:B-1----:R-:W-:-:S05]  /*7790*/  FADD.FTZ R0, R22, R4 ;  /* 0x0000000416007221 */ /* 0x002fca0000010000 */
[----:B------:R2:W-:Y:S04]  /*77a0*/  STL [R1+0xc], R0 ;  /* 0x00000c0001007387 */ /* 0x0005e80000100800 */
[----:B------:R2:W-:Y:S01]  /*77b0*/  STL [R1+0x10], R2 ;  /* 0x0000100201007387 */ /* 0x0005e20000100800 */
[----:B------:R-:W-:Y:S05]  /*77c0*/  @!P0 BRA `(.L_x_659) ;  /* 0x0000573000008947 */ /* 0x000fea0003800000 */
[----:B------:R-:W3:Y:S01]  /*77d0*/  LDL R133, [R1+0x18] ;  /* 0x0000180001857983 */ /* 0x000ee20000100800 */
[----:B------:R-:W-:Y:S01]  /*77e0*/  PLOP3.LUT P1, PT, PT, PT, UP1, 0x80, 0x0 ;  /* 0x000000000000781c */ /* 0x000fe20003f2f018 */
[----:B------:R-:W-:Y:S01]  /*77f0*/  IMAD.MOV.U32 R132, RZ, RZ, R136 ;  /* 0x000000ffff847224 */ /* 0x000fe200078e0088 */
[----:B------:R-:W-:Y:S01]  /*7800*/  PLOP3.LUT P0, PT, PT, PT, UP1, 0x80, 0x0 ;  /* 0x000000000000781c */ /* 0x000fe20003f0f018 */
[----:B------:R-:W-:Y:S01]  /*7810*/  IMAD.MOV.U32 R3, RZ, RZ, R137 ;  /* 0x000000ffff037224 */ /* 0x000fe200078e0089 */
[----:B------:R-:W-:-:S09]  /*7820*/  MOV R134, R70 ;  /* 0x0000004600867202 */ /* 0x000fd20000000f00 */
[----:B--23--:R-:W-:-:S04]  /*7830*/  @P1 IMAD.HI.U32 R0, R133, c[0x0][0x2c8], RZ ;  /* 0x0000b20085001a27 */ /* 0x00cfc800078e00ff */
[----:B------:R-:W-:Y:S01]  /*7840*/  IMAD.MOV.U32 R133, RZ, RZ, R135 ;  /* 0x000000ffff857224 */ /* 0x000fe200078e0087 */
[----:B------:R-:W-:-:S05]  /*7850*/  @P0 SHF.R.U32.HI R0, RZ, c[0x0][0x2cc], R0 ;  /* 0x0000b300ff000a19 */ /* 0x000fca0000011600 */
[----:B------:R1:W-:Y:S02]  /*7860*/  @P0 STL [R1+0x14], R0 ;  /* 0x0000140001000387 */ /* 0x0003e40000100800 */
.L_x_662:
[----:B------:R-:W-:Y:S04]  /*7870*/  DEPBAR.LE SB0, 0x0 ;  /* 0x000080000000791a */ /* 0x000fe80000000000 */
[----:B------:R-:W-:Y:S01]  /*7880*/  BAR.SYNC.DEFER_BLOCKING 0x0 ;  /* 0x0000000000007b1d */ /* 0x000fe20000010000 */
[----:B------:R-:W-:Y:S05]  /*7890*/  ISETP.LE.AND P0, PT, RZ, UR6, PT ;  /* 0x00000006ff007c0c */ /* 0x000fea000bf03270 */
[----:B---3-5:R2:W3:Y:S04]  /*78a0*/  LDSM.16.M88.4 R112, [R235+0x7100] ;  /* 0x00710000eb70783b */ /* 0x0284e80000000200 */
[----:B------:R2:W4:Y:S04]  /*78b0*/  LDSM.16.M88.4 R108, [R235+0x9100] ;  /* 0x00910000eb6c783b */ /* 0x0005280000000200 */
[----:B-----5:R2:W1:Y:S04]  /*78c0*/  LDSM.16.M88.4 R16, [R228+0x3900] ;  /* 0x00390000e410783b */ /* 0x0204680000000200 */
        /* <DEDUP_REMOVED lines=16> */
[----:B-1-34-:R-:W-:Y:S01]  /*79d0*/  SHF.R.S32.HI R0, RZ, 0x1f, R249 ;  /* 0x0000001fff007819 */ /* 0x01afe200000114f9 */
[C---:B------:R-:W-:Y:S01]  /*79e0*/  IMAD.WIDE.U32 R4, R249.reuse, c[0x0][0x208], RZ ;  /* 0x00008200f9047a25 */ /* 0x040fe200078e00ff */
[----:B------:R-:W-:Y:S02]  /*79f0*/  SHF.R.S32.HI R2, RZ, 0x1f, R248 ;  /* 0x0000001fff027819 */ /* 0x000fe400000114f8 */
[----:B------:R-:W-:Y:S01]  /*7a00*/  IADD3 R21, R250, 0x100, RZ ;  /* 0x00000100fa157810 */ /* 0x000fe20007ffe0ff */
[----:B------:R-:W-:Y:S02]  /*7a10*/  IMAD R0, R0, c[0x0][0x208], RZ ;  /* 0x0000820000007a24 */ /* 0x000fe400078e02ff */
[----:B------:R-:W-:Y:S02]  /*7a20*/  IMAD R2, R2, c[0x0][0x218], RZ ;  /* 0x0000860002027a24 */ /* 0x000fe400078e02ff */
[----:B------:R-:W-:Y:S04]  /*7a30*/  IMAD R0, R249, c[0x0][0x20c], R0 ;  /* 0x00008300f9007a24 */ /* 0x000fe800078e0200 */
[----:B------:R-:W-:Y:S04]  /*7a40*/  IMAD.IADD R5, R5, 0x1, R0 ;  /* 0x0000000105057824 */ /* 0x000fe800078e0200 */
[----:B------:R-:W-:Y:S05]  /*7a50*/  IMAD.WIDE.U32 R4, R248, c[0x0][0x218], R4 ;  /* 0x00008600f8047a25 */ /* 0x000fea00078e0004 */
[----:B------:R-:W-:Y:S01]  /*7a60*/  IADD3 R0, P1, R4, UR24, RZ ;  /* 0x0000001804007c10 */ /* 0x000fe2000ff3e0ff */
[----:B------:R-:W-:Y:S03]  /*7a70*/  IMAD R4, R248, c[0x0][0x21c], R2 ;  /* 0x00008700f8047a24 */ /* 0x000fe600078e0202 */
[C---:B------:R-:W-:Y:S02]  /*7a80*/  LEA R2, P0, R0.reuse, c[0x0][0x1f8], 0x1 ;  /* 0x00007e0000027a11 */ /* 0x040fe400078008ff */
[----:B------:R-:W-:Y:S03]  /*7a90*/  IADD3.X R4, R5, UR8, R4, P1, !PT ;  /* 0x0000000805047c10 */ /* 0x000fe60008ffe404 */
[----:B------:R-:W1:Y:S01]  /*7aa0*/  SHFL.IDX PT, R6, R2, RZ, 0x181f ;  /* 0x00181fff02067589 */ /* 0x000e6200000e0000 */
[----:B------:R-:W-:Y:S03]  /*7ab0*/  LEA.HI.X R0, R0, c[0x0][0x1fc], R4, 0x1, P0 ;  /* 0x00007f0000007a11 */ /* 0x000fe600000f0c04 */
[----:B------:R-:W3:Y:S04]  /*7ac0*/  SHFL.IDX PT, R4, R2, 0x1, 0x181f ;  /* 0x00381f0002047f89 */ /* 0x000ee800000e0000 */
[----:B------:R-:W-:Y:S04]  /*7ad0*/  SHFL.IDX PT, R7, R0, RZ, 0x181f ;  /* 0x00181fff00077589 */ /* 0x000fe800000e0000 */
[----:B------:R-:W-:Y:S04]  /*7ae0*/  SHFL.IDX PT, R5, R0, 0x1, 0x181f ;  /* 0x00381f0000057f89 */ /* 0x000fe800000e0000 */
[----:B------:R-:W-:Y:S04]  /*7af0*/  SHFL.IDX PT, R12, R2, 0x2, 0x181f ;  /* 0x00581f00020c7f89 */ /* 0x000fe800000e0000 */
[----:B------:R-:W4:Y:S04]  /*7b00*/  SHFL.IDX PT, R10, R2, 0x3, 0x181f ;  /* 0x00781f00020a7f89 */ /* 0x000f2800000e0000 */
[----:B------:R-:W-:Y:S04]  /*7b10*/  SHFL.IDX PT, R9, R0, 0x2, 0x181f ;  /* 0x00581f0000097f89 */ /* 0x000fe800000e0000 */
[----:B------:R-:W5:Y:S04]  /*7b20*/  SHFL.IDX PT, R8, R2, 0x4, 0x181f ;  /* 0x00981f0002087f89 */ /* 0x000f6800000e0000 */
[----:B------:R-:W-:Y:S04]  /*7b30*/  SHFL.IDX PT, R11, R2, 0x5, 0x181f ;  /* 0x00b81f00020b7f89 */ /* 0x000fe800000e0000 */
[----:B------:R-:W-:Y:S04]  /*7b40*/  SHFL.IDX PT, R20, R0, 0x3, 0x181f ;  /* 0x00781f0000147f89 */ /* 0x000fe800000e0000 */
[----:B------:R-:W2:Y:S04]  /*7b50*/  SHFL.IDX PT, R15, R0, 0x4, 0x181f ;  /* 0x00981f00000f7f89 */ /* 0x000ea800000e0000 */
[----:B------:R-:W2:Y:S04]  /*7b60*/  SHFL.IDX PT, R2, R2, 0x6, 0x181f ;  /* 0x00d81f0002027f89 */ /* 0x000ea800000e0000 */
[----:B------:R-:W2:Y:S04]  /*7b70*/  SHFL.IDX PT, R14, R0, 0x5, 0x181f ;  /* 0x00b81f00000e7f89 */ /* 0x000ea800000e0000 */
[----:B------:R-:W2:Y:S01]  /*7b80*/  SHFL.IDX PT, R0, R0, 0x6, 0x181f ;  /* 0x00d81f0000007f89 */ /* 0x000ea200000e0000 */
[-C--:B-1----:R-:W-:Y:S02]  /*7b90*/  IADD3 R6, P1, R6, R247.reuse, RZ ;  /* 0x000000f706067210 */ /* 0x082fe40007f3e0ff */
[-C--:B---3--:R-:W-:Y:S02]  /*7ba0*/  IADD3 R4, P0, R4, R247.reuse, RZ ;  /* 0x000000f704047210 */ /* 0x088fe40007f1e0ff */
[-C--:B----4-:R-:W-:Y:S01]  /*7bb0*/  IADD3 R10, P3, R10, R247.reuse, RZ ;  /* 0x000000f70a0a7210 */ /* 0x090fe20007f7e0ff */
[--C-:B------:R-:W-:Y:S01]  /*7bc0*/  IMAD.X R7, R7, 0x1, R246.reuse, P1 ;  /* 0x0000000107077824 */ /* 0x100fe200008e06f6 */
[-C--:B-----5:R-:W-:Y:S01]  /*7bd0*/  IADD3 R8, P2, R8, R247.reuse, RZ ;  /* 0x000000f708087210 */ /* 0x0a0fe20007f5e0ff */
[--C-:B------:R-:W-:Y:S01]  /*7be0*/  IMAD.X R5, R5, 0x1, R246.reuse, P0 ;  /* 0x0000000105057824 */ /* 0x100fe200000e06f6 */
[-C--:B------:R-:W-:Y:S02]  /*7bf0*/  IADD3 R12, P0, R12, R247.reuse, RZ ;  /* 0x000000f70c0c7210 */ /* 0x080fe40007f1e0ff */
[----:B------:R1:W-:Y:S03]  /*7c00*/  LDGSTS.E.BYPASS.LTC128B.128 [R21], [R6.64], !P6 ;  /* 0x0000000006157fae */ /* 0x0003e6000f101d4e */
[--C-:B------:R-:W-:Y:S01]  /*7c10*/  IMAD.X R13, R9, 0x1, R246.reuse, P0 ;  /* 0x00000001090d7824 */ /* 0x100fe200000e06f6 */
[----:B------:R3:W-:Y:S01]  /*7c20*/  LDGSTS.E.BYPASS.LTC128B.128 [R21+0x800], [R4.64], !P6 ;  /* 0x0080000004157fae */ /* 0x0007e2000f101d4e */
[--C-:B--2---:R-:W-:Y:S03]  /*7c30*/  IMAD.X R9, R15, 0x1, R246.reuse, P2 ;  /* 0x000000010f097824 */ /* 0x104fe600010e06f6 */
        /* <DEDUP_REMOVED lines=8> */
[----:B------:R2:W-:Y:S04]  /*7cc0*/  LDGSTS.E.BYPASS.LTC128B.128 [R21+0x2800], [R6.64], !P6 ;  /* 0x0280000006157fae */ /* 0x0005e8000f101d4e */
[----:B------:R2:W-:Y:S02]  /*7cd0*/  LDGSTS.E.BYPASS.LTC128B.128 [R21+0x3000], [R4.64], !P6 ;  /* 0x0300000004157fae */ /* 0x0005e4000f101d4e */
.L_x_660:
[-C--:B-1234-:R-:W-:Y:S01]  /*7ce0*/  HMMA.16816.F32 R4, R112, R16.reuse, RZ ;  /* 0x000000107004723c */ /* 0x09efe200000018ff */
[----:B------:R-:W0:Y:S01]  /*7cf0*/  LDGDEPBAR ;  /* 0x00000000000079af */ /* 0x000e220000000000 */
[----:B------:R-:W-:Y:S06]  /*7d00*/  UISETP.GE.AND UP0, UPT, UR6, 0x1, UPT ;  /* 0x000000010600788c */ /* 0x000fec000bf06270 */
[C---:B------:R-:W-:Y:S01]  /*7d10*/  HMMA.16816.F32 R8, R108.reuse, R16, RZ ;  /* 0x000000106c08723c */ /* 0x040fe200000018ff */
[----:B------:R-:W-:Y:S07]  /*7d20*/  PLOP3.LUT P0, PT, PT, PT, UP0, 0x80, 0x0 ;  /* 0x000000000000781c */ /* 0x000fee0003f0f008 */
        /* <DEDUP_REMOVED lines=98> */
[----:B------:R-:W5:Y:S07]  /*8350*/  LDSM.16.M88.4 R136, [R233+0x2800] ;  /* 0x00280000e988783b */ /* 0x000f6e0000000200 */
        /* <DEDUP_REMOVED lines=30> */
[----:B------:R-:W-:Y:S01]  /*8540*/  HMMA.16816.F32 R112, R196, R194, R112 ;  /* 0x000000c2c470723c */ /* 0x000fe20000001870 */
[----:B------:R-:W-:-:S07]  /*8550*/  @!P0 BRA `(.L_x_661) ;  /* 0x000003f000008947 */ /* 0x000fce0003800000 */
[----:B------:R-:W2:Y:S01]  /*8560*/  LDL R0, [R1] ;  /* 0x0000000001007983 */ /* 0x000ea20000100800 */
        /* <DEDUP_REMOVED lines=61> */
[----:B------:R2:W-:Y:S02]  /*8940*/  LDGSTS.E.BYPASS.LTC128B.128 [R250+0x6900], [R136.64], !P6 ;  /* 0x0690000088fa7fae */ /* 0x0005e4000f101d4e */
.L_x_661:
[----:B------:R-:W3:Y:S01]  /*8950*/  LDL R2, [R1+0x14] ;  /* 0x0000140001027983 */ /* 0x000ee20000100800 */
[----:B------:R-:W-:Y:S01]  /*8960*/  PLOP3.LUT P0, PT, PT, PT, UP1, 0x80, 0x0 ;  /* 0x000000000000781c */ /* 0x000fe20003f0f018 */
[----:B------:R-:W-:Y:S01]  /*8970*/  UIMAD UR5, UR6, -0x70, URZ ;  /* 0xffffff90060578a4 */ /* 0x000fe2000f8e023f */
[----:B--2---:R-:W-:Y:S01]  /*8980*/  IMAD.U32 R136, RZ, RZ, UR12 ;  /* 0x0000000cff887e24 */ /* 0x004fe2000f8e00ff */
[----:B------:R-:W2:Y:S01]  /*8990*/  LDL R139, [R1+0x1c] ;  /* 0x00001c00018b7983 */ /* 0x000ea20000100800 */
[----:B------:R-:W-:Y:S02]  /*89a0*/  UISETP.GT.AND UP0, UPT, UR6, UR4, UPT ;  /* 0x000000040600728c */ /* 0x000fe4000bf04270 */
[----:B------:R-:W-:Y:S01]  /*89b0*/  UIADD3 UR6, UR6, -0x1, URZ ;  /* 0xffffffff06067890 */ /* 0x000fe2000fffe03f */
[----:B------:R-:W-:Y:S04]  /*89c0*/  STL [R1+0x60], R248 ;  /* 0x000060f801007387 */ /* 0x000fe80000100800 */
        /* <DEDUP_REMOVED lines=16> */
[----:B------:R1:W3:Y:S04]  /*8ad0*/  LDL R0, [R1+0x18] ;  /* 0x0000180001007983 */ /* 0x0002e80000100800 */
[----:B------:R-:W0:Y:S01]  /*8ae0*/  LDGDEPBAR ;  /* 0x00000000000079af */ /* 0x000e220000000000 */
[----:B---3--:R-:W-:Y:S07]  /*8af0*/  @P0 IMAD.MOV.U32 R0, RZ, RZ, R2 ;  /* 0x000000ffff000224 */ /* 0x008fee00078e0002 */
[----:B------:R-:W-:Y:S08]  /*8b00*/  SHFL.IDX PT, R138, R0, 0x2, 0x1c1f ;  /* 0x005c1f00008a7f89 */ /* 0x000ff000000e0000 */
[----:B------:R-:W-:Y:S08]  /*8b10*/  SHFL.IDX PT, R135, R0, RZ, 0x1c1f ;  /* 0x001c1fff00877589 */ /* 0x000ff000000e0000 */
[----:B------:R-:W3:Y:S08]  /*8b20*/  SHFL.IDX PT, R2, R0, 0x1, 0x1c1f ;  /* 0x003c1f0000027f89 */ /* 0x000ef000000e0000 */
[----:B------:R4:W1:Y:S02]  /*8b30*/  SHFL.IDX PT, R137, R0, 0x3, 0x1c1f ;  /* 0x007c1f0000897f89 */ /* 0x00086400000e0000 */
[----:B----4-:R-:W-:Y:S05]  /*8b40*/  IMAD.U32 R0, RZ, RZ, UR5 ;  /* 0x00000005ff007e24 */ /* 0x010fea000f8e00ff */
[----:B--2---:R-:W-:Y:S04]  /*8b50*/  IADD3 R0, -R139, 0x1, R0 ;  /* 0x000000018b007810 */ /* 0x004fe80007ffe100 */
[----:B------:R-:W-:Y:S05]  /*8b60*/  IADD3 R136, -R136, UR7, R0 ;  /* 0x0000000788887c10 */ /* 0x000fea000fffe100 */
[C---:B---3--:R-:W-:Y:S02]  /*8b70*/  IMAD.IADD R2, R136.reuse, 0x1, R2 ;  /* 0x0000000188027824 */ /* 0x048fe400078e0202 */
[C---:B------:R-:W-:Y:S02]  /*8b80*/  IMAD.IADD R135, R136.reuse, 0x1, R135 ;  /* 0x0000000188877824 */ /* 0x040fe400078e0287 */
[----:B------:R-:W-:Y:S01]  /*8b90*/  IMAD.IADD R0, R136, 0x1, R138 ;  /* 0x0000000188007824 */ /* 0x000fe200078e028a */
[----:B------:R-:W-:Y:S01]  /*8ba0*/  ISETP.GT.AND P1, PT, R2, RZ, PT ;  /* 0x000000ff0200720c */ /* 0x000fe20003f24270 */
[----:B-1----:R-:W-:Y:S01]  /*8bb0*/  IMAD.IADD R136, R136, 0x1, R137 ;  /* 0x0000000188887824 */ /* 0x002fe200078e0289 */
[----:B------:R-:W-:Y:S02]  /*8bc0*/  ISETP.GT.AND P0, PT, R2, 0x1, PT ;  /* 0x000000010200780c */ /* 0x000fe40003f04270 */
[----:B------:R-:W-:Y:S02]  /*8bd0*/  FSEL R188, R6, -INF , P1 ;  /* 0xff80000006bc7808 */ /* 0x000fe40000800000 */
[----:B------:R-:W-:Y:S02]  /*8be0*/  FSEL R7, R7, -INF , P0 ;  /* 0xff80000007077808 */ /* 0x000fe40000000000 */
[----:B------:R-:W-:Y:S02]  /*8bf0*/  ISETP.GT.AND P2, PT, R135, 0x1, PT ;  /* 0x000000018700780c */ /* 0x000fe40003f44270 */
[C---:B------:R-:W-:Y:S02]  /*8c00*/  ISETP.GT.AND P1, PT, R2.reuse, 0x8, PT ;  /* 0x000000080200780c */ /* 0x040fe40003f24270 */
        /* <DEDUP_REMOVED lines=34> */
[C---:B------:R-:W-:Y:S02]  /*8e30*/  ISETP.GT.AND P2, PT, R135.reuse, 0x31, PT ;  /* 0x000000318700780c */ /* 0x040fe40003f44270 */
[----:B------:R-:W-:Y:S02]  /*8e40*/  ISETP.GT.AND P3, PT, R135, RZ, PT ;  /* 0x000000ff8700720c */ /* 0x000fe40003f64270 */
[C---:B------:R-:W-:Y:S02]  /*8e50*/  ISETP.GT.AND P1, PT, R136.reuse, RZ, PT ;  /* 0x000000ff8800720c */ /* 0x040fe40003f24270 */
[----:B------:R-:W-:Y:S02]  /*8e60*/  ISETP.GT.AND P0, PT, R136, 0x1, PT ;  /* 0x000000018800780c */ /* 0x000fe40003f04270 */
[----:B------:R-:W-:Y:S02]  /*8e70*/  FSEL R190, R53, -INF , P2 ;  /* 0xff80000035be7808 */ /* 0x000fe40001000000 */
[----:B------:R-:W-:Y:S02]  /*8e80*/  FSEL R138, R4, -INF , P3 ;  /* 0xff800000048a7808 */ /* 0x000fe40001800000 */
[----:B------:R-:W-:Y:S02]  /*8e90*/  ISETP.GT.AND P3, PT, R135, 0x8, PT ;  /* 0x000000088700780c */ /* 0x000fe40003f64270 */
[----:B------:R-:W-:Y:S02]  /*8ea0*/  FSEL R11, R11, -INF , P0 ;  /* 0xff8000000b0b7808 */ /* 0x000fe40000000000 */
[----:B------:R-:W-:Y:S02]  /*8eb0*/  ISETP.GT.AND P0, PT, R2, 0x39, PT ;  /* 0x000000390200780c */ /* 0x000fe40003f04270 */
[----:B------:R-:W-:Y:S02]  /*8ec0*/  ISETP.GT.AND P2, PT, R0, 0x1, PT ;  /* 0x000000010000780c */ /* 0x000fe40003f44270 */
[----:B------:R-:W-:Y:S02]  /*8ed0*/  FSEL R10, R10, -INF , P1 ;  /* 0xff8000000a0a7808 */ /* 0x000fe40000800000 */
[----:B------:R-:W-:Y:S02]  /*8ee0*/  ISETP.GT.AND P1, PT, R2, 0x38, PT ;  /* 0x000000380200780c */ /* 0x000fe40003f24270 */
        /* <DEDUP_REMOVED lines=8> */
[----:B------:R-:W-:Y:S02]  /*8f70*/  FMNMX.FTZ R137, R138, R3, !PT ;  /* 0x000000038a897209 */ /* 0x000fe40007810000 */
[----:B------:R-:W-:Y:S02]  /*8f80*/  FSEL R20, R20, -INF , P3 ;  /* 0xff80000014147808 */ /* 0x000fe40001800000 */
[----:B------:R-:W-:Y:S02]  /*8f90*/  FSEL R194, R65, -INF , P2 ;  /* 0xff80000041c27808 */ /* 0x000fe40001000000 */
[----:B------:R-:W-:Y:S02]  /*8fa0*/  ISETP.GT.AND P3, PT, R135, 0x18, PT ;  /* 0x000000188700780c */ /* 0x000fe40003f64270 */
[----:B------:R-:W-:Y:S02]  /*8fb0*/  FSEL R14, R14, -INF , P1 ;  /* 0xff8000000e0e7808 */ /* 0x000fe40000800000 */
[----:B------:R-:W-:Y:S02]  /*8fc0*/  FSEL R15, R15, -INF , P0 ;  /* 0xff8000000f0f7808 */ /* 0x000fe40000000000 */
[C---:B------:R-:W-:Y:S02]  /*8fd0*/  ISETP.GT.AND P1, PT, R2.reuse, 0x40, PT ;  /* 0x000000400200780c */ /* 0x040fe40003f24270 */
[----:B------:R-:W-:Y:S02]  /*8fe0*/  ISETP.GT.AND P0, PT, R2, 0x41, PT ;  /* 0x000000410200780c */ /* 0x000fe40003f04270 */
[----:B------:R-:W-:Y:S02]  /*8ff0*/  FMNMX.FTZ R137, R139, R137, !PT ;  /* 0x000000898b897209 */ /* 0x000fe40007810000 */
[----:B------:R-:W-:Y:S02]  /*9000*/  ISETP.GT.AND P2, PT, R0, 0x9, PT ;  /* 0x000000090000780c */ /* 0x000fe40003f44270 */
[----:B------:R-:W-:Y:S02]  /*9010*/  FSEL R32, R32, -INF , P3 ;  /* 0xff80000020207808 */ /* 0x000fe40001800000 */
[----:B------:R-:W-:Y:S02]  /*9020*/  ISETP.GT.AND P3, PT, R135, 0x20, PT ;  /* 0x000000208700780c */ /* 0x000fe40003f64270 */
[----:B------:R-:W-:Y:S02]  /*9030*/  FSEL R13, R13, -INF , P2 ;  /* 0xff8000000d0d7808 */ /* 0x000fe40001000000 */
[----:B------:R-:W-:Y:S02]  /*9040*/  ISETP.GT.AND P2, PT, R135, 0x41, PT ;  /* 0x000000418700780c */ /* 0x000fe40003f44270 */
[----:B------:R-:W-:Y:S02]  /*9050*/  FSEL R204, R70, -INF , P1 ;  /* 0xff80000046cc7808 */ /* 0x000fe40000800000 */
[----:B------:R-:W-:Y:S02]  /*9060*/  FSEL R207, R71, -INF , P0 ;  /* 0xff80000047cf7808 */ /* 0x000fe40000000000 */
[C---:B------:R-:W-:Y:S02]  /*9070*/  ISETP.GT.AND P1, PT, R136.reuse, 0x10, PT ;  /* 0x000000108800780c */ /* 0x040fe40003f24270 */
[----:B------:R-:W-:Y:S02]  /*9080*/  ISETP.GT.AND P0, PT, R136, 0x11, PT ;  /* 0x000000118800780c */ /* 0x000fe40003f04270 */
[----:B------:R-:W-:Y:S02]  /*9090*/  FMNMX.FTZ R137, R16, R137, !PT ;  /* 0x0000008910897209 */ /* 0x000fe40007810000 */
[----:B------:R-:W-:Y:S02]  /*90a0*/  FSEL R36, R36, -INF , P3 ;  /* 0xff80000024247808 */ /* 0x000fe40001800000 */
[----:B------:R-:W-:Y:S02]  /*90b0*/  FSEL R201, R69, -INF , P2 ;  /* 0xff80000045c97808 */ /* 0x000fe40001000000 */
[----:B------:R-:W-:Y:S02]  /*90c0*/  FMNMX.FTZ R137, R17, R137, !PT ;  /* 0x0000008911897209 */ /* 0x000fe40007810000 */
[----:B------:R-:W-:Y:S02]  /*90d0*/  ISETP.GT.AND P3, PT, R135, 0x28, PT ;  /* 0x000000288700780c */ /* 0x000fe40003f64270 */
[----:B------:R-:W-:Y:S02]  /*90e0*/  FSEL R26, R26, -INF , P1 ;  /* 0xff8000001a1a7808 */ /* 0x000fe40000800000 */
[----:B------:R-:W-:Y:S02]  /*90f0*/  FSEL R27, R27, -INF , P0 ;  /* 0xff8000001b1b7808 */ /* 0x000fe40000000000 */
[C---:B------:R-:W-:Y:S02]  /*9100*/  ISETP.GT.AND P1, PT, R2.reuse, 0x48, PT ;  /* 0x000000480200780c */ /* 0x040fe40003f24270 */
[----:B------:R-:W-:Y:S02]  /*9110*/  ISETP.GT.AND P0, PT, R2, 0x49, PT ;  /* 0x000000490200780c */ /* 0x000fe40003f04270 */
[----:B------:R-:W-:Y:S02]  /*9120*/  ISETP.GT.AND P2, PT, R0, 0x11, PT ;  /* 0x000000110000780c */ /* 0x000fe40003f44270 */
[----:B------:R-:W-:Y:S02]  /*9130*/  FMNMX.FTZ R137, R20, R137, !PT ;  /* 0x0000008914897209 */ /* 0x000fe40007810000 */
[----:B------:R-:W-:Y:S02]  /*9140*/  FSEL R48, R48, -INF , P3 ;  /* 0xff80000030307808 */ /* 0x000fe40001800000 */
[----:B------:R-:W-:Y:S02]  /*9150*/  FSEL R216, R82, -INF , P1 ;  /* 0xff80000052d87808 */ /* 0x000fe40000800000 */
[----:B------:R-:W-:Y:S02]  /*9160*/  FSEL R217, R83, -INF , P0 ;  /* 0xff80000053d97808 */ /* 0x000fe40000000000 */
[----:B------:R-:W-:Y:S02]  /*9170*/  ISETP.GT.AND P3, PT, R135, 0x30, PT ;  /* 0x000000308700780c */ /* 0x000fe40003f64270 */
        /* <DEDUP_REMOVED lines=9> */
[----:B------:R-:W-:Y:S02]  /*9210*/  ISETP.GT.AND P0, PT, R2, 0x51, PT ;  /* 0x000000510200780c */ /* 0x000fe40003f04270 */
[----:B------:R-:W-:Y:S02]  /*9220*/  ISETP.GT.AND P3, PT, R0, RZ, PT ;  /* 0x000000ff0000720c */ /* 0x000fe40003f64270 */
[----:B------:R-:W-:Y:S02]  /*9230*/  FSEL R30, R30, -INF , P1 ;  /* 0xff8000001e1e7808 */ /* 0x000fe40000800000 */
[----:B------:R-:W-:Y:S02]  /*9240*/  ISETP.GT.AND P1, PT, R2, 0x50, PT ;  /* 0x000000500200780c */ /* 0x000fe40003f24270 */
        /* <DEDUP_REMOVED lines=11> */
[----:B------:R-:W-:Y:S02]  /*9300*/  FMNMX.FTZ R137, R33, R137, !PT ;  /* 0x0000008921897209 */ /* 0x000fe40007810000 */
[C---:B------:R-:W-:Y:S02]  /*9310*/  ISETP.GT.AND P2, PT, R0.reuse, 0x21, PT ;  /* 0x000000210000780c */ /* 0x040fe40003f44270 */
[----:B------:R-:W-:Y:S02]  /*9320*/  ISETP.GT.AND P3, PT, R0, 0x8, PT ;  /* 0x000000080000780c */ /* 0x000fe40003f64270 */
        /* <DEDUP_REMOVED lines=14> */
[----:B------:R-:W-:Y:S02]  /*9410*/  FMNMX.FTZ R137, R37, R137, !PT ;  /* 0x0000008925897209 */ /* 0x000fe40007810000 */
        /* <DEDUP_REMOVED lines=8> */
[----:B------:R-:W-:Y:S02]  /*94a0*/  FSEL R24, R24, -INF , P3 ;  /* 0xff80000018187808 */ /* 0x000fe40001800000 */
[----:B------:R-:W-:Y:S02]  /*94b0*/  ISETP.GT.AND P3, PT, R135, 0x48, PT ;  /* 0x000000488700780c */ /* 0x000fe40003f64270 */
[----:B------:R-:W-:Y:S02]  /*94c0*/  FSEL R45, R45, -INF , P2 ;  /* 0xff8000002d2d7808 */ /* 0x000fe40001000000 */
[----:B------:R-:W-:Y:S02]  /*94d0*/  ISETP.GT.AND P2, PT, R135, 0x61, PT ;  /* 0x000000618700780c */ /* 0x000fe40003f44270 */
[----:B------:R-:W-:Y:S02]  /*94e0*/  FSEL R221, R102, -INF , P1 ;  /* 0xff80000066dd7808 */ /* 0x000fe40000800000 */
[C---:B------:R-:W-:Y:S02]  /*94f0*/  ISETP.GT.AND P1, PT, R136.reuse, 0x30, PT ;  /* 0x000000308800780c */ /* 0x040fe40003f24270 */
[----:B------:R-:W-:Y:S02]  /*9500*/  ISETP.GT.AND P0, PT, R136, 0x31, PT ;  /* 0x000000318800780c */ /* 0x000fe40003f04270 */
[----:B------:R-:W-:Y:S02]  /*9510*/  FMNMX.FTZ R137, R48, R137, !PT ;  /* 0x0000008930897209 */ /* 0x000fe40007810000 */
[----:B------:R-:W-:Y:S02]  /*9520*/  FSEL R206, R80, -INF , P3 ;  /* 0xff80000050ce7808 */ /* 0x000fe40001800000 */
[----:B------:R-:W-:Y:S02]  /*9530*/  FSEL R80, R101, -INF , P2 ;  /* 0xff80000065507808 */ /* 0x000fe40001000000 */
[----:B------:R-:W-:Y:S02]  /*9540*/  FSEL R101, R58, -INF , P1 ;  /* 0xff8000003a657808 */ /* 0x000fe40000800000 */
[----:B------:R-:W-:Y:S02]  /*9550*/  FSEL R103, R59, -INF , P0 ;  /* 0xff8000003b677808 */ /* 0x000fe40000000000 */
[C---:B------:R-:W-:Y:S02]  /*9560*/  ISETP.GT.AND P1, PT, R2.reuse, 0x68, PT ;  /* 0x000000680200780c */ /* 0x040fe40003f24270 */
        /* <DEDUP_REMOVED lines=13> */
[----:B------:R-:W-:Y:S02]  /*9640*/  ISETP.GT.AND P3, PT, R0, 0x18, PT ;  /* 0x000000180000780c */ /* 0x000fe40003f64270 */
[----:B------:R-:W-:Y:S02]  /*9650*/  FMNMX.FTZ R2, R34, R2, !PT ;  /* 0x0000000222027209 */ /* 0x000fe40007810000 */
[----:B------:R-:W-:Y:S02]  /*9660*/  FMNMX.FTZ R137, R201, R137, !PT ;  /* 0x00000089c9897209 */ /* 0x000fe40007810000 */
[----:B------:R-:W-:Y:S02]  /*9670*/  FMNMX.FTZ R4, R8, R133, !PT ;  /* 0x0000008508047209 */ /* 0x000fe40007810000 */
[----:B------:R-:W-:Y:S02]  /*9680*/  FMNMX.FTZ R2, R35, R2, !PT ;  /* 0x0000000223027209 */ /* 0x000fe40007810000 */
[----:B------:R-:W-:Y:S02]  /*9690*/  FSEL R28, R28, -INF , P3 ;  /* 0xff8000001c1c7808 */ /* 0x000fe40001800000 */
[----:B------:R-:W-:Y:S02]  /*96a0*/  ISETP.GT.AND P3, PT, R135, 0x50, PT ;  /* 0x000000508700780c */ /* 0x000fe40003f64270 */
[----:B------:R-:W-:Y:S02]  /*96b0*/  FMNMX.FTZ R137, R206, R137, !PT ;  /* 0x00000089ce897209 */ /* 0x000fe40007810000 */
[----:B------:R-:W-:Y:S02]  /*96c0*/  FMNMX.FTZ R4, R9, R4, !PT ;  /* 0x0000000409047209 */ /* 0x000fe40007810000 */
[----:B------:R-:W-:Y:S02]  /*96d0*/  FSEL R84, R84, -INF , P3 ;  /* 0xff80000054547808 */ /* 0x000fe40001800000 */
[----:B------:R-:W-:Y:S02]  /*96e0*/  FMNMX.FTZ R2, R38, R2, !PT ;  /* 0x0000000226027209 */ /* 0x000fe40007810000 */
[----:B------:R-:W-:Y:S02]  /*96f0*/  FMNMX.FTZ R137, R213, R137, !PT ;  /* 0x00000089d5897209 */ /* 0x000fe40007810000 */
[----:B------:R-:W-:Y:S02]  /*9700*/  ISETP.GT.AND P3, PT, R0, 0x20, PT ;  /* 0x000000200000780c */ /* 0x000fe40003f64270 */
[----:B------:R-:W-:Y:S02]  /*9710*/  FMNMX.FTZ R4, R12, R4, !PT ;  /* 0x000000040c047209 */ /* 0x000fe40007810000 */
[----:B------:R-:W-:Y:S02]  /*9720*/  FMNMX.FTZ R137, R84, R137, !PT ;  /* 0x0000008954897209 */ /* 0x000fe40007810000 */
[----:B------:R-:W-:Y:S02]  /*9730*/  FMNMX.FTZ R2, R39, R2, !PT ;  /* 0x0000000227027209 */ /* 0x000fe40007810000 */
[----:B------:R-:W-:Y:S02]  /*9740*/  FSEL R40, R40, -INF , P3 ;  /* 0xff80000028287808 */ /* 0x000fe40001800000 */
[----:B------:R-:W-:Y:S02]  /*9750*/  ISETP.GT.AND P3, PT, R135, 0x58, PT ;  /* 0x000000588700780c */ /* 0x000fe40003f64270 */
[----:B------:R-:W-:Y:S02]  /*9760*/  FMNMX.FTZ R4, R13, R4, !PT ;  /* 0x000000040d047209 */ /* 0x000fe40007810000 */
[----:B------:R-:W-:Y:S02]  /*9770*/  FSEL R83, R96, -INF , P3 ;  /* 0xff80000060537808 */ /* 0x000fe40001800000 */
        /* <DEDUP_REMOVED lines=18> */
[----:B------:R-:W-:Y:S02]  /*98a0*/  ISETP.GT.AND P2, PT, R0, 0x31, PT ;  /* 0x000000310000780c */ /* 0x000fe40003f44270 */
[----:B------:R-:W-:Y:S02]  /*98b0*/  FMNMX.FTZ R2, R192, R2, !PT ;  /* 0x00000002c0027209 */ /* 0x000fe40007810000 */
[----:B------:R-:W-:Y:S02]  /*98c0*/  FMNMX.FTZ R5, R11, R5, !PT ;  /* 0x000000050b057209 */ /* 0x000fe40007810000 */
[----:B------:R-:W-:Y:S02]  /*98d0*/  FMNMX.FTZ R4, R29, R4, !PT ;  /* 0x000000041d047209 */ /* 0x000fe40007810000 */
[----:B------:R-:W-:Y:S02]  /*98e0*/  FMNMX.FTZ R137, R80, R137, !PT ;  /* 0x0000008950897209 */ /* 0x000fe40007810000 */
[----:B------:R-:W-:Y:S02]  /*98f0*/  FSEL R251, R112, -INF , P3 ;  /* 0xff80000070fb7808 */ /* 0x000fe40001800000 */
[----:B------:R-:W-:Y:S02]  /*9900*/  FSEL R100, R57, -INF , P2 ;  /* 0xff80000039647808 */ /* 0x000fe40001000000 */
[----:B------:R-:W-:Y:S02]  /*9910*/  ISETP.GT.AND P2, PT, R135, 0x69, PT ;  /* 0x000000698700780c */ /* 0x000fe40003f44270 */
[----:B------:R-:W-:Y:S02]  /*9920*/  FMNMX.FTZ R2, R195, R2, !PT ;  /* 0x00000002c3027209 */ /* 0x000fe40007810000 */
[----:B------:R-:W-:Y:S02]  /*9930*/  FMNMX.FTZ R5, R14, R5, !PT ;  /* 0x000000050e057209 */ /* 0x000fe40007810000 */
[----:B------:R-:W-:Y:S02]  /*9940*/  FSEL R114, R114, -INF , P1 ;  /* 0xff80000072727808 */ /* 0x000fe40000800000 */
[----:B------:R-:W-:Y:S02]  /*9950*/  ISETP.GT.AND P1, PT, R136, 0x38, PT ;  /* 0x000000388800780c */ /* 0x000fe40003f24270 */
[----:B------:R-:W-:Y:S02]  /*9960*/  FMNMX.FTZ R4, R40, R4, !PT ;  /* 0x0000000428047209 */ /* 0x000fe40007810000 */
[----:B------:R-:W-:Y:S02]  /*9970*/  FSEL R227, R113, -INF , P2 ;  /* 0xff80000071e37808 */ /* 0x000fe40001000000 */
[----:B------:R-:W-:Y:S02]  /*9980*/  FMNMX.FTZ R137, R251, R137, !PT ;  /* 0x00000089fb897209 */ /* 0x000fe40007810000 */
[----:B------:R-:W-:Y:S02]  /*9990*/  FMNMX.FTZ R2, R196, R2, !PT ;  /* 0x00000002c4027209 */ /* 0x000fe40007810000 */
[----:B------:R-:W-:Y:S02]  /*99a0*/  FMNMX.FTZ R5, R15, R5, !PT ;  /* 0x000000050f057209 */ /* 0x000fe40007810000 */
[----:B------:R-:W-:Y:S02]  /*99b0*/  FSEL R113, R62, -INF , P1 ;  /* 0xff8000003e717808 */ /* 0x000fe40000800000 */
[----:B------:R-:W-:Y:S02]  /*99c0*/  ISETP.GT.AND P1, PT, R136, 0x40, PT ;  /* 0x000000408800780c */ /* 0x000fe40003f24270 */
[----:B------:R-:W-:Y:S02]  /*99d0*/  FMNMX.FTZ R4, R41, R4, !PT ;  /* 0x0000000429047209 */ /* 0x000fe40007810000 */
[----:B------:R-:W-:Y:S02]  /*99e0*/  FMNMX.FTZ R137, R227, R137, !PT ;  /* 0x00000089e3897209 */ /* 0x000fe40007810000 */
[----:B------:R-:W-:Y:S02]  /*99f0*/  FMNMX.FTZ R2, R204, R2, !PT ;  /* 0x00000002cc027209 */ /* 0x000fe40007810000 */
[----:B------:R-:W-:Y:S01]  /*9a00*/  FMNMX.FTZ R5, R26, R5, !PT ;  /* 0x000000051a057209 */ /* 0x000fe20007810000 */
[----:B------:R-:W1:Y:S01]  /*9a10*/  SHFL.BFLY PT, R6, R137, 0x2, 0x1f ;  /* 0x0c401f0089067f89 */ /* 0x000e6200000e0000 */
[----:B------:R-:W-:Y:S02]  /*9a20*/  FSEL R199, R74, -INF , P1 ;  /* 0xff8000004ac77808 */ /* 0x000fe40000800000 */
        /* <DEDUP_REMOVED lines=9> */
[----:B------:R-:W-:Y:S01]  /*9ac0*/  FSEL R52, R90, -INF , P1 ;  /* 0xff8000005a347808 */ /* 0x000fe20000800000 */
[----:B------:R-:W-:Y:S01]  /*9ad0*/  IMAD.MOV.U32 R90, RZ, RZ, R200 ;  /* 0x000000ffff5a7224 */ /* 0x000fe200078e00c8 */
[----:B------:R-:W-:Y:S02]  /*9ae0*/  FMNMX.FTZ R4, R99, R4, !PT ;  /* 0x0000000463047209 */ /* 0x000fe40007810000 */
[C---:B------:R-:W-:Y:S02]  /*9af0*/  ISETP.GT.AND P3, PT, R0.reuse, 0x38, PT ;  /* 0x000000380000780c */ /* 0x040fe40003f64270 */
[----:B------:R-:W-:Y:S02]  /*9b00*/  FMNMX.FTZ R2, R217, R2, !PT ;  /* 0x00000002d9027209 */ /* 0x000fe40007810000 */
[----:B------:R-:W-:Y:S02]  /*9b10*/  FMNMX.FTZ R5, R31, R5, !PT ;  /* 0x000000051f057209 */ /* 0x000fe40007810000 */
[----:B------:R-:W-:Y:S02]  /*9b20*/  ISETP.GT.AND P2, PT, R0, 0x39, PT ;  /* 0x000000390000780c */ /* 0x000fe40003f44270 */
[----:B------:R-:W-:Y:S02]  /*9b30*/  FSEL R102, R60, -INF , P3 ;  /* 0xff8000003c667808 */ /* 0x000fe40001800000 */
[----:B------:R-:W-:Y:S02]  /*9b40*/  FMNMX.FTZ R4, R100, R4, !PT ;  /* 0x0000000464047209 */ /* 0x000fe40007810000 */
[----:B------:R-:W-:Y:S02]  /*9b50*/  FMNMX.FTZ R2, R90, R2, !PT ;  /* 0x000000025a027209 */ /* 0x000fe40007810000 */
[----:B------:R-:W-:Y:S02]  /*9b60*/  FMNMX.FTZ R5, R42, R5, !PT ;  /* 0x000000052a057209 */ /* 0x000fe40007810000 */
[----:B------:R-:W-:Y:S02]  /*9b70*/  FSEL R115, R115, -INF , P0 ;  /* 0xff80000073737808 */ /* 0x000fe40000000000 */
[----:B------:R-:W-:Y:S01]  /*9b80*/  FSEL R112, R61, -INF , P2 ;  /* 0xff8000003d707808 */ /* 0x000fe20001000000 */
[----:B------:R-:W-:Y:S01]  /*9b90*/  IMAD.MOV.U32 R61, RZ, RZ, R114 ;  /* 0x000000ffff3d7224 */ /* 0x000fe200078e0072 */
[----:B------:R-:W-:Y:S01]  /*9ba0*/  ISETP.GT.AND P3, PT, R0, 0x40, PT ;  /* 0x000000400000780c */ /* 0x000fe20003f64270 */
[----:B------:R-:W-:Y:S01]  /*9bb0*/  IMAD.MOV.U32 R62, RZ, RZ, R115 ;  /* 0x000000ffff3e7224 */ /* 0x000fe200078e0073 */
        /* <DEDUP_REMOVED lines=12> */
[----:B------:R-:W-:Y:S02]  /*9c80*/  ISETP.GT.AND P0, PT, R136, 0x39, PT ;  /* 0x000000398800780c */ /* 0x000fe40003f04270 */
[----:B------:R-:W-:Y:S02]  /*9c90*/  FMNMX.FTZ R5, R47, R5, !PT ;  /* 0x000000052f057209 */ /* 0x000fe40007810000 */
[----:B-1----:R-:W-:Y:S02]  /*9ca0*/  FMNMX.FTZ R137, R6, R137, !PT ;  /* 0x0000008906897209 */ /* 0x002fe40007810000 */
[----:B------:R-:W-:Y:S02]  /*9cb0*/  FSEL R208, R76, -INF , P3 ;  /* 0xff8000004cd07808 */ /* 0x000fe40001800000 */
[----:B------:R-:W-:Y:S01]  /*9cc0*/  FMNMX.FTZ R4, R198, R4, !PT ;  /* 0x00000004c6047209 */ /* 0x000fe20007810000 */
[----:B------:R-:W1:Y:S01]  /*9cd0*/  SHFL.BFLY PT, R6, R137, 0x1, 0x1f ;  /* 0x0c201f0089067f89 */ /* 0x000e6200000e0000 */
[----:B------:R-:W-:Y:S02]  /*9ce0*/  ISETP.GT.AND P2, PT, R0, 0x49, PT ;  /* 0x000000490000780c */ /* 0x000fe40003f44270 */
[----:B------:R-:W-:Y:S02]  /*9cf0*/  FMNMX.FTZ R2, R221, R2, !PT ;  /* 0x00000002dd027209 */ /* 0x000fe40007810000 */
[----:B------:R-:W-:Y:S02]  /*9d00*/  FSEL R114, R63, -INF , P0 ;  /* 0xff8000003f727808 */ /* 0x000fe40000000000 */
[----:B------:R-:W-:Y:S02]  /*9d10*/  ISETP.GT.AND P0, PT, R136, 0x41, PT ;  /* 0x000000418800780c */ /* 0x000fe40003f04270 */
        /* <DEDUP_REMOVED lines=8> */
[----:B------:R-:W-:Y:S02]  /*9da0*/  ISETP.GT.AND P2, PT, R0, 0x51, PT ;  /* 0x000000510000780c */ /* 0x000fe40003f44270 */
[----:B------:R-:W-:Y:S02]  /*9db0*/  FSEL R220, R88, -INF , P3 ;  /* 0xff80000058dc7808 */ /* 0x000fe40001800000 */
[----:B------:R-:W-:Y:S02]  /*9dc0*/  FMNMX.FTZ R4, R210, R4, !PT ;  /* 0x00000004d2047209 */ /* 0x000fe40007810000 */
[----:B------:R-:W-:Y:S02]  /*9dd0*/  FMNMX.FTZ R2, R61, R2, !PT ;  /* 0x000000023d027209 */ /* 0x000fe40007810000 */
[----:B------:R-:W-:Y:S02]  /*9de0*/  FMNMX.FTZ R5, R113, R5, !PT ;  /* 0x0000000571057209 */ /* 0x000fe40007810000 */
[----:B------:R-:W-:Y:S02]  /*9df0*/  FSEL R214, R79, -INF , P0 ;  /* 0xff8000004fd67808 */ /* 0x000fe40000000000 */
[----:B------:R-:W-:Y:S02]  /*9e00*/  ISETP.GT.AND P0, PT, R136, 0x51, PT ;  /* 0x000000518800780c */ /* 0x000fe40003f04270 */
[----:B------:R-:W-:Y:S02]  /*9e10*/  FSEL R219, R89, -INF , P2 ;  /* 0xff80000059db7808 */ /* 0x000fe40001000000 */
[C---:B------:R-:W-:Y:S02]  /*9e20*/  ISETP.GT.AND P3, PT, R0.reuse, 0x58, PT ;  /* 0x000000580000780c */ /* 0x040fe40003f64270 */
[----:B------:R-:W-:Y:S02]  /*9e30*/  ISETP.GT.AND P2, PT, R0, 0x59, PT ;  /* 0x000000590000780c */ /* 0x000fe40003f44270 */
[----:B------:R-:W-:Y:S02]  /*9e40*/  FMNMX.FTZ R4, R220, R4, !PT ;  /* 0x00000004dc047209 */ /* 0x000fe40007810000 */
[----:B------:R-:W-:Y:S02]  /*9e50*/  FMNMX.FTZ R2, R62, R2, !PT ;  /* 0x000000023e027209 */ /* 0x000fe40007810000 */
[----:B------:R-:W-:Y:S02]  /*9e60*/  FSEL R91, R91, -INF , P0 ;  /* 0xff8000005b5b7808 */ /* 0x000fe40000000000 */
[C---:B------:R-:W-:Y:S02]  /*9e70*/  ISETP.GT.AND P1, PT, R0.reuse, 0x60, PT ;  /* 0x000000600000780c */ /* 0x040fe40003f24270 */
[----:B------:R-:W-:Y:S02]  /*9e80*/  ISETP.GT.AND P0, PT, R0, 0x61, PT ;  /* 0x000000610000780c */ /* 0x000fe40003f04270 */
[----:B------:R-:W-:Y:S02]  /*9e90*/  FSEL R212, R92, -INF , P3 ;  /* 0xff8000005cd47808 */ /* 0x000fe40001800000 */
[----:B------:R-:W-:Y:S02]  /*9ea0*/  FSEL R209, R93, -INF , P2 ;  /* 0xff8000005dd17808 */ /* 0x000fe40001000000 */
[C---:B------:R-:W-:Y:S02]  /*9eb0*/  ISETP.GT.AND P2, PT, R0.reuse, 0x69, PT ;  /* 0x000000690000780c */ /* 0x040fe40003f44270 */
[----:B------:R-:W-:Y:S02]  /*9ec0*/  ISETP.GT.AND P3, PT, R0, 0x68, PT ;  /* 0x000000680000780c */ /* 0x000fe40003f64270 */
[----:B------:R-:W-:Y:S02]  /*9ed0*/  FMNMX.FTZ R0, R114, R5, !PT ;  /* 0x0000000572007209 */ /* 0x000fe40007810000 */
[----:B------:R-:W-:Y:S02]  /*9ee0*/  FMNMX.FTZ R135, R219, R4, !PT ;  /* 0x00000004db877209 */ /* 0x000fe40007810000 */
[----:B------:R-:W2:Y:S01]  /*9ef0*/  SHFL.BFLY PT, R4, R2, 0x2, 0x1f ;  /* 0x0c401f0002047f89 */ /* 0x000ea200000e0000 */
[----:B------:R-:W-:Y:S02]  /*9f00*/  FMNMX.FTZ R0, R199, R0, !PT ;  /* 0x00000000c7007209 */ /* 0x000fe40007810000 */
[----:B-1----:R-:W-:Y:S02]  /*9f10*/  FMNMX.FTZ R137, R137, R6, !PT ;  /* 0x0000000689897209 */ /* 0x002fe40007810000 */
[----:B------:R-:W-:Y:S02]  /*9f20*/  FMNMX.FTZ R0, R205, R0, !PT ;  /* 0x00000000cd007209 */ /* 0x000fe40007810000 */
[----:B------:R-:W-:Y:S01]  /*9f30*/  FSEL R203, R104, -INF , P1 ;  /* 0xff80000068cb7808 */ /* 0x000fe20000800000 */
[----:B------:R-:W-:Y:S01]  /*9f40*/  IMAD.MOV.U32 R104, RZ, RZ, R52 ;  /* 0x000000ffff687224 */ /* 0x000fe200078e0034 */
[----:B------:R-:W-:Y:S01]  /*9f50*/  FMNMX.FTZ R0, R211, R0, !PT ;  /* 0x00000000d3007209 */ /* 0x000fe20007810000 */
[----:B------:R-:W-:Y:S01]  /*9f60*/  FMUL.FTZ R92, R137, c[0x0][0x2d0] ;  /* 0x0000b400895c7a20 */ /* 0x000fe20000410000 */
[----:B------:R-:W-:Y:S02]  /*9f70*/  FSEL R109, R109, -INF , P2 ;  /* 0xff8000006d6d7808 */ /* 0x000fe40001000000 */
[----:B------:R-:W-:Y:S02]  /*9f80*/  FMNMX.FTZ R0, R214, R0, !PT ;  /* 0x00000000d6007209 */ /* 0x000fe40007810000 */
[----:B------:R-:W-:Y:S02]  /*9f90*/  FSETP.NEU.FTZ.AND P2, PT, R137, -INF , PT ;  /* 0xff8000008900780b */ /* 0x000fe40003f5d000 */
[----:B------:R-:W-:Y:S02]  /*9fa0*/  FMNMX.FTZ R0, R104, R0, !PT ;  /* 0x0000000068007209 */ /* 0x000fe40007810000 */
[----:B------:R-:W-:Y:S02]  /*9fb0*/  ISETP.GT.AND P1, PT, R136, 0x58, PT ;  /* 0x000000588800780c */ /* 0x000fe40003f24270 */
[----:B------:R-:W-:Y:S02]  /*9fc0*/  FSEL R92, R92, RZ, P2 ;  /* 0x000000ff5c5c7208 */ /* 0x000fe40001000000 */
[----:B------:R-:W-:Y:S02]  /*9fd0*/  FMNMX.FTZ R0, R91, R0, !PT ;  /* 0x000000005b007209 */ /* 0x000fe40007810000 */
[----:B------:R-:W-:Y:S02]  /*9fe0*/  FSEL R63, R94, -INF , P1 ;  /* 0xff8000005e3f7808 */ /* 0x000fe40000800000 */
[----:B--2---:R-:W-:Y:S02]  /*9ff0*/  FMNMX.FTZ R2, R2, R4, !PT ;  /* 0x0000000402027209 */ /* 0x004fe40007810000 */
[----:B------:R-:W-:Y:S01]  /*a000*/  FMNMX.FTZ R4, R63, R0, !PT ;  /* 0x000000003f047209 */ /* 0x000fe20007810000 */
[--C-:B------:R-:W-:Y:S01]  /*a010*/  FFMA.FTZ R0, R138, c[0x0][0x2d0], -R92.reuse ;  /* 0x0000b4008a007a23 */ /* 0x100fe2000001085c */
[----:B------:R-:W-:Y:S01]  /*a020*/  FSEL R202, R105, -INF , P0 ;  /* 0xff80000069ca7808 */ /* 0x000fe20000000000 */
[----:B------:R-:W1:Y:S01]  /*a030*/  SHFL.BFLY PT, R6, R2, 0x1, 0x1f ;  /* 0x0c201f0002067f89 */ /* 0x000e6200000e0000 */
[C---:B------:R-:W-:Y:S01]  /*a040*/  ISETP.GT.AND P0, PT, R136.reuse, 0x59, PT ;  /* 0x000000598800780c */ /* 0x040fe20003f04270 */
[----:B------:R2:W-:Y:S01]  /*a050*/  MUFU.EX2 R52, R0 ;  /* 0x0000000000347308 */ /* 0x0005e20000000800 */
[----:B------:R-:W-:Y:S02]  /*a060*/  ISETP.GT.AND P1, PT, R136, 0x60, PT ;  /* 0x000000608800780c */ /* 0x000fe40003f24270 */
[----:B------:R-:W-:Y:S02]  /*a070*/  FSEL R89, R95, -INF , P0 ;  /* 0xff8000005f597808 */ /* 0x000fe40000000000 */
[----:B------:R-:W-:Y:S01]  /*a080*/  FSEL R88, R106, -INF , P1 ;  /* 0xff8000006a587808 */ /* 0x000fe20000800000 */
[----:B------:R-:W-:Y:S01]  /*a090*/  IMAD.MOV.U32 R106, RZ, RZ, R221 ;  /* 0x000000ffff6a7224 */ /* 0x000fe200078e00dd */
[----:B------:R-:W-:Y:S02]  /*a0a0*/  FMNMX.FTZ R4, R89, R4, !PT ;  /* 0x0000000459047209 */ /* 0x000fe40007810000 */
[----:B------:R-:W-:Y:S02]  /*a0b0*/  ISETP.GT.AND P0, PT, R136, 0x61, PT ;  /* 0x000000618800780c */ /* 0x000fe40003f04270 */
[----:B------:R-:W-:Y:S02]  /*a0c0*/  FMNMX.FTZ R4, R88, R4, !PT ;  /* 0x0000000458047209 */ /* 0x000fe40007810000 */
[----:B------:R-:W-:Y:S02]  /*a0d0*/  ISETP.GT.AND P1, PT, R136, 0x68, PT ;  /* 0x000000688800780c */ /* 0x000fe40003f24270 */
[----:B------:R-:W-:Y:S02]  /*a0e0*/  FSEL R252, R107, -INF , P0 ;  /* 0xff8000006bfc7808 */ /* 0x000fe40000000000 */
[----:B------:R-:W-:Y:S02]  /*a0f0*/  FMNMX.FTZ R135, R212, R135, !PT ;  /* 0x00000087d4877209 */ /* 0x000fe40007810000 */
[----:B------:R-:W-:Y:S02]  /*a100*/  FMNMX.FTZ R4, R252, R4, !PT ;  /* 0x00000004fc047209 */ /* 0x000fe40007810000 */
[----:B------:R-:W-:Y:S02]  /*a110*/  ISETP.GT.AND P0, PT, R136, 0x69, PT ;  /* 0x000000698800780c */ /* 0x000fe40003f04270 */
[----:B------:R-:W-:Y:S01]  /*a120*/  FSEL R225, R110, -INF , P1 ;  /* 0xff8000006ee17808 */ /* 0x000fe20000800000 */
[--C-:B--2---:R-:W-:Y:S01]  /*a130*/  FFMA.FTZ R0, R139, c[0x0][0x2d0], -R92.reuse ;  /* 0x0000b4008b007a23 */ /* 0x104fe2000001085c */
[----:B------:R-:W-:Y:S01]  /*a140*/  FSEL R71, R111, -INF , P0 ;  /* 0xff8000006f477808 */ /* 0x000fe20000000000 */
[----:B------:R-:W-:Y:S01]  /*a150*/  IMAD.MOV.U32 R139, RZ, RZ, R63 ;  /* 0x000000ffff8b7224 */ /* 0x000fe200078e003f */
[----:B-1----:R-:W-:Y:S01]  /*a160*/  FMNMX.FTZ R136, R2, R6, !PT ;  /* 0x0000000602887209 */ /* 0x002fe20007810000 */
[----:B------:R1:W-:Y:S01]  /*a170*/  MUFU.EX2 R248, R0 ;  /* 0x0000000000f87308 */ /* 0x0003e20000000800 */
[----:B------:R-:W-:Y:S01]  /*a180*/  FMNMX.FTZ R135, R209, R135, !PT ;  /* 0x00000087d1877209 */ /* 0x000fe20007810000 */
[----:B------:R-:W-:Y:S01]  /*a190*/  FFMA.FTZ R6, R21, c[0x0][0x2d0], -R92 ;  /* 0x0000b40015067a23 */ /* 0x000fe2000001085c */
[----:B------:R-:W-:Y:S01]  /*a1a0*/  FSEL R200, R108, -INF , P3 ;  /* 0xff8000006cc87808 */ /* 0x000fe20001800000 */
[C---:B------:R-:W-:Y:S01]  /*a1b0*/  FMUL.FTZ R96, R136.reuse, c[0x0][0x2d0] ;  /* 0x0000b40088607a20 */ /* 0x040fe20000410000 */
[----:B------:R-:W-:Y:S02]  /*a1c0*/  FMNMX.FTZ R135, R203, R135, !PT ;  /* 0x00000087cb877209 */ /* 0x000fe40007810000 */
[----:B------:R-:W-:Y:S02]  /*a1d0*/  FSETP.NEU.FTZ.AND P1, PT, R136, -INF , PT ;  /* 0xff8000008800780b */ /* 0x000fe40003f3d000 */
[----:B------:R-:W-:Y:S01]  /*a1e0*/  FMNMX.FTZ R135, R202, R135, !PT ;  /* 0x00000087ca877209 */ /* 0x000fe20007810000 */
[----:B------:R-:W-:Y:S01]  /*a1f0*/  MUFU.EX2 R234, R6 ;  /* 0x0000000600ea7308 */ /* 0x000fe20000000800 */
[----:B------:R-:W-:Y:S02]  /*a200*/  FSEL R96, R96, RZ, P1 ;  /* 0x000000ff60607208 */ /* 0x000fe40000800000 */
[----:B------:R-:W-:Y:S03]  /*a210*/  FMNMX.FTZ R135, R200, R135, !PT ;  /* 0x00000087c8877209 */ /* 0x000fe60007810000 */
[----:B------:R-:W-:Y:S01]  /*a220*/  FFMA.FTZ R106, R106, c[0x0][0x2d0], -R96 ;  /* 0x0000b4006a6a7a23 */ /* 0x000fe20000010860 */
[----:B------:R-:W-:Y:S05]  /*a230*/  FMNMX.FTZ R135, R109, R135, !PT ;  /* 0x000000876d877209 */ /* 0x000fea0007810000 */
[----:B------:R-:W2:Y:S01]  /*a240*/  SHFL.BFLY PT, R5, R135, 0x2, 0x1f ;  /* 0x0c401f0087057f89 */ /* 0x000ea200000e0000 */
[----:B-1----:R-:W-:Y:S01]  /*a250*/  FMNMX.FTZ R0, R225, R4, !PT ;  /* 0x00000004e1007209 */ /* 0x002fe20007810000 */
[--C-:B------:R-:W-:Y:S03]  /*a260*/  FFMA.FTZ R4, R16, c[0x0][0x2d0], -R92.reuse ;  /* 0x0000b40010047a23 */ /* 0x100fe6000001085c */
[----:B------:R-:W-:Y:S01]  /*a270*/  FMNMX.FTZ R0, R71, R0, !PT ;  /* 0x0000000047007209 */ /* 0x000fe20007810000 */
[----:B------:R1:W-:Y:S04]  /*a280*/  MUFU.EX2 R246, R4 ;  /* 0x0000000400f67308 */ /* 0x0003e80000000800 */
[----:B------:R-:W3:Y:S01]  /*a290*/  SHFL.BFLY PT, R2, R0, 0x2, 0x1f ;  /* 0x0c401f0000027f89 */ /* 0x000ee200000e0000 */
[----:B--2---:R-:W-:Y:S07]  /*a2a0*/  FMNMX.FTZ R135, R135, R5, !PT ;  /* 0x0000000587877209 */ /* 0x004fee0007810000 */
[----:B------:R-:W2:Y:S01]  /*a2b0*/  SHFL.BFLY PT, R5, R135, 0x1, 0x1f ;  /* 0x0c201f0087057f89 */ /* 0x000ea200000e0000 */
[----:B-1----:R-:W-:Y:S04]  /*a2c0*/  FFMA.FTZ R4, R17, c[0x0][0x2d0], -R92 ;  /* 0x0000b40011047a23 */ /* 0x002fe8000001085c */
[----:B------:R-:W1:Y:S01]  /*a2d0*/  MUFU.EX2 R242, R4 ;  /* 0x0000000400f27308 */ /* 0x000e620000000800 */
[----:B---3--:R-:W-:Y:S01]  /*a2e0*/  FMNMX.FTZ R0, R0, R2, !PT ;  /* 0x0000000200007209 */ /* 0x008fe20007810000 */
[----:B------:R-:W-:Y:S08]  /*a2f0*/  FFMA.FTZ R2, R18, c[0x0][0x2d0], -R96 ;  /* 0x0000b40012027a23 */ /* 0x000ff00000010860 */
[----:B------:R3:W-:Y:S01]  /*a300*/  MUFU.EX2 R245, R2 ;  /* 0x0000000200f57308 */ /* 0x0007e20000000800 */
[----:B--2---:R-:W-:Y:S01]  /*a310*/  FMNMX.FTZ R135, R135, R5, !PT ;  /* 0x0000000587877209 */ /* 0x004fe20007810000 */
[----:B------:R-:W-:Y:S03]  /*a320*/  FFMA.FTZ R5, R32, c[0x0][0x2d0], -R92 ;  /* 0x0000b40020057a23 */ /* 0x000fe6000001085c */
[C---:B------:R-:W-:Y:S05]  /*a330*/  FSETP.NEU.FTZ.AND P0, PT, R135.reuse, -INF , PT ;  /* 0xff8000008700780b */ /* 0x040fea0003f1d000 */
[----:B------:R2:W-:Y:S01]  /*a340*/  MUFU.EX2 R77, R5 ;  /* 0x00000005004d7308 */ /* 0x0005e20000000800 */
[----:B------:R-:W-:Y:S01]  /*a350*/  FMUL.FTZ R97, R135, c[0x0][0x2d0] ;  /* 0x0000b40087617a20 */ /* 0x000fe20000410000 */
[----:B-1----:R-:W-:Y:S01]  /*a360*/  F2FP.PACK_AB R74, R242, R246 ;  /* 0x000000f6f24a723e */ /* 0x002fe200000000ff */
[----:B------:R-:W-:Y:S02]  /*a370*/  FFMA.FTZ R4, R188, c[0x0][0x2d0], -R96 ;  /* 0x0000b400bc047a23 */ /* 0x000fe40000010860 */
[----:B------:R-:W-:Y:S01]  /*a380*/  IMAD.MOV.U32 R188, RZ, RZ, R89 ;  /* 0x000000ffffbc7224 */ /* 0x000fe200078e0059 */
[----:B------:R-:W-:Y:S04]  /*a390*/  FSEL R97, R97, RZ, P0 ;  /* 0x000000ff61617208 */ /* 0x000fe80000000000 */
[----:B------:R1:W-:Y:S01]  /*a3a0*/  MUFU.EX2 R223, R4 ;  /* 0x0000000400df7308 */ /* 0x0003e20000000800 */
[----:B---3--:R-:W3:Y:S01]  /*a3b0*/  SHFL.BFLY PT, R2, R0, 0x1, 0x1f ;  /* 0x0c201f0000027f89 */ /* 0x008ee200000e0000 */
[----:B--2---:R-:W-:Y:S08]  /*a3c0*/  FFMA.FTZ R5, R36, c[0x0][0x2d0], -R92 ;  /* 0x0000b40024057a23 */ /* 0x004ff0000001085c */
[----:B------:R-:W-:Y:S01]  /*a3d0*/  MUFU.EX2 R108, R5 ;  /* 0x00000005006c7308 */ /* 0x000fe20000000800 */
[--C-:B-1----:R-:W-:Y:S01]  /*a3e0*/  FFMA.FTZ R4, R7, c[0x0][0x2d0], -R96.reuse ;  /* 0x0000b40007047a23 */ /* 0x102fe20000010860 */
[----:B---3--:R-:W-:Y:S01]  /*a3f0*/  FMNMX.FTZ R70, R2, R0, !PT ;  /* 0x0000000002467209 */ /* 0x008fe20007810000 */
[--C-:B------:R-:W-:Y:S07]  /*a400*/  FFMA.FTZ R0, R12, c[0x0][0x2d0], -R97.reuse ;  /* 0x0000b4000c007a23 */ /* 0x100fee0000010861 */
[----:B------:R1:W2:Y:S01]  /*a410*/  MUFU.EX2 R226, R4 ;  /* 0x0000000400e27308 */ /* 0x0002a20000000800 */
[----:B------:R-:W-:Y:S01]  /*a420*/  FFMA.FTZ R2, R22, c[0x0][0x2d0], -R96 ;  /* 0x0000b40016027a23 */ /* 0x000fe20000010860 */
[----:B------:R-:W-:Y:S01]  /*a430*/  FSETP.NEU.FTZ.AND P3, PT, R70, -INF , PT ;  /* 0xff8000004600780b */ /* 0x000fe20003f7d000 */
[----:B------:R-:W-:Y:S02]  /*a440*/  FFMA.FTZ R7, R20, c[0x0][0x2d0], -R92 ;  /* 0x0000b40014077a23 */ /* 0x000fe4000001085c */
[----:B------:R-:W-:Y:S05]  /*a450*/  FMUL.FTZ R98, R70, c[0x0][0x2d0] ;  /* 0x0000b40046627a20 */ /* 0x000fea0000410000 */
[----:B------:R3:W-:Y:S01]  /*a460*/  MUFU.EX2 R244, R0 ;  /* 0x0000000000f47308 */ /* 0x0007e20000000800 */
[----:B------:R-:W-:Y:S09]  /*a470*/  FSEL R98, R98, RZ, P3 ;  /* 0x000000ff62627208 */ /* 0x000ff20001800000 */
[----:B------:R4:W-:Y:S01]  /*a480*/  MUFU.EX2 R237, R2 ;  /* 0x0000000200ed7308 */ /* 0x0009e20000000800 */
[----:B-1----:R-:W-:Y:S01]  /*a490*/  FFMA.FTZ R4, R19, c[0x0][0x2d0], -R96 ;  /* 0x0000b40013047a23 */ /* 0x002fe20000010860 */
[----:B--2---:R-:W-:Y:S08]  /*a4a0*/  F2FP.PACK_AB R73, R226, R223 ;  /* 0x000000dfe249723e */ /* 0x004ff000000000ff */
[----:B------:R1:W2:Y:S01]  /*a4b0*/  MUFU.EX2 R241, R4 ;  /* 0x0000000400f17308 */ /* 0x0002a20000000800 */
[--C-:B---3--:R-:W-:Y:S09]  /*a4c0*/  FFMA.FTZ R0, R13, c[0x0][0x2d0], -R97.reuse ;  /* 0x0000b4000d007a23 */ /* 0x108ff20000010861 */
[----:B------:R3:W3:Y:S01]  /*a4d0*/  MUFU.EX2 R240, R0 ;  /* 0x0000000000f07308 */ /* 0x0006e20000000800 */
[----:B----4-:R-:W-:Y:S09]  /*a4e0*/  FFMA.FTZ R2, R37, c[0x0][0x2d0], -R92 ;  /* 0x0000b40025027a23 */ /* 0x010ff2000001085c */
[----:B------:R4:W-:Y:S01]  /*a4f0*/  MUFU.EX2 R94, R2 ;  /* 0x00000002005e7308 */ /* 0x0009e20000000800 */
[--C-:B-1----:R-:W-:Y:S01]  /*a500*/  FFMA.FTZ R4, R8, c[0x0][0x2d0], -R97.reuse ;  /* 0x0000b40008047a23 */ /* 0x102fe20000010861 */
[----:B--2---:R-:W-:Y:S08]  /*a510*/  F2FP.PACK_AB R75, R241, R245 ;  /* 0x000000f5f14b723e */ /* 0x004ff000000000ff */
[----:B------:R1:W-:Y:S01]  /*a520*/  MUFU.EX2 R222, R4 ;  /* 0x0000000400de7308 */ /* 0x0003e20000000800 */
[----:B---3--:R-:W-:Y:S01]  /*a530*/  FFMA.FTZ R0, R10, c[0x0][0x2d0], -R98 ;  /* 0x0000b4000a007a23 */ /* 0x008fe20000010862 */
[----:B------:R-:W-:Y:S08]  /*a540*/  F2FP.PACK_AB R66, R240, R244 ;  /* 0x000000f4f042723e */ /* 0x000ff000000000ff */
[----:B------:R2:W-:Y:S01]  /*a550*/  MUFU.EX2 R110, R0 ;  /* 0x00000000006e7308 */ /* 0x0005e20000000800 */
[----:B----4-:R-:W-:Y:S09]  /*a560*/  FFMA.FTZ R2, R49, c[0x0][0x2d0], -R92 ;  /* 0x0000b40031027a23 */ /* 0x010ff2000001085c */
[----:B------:R3:W-:Y:S01]  /*a570*/  MUFU.EX2 R59, R2 ;  /* 0x00000002003b7308 */ /* 0x0007e20000000800 */
[--C-:B-1----:R-:W-:Y:S09]  /*a580*/  FFMA.FTZ R4, R9, c[0x0][0x2d0], -R97.reuse ;  /* 0x0000b40009047a23 */ /* 0x102ff20000010861 */
[----:B------:R1:W4:Y:S01]  /*a590*/  MUFU.EX2 R224, R4 ;  /* 0x0000000400e07308 */ /* 0x0003220000000800 */
[----:B--2---:R-:W-:Y:S09]  /*a5a0*/  FFMA.FTZ R0, R11, c[0x0][0x2d0], -R98 ;  /* 0x0000b4000b007a23 */ /* 0x004ff20000010862 */
[----:B------:R2:W2:Y:S01]  /*a5b0*/  MUFU.EX2 R247, R0 ;  /* 0x0000000000f77308 */ /* 0x0004a20000000800 */
[----:B---3--:R-:W-:Y:S09]  /*a5c0*/  FSEL R2, R136, RZ, P1 ;  /* 0x000000ff88027208 */ /* 0x008ff20000800000 */
[----:B------:R-:W-:Y:S01]  /*a5d0*/  MUFU.EX2 R238, R7 ;  /* 0x0000000700ee7308 */ /* 0x000fe20000000800 */
[----:B-1----:R-:W-:Y:S01]  /*a5e0*/  FFMA.FTZ R4, R33, c[0x0][0x2d0], -R92 ;  /* 0x0000b40021047a23 */ /* 0x002fe2000001085c */
[----:B----4-:R-:W-:Y:S08]  /*a5f0*/  F2FP.PACK_AB R64, R224, R222 ;  /* 0x000000dee040723e */ /* 0x010ff000000000ff */
[----:B------:R1:W-:Y:S01]  /*a600*/  MUFU.EX2 R95, R4 ;  /* 0x00000004005f7308 */ /* 0x0003e20000000800 */
[----:B--2---:R-:W-:Y:S01]  /*a610*/  FFMA.FTZ R0, R14, c[0x0][0x2d0], -R98 ;  /* 0x0000b4000e007a23 */ /* 0x004fe20000010862 */
[----:B------:R-:W-:Y:S08]  /*a620*/  F2FP.PACK_AB R65, R247, R110 ;  /* 0x0000006ef741723e */ /* 0x000ff000000000ff */
[----:B------:R2:W-:Y:S01]  /*a630*/  MUFU.EX2 R243, R0 ;  /* 0x0000000000f37308 */ /* 0x0005e20000000800 */
[----:B-1----:R-:W-:Y:S09]  /*a640*/  FFMA.FTZ R4, R38, c[0x0][0x2d0], -R96 ;  /* 0x0000b40026047a23 */ /* 0x002ff20000010860 */
[----:B------:R-:W-:Y:S01]  /*a650*/  MUFU.EX2 R58, R4 ;  /* 0x00000004003a7308 */ /* 0x000fe20000000800 */
[----:B--2---:R-:W-:Y:S09]  /*a660*/  FFMA.FTZ R0, R15, c[0x0][0x2d0], -R98 ;  /* 0x0000b4000f007a23 */ /* 0x004ff20000010862 */
[----:B------:R1:W2:Y:S02]  /*a670*/  MUFU.EX2 R239, R0 ;  /* 0x0000000000ef7308 */ /* 0x0002a40000000800 */
[--C-:B-1----:R-:W-:Y:S01]  /*a680*/  FFMA.FTZ R0, R23, c[0x0][0x2d0], -R96.reuse ;  /* 0x0000b40017007a23 */ /* 0x102fe20000010860 */
[----:B--2---:R-:W-:Y:S01]  /*a690*/  F2FP.PACK_AB R67, R239, R243 ;  /* 0x000000f3ef43723e */ /* 0x004fe200000000ff */
[----:B------:R-:W1:Y:S06]  /*a6a0*/  LDSM.16.MT88.4 R20, [R229+0x100] ;  /* 0x00010000e514783b */ /* 0x000e6c0000004200 */
[----:B------:R2:W-:Y:S02]  /*a6b0*/  MUFU.EX2 R233, R0 ;  /* 0x0000000000e97308 */ /* 0x0005e40000000800 */
[--C-:B--2---:R-:W-:Y:S08]  /*a6c0*/  FFMA.FTZ R0, R34, c[0x0][0x2d0], -R96.reuse ;  /* 0x0000b40022007a23 */ /* 0x104ff00000010860 */
[----:B------:R2:W-:Y:S02]  /*a6d0*/  MUFU.EX2 R78, R0 ;  /* 0x00000000004e7308 */ /* 0x0005e40000000800 */
[----:B--2---:R-:W-:Y:S08]  /*a6e0*/  FFMA.FTZ R0, R35, c[0x0][0x2d0], -R96 ;  /* 0x0000b40023007a23 */ /* 0x004ff00000010860 */
[----:B------:R2:W-:Y:S02]  /*a6f0*/  MUFU.EX2 R79, R0 ;  /* 0x00000000004f7308 */ /* 0x0005e40000000800 */
[--C-:B--2---:R-:W-:Y:S08]  /*a700*/  FFMA.FTZ R0, R24, c[0x0][0x2d0], -R97.reuse ;  /* 0x0000b40018007a23 */ /* 0x104ff00000010861 */
[----:B------:R2:W-:Y:S02]  /*a710*/  MUFU.EX2 R236, R0 ;  /* 0x0000000000ec7308 */ /* 0x0005e40000000800 */
[--C-:B--2---:R-:W-:Y:S08]  /*a720*/  FFMA.FTZ R0, R25, c[0x0][0x2d0], -R97.reuse ;  /* 0x0000b40019007a23 */ /* 0x104ff00000010861 */
        /* <DEDUP_REMOVED lines=13> */
[----:B--2---:R-:W-:Y:S02]  /*a800*/  FFMA.FTZ R0, R39, c[0x0][0x2d0], -R96 ;  /* 0x0000b40027007a23 */ /* 0x004fe40000010860 */
[----:B------:R-:W2:Y:S06]  /*a810*/  LDSM.16.MT88.4 R36, [R232+0x100] ;  /* 0x00010000e824783b */ /* 0x000eac0000004200 */
[----:B------:R3:W-:Y:S02]  /*a820*/  MUFU.EX2 R138, R0 ;  /* 0x00000000008a7308 */ /* 0x0007e40000000800 */
[----:B---3--:R-:W-:Y:S08]  /*a830*/  FFMA.FTZ R0, R48, c[0x0][0x2d0], -R92 ;  /* 0x0000b40030007a23 */ /* 0x008ff0000001085c */
[----:B------:R3:W-:Y:S02]  /*a840*/  MUFU.EX2 R60, R0 ;  /* 0x00000000003c7308 */ /* 0x0007e40000000800 */
[----:B---3--:R-:W-:Y:S05]  /*a850*/  FSEL R0, R137, RZ, P2 ;  /* 0x000000ff89007208 */ /* 0x008fea0001000000 */
[----:B------:R-:W-:Y:S04]  /*a860*/  FADD.FTZ R0, -R0, R3 ;  /* 0x0000000300007221 */ /* 0x000fe80000010100 */
[----:B------:R-:W-:Y:S04]  /*a870*/  FMUL.FTZ R0, R0, c[0x0][0x2d0] ;  /* 0x0000b40000007a20 */ /* 0x000fe80000410000 */
[----:B------:R3:W4:Y:S02]  /*a880*/  MUFU.EX2 R69, R0 ;  /* 0x0000000000457308 */ /* 0x0007240000000800 */
[----:B---3--:R-:W-:Y:S01]  /*a890*/  FADD.FTZ R0, -R2, R132 ;  /* 0x0000008402007221 */ /* 0x008fe20000010100 */
[----:B------:R-:W-:Y:S01]  /*a8a0*/  FSEL R2, R135, RZ, P0 ;  /* 0x000000ff87027208 */ /* 0x000fe20000000000 */
[C---:B----4-:R-:W-:Y:S01]  /*a8b0*/  FMUL.FTZ R4, R69.reuse, R140 ;  /* 0x0000008c45047220 */ /* 0x050fe20000410000 */
[----:B------:R-:W-:Y:S01]  /*a8c0*/  PLOP3.LUT P0, PT, PT, PT, UP0, 0x80, 0x0 ;  /* 0x000000000000781c */ /* 0x000fe20003f0f008 */
[----:B------:R-:W-:Y:S02]  /*a8d0*/  FMUL.FTZ R0, R0, c[0x0][0x2d0] ;  /* 0x0000b40000007a20 */ /* 0x000fe40000410000 */
[C---:B------:R-:W-:Y:S02]  /*a8e0*/  FMUL.FTZ R5, R69.reuse, R141 ;  /* 0x0000008d45057220 */ /* 0x040fe40000410000 */
[----:B------:R3:W4:Y:S01]  /*a8f0*/  MUFU.EX2 R68, R0 ;  /* 0x0000000000447308 */ /* 0x0007220000000800 */
[C---:B------:R-:W-:Y:S02]  /*a900*/  FMUL.FTZ R16, R69.reuse, R152 ;  /* 0x0000009845107220 */ /* 0x040fe40000410000 */
[C---:B------:R-:W-:Y:S02]  /*a910*/  FMUL.FTZ R17, R69.reuse, R153 ;  /* 0x0000009945117220 */ /* 0x040fe40000410000 */
[C---:B------:R-:W-:Y:S02]  /*a920*/  FMUL.FTZ R33, R69.reuse, R169 ;  /* 0x000000a945217220 */ /* 0x040fe40000410000 */
[C---:B------:R-:W-:Y:S02]  /*a930*/  FMUL.FTZ R49, R69.reuse, R117 ;  /* 0x0000007545317220 */ /* 0x040fe40000410000 */
[----:B------:R-:W-:Y:S02]  /*a940*/  FMUL.FTZ R48, R69, R116 ;  /* 0x0000007445307220 */ /* 0x000fe40000410000 */
[----:B------:R-:W-:Y:S02]  /*a950*/  IMAD.MOV.U32 R153, RZ, RZ, R218 ;  /* 0x000000ffff997224 */ /* 0x000fe400078e00da */
[----:B------:R-:W-:Y:S02]  /*a960*/  IMAD.MOV.U32 R152, RZ, RZ, R61 ;  /* 0x000000ffff987224 */ /* 0x000fe400078e003d */
[----:B------:R-:W-:Y:S02]  /*a970*/  IMAD.MOV.U32 R141, RZ, RZ, R60 ;  /* 0x000000ffff8d7224 */ /* 0x000fe400078e003c */
[----:B------:R-:W-:Y:S02]  /*a980*/  IMAD.MOV.U32 R169, RZ, RZ, R90 ;  /* 0x000000ffffa97224 */ /* 0x000fe400078e005a */
[----:B------:R-:W-:Y:S02]  /*a990*/  IMAD.MOV.U32 R132, RZ, RZ, R88 ;  /* 0x000000ffff847224 */ /* 0x000fe400078e0058 */
[----:B---3--:R-:W-:Y:S01]  /*a9a0*/  FADD.FTZ R0, -R2, R133 ;  /* 0x0000008502007221 */ /* 0x008fe20000010100 */
[----:B------:R-:W-:Y:S01]  /*a9b0*/  FSEL R2, R70, RZ, P3 ;  /* 0x000000ff46027208 */ /* 0x000fe20001800000 */
[----:B----4-:R-:W-:Y:S02]  /*a9c0*/  FMUL.FTZ R6, R68, R142 ;  /* 0x0000008e44067220 */ /* 0x010fe40000410000 */
[----:B------:R-:W-:Y:S02]  /*a9d0*/  FMUL.FTZ R0, R0, c[0x0][0x2d0] ;  /* 0x0000b40000007a20 */ /* 0x000fe40000410000 */
[C---:B------:R-:W-:Y:S02]  /*a9e0*/  FMUL.FTZ R7, R68.reuse, R143 ;  /* 0x0000008f44077220 */ /* 0x040fe40000410000 */
[----:B------:R3:W4:Y:S01]  /*a9f0*/  MUFU.EX2 R3, R0 ;  /* 0x0000000000037308 */ /* 0x0007220000000800 */
[----:B------:R-:W-:Y:S02]  /*aa00*/  IMAD.MOV.U32 R133, RZ, RZ, R52 ;  /* 0x000000ffff857224 */ /* 0x000fe400078e0034 */
[C---:B------:R-:W-:Y:S01]  /*aa10*/  FMUL.FTZ R19, R68.reuse, R155 ;  /* 0x0000009b44137220 */ /* 0x040fe20000410000 */
[----:B------:R-:W2:Y:S01]  /*aa20*/  LDSM.16.MT88.4 R52, [R230+0x100] ;  /* 0x00010000e634783b */ /* 0x000ea20000004200 */
[----:B------:R-:W-:Y:S01]  /*aa30*/  FMUL.FTZ R18, R68, R154 ;  /* 0x0000009a44127220 */ /* 0x000fe20000410000 */
[----:B------:R-:W-:Y:S01]  /*aa40*/  F2FP.PACK_AB R72, R248, R133 ;  /* 0x00000085f848723e */ /* 0x000fe200000000ff */
[C---:B------:R-:W-:Y:S02]  /*aa50*/  FMUL.FTZ R34, R68.reuse, R170 ;  /* 0x000000aa44227220 */ /* 0x040fe40000410000 */
[----:B------:R-:W-:Y:S02]  /*aa60*/  IMAD.MOV.U32 R170, RZ, RZ, R85 ;  /* 0x000000ffffaa7224 */ /* 0x000fe400078e0055 */
[----:B------:R-:W-:Y:S02]  /*aa70*/  FMUL.FTZ R35, R68, R171 ;  /* 0x000000ab44237220 */ /* 0x000fe40000410000 */
[-C--:B-1----:R-:W-:Y:S01]  /*aa80*/  HMMA.16816.F32 R4, R72, R20.reuse, R4 ;  /* 0x000000144804723c */ /* 0x082fe20000001804 */
[----:B------:R-:W-:Y:S02]  /*aa90*/  IMAD.MOV.U32 R154, RZ, RZ, R215 ;  /* 0x000000ffff9a7224 */ /* 0x000fe400078e00d7 */
[----:B------:R-:W-:Y:S02]  /*aaa0*/  IMAD.MOV.U32 R171, RZ, RZ, R84 ;  /* 0x000000ffffab7224 */ /* 0x000fe400078e0054 */
[----:B---3--:R-:W-:Y:S02]  /*aab0*/  FADD.FTZ R0, -R2, R134 ;  /* 0x0000008602007221 */ /* 0x008fe40000010100 */
[----:B------:R-:W-:Y:S02]  /*aac0*/  FFMA.FTZ R2, R50, c[0x0][0x2d0], -R96 ;  /* 0x0000b40032027a23 */ /* 0x000fe40000010860 */
[C---:B----4-:R-:W-:Y:S02]  /*aad0*/  FMUL.FTZ R9, R3.reuse, R145 ;  /* 0x0000009103097220 */ /* 0x050fe40000410000 */
[----:B------:R1:W3:Y:S01]  /*aae0*/  MUFU.EX2 R32, R2 ;  /* 0x0000000200207308 */ /* 0x0002e20000000800 */
[C---:B------:R-:W-:Y:S02]  /*aaf0*/  FMUL.FTZ R12, R3.reuse, R148 ;  /* 0x00000094030c7220 */ /* 0x040fe40000410000 */
[----:B------:R-:W-:Y:S02]  /*ab00*/  FMUL.FTZ R0, R0, c[0x0][0x2d0] ;  /* 0x0000b40000007a20 */ /* 0x000fe40000410000 */
[C---:B------:R-:W-:Y:S02]  /*ab10*/  FMUL.FTZ R8, R3.reuse, R144 ;  /* 0x0000009003087220 */ /* 0x040fe40000410000 */
[C---:B------:R-:W-:Y:S02]  /*ab20*/  FMUL.FTZ R13, R3.reuse, R149 ;  /* 0x00000095030d7220 */ /* 0x040fe40000410000 */
[C---:B------:R-:W-:Y:S01]  /*ab30*/  FMUL.FTZ R24, R3.reuse, R160 ;  /* 0x000000a003187220 */ /* 0x040fe20000410000 */
[----:B------:R-:W4:Y:S01]  /*ab40*/  MUFU.EX2 R0, R0 ;  /* 0x0000000000007308 */ /* 0x000f220000000800 */
[C---:B------:R-:W-:Y:S02]  /*ab50*/  FMUL.FTZ R25, R3.reuse, R161 ;  /* 0x000000a103197220 */ /* 0x040fe40000410000 */
[----:B------:R-:W-:Y:S02]  /*ab60*/  FMUL.FTZ R28, R3, R164 ;  /* 0x000000a4031c7220 */ /* 0x000fe40000410000 */
[C---:B------:R-:W-:Y:S02]  /*ab70*/  FMUL.FTZ R50, R68.reuse, R118 ;  /* 0x0000007644327220 */ /* 0x040fe40000410000 */
[----:B------:R-:W-:Y:S02]  /*ab80*/  IMAD.MOV.U32 R144, RZ, RZ, R59 ;  /* 0x000000ffff907224 */ /* 0x000fe400078e003b */
[----:B------:R-:W-:Y:S02]  /*ab90*/  IMAD.MOV.U32 R149, RZ, RZ, R58 ;  /* 0x000000ffff957224 */ /* 0x000fe400078e003a */
[----:B------:R-:W-:Y:S02]  /*aba0*/  IMAD.MOV.U32 R160, RZ, RZ, R108 ;  /* 0x000000ffffa07224 */ /* 0x000fe400078e006c */
[----:B------:R-:W-:Y:S02]  /*abb0*/  IMAD.MOV.U32 R108, RZ, RZ, R82 ;  /* 0x000000ffff6c7224 */ /* 0x000fe400078e0052 */
[----:B-1----:R-:W-:Y:S02]  /*abc0*/  FFMA.FTZ R2, R51, c[0x0][0x2d0], -R96 ;  /* 0x0000b40033027a23 */ /* 0x002fe40000010860 */
[----:B---3--:R-:W-:Y:S02]  /*abd0*/  IMAD.MOV.U32 R140, RZ, RZ, R32 ;  /* 0x000000ffff8c7224 */ /* 0x008fe400078e0020 */
[----:B------:R1:W-:Y:S01]  /*abe0*/  MUFU.EX2 R145, R2 ;  /* 0x0000000200917308 */ /* 0x0003e20000000800 */
[C---:B------:R-:W-:Y:S02]  /*abf0*/  FMUL.FTZ R32, R69.reuse, R168 ;  /* 0x000000a845207220 */ /* 0x040fe40000410000 */
[----:B------:R-:W-:Y:S02]  /*ac00*/  FMUL.FTZ R51, R68, R119 ;  /* 0x0000007744337220 */ /* 0x000fe40000410000 */
[C---:B----4-:R-:W-:Y:S02]  /*ac10*/  FMUL.FTZ R11, R0.reuse, R147 ;  /* 0x00000093000b7220 */ /* 0x050fe40000410000 */
[C---:B------:R-:W-:Y:S02]  /*ac20*/  FMUL.FTZ R10, R0.reuse, R146 ;  /* 0x00000092000a7220 */ /* 0x040fe40000410000 */
[C---:B------:R-:W-:Y:S02]  /*ac30*/  FMUL.FTZ R14, R0.reuse, R150 ;  /* 0x00000096000e7220 */ /* 0x040fe40000410000 */
[C---:B------:R-:W-:Y:S02]  /*ac40*/  FMUL.FTZ R27, R0.reuse, R163 ;  /* 0x000000a3001b7220 */ /* 0x040fe40000410000 */
[----:B------:R-:W-:Y:S01]  /*ac50*/  IMAD.MOV.U32 R163, RZ, RZ, R79 ;  /* 0x000000ffffa37224 */ /* 0x000fe200078e004f */
[C---:B------:R-:W-:Y:S01]  /*ac60*/  HMMA.16816.F32 R8, R64.reuse, R20, R8 ;  /* 0x000000144008723c */ /* 0x040fe20000001808 */
[----:B------:R-:W-:Y:S02]  /*ac70*/  FMUL.FTZ R15, R0, R151 ;  /* 0x00000097000f7220 */ /* 0x000fe40000410000 */
[----:B------:R-:W-:Y:S02]  /*ac80*/  IMAD.MOV.U32 R161, RZ, RZ, R105 ;  /* 0x000000ffffa17224 */ /* 0x000fe400078e0069 */
[----:B------:R-:W-:Y:S02]  /*ac90*/  IMAD.MOV.U32 R105, RZ, RZ, R81 ;  /* 0x000000ffff697224 */ /* 0x000fe400078e0051 */
[----:B------:R-:W-:Y:S01]  /*aca0*/  FMUL.FTZ R20, R69, R156 ;  /* 0x0000009c45147220 */ /* 0x000fe20000410000 */
[-C--:B------:R-:W-:Y:S01]  /*acb0*/  HMMA.16816.F32 R12, R64, R22.reuse, R12 ;  /* 0x00000016400c723c */ /* 0x080fe2000000180c */
[----:B------:R-:W-:Y:S03]  /*acc0*/  IMAD.MOV.U32 R156, RZ, RZ, R78 ;  /* 0x000000ffff9c7224 */ /* 0x000fe600078e004e */
[----:B-1----:R-:W-:Y:S02]  /*acd0*/  FFMA.FTZ R2, R40, c[0x0][0x2d0], -R97 ;  /* 0x0000b40028027a23 */ /* 0x002fe40000010861 */
[----:B------:R-:W-:Y:S02]  /*ace0*/  FFMA.FTZ R105, R105, c[0x0][0x2d0], -R92 ;  /* 0x0000b40069697a23 */ /* 0x000fe4000001085c */
[C---:B------:R-:W-:Y:S01]  /*acf0*/  HMMA.16816.F32 R16, R72.reuse, R22, R16 ;  /* 0x000000164810723c */ /* 0x040fe20000001810 */
[----:B------:R1:W-:Y:S03]  /*ad00*/  MUFU.EX2 R148, R2 ;  /* 0x0000000200947308 */ /* 0x0003e60000000800 */
[----:B------:R-:W-:Y:S02]  /*ad10*/  FMUL.FTZ R21, R69, R157 ;  /* 0x0000009d45157220 */ /* 0x000fe40000410000 */
[----:B------:R-:W-:Y:S02]  /*ad20*/  FMUL.FTZ R26, R0, R162 ;  /* 0x000000a2001a7220 */ /* 0x000fe40000410000 */
[C---:B------:R-:W-:Y:S04]  /*ad30*/  FMUL.FTZ R22, R68.reuse, R158 ;  /* 0x0000009e44167220 */ /* 0x040fe80000410000 */
[----:B------:R-:W-:Y:S02]  /*ad40*/  FMUL.FTZ R23, R68, R159 ;  /* 0x0000009f44177220 */ /* 0x000fe40000410000 */
[----:B------:R-:W-:Y:S02]  /*ad50*/  IMAD.MOV.U32 R157, RZ, RZ, R77 ;  /* 0x000000ffff9d7224 */ /* 0x000fe400078e004d */
[----:B------:R-:W-:Y:S02]  /*ad60*/  IMAD.MOV.U32 R158, RZ, RZ, R76 ;  /* 0x000000ffff9e7224 */ /* 0x000fe400078e004c */
[----:B------:R-:W3:Y:S01]  /*ad70*/  LDSM.16.MT88.4 R76, [R231+0x100] ;  /* 0x00010000e74c783b */ /* 0x000ee20000004200 */
[-C--:B--2---:R-:W-:Y:S01]  /*ad80*/  HMMA.16816.F32 R20, R72, R36.reuse, R20 ;  /* 0x000000244814723c */ /* 0x084fe20000001814 */
[----:B------:R-:W-:Y:S02]  /*ad90*/  IMAD.MOV.U32 R162, RZ, RZ, R93 ;  /* 0x000000ffffa27224 */ /* 0x000fe400078e005d */
[----:B------:R-:W-:Y:S02]  /*ada0*/  IMAD.MOV.U32 R93, RZ, RZ, R83 ;  /* 0x000000ffff5d7224 */ /* 0x000fe400078e0053 */
[----:B------:R-:W-:Y:S02]  /*adb0*/  IMAD.MOV.U32 R107, RZ, RZ, R108 ;  /* 0x000000ffff6b7224 */ /* 0x000fe400078e006c */
[----:B-1----:R-:W-:Y:S01]  /*adc0*/  FFMA.FTZ R2, R41, c[0x0][0x2d0], -R97 ;  /* 0x0000b40029027a23 */ /* 0x002fe20000010861 */
[C---:B------:R-:W-:Y:S01]  /*add0*/  HMMA.16816.F32 R24, R64.reuse, R36, R24 ;  /* 0x000000244018723c */ /* 0x040fe20000001818 */
[C---:B------:R-:W-:Y:S02]  /*ade0*/  FMUL.FTZ R31, R0.reuse, R167 ;  /* 0x000000a7001f7220 */ /* 0x040fe40000410000 */
[----:B------:R1:W-:Y:S01]  /*adf0*/  MUFU.EX2 R30, R2 ;  /* 0x00000002001e7308 */ /* 0x0003e20000000800 */
[C---:B------:R-:W-:Y:S02]  /*ae00*/  FMUL.FTZ R40, R3.reuse, R176 ;  /* 0x000000b003287220 */ /* 0x040fe40000410000 */
[----:B------:R-:W-:Y:S02]  /*ae10*/  FMUL.FTZ R41, R3, R177 ;  /* 0x000000b103297220 */ /* 0x000fe40000410000 */
[C---:B------:R-:W-:Y:S04]  /*ae20*/  FMUL.FTZ R37, R69.reuse, R173 ;  /* 0x000000ad45257220 */ /* 0x040fe80000410000 */
[----:B------:R-:W-:Y:S02]  /*ae30*/  FMUL.FTZ R36, R69, R172 ;  /* 0x000000ac45247220 */ /* 0x000fe40000410000 */
[----:B------:R-:W-:Y:S02]  /*ae40*/  IMAD.MOV.U32 R151, RZ, RZ, R57 ;  /* 0x000000ffff977224 */ /* 0x000fe400078e0039 */
[----:B------:R-:W-:Y:S02]  /*ae50*/  IMAD.MOV.U32 R159, RZ, RZ, R56 ;  /* 0x000000ffff9f7224 */ /* 0x000fe400078e0038 */
[C---:B------:R-:W-:Y:S02]  /*ae60*/  FMUL.FTZ R56, R3.reuse, R124 ;  /* 0x0000007c03387220 */ /* 0x040fe40000410000 */
[C---:B------:R-:W-:Y:S02]  /*ae70*/  FMUL.FTZ R57, R3.reuse, R125 ;  /* 0x0000007d03397220 */ /* 0x040fe40000410000 */
[C---:B------:R-:W-:Y:S02]  /*ae80*/  FMUL.FTZ R58, R0.reuse, R126 ;  /* 0x0000007e003a7220 */ /* 0x040fe40000410000 */
[----:B------:R-:W-:Y:S02]  /*ae90*/  FMUL.FTZ R59, R0, R127 ;  /* 0x0000007f003b7220 */ /* 0x000fe40000410000 */
[----:B------:R-:W-:Y:S02]  /*aea0*/  IMAD.MOV.U32 R167, RZ, RZ, R94 ;  /* 0x000000ffffa77224 */ /* 0x000fe400078e005e */
[----:B-1----:R-:W-:Y:S02]  /*aeb0*/  FFMA.FTZ R2, R42, c[0x0][0x2d0], -R98 ;  /* 0x0000b4002a027a23 */ /* 0x002fe40000010862 */
[C---:B------:R-:W-:Y:S02]  /*aec0*/  FMUL.FTZ R42, R0.reuse, R178 ;  /* 0x000000b2002a7220 */ /* 0x040fe40000410000 */
[----:B------:R1:W-:Y:S01]  /*aed0*/  MUFU.EX2 R147, R2 ;  /* 0x0000000200937308 */ /* 0x0003e20000000800 */
[----:B------:R-:W-:Y:S02]  /*aee0*/  IMAD.MOV.U32 R94, RZ, RZ, R80 ;  /* 0x000000ffff5e7224 */ /* 0x000fe400078e0050 */
[----:B------:R-:W2:Y:S01]  /*aef0*/  LDSM.16.MT88.4 R80, [R229+0x900] ;  /* 0x00090000e550783b */ /* 0x000ea20000004200 */
[C---:B------:R-:W-:Y:S02]  /*af00*/  FMUL.FTZ R60, R3.reuse, R184 ;  /* 0x000000b8033c7220 */ /* 0x040fe40000410000 */
[----:B------:R-:W-:Y:S02]  /*af10*/  IMAD.MOV.U32 R134, RZ, RZ, R62 ;  /* 0x000000ffff867224 */ /* 0x000fe400078e003e */
[----:B------:R-:W-:Y:S02]  /*af20*/  FMUL.FTZ R61, R3, R185 ;  /* 0x000000b9033d7220 */ /* 0x000fe40000410000 */
[C---:B------:R-:W-:Y:S02]  /*af30*/  FMUL.FTZ R62, R0.reuse, R186 ;  /* 0x000000ba003e7220 */ /* 0x040fe40000410000 */
[C---:B------:R-:W-:Y:S02]  /*af40*/  FMUL.FTZ R63, R0.reuse, R187 ;  /* 0x000000bb003f7220 */ /* 0x040fe40000410000 */
[----:B------:R-:W-:Y:S02]  /*af50*/  IMAD.MOV.U32 R184, RZ, RZ, R95 ;  /* 0x000000ffffb87224 */ /* 0x000fe400078e005f */
[----:B------:R-:W-:Y:S02]  /*af60*/  IMAD.MOV.U32 R95, RZ, RZ, R94 ;  /* 0x000000ffff5f7224 */ /* 0x000fe400078e005e */
[----:B------:R-:W-:Y:S02]  /*af70*/  IMAD.MOV.U32 R108, RZ, RZ, R86 ;  /* 0x000000ffff6c7224 */ /* 0x000fe400078e0056 */
[----:B------:R-:W-:Y:S02]  /*af80*/  IMAD.MOV.U32 R94, RZ, RZ, R87 ;  /* 0x000000ffff5e7224 */ /* 0x000fe400078e0057 */
[----:B------:R-:W2:Y:S01]  /*af90*/  LDSM.16.MT88.4 R84, [R232+0x900] ;  /* 0x00090000e854783b */ /* 0x000ea20000004200 */
[----:B------:R-:W-:Y:S02]  /*afa0*/  IMAD.MOV.U32 R111, RZ, RZ, R93 ;  /* 0x000000ffff6f7224 */ /* 0x000fe400078e005d */
[--C-:B-1----:R-:W-:Y:S02]  /*afb0*/  FFMA.FTZ R2, R43, c[0x0][0x2d0], -R98.reuse ;  /* 0x0000b4002b027a23 */ /* 0x102fe40000010862 */
[----:B------:R-:W-:Y:S02]  /*afc0*/  FMUL.FTZ R43, R0, R179 ;  /* 0x000000b3002b7220 */ /* 0x000fe40000410000 */
[----:B------:R1:W1:Y:S01]  /*afd0*/  MUFU.EX2 R29, R2 ;  /* 0x00000002001d7308 */ /* 0x0002620000000800 */
[----:B------:R-:W-:Y:S02]  /*afe0*/  FFMA.FTZ R93, R199, c[0x0][0x2d0], -R98 ;  /* 0x0000b400c75d7a23 */ /* 0x000fe40000010862 */
[----:B------:R-:W-:Y:S02]  /*aff0*/  FFMA.FTZ R108, R108, c[0x0][0x2d0], -R96 ;  /* 0x0000b4006c6c7a23 */ /* 0x000fe40000010860 */
[----:B-1----:R-:W-:Y:S02]  /*b000*/  FFMA.FTZ R2, R44, c[0x0][0x2d0], -R97 ;  /* 0x0000b4002c027a23 */ /* 0x002fe40000010861 */
[----:B------:R-:W-:Y:S03]  /*b010*/  IMAD.MOV.U32 R164, RZ, RZ, R29 ;  /* 0x000000ffffa47224 */ /* 0x000fe600078e001d */
[----:B------:R1:W-:Y:S01]  /*b020*/  MUFU.EX2 R142, R2 ;  /* 0x00000002008e7308 */ /* 0x0003e20000000800 */
[C---:B------:R-:W-:Y:S02]  /*b030*/  FMUL.FTZ R29, R3.reuse, R165 ;  /* 0x000000a5031d7220 */ /* 0x040fe40000410000 */
[----:B------:R-:W-:Y:S02]  /*b040*/  IMAD.MOV.U32 R165, RZ, RZ, R30 ;  /* 0x000000ffffa57224 */ /* 0x000fe400078e001e */
[----:B------:R-:W-:Y:S02]  /*b050*/  FMUL.FTZ R30, R0, R166 ;  /* 0x000000a6001e7220 */ /* 0x000fe40000410000 */
[----:B------:R-:W-:Y:S02]  /*b060*/  FMUL.FTZ R44, R3, R180 ;  /* 0x000000b4032c7220 */ /* 0x000fe40000410000 */
[----:B------:R-:W-:Y:S01]  /*b070*/  IMAD.MOV.U32 R166, RZ, RZ, R138 ;  /* 0x000000ffffa67224 */ /* 0x000fe200078e008a */
[----:B------:R-:W-:Y:S01]  /*b080*/  MUFU.EX2 R180, R93 ;  /* 0x0000005d00b47308 */ /* 0x000fe20000000800 */
[----:B------:R-:W-:Y:S01]  /*b090*/  IMAD.MOV.U32 R138, RZ, RZ, R91 ;  /* 0x000000ffff8a7224 */ /* 0x000fe200078e005b */
[-C--:B------:R-:W-:Y:S01]  /*b0a0*/  HMMA.16816.F32 R28, R64, R38.reuse, R28 ;  /* 0x00000026401c723c */ /* 0x080fe2000000181c */
[----:B------:R-:W2:Y:S07]  /*b0b0*/  LDSM.16.MT88.4 R88, [R230+0x900] ;  /* 0x00090000e658783b */ /* 0x000eae0000004200 */
[C---:B------:R-:W-:Y:S01]  /*b0c0*/  HMMA.16816.F32 R32, R72.reuse, R38, R32 ;  /* 0x000000264820723c */ /* 0x040fe20000001820 */
[--C-:B-1----:R-:W-:Y:S03]  /*b0d0*/  FFMA.FTZ R2, R45, c[0x0][0x2d0], -R97.reuse ;  /* 0x0000b4002d027a23 */ /* 0x102fe60000010861 */
[----:B------:R-:W-:Y:S01]  /*b0e0*/  FMUL.FTZ R45, R3, R181 ;  /* 0x000000b5032d7220 */ /* 0x000fe20000410000 */
[----:B------:R1:W-:Y:S02]  /*b0f0*/  MUFU.EX2 R146, R2 ;  /* 0x0000000200927308 */ /* 0x0003e40000000800 */
[C---:B------:R-:W-:Y:S02]  /*b100*/  FMUL.FTZ R39, R68.reuse, R175 ;  /* 0x000000af44277220 */ /* 0x040fe40000410000 */
[----:B------:R-:W-:Y:S07]  /*b110*/  FMUL.FTZ R38, R68, R174 ;  /* 0x000000ae44267220 */ /* 0x000fee0000410000 */
[-C--:B------:R-:W-:Y:S08]  /*b120*/  HMMA.16816.F32 R36, R72, R52.reuse, R36 ;  /* 0x000000344824723c */ /* 0x080ff00000001824 */
[C---:B------:R-:W-:Y:S01]  /*b130*/  HMMA.16816.F32 R40, R64.reuse, R52, R40 ;  /* 0x000000344028723c */ /* 0x040fe20000001828 */
[--C-:B-1----:R-:W-:Y:S03]  /*b140*/  FFMA.FTZ R2, R46, c[0x0][0x2d0], -R98.reuse ;  /* 0x0000b4002e027a23 */ /* 0x102fe60000010862 */
[----:B------:R-:W-:Y:S01]  /*b150*/  FMUL.FTZ R46, R0, R182 ;  /* 0x000000b6002e7220 */ /* 0x000fe20000410000 */
[----:B------:R1:W-:Y:S02]  /*b160*/  MUFU.EX2 R143, R2 ;  /* 0x00000002008f7308 */ /* 0x0003e40000000800 */
[C---:B------:R-:W-:Y:S02]  /*b170*/  FMUL.FTZ R52, R69.reuse, R120 ;  /* 0x0000007845347220 */ /* 0x040fe40000410000 */
[----:B------:R-:W-:Y:S03]  /*b180*/  FMUL.FTZ R53, R69, R121 ;  /* 0x0000007945357220 */ /* 0x000fe60000410000 */
[----:B------:R-:W-:Y:S02]  /*b190*/  FFMA.FTZ R121, R200, c[0x0][0x2d0], -R97 ;  /* 0x0000b400c8797a23 */ /* 0x000fe40000010861 */
[----:B------:R-:W-:Y:S02]  /*b1a0*/  IMAD.MOV.U32 R200, RZ, RZ, R151 ;  /* 0x000000ffffc87224 */ /* 0x000fe400078e0097 */
[----:B-1----:R-:W-:Y:S02]  /*b1b0*/  FFMA.FTZ R2, R47, c[0x0][0x2d0], -R98 ;  /* 0x0000b4002f027a23 */ /* 0x002fe40000010862 */
[----:B------:R-:W-:Y:S02]  /*b1c0*/  FMUL.FTZ R47, R0, R183 ;  /* 0x000000b7002f7220 */ /* 0x000fe40000410000 */
[----:B------:R1:W-:Y:S05]  /*b1d0*/  MUFU.EX2 R150, R2 ;  /* 0x0000000200967308 */ /* 0x0003ea0000000800 */
[-C--:B------:R-:W-:Y:S08]  /*b1e0*/  HMMA.16816.F32 R44, R64, R54.reuse, R44 ;  /* 0x00000036402c723c */ /* 0x080ff0000000182c */
[C---:B------:R-:W-:Y:S07]  /*b1f0*/  HMMA.16816.F32 R48, R72.reuse, R54, R48 ;  /* 0x000000364830723c */ /* 0x040fee0000001830 */
[C---:B------:R-:W-:Y:S02]  /*b200*/  FMUL.FTZ R54, R68.reuse, R122 ;  /* 0x0000007a44367220 */ /* 0x040fe40000410000 */
[----:B------:R-:W-:Y:S03]  /*b210*/  FMUL.FTZ R55, R68, R123 ;  /* 0x0000007b44377220 */ /* 0x000fe60000410000 */
[--C-:B-1----:R-:W-:Y:S04]  /*b220*/  FFMA.FTZ R2, R189, c[0x0][0x2d0], -R92.reuse ;  /* 0x0000b400bd027a23 */ /* 0x102fe8000001085c */
[-C--:B---3--:R-:W-:Y:S01]  /*b230*/  HMMA.16816.F32 R52, R72, R76.reuse, R52 ;  /* 0x0000004c4834723c */ /* 0x088fe20000001834 */
[----:B------:R1:W3:Y:S07]  /*b240*/  MUFU.EX2 R155, R2 ;  /* 0x00000002009b7308 */ /* 0x0002ee0000000800 */
[C---:B------:R-:W-:Y:S07]  /*b250*/  HMMA.16816.F32 R56, R64.reuse, R76, R56 ;  /* 0x0000004c4038723c */ /* 0x040fee0000001838 */
[----:B------:R-:W-:Y:S01]  /*b260*/  F2FP.PACK_AB R76, R228, R236 ;  /* 0x000000ece44c723e */ /* 0x000fe200000000ff */
[-C--:B------:R-:W-:Y:S01]  /*b270*/  HMMA.16816.F32 R60, R64, R78.reuse, R60 ;  /* 0x0000004e403c723c */ /* 0x080fe2000000183c */
[----:B------:R-:W-:Y:S06]  /*b280*/  F2FP.PACK_AB R77, R158, R235 ;  /* 0x000000eb9e4d723e */ /* 0x000fec00000000ff */
[C---:B------:R-:W-:Y:S02]  /*b290*/  FMUL.FTZ R64, R69.reuse, R128 ;  /* 0x0000008045407220 */ /* 0x040fe40000410000 */
[----:B-1----:R-:W-:Y:S01]  /*b2a0*/  FFMA.FTZ R2, R190, c[0x0][0x2d0], -R92 ;  /* 0x0000b400be027a23 */ /* 0x002fe2000001085c */
[----:B------:R-:W4:Y:S02]  /*b2b0*/  LDL.LU R128, [R1+0x4] ;  /* 0x0000040001807983 */ /* 0x000f240000300800 */
[----:B------:R-:W-:Y:S01]  /*b2c0*/  FMUL.FTZ R65, R69, R129 ;  /* 0x0000008145417220 */ /* 0x000fe20000410000 */
[----:B------:R1:W-:Y:S01]  /*b2d0*/  MUFU.EX2 R168, R2 ;  /* 0x0000000200a87308 */ /* 0x0003e20000000800 */
[C---:B------:R-:W-:Y:S02]  /*b2e0*/  FMUL.FTZ R66, R68.reuse, R130 ;  /* 0x0000008244427220 */ /* 0x040fe40000410000 */
[----:B------:R-:W-:Y:S02]  /*b2f0*/  FMUL.FTZ R67, R68, R131 ;  /* 0x0000008344437220 */ /* 0x000fe40000410000 */
[----:B---3--:R-:W-:Y:S02]  /*b300*/  IMAD.MOV.U32 R199, RZ, RZ, R155 ;  /* 0x000000ffffc77224 */ /* 0x008fe400078e009b */
[----:B------:R-:W-:Y:S02]  /*b310*/  IMAD.MOV.U32 R155, RZ, RZ, R104 ;  /* 0x000000ffff9b7224 */ /* 0x000fe400078e0068 */
[----:B------:R-:W-:Y:S01]  /*b320*/  FFMA.FTZ R104, R209, c[0x0][0x2d0], -R97 ;  /* 0x0000b400d1687a23 */ /* 0x000fe20000010861 */
[----:B------:R-:W-:Y:S01]  /*b330*/  HMMA.16816.F32 R64, R72, R78, R64 ;  /* 0x0000004e4840723c */ /* 0x000fe20000001840 */
[----:B------:R-:W-:Y:S06]  /*b340*/  IMAD.MOV.U32 R209, RZ, RZ, R149 ;  /* 0x000000ffffd17224 */ /* 0x000fec00078e0095 */
[----:B------:R-:W-:Y:S02]  /*b350*/  F2FP.PACK_AB R72, R234, R238 ;  /* 0x000000eeea48723e */ /* 0x000fe400000000ff */
[----:B------:R-:W-:Y:S03]  /*b360*/  F2FP.PACK_AB R73, R233, R237 ;  /* 0x000000ede949723e */ /* 0x000fe600000000ff */
[----:B------:R-:W-:Y:S01]  /*b370*/  F2FP.PACK_AB R74, R184, R157 ;  /* 0x0000009db84a723e */ /* 0x000fe200000000ff */
[--C-:B-1----:R-:W-:Y:S01]  /*b380*/  FFMA.FTZ R2, R191, c[0x0][0x2d0], -R96.reuse ;  /* 0x0000b400bf027a23 */ /* 0x102fe20000010860 */
[----:B------:R-:W-:Y:S02]  /*b390*/  F2FP.PACK_AB R75, R163, R156 ;  /* 0x0000009ca34b723e */ /* 0x000fe400000000ff */
[----:B------:R-:W-:Y:S01]  /*b3a0*/  F2FP.PACK_AB R78, R162, R151 ;  /* 0x00000097a24e723e */ /* 0x000fe200000000ff */
[----:B------:R1:W-:Y:S01]  /*b3b0*/  MUFU.EX2 R175, R2 ;  /* 0x0000000200af7308 */ /* 0x0003e20000000800 */
[----:B------:R-:W-:Y:S03]  /*b3c0*/  F2FP.PACK_AB R79, R161, R159 ;  /* 0x0000009fa14f723e */ /* 0x000fe600000000ff */
[-C--:B--2---:R-:W-:Y:S08]  /*b3d0*/  HMMA.16816.F32 R4, R72, R80.reuse, R4 ;  /* 0x000000504804723c */ /* 0x084ff00000001804 */
[C---:B------:R-:W-:Y:S08]  /*b3e0*/  HMMA.16816.F32 R8, R76.reuse, R80, R8 ;  /* 0x000000504c08723c */ /* 0x040ff00000001808 */
[-C--:B------:R-:W-:Y:S01]  /*b3f0*/  HMMA.16816.F32 R12, R76, R82.reuse, R12 ;  /* 0x000000524c0c723c */ /* 0x080fe2000000180c */
[----:B-1----:R-:W-:Y:S07]  /*b400*/  FFMA.FTZ R2, R192, c[0x0][0x2d0], -R96 ;  /* 0x0000b400c0027a23 */ /* 0x002fee0000010860 */
[C---:B------:R-:W-:Y:S01]  /*b410*/  HMMA.16816.F32 R16, R72.reuse, R82, R16 ;  /* 0x000000524810723c */ /* 0x040fe20000001810 */
[----:B------:R1:W-:Y:S01]  /*b420*/  MUFU.EX2 R174, R2 ;  /* 0x0000000200ae7308 */ /* 0x0003e20000000800 */
[----:B------:R-:W2:Y:S06]  /*b430*/  LDSM.16.MT88.4 R80, [R231+0x900] ;  /* 0x00090000e750783b */ /* 0x000eac0000004200 */
[-C--:B------:R-:W-:Y:S08]  /*b440*/  HMMA.16816.F32 R20, R72, R84.reuse, R20 ;  /* 0x000000544814723c */ /* 0x080ff00000001814 */
[C---:B------:R-:W-:Y:S07]  /*b450*/  HMMA.16816.F32 R24, R76.reuse, R84, R24 ;  /* 0x000000544c18723c */ /* 0x040fee0000001818 */
[--C-:B------:R-:W-:Y:S01]  /*b460*/  FFMA.FTZ R84, R102, c[0x0][0x2d0], -R97.reuse ;  /* 0x0000b40066547a23 */ /* 0x100fe20000010861 */
[-C--:B------:R-:W-:Y:S01]  /*b470*/  HMMA.16816.F32 R28, R76, R86.reuse, R28 ;  /* 0x000000564c1c723c */ /* 0x080fe2000000181c */
[--C-:B-1----:R-:W-:Y:S02]  /*b480*/  FFMA.FTZ R2, R193, c[0x0][0x2d0], -R92.reuse ;  /* 0x0000b400c1027a23 */ /* 0x102fe4000001085c */
[----:B------:R1:W-:Y:S01]  /*b490*/  MUFU.EX2 R177, R84 ;  /* 0x0000005400b17308 */ /* 0x0003e20000000800 */
[----:B------:R-:W-:Y:S02]  /*b4a0*/  FFMA.FTZ R102, R219, c[0x0][0x2d0], -R97 ;  /* 0x0000b400db667a23 */ /* 0x000fe40000010861 */
[----:B------:R-:W-:Y:S02]  /*b4b0*/  IMAD.MOV.U32 R219, RZ, RZ, R147 ;  /* 0x000000ffffdb7224 */ /* 0x000fe400078e0093 */
[C---:B------:R-:W-:Y:S05]  /*b4c0*/  HMMA.16816.F32 R32, R72.reuse, R86, R32 ;  /* 0x000000564820723c */ /* 0x040fea0000001820 */
[----:B------:R3:W-:Y:S03]  /*b4d0*/  MUFU.EX2 R117, R2 ;  /* 0x0000000200757308 */ /* 0x0007e60000000800 */
[-C--:B------:R-:W-:Y:S07]  /*b4e0*/  HMMA.16816.F32 R36, R72, R88.reuse, R36 ;  /* 0x000000584824723c */ /* 0x080fee0000001824 */
[----:B------:R-:W-:Y:S01]  /*b4f0*/  MUFU.EX2 R126, R102 ;  /* 0x00000066007e7308 */ /* 0x000fe20000000800 */
[C---:B------:R-:W-:Y:S01]  /*b500*/  HMMA.16816.F32 R40, R76.reuse, R88, R40 ;  /* 0x000000584c28723c */ /* 0x040fe20000001828 */
[----:B-1----:R-:W1:Y:S06]  /*b510*/  LDSM.16.MT88.4 R84, [R229+0x1100] ;  /* 0x00110000e554783b */ /* 0x002e6c0000004200 */
[--C-:B------:R-:W-:Y:S01]  /*b520*/  FFMA.FTZ R88, R197, c[0x0][0x2d0], -R92.reuse ;  /* 0x0000b400c5587a23 */ /* 0x100fe2000001085c */
[-C--:B------:R-:W-:Y:S03]  /*b530*/  HMMA.16816.F32 R44, R76, R90.reuse, R44 ;  /* 0x0000005a4c2c723c */ /* 0x080fe6000000182c */
[----:B------:R1:W-:Y:S01]  /*b540*/  MUFU.EX2 R183, R88 ;  /* 0x0000005800b77308 */ /* 0x0003e20000000800 */
[----:B---3--:R-:W-:Y:S04]  /*b550*/  FFMA.FTZ R2, R194, c[0x0][0x2d0], -R92 ;  /* 0x0000b400c2027a23 */ /* 0x008fe8000001085c */
[C---:B------:R-:W-:Y:S05]  /*b560*/  HMMA.16816.F32 R48, R72.reuse, R90, R48 ;  /* 0x0000005a4830723c */ /* 0x040fea0000001830 */
[----:B------:R3:W-:Y:S03]  /*b570*/  MUFU.EX2 R119, R2 ;  /* 0x0000000200777308 */ /* 0x0007e60000000800 */
[-C--:B--2---:R-:W-:Y:S08]  /*b580*/  HMMA.16816.F32 R52, R72, R80.reuse, R52 ;  /* 0x000000504834723c */ /* 0x084ff00000001834 */
[C---:B------:R-:W-:Y:S01]  /*b590*/  HMMA.16816.F32 R56, R76.reuse, R80, R56 ;  /* 0x000000504c38723c */ /* 0x040fe20000001838 */
[----:B-1----:R-:W1:Y:S07]  /*b5a0*/  LDSM.16.MT88.4 R88, [R232+0x1100] ;  /* 0x00110000e858783b */ /* 0x002e6e0000004200 */
[-C--:B------:R-:W-:Y:S01]  /*b5b0*/  HMMA.16816.F32 R60, R76, R82.reuse, R60 ;  /* 0x000000524c3c723c */ /* 0x080fe2000000183c */
[--C-:B---3--:R-:W-:Y:S06]  /*b5c0*/  FFMA.FTZ R2, R195, c[0x0][0x2d0], -R96.reuse ;  /* 0x0000b400c3027a23 */ /* 0x108fec0000010860 */
[----:B------:R-:W-:Y:S01]  /*b5d0*/  F2FP.PACK_AB R76, R165, R148 ;  /* 0x00000094a54c723e */ /* 0x000fe200000000ff */
[----:B------:R-:W-:Y:S01]  /*b5e0*/  HMMA.16816.F32 R64, R72, R82, R64 ;  /* 0x000000524840723c */ /* 0x000fe20000001840 */
[----:B------:R2:W-:Y:S01]  /*b5f0*/  MUFU.EX2 R116, R2 ;  /* 0x0000000200747308 */ /* 0x0005e20000000800 */
[----:B------:R-:W3:Y:S02]  /*b600*/  LDSM.16.MT88.4 R80, [R230+0x1100] ;  /* 0x00110000e650783b */ /* 0x000ee40000004200 */
[----:B------:R-:W-:Y:S02]  /*b610*/  F2FP.PACK_AB R77, R164, R147 ;  /* 0x00000093a44d723e */ /* 0x000fe400000000ff */
[----:B------:R-:W-:Y:S02]  /*b620*/  F2FP.PACK_AB R78, R146, R142 ;  /* 0x0000008e924e723e */ /* 0x000fe400000000ff */
[----:B------:R-:W-:Y:S04]  /*b630*/  F2FP.PACK_AB R72, R167, R160 ;  /* 0x000000a0a748723e */ /* 0x000fe800000000ff */
[----:B------:R-:W-:Y:S02]  /*b640*/  F2FP.PACK_AB R73, R166, R149 ;  /* 0x00000095a649723e */ /* 0x000fe400000000ff */
[----:B------:R-:W-:Y:S02]  /*b650*/  F2FP.PACK_AB R74, R144, R141 ;  /* 0x0000008d904a723e */ /* 0x000fe400000000ff */
[----:B------:R-:W-:Y:S02]  /*b660*/  F2FP.PACK_AB R75, R145, R140 ;  /* 0x0000008c914b723e */ /* 0x000fe400000000ff */
[----:B------:R-:W-:Y:S05]  /*b670*/  F2FP.PACK_AB R79, R150, R143 ;  /* 0x0000008f964f723e */ /* 0x000fea00000000ff */
[-C--:B------:R-:W-:Y:S01]  /*b680*/  HMMA.16816.F32 R4, R72, R84.reuse, R4 ;  /* 0x000000544804723c */ /* 0x080fe20000001804 */
[----:B--2---:R-:W-:Y:S04]  /*b690*/  FFMA.FTZ R2, R196, c[0x0][0x2d0], -R96 ;  /* 0x0000b400c4027a23 */ /* 0x004fe80000010860 */
[----:B------:R2:W-:Y:S03]  /*b6a0*/  MUFU.EX2 R118, R2 ;  /* 0x0000000200767308 */ /* 0x0005e60000000800 */
[C---:B------:R-:W-:Y:S08]  /*b6b0*/  HMMA.16816.F32 R8, R76.reuse, R84, R8 ;  /* 0x000000544c08723c */ /* 0x040ff00000001808 */
[-C--:B------:R-:W-:Y:S08]  /*b6c0*/  HMMA.16816.F32 R12, R76, R86.reuse, R12 ;  /* 0x000000564c0c723c */ /* 0x080ff0000000180c */
[C---:B------:R-:W-:Y:S01]  /*b6d0*/  HMMA.16816.F32 R16, R72.reuse, R86, R16 ;  /* 0x000000564810723c */ /* 0x040fe20000001810 */
[----:B------:R-:W3:Y:S03]  /*b6e0*/  LDSM.16.MT88.4 R84, [R231+0x1100] ;  /* 0x00110000e754783b */ /* 0x000ee60000004200 */
[--C-:B--2---:R-:W-:Y:S04]  /*b6f0*/  FFMA.FTZ R2, R99, c[0x0][0x2d0], -R97.reuse ;  /* 0x0000b40063027a23 */ /* 0x104fe80000010861 */
[-C--:B-1----:R-:W-:Y:S01]  /*b700*/  HMMA.16816.F32 R20, R72, R88.reuse, R20 ;  /* 0x000000584814723c */ /* 0x082fe20000001814 */
[--C-:B------:R-:W-:Y:S01]  /*b710*/  FFMA.FTZ R99, R107, c[0x0][0x2d0], -R92.reuse ;  /* 0x0000b4006b637a23 */ /* 0x100fe2000001085c */
[----:B------:R1:W-:Y:S02]  /*b720*/  MUFU.EX2 R173, R2 ;  /* 0x0000000200ad7308 */ /* 0x0003e40000000800 */
[----:B------:R-:W-:Y:S04]  /*b730*/  FFMA.FTZ R107, R95, c[0x0][0x2d0], -R92 ;  /* 0x0000b4005f6b7a23 */ /* 0x000fe8000001085c */
[C---:B------:R-:W-:Y:S08]  /*b740*/  HMMA.16816.F32 R24, R76.reuse, R88, R24 ;  /* 0x000000584c18723c */ /* 0x040ff00000001818 */
[-C--:B------:R-:W-:Y:S08]  /*b750*/  HMMA.16816.F32 R28, R76, R90.reuse, R28 ;  /* 0x0000005a4c1c723c */ /* 0x080ff0000000181c */
[C---:B------:R-:W-:Y:S01]  /*b760*/  HMMA.16816.F32 R32, R72.reuse, R90, R32 ;  /* 0x0000005a4820723c */ /* 0x040fe20000001820 */
[----:B------:R-:W-:Y:S03]  /*b770*/  LDSM.16.MT88.4 R88, [R232+0x1900] ;  /* 0x00190000e858783b */ /* 0x000fe60000004200 */
[----:B-1----:R-:W-:Y:S02]  /*b780*/  FFMA.FTZ R2, R100, c[0x0][0x2d0], -R97 ;  /* 0x0000b40064027a23 */ /* 0x002fe40000010861 */
[----:B------:R-:W-:Y:S02]  /*b790*/  FFMA.FTZ R100, R154, c[0x0][0x2d0], -R96 ;  /* 0x0000b4009a647a23 */ /* 0x000fe40000010860 */
[-C--:B---3--:R-:W-:Y:S01]  /*b7a0*/  HMMA.16816.F32 R36, R72, R80.reuse, R36 ;  /* 0x000000504824723c */ /* 0x088fe20000001824 */
[----:B------:R1:W2:Y:S03]  /*b7b0*/  MUFU.EX2 R179, R2 ;  /* 0x0000000200b37308 */ /* 0x0002a60000000800 */
[----:B------:R-:W-:Y:S04]  /*b7c0*/  IMAD.MOV.U32 R154, RZ, RZ, R188 ;  /* 0x000000ffff9a7224 */ /* 0x000fe800078e00bc */
[C---:B------:R-:W-:Y:S03]  /*b7d0*/  HMMA.16816.F32 R40, R76.reuse, R80, R40 ;  /* 0x000000504c28723c */ /* 0x040fe60000001828 */
[----:B------:R-:W-:Y:S05]  /*b7e0*/  MUFU.EX2 R188, R99 ;  /* 0x0000006300bc7308 */ /* 0x000fea0000000800 */
[-C--:B------:R-:W-:Y:S08]  /*b7f0*/  HMMA.16816.F32 R44, R76, R82.reuse, R44 ;  /* 0x000000524c2c723c */ /* 0x080ff0000000182c */
[C---:B------:R-:W-:Y:S01]  /*b800*/  HMMA.16816.F32 R48, R72.reuse, R82, R48 ;  /* 0x000000524830723c */ /* 0x040fe20000001830 */
[----:B-1----:R-:W-:Y:S01]  /*b810*/  FFMA.FTZ R2, R101, c[0x0][0x2d0], -R98 ;  /* 0x0000b40065027a23 */ /* 0x002fe20000010862 */
[----:B------:R-:W1:Y:S02]  /*b820*/  LDSM.16.MT88.4 R80, [R229+0x1900] ;  /* 0x00190000e550783b */ /* 0x000e640000004200 */
[----:B------:R-:W-:Y:S01]  /*b830*/  FFMA.FTZ R101, R153, c[0x0][0x2d0], -R96 ;  /* 0x0000b40099657a23 */ /* 0x000fe20000010860 */
[----:B------:R3:W-:Y:S01]  /*b840*/  MUFU.EX2 R172, R2 ;  /* 0x0000000200ac7308 */ /* 0x0007e20000000800 */
[----:B------:R-:W-:Y:S02]  /*b850*/  IMAD.MOV.U32 R153, RZ, RZ, R132 ;  /* 0x000000ffff997224 */ /* 0x000fe400078e0084 */
[-C--:B------:R-:W-:Y:S01]  /*b860*/  HMMA.16816.F32 R52, R72, R84.reuse, R52 ;  /* 0x000000544834723c */ /* 0x080fe20000001834 */
[----:B------:R-:W-:Y:S07]  /*b870*/  IMAD.MOV.U32 R132, RZ, RZ, R139 ;  /* 0x000000ffff847224 */ /* 0x000fee00078e008b */
[C---:B------:R-:W-:Y:S07]  /*b880*/  HMMA.16816.F32 R56, R76.reuse, R84, R56 ;  /* 0x000000544c38723c */ /* 0x040fee0000001838 */
[--C-:B------:R-:W-:Y:S01]  /*b890*/  FFMA.FTZ R84, R111, c[0x0][0x2d0], -R92.reuse ;  /* 0x0000b4006f547a23 */ /* 0x100fe2000001085c */
[-C--:B------:R-:W-:Y:S01]  /*b8a0*/  HMMA.16816.F32 R60, R76, R86.reuse, R60 ;  /* 0x000000564c3c723c */ /* 0x080fe2000000183c */
[----:B------:R-:W-:Y:S02]  /*b8b0*/  FFMA.FTZ R111, R251, c[0x0][0x2d0], -R92 ;  /* 0x0000b400fb6f7a23 */ /* 0x000fe4000001085c */
[----:B------:R1:W-:Y:S01]  /*b8c0*/  MUFU.EX2 R139, R84 ;  /* 0x00000054008b7308 */ /* 0x0003e20000000800 */
[----:B------:R-:W-:Y:S02]  /*b8d0*/  IMAD.MOV.U32 R251, RZ, RZ, R142 ;  /* 0x000000fffffb7224 */ /* 0x000fe400078e008e */
[----:B---3--:R-:W-:Y:S01]  /*b8e0*/  FFMA.FTZ R2, R103, c[0x0][0x2d0], -R98 ;  /* 0x0000b40067027a23 */ /* 0x008fe20000010862 */
[----:B--2---:R-:W-:Y:S01]  /*b8f0*/  F2FP.PACK_AB R76, R179, R173 ;  /* 0x000000adb34c723e */ /* 0x004fe200000000ff */
[----:B------:R-:W-:Y:S01]  /*b900*/  HMMA.16816.F32 R64, R72, R86, R64 ;  /* 0x000000564840723c */ /* 0x000fe20000001840 */
[--C-:B------:R-:W-:Y:S03]  /*b910*/  FFMA.FTZ R103, R212, c[0x0][0x2d0], -R97.reuse ;  /* 0x0000b400d4677a23 */ /* 0x100fe60000010861 */
[----:B------:R-:W-:Y:S01]  /*b920*/  IMAD.MOV.U32 R212, RZ, RZ, R148 ;  /* 0x000000ffffd47224 */ /* 0x000fe200078e0094 */
[----:B------:R2:W3:Y:S02]  /*b930*/  MUFU.EX2 R178, R2 ;  /* 0x0000000200b27308 */ /* 0x0004e40000000800 */
[----:B------:R-:W-:Y:S01]  /*b940*/  F2FP.PACK_AB R73, R174, R175 ;  /* 0x000000afae49723e */ /* 0x000fe200000000ff */
[----:B-1----:R-:W-:Y:S01]  /*b950*/  LDSM.16.MT88.4 R84, [R231+0x1900] ;  /* 0x00190000e754783b */ /* 0x002fe20000004200 */
[--C-:B--2---:R-:W-:Y:S03]  /*b960*/  FFMA.FTZ R2, R112, c[0x0][0x2d0], -R97.reuse ;  /* 0x0000b40070027a23 */ /* 0x104fe60000010861 */
[----:B---3--:R-:W-:Y:S03]  /*b970*/  F2FP.PACK_AB R77, R178, R172 ;  /* 0x000000acb24d723e */ /* 0x008fe600000000ff */
[----:B------:R1:W2:Y:S02]  /*b980*/  MUFU.EX2 R221, R2 ;  /* 0x0000000200dd7308 */ /* 0x0002a40000000800 */
[--C-:B-1----:R-:W-:Y:S01]  /*b990*/  FFMA.FTZ R2, R113, c[0x0][0x2d0], -R98.reuse ;  /* 0x0000b40071027a23 */ /* 0x102fe20000010862 */
[----:B--2---:R-:W-:Y:S07]  /*b9a0*/  F2FP.PACK_AB R78, R221, R177 ;  /* 0x000000b1dd4e723e */ /* 0x004fee00000000ff */
[----:B------:R1:W-:Y:S02]  /*b9b0*/  MUFU.EX2 R176, R2 ;  /* 0x0000000200b07308 */ /* 0x0003e40000000800 */
[--C-:B-1----:R-:W-:Y:S02]  /*b9c0*/  FFMA.FTZ R2, R114, c[0x0][0x2d0], -R98.reuse ;  /* 0x0000b40072027a23 */ /* 0x102fe40000010862 */
[----:B------:R-:W-:Y:S06]  /*b9d0*/  FFMA.FTZ R114, R225, c[0x0][0x2d0], -R98 ;  /* 0x0000b400e1727a23 */ /* 0x000fec0000010862 */
[----:B------:R1:W2:Y:S02]  /*b9e0*/  MUFU.EX2 R218, R2 ;  /* 0x0000000200da7308 */ /* 0x0002a40000000800 */
[----:B-1----:R-:W-:Y:S01]  /*b9f0*/  FFMA.FTZ R2, R201, c[0x0][0x2d0], -R92 ;  /* 0x0000b400c9027a23 */ /* 0x002fe2000001085c */
[----:B--2---:R-:W-:Y:S07]  /*ba00*/  F2FP.PACK_AB R79, R218, R176 ;  /* 0x000000b0da4f723e */ /* 0x004fee00000000ff */
[----:B------:R1:W-:Y:S02]  /*ba10*/  MUFU.EX2 R215, R2 ;  /* 0x0000000200d77308 */ /* 0x0003e40000000800 */
[--C-:B-1----:R-:W-:Y:S08]  /*ba20*/  FFMA.FTZ R2, R204, c[0x0][0x2d0], -R96.reuse ;  /* 0x0000b400cc027a23 */ /* 0x102ff00000010860 */
[----:B------:R1:W-:Y:S02]  /*ba30*/  MUFU.EX2 R182, R2 ;  /* 0x0000000200b67308 */ /* 0x0003e40000000800 */
[----:B-1----:R-:W-:Y:S08]  /*ba40*/  FFMA.FTZ R2, R207, c[0x0][0x2d0], -R96 ;  /* 0x0000b400cf027a23 */ /* 0x002ff00000010860 */
[----:B------:R1:W-:Y:S02]  /*ba50*/  MUFU.EX2 R207, R2 ;  /* 0x0000000200cf7308 */ /* 0x0003e40000000800 */
[----:B-1----:R-:W-:Y:S02]  /*ba60*/  FFMA.FTZ R2, R206, c[0x0][0x2d0], -R92 ;  /* 0x0000b400ce027a23 */ /* 0x002fe4000001085c */
[----:B------:R-:W-:Y:S06]  /*ba70*/  IMAD.MOV.U32 R206, RZ, RZ, R118 ;  /* 0x000000ffffce7224 */ /* 0x000fec00078e0076 */
[----:B------:R1:W-:Y:S01]  /*ba80*/  MUFU.EX2 R204, R2 ;  /* 0x0000000200cc7308 */ /* 0x0003e20000000800 */
[----:B------:R-:W-:Y:S02]  /*ba90*/  FFMA.FTZ R118, R203, c[0x0][0x2d0], -R97 ;  /* 0x0000b400cb767a23 */ /* 0x000fe40000010861 */
[----:B------:R-:W-:Y:S02]  /*baa0*/  IMAD.MOV.U32 R203, RZ, RZ, R184 ;  /* 0x000000ffffcb7224 */ /* 0x000fe400078e00b8 */
[----:B-1----:R-:W-:Y:S02]  /*bab0*/  FFMA.FTZ R2, R213, c[0x0][0x2d0], -R92 ;  /* 0x0000b400d5027a23 */ /* 0x002fe4000001085c */
[----:B------:R-:W-:Y:S03]  /*bac0*/  IMAD.MOV.U32 R213, RZ, RZ, R119 ;  /* 0x000000ffffd57224 */ /* 0x000fe600078e0077 */
[----:B------:R1:W-:Y:S01]  /*bad0*/  MUFU.EX2 R201, R2 ;  /* 0x0000000200c97308 */ /* 0x0003e20000000800 */
[----:B------:R-:W-:Y:S02]  /*bae0*/  FFMA.FTZ R119, R202, c[0x0][0x2d0], -R97 ;  /* 0x0000b400ca777a23 */ /* 0x000fe40000010861 */
[----:B------:R-:W-:Y:S02]  /*baf0*/  IMAD.MOV.U32 R202, RZ, RZ, R159 ;  /* 0x000000ffffca7224 */ /* 0x000fe400078e009f */
[----:B-1----:R-:W-:Y:S02]  /*bb00*/  FFMA.FTZ R2, R216, c[0x0][0x2d0], -R96 ;  /* 0x0000b400d8027a23 */ /* 0x002fe40000010860 */
[----:B------:R-:W-:Y:S03]  /*bb10*/  IMAD.MOV.U32 R216, RZ, RZ, R116 ;  /* 0x000000ffffd87224 */ /* 0x000fe600078e0074 */
[----:B------:R1:W-:Y:S01]  /*bb20*/  MUFU.EX2 R196, R2 ;  /* 0x0000000200c47308 */ /* 0x0003e20000000800 */
[----:B------:R-:W-:Y:S01]  /*bb30*/  FFMA.FTZ R116, R152, c[0x0][0x2d0], -R96 ;  /* 0x0000b40098747a23 */ /* 0x000fe20000010860 */
[----:B------:R-:W-:Y:S01]  /*bb40*/  F2FP.PACK_AB R75, R206, R216 ;  /* 0x000000d8ce4b723e */ /* 0x000fe200000000ff */
[----:B------:R-:W-:Y:S02]  /*bb50*/  IMAD.MOV.U32 R152, RZ, RZ, R133 ;  /* 0x000000ffff987224 */ /* 0x000fe400078e0085 */
[----:B------:R-:W-:Y:S02]  /*bb60*/  IMAD.MOV.U32 R133, RZ, RZ, R138 ;  /* 0x000000ffff857224 */ /* 0x000fe400078e008a */
[----:B----4-:R-:W-:Y:S03]  /*bb70*/  FFMA.FTZ R69, R69, R128, R152 ;  /* 0x0000008045457223 */ /* 0x010fe60000010098 */
[----:B------:R-:W-:Y:S01]  /*bb80*/  MUFU.EX2 R138, R100 ;  /* 0x00000064008a7308 */ /* 0x000fe20000000800 */
[----:B------:R-:W-:Y:S09]  /*bb90*/  FADD.FTZ R69, R248, R69 ;  /* 0x00000045f8457221 */ /* 0x000ff20000010000 */
[----:B------:R-:W-:Y:S01]  /*bba0*/  MUFU.EX2 R100, R118 ;  /* 0x0000007600647308 */ /* 0x000fe20000000800 */
[----:B-1----:R-:W-:Y:S02]  /*bbb0*/  FFMA.FTZ R2, R217, c[0x0][0x2d0], -R96 ;  /* 0x0000b400d9027a23 */ /* 0x002fe40000010860 */
[----:B------:R-:W-:Y:S02]  /*bbc0*/  IMAD.MOV.U32 R217, RZ, RZ, R117 ;  /* 0x000000ffffd97224 */ /* 0x000fe400078e0075 */
[----:B------:R-:W-:Y:S05]  /*bbd0*/  FFMA.FTZ R117, R227, c[0x0][0x2d0], -R92 ;  /* 0x0000b400e3757a23 */ /* 0x000fea000001085c */
[----:B------:R1:W-:Y:S01]  /*bbe0*/  MUFU.EX2 R197, R2 ;  /* 0x0000000200c57308 */ /* 0x0003e20000000800 */
[----:B------:R-:W-:Y:S01]  /*bbf0*/  F2FP.PACK_AB R74, R213, R217 ;  /* 0x000000d9d54a723e */ /* 0x000fe200000000ff */
[----:B------:R-:W-:Y:S02]  /*bc00*/  IMAD.MOV.U32 R227, RZ, RZ, R140 ;  /* 0x000000ffffe37224 */ /* 0x000fe400078e008c */
[--C-:B-1----:R-:W-:Y:S02]  /*bc10*/  FFMA.FTZ R2, R115, c[0x0][0x2d0], -R97.reuse ;  /* 0x0000b40073027a23 */ /* 0x102fe40000010861 */
[----:B------:R-:W2:Y:S04]  /*bc20*/  LDL.LU R115, [R1+0x8] ;  /* 0x0000080001737983 */ /* 0x000ea80000300800 */
[----:B------:R1:W-:Y:S01]  /*bc30*/  MUFU.EX2 R181, R2 ;  /* 0x0000000200b57308 */ /* 0x0003e20000000800 */
[----:B------:R-:W3:Y:S04]  /*bc40*/  LDL.LU R113, [R1+0x10] ;  /* 0x0000100001717983 */ /* 0x000ee80000300800 */
[----:B------:R-:W4:Y:S04]  /*bc50*/  LDL.LU R112, [R1+0xc] ;  /* 0x00000c0001707983 */ /* 0x000f280000300800 */
[----:B------:R2:W5:Y:S01]  /*bc60*/  LDL.LU R248, [R1+0x60] ;  /* 0x0000600001f87983 */ /* 0x0005620000300800 */
[--C-:B-1----:R-:W-:Y:S02]  /*bc70*/  FFMA.FTZ R2, R198, c[0x0][0x2d0], -R97.reuse ;  /* 0x0000b400c6027a23 */ /* 0x102fe40000010861 */
[----:B------:R-:W-:Y:S02]  /*bc80*/  IMAD.MOV.U32 R198, RZ, RZ, R168 ;  /* 0x000000ffffc67224 */ /* 0x000fe400078e00a8 */
[----:B------:R1:W-:Y:S03]  /*bc90*/  MUFU.EX2 R195, R2 ;  /* 0x0000000200c37308 */ /* 0x0003e60000000800 */
[----:B------:R-:W-:Y:S07]  /*bca0*/  F2FP.PACK_AB R72, R198, R199 ;  /* 0x000000c7c648723e */ /* 0x000fee00000000ff */
[-C--:B------:R-:W-:Y:S08]  /*bcb0*/  HMMA.16816.F32 R4, R72, R80.reuse, R4 ;  /* 0x000000504804723c */ /* 0x080ff00000001804 */
[C---:B------:R-:W-:Y:S01]  /*bcc0*/  HMMA.16816.F32 R8, R76.reuse, R80, R8 ;  /* 0x000000504c08723c */ /* 0x040fe20000001808 */
[----:B-1----:R-:W-:Y:S07]  /*bcd0*/  FFMA.FTZ R2, R205, c[0x0][0x2d0], -R98 ;  /* 0x0000b400cd027a23 */ /* 0x002fee0000010862 */
[-C--:B------:R-:W-:Y:S01]  /*bce0*/  HMMA.16816.F32 R12, R76, R82.reuse, R12 ;  /* 0x000000524c0c723c */ /* 0x080fe2000000180c */
[----:B------:R-:W-:Y:S01]  /*bcf0*/  IMAD.MOV.U32 R205, RZ, RZ, R150 ;  /* 0x000000ffffcd7224 */ /* 0x000fe200078e0096 */
[----:B------:R1:W-:Y:S06]  /*bd00*/  MUFU.EX2 R194, R2 ;  /* 0x0000000200c27308 */ /* 0x0003ec0000000800 */
[C---:B------:R-:W-:Y:S01]  /*bd10*/  HMMA.16816.F32 R16, R72.reuse, R82, R16 ;  /* 0x000000524810723c */ /* 0x040fe20000001810 */
[----:B------:R-:W-:Y:S07]  /*bd20*/  LDSM.16.MT88.4 R80, [R229+0x2100] ;  /* 0x00210000e550783b */ /* 0x000fee0000004200 */
[-C--:B------:R-:W-:Y:S08]  /*bd30*/  HMMA.16816.F32 R20, R72, R88.reuse, R20 ;  /* 0x000000584814723c */ /* 0x080ff00000001814 */
[C---:B------:R-:W-:Y:S01]  /*bd40*/  HMMA.16816.F32 R24, R76.reuse, R88, R24 ;  /* 0x000000584c18723c */ /* 0x040fe20000001818 */
[--C-:B-1----:R-:W-:Y:S03]  /*bd50*/  FFMA.FTZ R2, R208, c[0x0][0x2d0], -R97.reuse ;  /* 0x0000b400d0027a23 */ /* 0x102fe60000010861 */
[----:B------:R-:W-:Y:S04]  /*bd60*/  IMAD.MOV.U32 R208, RZ, RZ, R146 ;  /* 0x000000ffffd07224 */ /* 0x000fe800078e0092 */
[-C--:B------:R-:W-:Y:S01]  /*bd70*/  HMMA.16816.F32 R28, R76, R90.reuse, R28 ;  /* 0x0000005a4c1c723c */ /* 0x080fe2000000181c */
[----:B------:R1:W-:Y:S07]  /*bd80*/  MUFU.EX2 R192, R2 ;  /* 0x0000000200c07308 */ /* 0x0003ee0000000800 */
[C---:B------:R-:W-:Y:S01]  /*bd90*/  HMMA.16816.F32 R32, R72.reuse, R90, R32 ;  /* 0x0000005a4820723c */ /* 0x040fe20000001820 */
[----:B------:R-:W-:Y:S03]  /*bda0*/  LDSM.16.MT88.4 R88, [R232+0x2100] ;  /* 0x00210000e858783b */ /* 0x000fe60000004200 */
[----:B-1----:R-:W-:Y:S02]  /*bdb0*/  FFMA.FTZ R2, R210, c[0x0][0x2d0], -R97 ;  /* 0x0000b400d2027a23 */ /* 0x002fe40000010861 */
[----:B------:R-:W-:Y:S02]  /*bdc0*/  IMAD.MOV.U32 R210, RZ, RZ, R145 ;  /* 0x000000ffffd27224 */ /* 0x000fe400078e0091 */
[----:B------:R1:W-:Y:S04]  /*bdd0*/  MUFU.EX2 R193, R2 ;  /* 0x0000000200c17308 */ /* 0x0003e80000000800 */
[----:B-1----:R-:W-:Y:S02]  /*bde0*/  FFMA.FTZ R2, R211, c[0x0][0x2d0], -R98 ;  /* 0x0000b400d3027a23 */ /* 0x002fe40000010862 */
[----:B------:R-:W-:Y:S04]  /*bdf0*/  IMAD.MOV.U32 R211, RZ, RZ, R144 ;  /* 0x000000ffffd37224 */ /* 0x000fe800078e0090 */
[----:B------:R1:W-:Y:S02]  /*be00*/  MUFU.EX2 R191, R2 ;  /* 0x0000000200bf7308 */ /* 0x0003e40000000800 */
[----:B-1----:R-:W-:Y:S02]  /*be10*/  FFMA.FTZ R2, R214, c[0x0][0x2d0], -R98 ;  /* 0x0000b400d6027a23 */ /* 0x002fe40000010862 */
[----:B------:R-:W-:Y:S06]  /*be20*/  IMAD.MOV.U32 R214, RZ, RZ, R143 ;  /* 0x000000ffffd67224 */ /* 0x000fec00078e008f */
[----:B------:R1:W-:Y:S02]  /*be30*/  MUFU.EX2 R123, R2 ;  /* 0x00000002007b7308 */ /* 0x0003e40000000800 */
[--C-:B-1----:R-:W-:Y:S08]  /*be40*/  FFMA.FTZ R2, R171, c[0x0][0x2d0], -R92.reuse ;  /* 0x0000b400ab027a23 */ /* 0x102ff0000001085c */
[----:B------:R1:W-:Y:S02]  /*be50*/  MUFU.EX2 R122, R2 ;  /* 0x00000002007a7308 */ /* 0x0003e40000000800 */
[----:B-1----:R-:W-:Y:S08]  /*be60*/  FFMA.FTZ R2, R170, c[0x0][0x2d0], -R92 ;  /* 0x0000b400aa027a23 */ /* 0x002ff0000001085c */
[----:B------:R1:W-:Y:S02]  /*be70*/  MUFU.EX2 R190, R2 ;  /* 0x0000000200be7308 */ /* 0x0003e40000000800 */
[--C-:B-1----:R-:W-:Y:S02]  /*be80*/  FFMA.FTZ R2, R169, c[0x0][0x2d0], -R96.reuse ;  /* 0x0000b400a9027a23 */ /* 0x102fe40000010860 */
[----:B------:R-:W-:Y:S06]  /*be90*/  LDSM.16.MT88.4 R168, [R232+0x3100] ;  /* 0x00310000e8a8783b */ /* 0x000fec0000004200 */
[----:B------:R1:W-:Y:S02]  /*bea0*/  MUFU.EX2 R120, R2 ;  /* 0x0000000200787308 */ /* 0x0003e40000000800 */
[--C-:B-1----:R-:W-:Y:S02]  /*beb0*/  FFMA.FTZ R2, R94, c[0x0][0x2d0], -R96.reuse ;  /* 0x0000b4005e027a23 */ /* 0x102fe40000010860 */
[----:B------:R-:W1:Y:S01]  /*bec0*/  LDSM.16.MT88.4 R92, [R230+0x1900] ;  /* 0x00190000e65c783b */ /* 0x000e620000004200 */
[----:B------:R-:W-:Y:S05]  /*bed0*/  FFMA.FTZ R96, R134, c[0x0][0x2d0], -R96 ;  /* 0x0000b40086607a23 */ /* 0x000fea0000010860 */
[----:B------:R4:W-:Y:S10]  /*bee0*/  MUFU.EX2 R189, R2 ;  /* 0x0000000200bd7308 */ /* 0x0009f40000000800 */
[----:B------:R1:W-:Y:S01]  /*bef0*/  MUFU.EX2 R134, R101 ;  /* 0x0000006500867308 */ /* 0x0003e20000000800 */
[----:B--2---:R-:W-:Y:S04]  /*bf00*/  FFMA.FTZ R68, R68, R115, R223 ;  /* 0x0000007344447223 */ /* 0x004fe800000100df */
[----:B------:R-:W-:Y:S05]  /*bf10*/  FADD.FTZ R68, R226, R68 ;  /* 0x00000044e2447221 */ /* 0x000fea0000010000 */
[----:B------:R-:W-:Y:S01]  /*bf20*/  MUFU.EX2 R102, R96 ;  /* 0x0000006000667308 */ /* 0x000fe20000000800 */
[----:B---3--:R-:W-:Y:S02]  /*bf30*/  FFMA.FTZ R3, R3, R113, R222 ;  /* 0x0000007103037223 */ /* 0x008fe400000100de */
[----:B------:R-:W-:Y:S02]  /*bf40*/  FADD.FTZ R68, R245, R68 ;  /* 0x00000044f5447221 */ /* 0x000fe40000010000 */
[----:B----4-:R-:W-:Y:S02]  /*bf50*/  FFMA.FTZ R2, R220, c[0x0][0x2d0], -R97 ;  /* 0x0000b400dc027a23 */ /* 0x010fe40000010861 */
[----:B------:R-:W-:Y:S02]  /*bf60*/  FFMA.FTZ R0, R0, R112, R110 ;  /* 0x0000007000007223 */ /* 0x000fe4000001006e */
[----:B------:R-:W-:Y:S01]  /*bf70*/  FADD.FTZ R3, R224, R3 ;  /* 0x00000003e0037221 */ /* 0x000fe20000010000 */
[----:B------:R-:W2:Y:S01]  /*bf80*/  MUFU.EX2 R96, R119 ;  /* 0x0000007700607308 */ /* 0x000ea20000000800 */
[----:B------:R-:W-:Y:S02]  /*bf90*/  IMAD.MOV.U32 R220, RZ, RZ, R141 ;  /* 0x000000ffffdc7224 */ /* 0x000fe400078e008d */
[----:B------:R-:W-:Y:S02]  /*bfa0*/  FADD.FTZ R3, R244, R3 ;  /* 0x00000003f4037221 */ /* 0x000fe40000010000 */
[--C-:B-1----:R-:W-:Y:S02]  /*bfb0*/  FFMA.FTZ R101, R153, c[0x0][0x2d0], -R98.reuse ;  /* 0x0000b40099657a23 */ /* 0x102fe40000010862 */
[----:B------:R-:W-:Y:S01]  /*bfc0*/  FFMA.FTZ R97, R109, c[0x0][0x2d0], -R97 ;  /* 0x0000b4006d617a23 */ /* 0x000fe20000010861 */
[-C--:B------:R-:W-:Y:S02]  /*bfd0*/  HMMA.16816.F32 R36, R72, R92.reuse, R36 ;  /* 0x0000005c4824723c */ /* 0x080fe40000001824 */
[----:B------:R1:W-:Y:S06]  /*bfe0*/  MUFU.EX2 R127, R2 ;  /* 0x00000002007f7308 */ /* 0x0003ec0000000800 */
[C---:B------:R-:W-:Y:S04]  /*bff0*/  HMMA.16816.F32 R40, R76.reuse, R92, R40 ;  /* 0x0000005c4c28723c */ /* 0x040fe80000001828 */
[----:B------:R-:W-:Y:S04]  /*c000*/  MUFU.EX2 R112, R105 ;  /* 0x0000006900707308 */ /* 0x000fe80000000800 */
[-C--:B------:R-:W-:Y:S01]  /*c010*/  HMMA.16816.F32 R44, R76, R94.reuse, R44 ;  /* 0x0000005e4c2c723c */ /* 0x080fe2000000182c */
[----:B--2---:R-:W-:Y:S05]  /*c020*/  F2FP.PACK_AB R184, R96, R100 ;  /* 0x0000006460b8723e */ /* 0x004fea00000000ff */
[----:B------:R-:W-:Y:S02]  /*c030*/  MUFU.EX2 R105, R117 ;  /* 0x0000007500697308 */ /* 0x000fe40000000800 */
[C---:B------:R-:W-:Y:S01]  /*c040*/  HMMA.16816.F32 R48, R72.reuse, R94, R48 ;  /* 0x0000005e4830723c */ /* 0x040fe20000001830 */
[----:B------:R-:W2:Y:S03]  /*c050*/  LDSM.16.MT88.4 R92, [R230+0x2100] ;  /* 0x00210000e65c783b */ /* 0x000ea60000004200 */
[--C-:B-1----:R-:W-:Y:S04]  /*c060*/  FFMA.FTZ R2, R155, c[0x0][0x2d0], -R98.reuse ;  /* 0x0000b4009b027a23 */ /* 0x102fe80000010862 */
[-C--:B------:R-:W-:Y:S01]  /*c070*/  HMMA.16816.F32 R52, R72, R84.reuse, R52 ;  /* 0x000000544834723c */ /* 0x080fe20000001834 */
[----:B------:R-:W-:Y:S07]  /*c080*/  MUFU.EX2 R97, R97 ;  /* 0x0000006100617308 */ /* 0x000fee0000000800 */
[C---:B------:R-:W-:Y:S03]  /*c090*/  HMMA.16816.F32 R56, R76.reuse, R84, R56 ;  /* 0x000000544c38723c */ /* 0x040fe60000001838 */
[----:B------:R1:W-:Y:S05]  /*c0a0*/  MUFU.EX2 R125, R2 ;  /* 0x00000002007d7308 */ /* 0x0003ea0000000800 */
[-C--:B------:R-:W-:Y:S05]  /*c0b0*/  HMMA.16816.F32 R60, R76, R86.reuse, R60 ;  /* 0x000000564c3c723c */ /* 0x080fea000000183c */
[----:B------:R-:W3:Y:S02]  /*c0c0*/  MUFU.EX2 R110, R107 ;  /* 0x0000006b006e7308 */ /* 0x000ee40000000800 */
[--C-:B------:R-:W-:Y:S01]  /*c0d0*/  FFMA.FTZ R76, R154, c[0x0][0x2d0], -R98.reuse ;  /* 0x0000b4009a4c7a23 */ /* 0x100fe20000010862 */
[----:B------:R-:W-:Y:S01]  /*c0e0*/  HMMA.16816.F32 R64, R72, R86, R64 ;  /* 0x000000564840723c */ /* 0x000fe20000001840 */
[----:B------:R-:W-:Y:S01]  /*c0f0*/  F2FP.PACK_AB R77, R194, R180 ;  /* 0x000000b4c24d723e */ /* 0x000fe200000000ff */
[----:B------:R-:W4:Y:S02]  /*c100*/  LDSM.16.MT88.4 R84, [R231+0x2100] ;  /* 0x00210000e754783b */ /* 0x000f240000004200 */
[----:B------:R-:W-:Y:S02]  /*c110*/  F2FP.PACK_AB R78, R193, R192 ;  /* 0x000000c0c14e723e */ /* 0x000fe400000000ff */
[----:B------:R-:W-:Y:S01]  /*c120*/  F2FP.PACK_AB R79, R123, R191 ;  /* 0x000000bf7b4f723e */ /* 0x000fe200000000ff */
[----:B------:R2:W-:Y:S01]  /*c130*/  MUFU.EX2 R113, R76 ;  /* 0x0000004c00717308 */ /* 0x0005e20000000800 */
[----:B------:R-:W-:Y:S02]  /*c140*/  F2FP.PACK_AB R72, R215, R183 ;  /* 0x000000b7d748723e */ /* 0x000fe400000000ff */
[----:B------:R-:W-:Y:S02]  /*c150*/  LDSM.16.MT88.4 R152, [R229+0x3100] ;  /* 0x00310000e598783b */ /* 0x000fe40000004200 */
[----:B------:R-:W-:Y:S01]  /*c160*/  F2FP.PACK_AB R73, R207, R182 ;  /* 0x000000b6cf49723e */ /* 0x000fe200000000ff */
[--C-:B-1----:R-:W-:Y:S01]  /*c170*/  FFMA.FTZ R2, R133, c[0x0][0x2d0], -R98.reuse ;  /* 0x0000b40085027a23 */ /* 0x102fe20000010862 */
[----:B------:R-:W-:Y:S02]  /*c180*/  F2FP.PACK_AB R74, R201, R204 ;  /* 0x000000ccc94a723e */ /* 0x000fe400000000ff */
[----:B------:R-:W-:Y:S01]  /*c190*/  F2FP.PACK_AB R75, R197, R196 ;  /* 0x000000c4c54b723e */ /* 0x000fe200000000ff */
[----:B------:R-:W-:Y:S01]  /*c1a0*/  MUFU.EX2 R133, R103 ;  /* 0x0000006700857308 */ /* 0x000fe20000000800 */
[----:B---3--:R-:W-:Y:S05]  /*c1b0*/  F2FP.PACK_AB R128, R110, R112 ;  /* 0x000000706e80723e */ /* 0x008fea00000000ff */
[-C--:B------:R-:W-:Y:S04]  /*c1c0*/  HMMA.16816.F32 R4, R72, R80.reuse, R4 ;  /* 0x000000504804723c */ /* 0x080fe80000001804 */
[----:B------:R1:W-:Y:S01]  /*c1d0*/  MUFU.EX2 R124, R2 ;  /* 0x00000002007c7308 */ /* 0x0003e20000000800 */
[----:B--2---:R-:W-:Y:S09]  /*c1e0*/  F2FP.PACK_AB R76, R195, R181 ;  /* 0x000000b5c34c723e */ /* 0x004ff200000000ff */
[----:B------:R-:W2:Y:S01]  /*c1f0*/  MUFU.EX2 R103, R116 ;  /* 0x0000007400677308 */ /* 0x000ea20000000800 */
[C---:B------:R-:W-:Y:S08]  /*c200*/  HMMA.16816.F32 R8, R76.reuse, R80, R8 ;  /* 0x000000504c08723c */ /* 0x040ff00000001808 */
[-C--:B------:R-:W-:Y:S01]  /*c210*/  HMMA.16816.F32 R12, R76, R82.reuse, R12 ;  /* 0x000000524c0c723c */ /* 0x080fe2000000180c */
[----:B------:R-:W3:Y:S03]  /*c220*/  MUFU.EX2 R107, R111 ;  /* 0x0000006f006b7308 */ /* 0x000ee60000000800 */
[----:B-1----:R-:W-:Y:S04]  /*c230*/  FFMA.FTZ R2, R132, c[0x0][0x2d0], -R98 ;  /* 0x0000b40084027a23 */ /* 0x002fe80000010862 */
[C---:B------:R-:W-:Y:S01]  /*c240*/  HMMA.16816.F32 R16, R72.reuse, R82, R16 ;  /* 0x000000524810723c */ /* 0x040fe20000001810 */
[----:B------:R-:W1:Y:S02]  /*c250*/  LDSM.16.MT88.4 R80, [R229+0x2900] ;  /* 0x00290000e550783b */ /* 0x000e640000004200 */
[----:B------:R4:W-:Y:S01]  /*c260*/  MUFU.EX2 R115, R2 ;  /* 0x0000000200737308 */ /* 0x0009e20000000800 */
[----:B--2---:R-:W-:Y:S04]  /*c270*/  F2FP.PACK_AB R131, R102, R103 ;  /* 0x000000676683723e */ /* 0x004fe800000000ff */
[-C--:B------:R-:W-:Y:S01]  /*c280*/  HMMA.16816.F32 R20, R72, R88.reuse, R20 ;  /* 0x000000584814723c */ /* 0x080fe20000001814 */
[----:B------:R-:W-:Y:S04]  /*c290*/  LDSM.16.MT88.4 R116, [R230+0x3100] ;  /* 0x00310000e674783b */ /* 0x000fe80000004200 */
[----:B------:R2:W-:Y:S03]  /*c2a0*/  MUFU.EX2 R132, R104 ;  /* 0x0000006800847308 */ /* 0x0005e60000000800 */
[C---:B------:R-:W-:Y:S01]  /*c2b0*/  HMMA.16816.F32 R24, R76.reuse, R88, R24 ;  /* 0x000000584c18723c */ /* 0x040fe20000001818 */
[----:B---3--:R-:W-:Y:S06]  /*c2c0*/  F2FP.PACK_AB R130, R105, R107 ;  /* 0x0000006b6982723e */ /* 0x008fec00000000ff */
[----:B------:R-:W-:Y:S01]  /*c2d0*/  MUFU.EX2 R109, R106 ;  /* 0x0000006a006d7308 */ /* 0x000fe20000000800 */
[-C--:B------:R-:W-:Y:S01]  /*c2e0*/  HMMA.16816.F32 R28, R76, R90.reuse, R28 ;  /* 0x0000005a4c1c723c */ /* 0x080fe2000000181c */
[----:B----4-:R-:W-:Y:S02]  /*c2f0*/  FADD.FTZ R2, R247, R0 ;  /* 0x00000000f7027221 */ /* 0x010fe40000010000 */
[----:B------:R3:W5:Y:S01]  /*c300*/  LDL.LU R247, [R1+0x5c] ;  /* 0x00005c0001f77983 */ /* 0x0007620000300800 */
[----:B------:R-:W-:Y:S04]  /*c310*/  FADD.FTZ R0, R246, R69 ;  /* 0x00000045f6007221 */ /* 0x000fe80000010000 */
[C---:B------:R-:W-:Y:S01]  /*c320*/  HMMA.16816.F32 R32, R72.reuse, R90, R32 ;  /* 0x0000005a4820723c */ /* 0x040fe20000001820 */
[----:B------:R-:W-:Y:S01]  /*c330*/  FADD.FTZ R99, R243, R2 ;  /* 0x00000002f3637221 */ /* 0x000fe20000010000 */
[----:B------:R-:W4:Y:S01]  /*c340*/  LDSM.16.MT88.4 R88, [R232+0x2900] ;  /* 0x00290000e858783b */ /* 0x000f220000004200 */
[----:B------:R-:W1:Y:S01]  /*c350*/  MUFU.EX2 R106, R108 ;  /* 0x0000006c006a7308 */ /* 0x000e620000000800 */
[----:B------:R-:W-:Y:S02]  /*c360*/  FADD.FTZ R69, R241, R68 ;  /* 0x00000044f1457221 */ /* 0x000fe40000010000 */
[----:B------:R-:W-:Y:S02]  /*c370*/  FADD.FTZ R2, R240, R3 ;  /* 0x00000003f0027221 */ /* 0x000fe40000010000 */
[-C--:B------:R-:W-:Y:S01]  /*c380*/  HMMA.16816.F32 R36, R72, R92.reuse, R36 ;  /* 0x0000005c4824723c */ /* 0x080fe20000001824 */
[----:B------:R-:W-:Y:S01]  /*c390*/  FADD.FTZ R3, R237, R69 ;  /* 0x00000045ed037221 */ /* 0x000fe20000010000 */
[----:B------:R3:W5:Y:S02]  /*c3a0*/  LDL.LU R246, [R1+0x58] ;  /* 0x0000580001f67983 */ /* 0x0007640000300800 */
[----:B------:R-:W-:Y:S02]  /*c3b0*/  FADD.FTZ R2, R236, R2 ;  /* 0x00000002ec027221 */ /* 0x000fe40000010000 */
[----:B------:R3:W5:Y:S01]  /*c3c0*/  LDL.LU R245, [R1+0x54] ;  /* 0x0000540001f57983 */ /* 0x0007620000300800 */
[----:B------:R-:W-:Y:S01]  /*c3d0*/  FADD.FTZ R3, R233, R3 ;  /* 0x00000003e9037221 */ /* 0x000fe20000010000 */
[C---:B------:R-:W-:Y:S01]  /*c3e0*/  HMMA.16816.F32 R40, R76.reuse, R92, R40 ;  /* 0x0000005c4c28723c */ /* 0x040fe20000001828 */
[--C-:B--2---:R-:W-:Y:S01]  /*c3f0*/  FFMA.FTZ R104, R252, c[0x0][0x2d0], -R98.reuse ;  /* 0x0000b400fc687a23 */ /* 0x104fe20000010862 */
[----:B------:R3:W5:Y:S02]  /*c400*/  LDL.LU R244, [R1+0x50] ;  /* 0x0000500001f47983 */ /* 0x0007640000300800 */
[----:B------:R-:W-:Y:S02]  /*c410*/  FFMA.FTZ R98, R71, c[0x0][0x2d0], -R98 ;  /* 0x0000b40047627a23 */ /* 0x000fe40000010862 */
[----:B------:R3:W5:Y:S01]  /*c420*/  LDL.LU R243, [R1+0x4c] ;  /* 0x00004c0001f37983 */ /* 0x0007620000300800 */
[----:B------:R-:W-:Y:S01]  /*c430*/  FADD.FTZ R71, R242, R0 ;  /* 0x00000000f2477221 */ /* 0x000fe20000010000 */
[-C--:B------:R-:W-:Y:S01]  /*c440*/  HMMA.16816.F32 R44, R76, R94.reuse, R44 ;  /* 0x0000005e4c2c723c */ /* 0x080fe2000000182c */
[----:B------:R-:W-:Y:S01]  /*c450*/  FADD.FTZ R0, R239, R99 ;  /* 0x00000063ef007221 */ /* 0x000fe20000010000 */
[----:B------:R3:W5:Y:S01]  /*c460*/  LDL.LU R242, [R1+0x48] ;  /* 0x0000480001f27983 */ /* 0x0007620000300800 */
[----:B------:R-:W-:Y:S01]  /*c470*/  MUFU.EX2 R98, R98 ;  /* 0x0000006200627308 */ /* 0x000fe20000000800 */
[----:B------:R-:W-:Y:S01]  /*c480*/  FADD.FTZ R68, R238, R71 ;  /* 0x00000047ee447221 */ /* 0x000fe20000010000 */
[----:B-1----:R-:W-:Y:S01]  /*c490*/  F2FP.PACK_AB R129, R106, R109 ;  /* 0x0000006d6a81723e */ /* 0x002fe200000000ff */
[----:B------:R3:W5:Y:S01]  /*c4a0*/  LDL.LU R241, [R1+0x44] ;  /* 0x0000440001f17983 */ /* 0x0007620000300800 */
[----:B------:R-:W-:Y:S01]  /*c4b0*/  FADD.FTZ R69, R235, R0 ;  /* 0x00000000eb457221 */ /* 0x000fe20000010000 */
[C---:B------:R-:W-:Y:S01]  /*c4c0*/  HMMA.16816.F32 R48, R72.reuse, R94, R48 ;  /* 0x0000005e4830723c */ /* 0x040fe20000001830 */
[----:B------:R-:W-:Y:S01]  /*c4d0*/  FADD.FTZ R0, R234, R68 ;  /* 0x00000044ea007221 */ /* 0x000fe20000010000 */
[----:B------:R3:W5:Y:S02]  /*c4e0*/  LDL.LU R240, [R1+0x40] ;  /* 0x0000400001f07983 */ /* 0x0007640000300800 */
[----:B------:R-:W-:Y:S02]  /*c4f0*/  FADD.FTZ R68, R228, R2 ;  /* 0x00000002e4447221 */ /* 0x000fe40000010000 */
[----:B------:R-:W1:Y:S01]  /*c500*/  LDSM.16.MT88.4 R92, [R230+0x2900] ;  /* 0x00290000e65c783b */ /* 0x000e620000004200 */
[----:B------:R-:W-:Y:S01]  /*c510*/  FADD.FTZ R2, R158, R69 ;  /* 0x000000459e027221 */ /* 0x000fe20000010000 */
[-C--:B------:R-:W-:Y:S01]  /*c520*/  HMMA.16816.F32 R52, R72, R84.reuse, R52 ;  /* 0x000000544834723c */ /* 0x080fe20000001834 */
[----:B------:R-:W-:Y:S03]  /*c530*/  FADD.FTZ R0, R157, R0 ;  /* 0x000000009d007221 */ /* 0x000fe60000010000 */
[----:B------:R-:W-:Y:S02]  /*c540*/  FADD.FTZ R2, R202, R2 ;  /* 0x00000002ca027221 */ /* 0x000fe40000010000 */
[----:B------:R3:W5:Y:S01]  /*c550*/  LDL.LU R239, [R1+0x3c] ;  /* 0x00003c0001ef7983 */ /* 0x0007620000300800 */
[----:B------:R-:W-:Y:S01]  /*c560*/  FADD.FTZ R0, R203, R0 ;  /* 0x00000000cb007221 */ /* 0x000fe20000010000 */
[C---:B------:R-:W-:Y:S02]  /*c570*/  HMMA.16816.F32 R56, R76.reuse, R84, R56 ;  /* 0x000000544c38723c */ /* 0x040fe40000001838 */
[----:B------:R3:W5:Y:S04]  /*c580*/  LDL.LU R238, [R1+0x38] ;  /* 0x0000380001ee7983 */ /* 0x0007680000300800 */
[----:B------:R3:W5:Y:S02]  /*c590*/  LDL.LU R237, [R1+0x34] ;  /* 0x0000340001ed7983 */ /* 0x0007640000300800 */
[-C--:B------:R-:W-:Y:S02]  /*c5a0*/  HMMA.16816.F32 R60, R76, R86.reuse, R60 ;  /* 0x000000564c3c723c */ /* 0x080fe4000000183c */
[----:B------:R3:W5:Y:S04]  /*c5b0*/  LDL.LU R236, [R1+0x30] ;  /* 0x0000300001ec7983 */ /* 0x0007680000300800 */
[----:B------:R3:W5:Y:S01]  /*c5c0*/  LDL.LU R235, [R1+0x2c] ;  /* 0x00002c0001eb7983 */ /* 0x0007620000300800 */
[----:B------:R-:W-:Y:S01]  /*c5d0*/  F2FP.PACK_AB R76, R126, R127 ;  /* 0x0000007f7e4c723e */ /* 0x000fe200000000ff */
[----:B------:R-:W-:Y:S01]  /*c5e0*/  HMMA.16816.F32 R64, R72, R86, R64 ;  /* 0x000000564840723c */ /* 0x000fe20000001840 */
[----:B------:R-:W-:Y:S01]  /*c5f0*/  F2FP.PACK_AB R77, R124, R125 ;  /* 0x0000007d7c4d723e */ /* 0x000fe200000000ff */
[----:B------:R3:W5:Y:S02]  /*c600*/  LDL.LU R234, [R1+0x28] ;  /* 0x0000280001ea7983 */ /* 0x0007640000300800 */
[----:B------:R-:W-:Y:S02]  /*c610*/  F2FP.PACK_AB R78, R132, R133 ;  /* 0x00000085844e723e */ /* 0x000fe400000000ff */
[----:B------:R3:W5:Y:S01]  /*c620*/  LDL.LU R233, [R1+0x24] ;  /* 0x0000240001e97983 */ /* 0x0007620000300800 */
[----:B------:R-:W-:Y:S02]  /*c630*/  F2FP.PACK_AB R72, R190, R122 ;  /* 0x0000007abe48723e */ /* 0x000fe400000000ff */
[----:B------:R-:W-:Y:S01]  /*c640*/  F2FP.PACK_AB R73, R189, R120 ;  /* 0x00000078bd49723e */ /* 0x000fe200000000ff */
[----:B------:R3:W5:Y:S02]  /*c650*/  LDL.LU R228, [R1+0x20] ;  /* 0x0000200001e47983 */ /* 0x0007640000300800 */
[----:B------:R-:W-:Y:S02]  /*c660*/  F2FP.PACK_AB R74, R188, R139 ;  /* 0x0000008bbc4a723e */ /* 0x000fe400000000ff */
[----:B------:R-:W-:Y:S01]  /*c670*/  F2FP.PACK_AB R75, R134, R138 ;  /* 0x0000008a864b723e */ /* 0x000fe200000000ff */
[----:B------:R-:W2:Y:S01]  /*c680*/  LDSM.16.MT88.4 R84, [R231+0x2900] ;  /* 0x00290000e754783b */ /* 0x000ea20000004200 */
[----:B------:R-:W-:Y:S05]  /*c690*/  F2FP.PACK_AB R79, R113, R115 ;  /* 0x00000073714f723e */ /* 0x000fea00000000ff */
[-C--:B------:R-:W-:Y:S08]  /*c6a0*/  HMMA.16816.F32 R4, R72, R80.reuse, R4 ;  /* 0x000000504804723c */ /* 0x080ff00000001804 */
[C---:B------:R-:W-:Y:S01]  /*c6b0*/  HMMA.16816.F32 R8, R76.reuse, R80, R8 ;  /* 0x000000504c08723c */ /* 0x040fe20000001808 */
[----:B------:R-:W1:Y:S07]  /*c6c0*/  MUFU.EX2 R81, R121 ;  /* 0x0000007900517308 */ /* 0x000e6e0000000800 */
[-C--:B------:R-:W-:Y:S03]  /*c6d0*/  HMMA.16816.F32 R12, R76, R82.reuse, R12 ;  /* 0x000000524c0c723c */ /* 0x080fe6000000180c */
[----:B------:R-:W2:Y:S05]  /*c6e0*/  MUFU.EX2 R80, R114 ;  /* 0x0000007200507308 */ /* 0x000eaa0000000800 */
[C---:B------:R-:W-:Y:S05]  /*c6f0*/  HMMA.16816.F32 R16, R72.reuse, R82, R16 ;  /* 0x000000524810723c */ /* 0x040fea0000001810 */
[----:B------:R-:W-:Y:S03]  /*c700*/  MUFU.EX2 R83, R101 ;  /* 0x0000006500537308 */ /* 0x000fe60000000800 */
[-C--:B----4-:R-:W-:Y:S01]  /*c710*/  HMMA.16816.F32 R20, R72, R88.reuse, R20 ;  /* 0x000000584814723c */ /* 0x090fe20000001814 */
[----:B-1----:R-:W-:Y:S06]  /*c720*/  F2FP.PACK_AB R186, R97, R81 ;  /* 0x0000005161ba723e */ /* 0x002fec00000000ff */
[----:B------:R-:W1:Y:S01]  /*c730*/  MUFU.EX2 R82, R104 ;  /* 0x0000006800527308 */ /* 0x000e620000000800 */
[C---:B------:R-:W-:Y:S01]  /*c740*/  HMMA.16816.F32 R24, R76.reuse, R88, R24 ;  /* 0x000000584c18723c */ /* 0x040fe20000001818 */
[----:B--2---:R-:W-:Y:S07]  /*c750*/  F2FP.PACK_AB R187, R98, R80 ;  /* 0x0000005062bb723e */ /* 0x004fee00000000ff */
[-C--:B------:R-:W-:Y:S08]  /*c760*/  HMMA.16816.F32 R28, R76, R90.reuse, R28 ;  /* 0x0000005a4c1c723c */ /* 0x080ff0000000181c */
[C---:B------:R-:W-:Y:S01]  /*c770*/  HMMA.16816.F32 R32, R72.reuse, R90, R32 ;  /* 0x0000005a4820723c */ /* 0x040fe20000001820 */
[----:B-1----:R-:W-:Y:S07]  /*c780*/  F2FP.PACK_AB R185, R82, R83 ;  /* 0x0000005352b9723e */ /* 0x002fee00000000ff */
[-C--:B------:R-:W-:Y:S08]  /*c790*/  HMMA.16816.F32 R36, R72, R92.reuse, R36 ;  /* 0x0000005c4824723c */ /* 0x080ff00000001824 */
[C---:B------:R-:W-:Y:S08]  /*c7a0*/  HMMA.16816.F32 R40, R76.reuse, R92, R40 ;  /* 0x0000005c4c28723c */ /* 0x040ff00000001828 */
[-C--:B------:R-:W-:Y:S08]  /*c7b0*/  HMMA.16816.F32 R44, R76, R94.reuse, R44 ;  /* 0x0000005e4c2c723c */ /* 0x080ff0000000182c */
[C---:B------:R-:W-:Y:S08]  /*c7c0*/  HMMA.16816.F32 R48, R72.reuse, R94, R48 ;  /* 0x0000005e4830723c */ /* 0x040ff00000001830 */
[-C--:B------:R-:W-:Y:S08]  /*c7d0*/  HMMA.16816.F32 R52, R72, R84.reuse, R52 ;  /* 0x000000544834723c */ /* 0x080ff00000001834 */
[C---:B------:R-:W-:Y:S08]  /*c7e0*/  HMMA.16816.F32 R56, R76.reuse, R84, R56 ;  /* 0x000000544c38723c */ /* 0x040ff00000001838 */
[-C--:B------:R-:W-:Y:S08]  /*c7f0*/  HMMA.16816.F32 R60, R76, R86.reuse, R60 ;  /* 0x000000564c3c723c */ /* 0x080ff0000000183c */
[----:B------:R-:W-:Y:S08]  /*c800*/  HMMA.16816.F32 R64, R72, R86, R64 ;  /* 0x000000564840723c */ /* 0x000ff00000001840 */
[-C--:B------:R-:W-:Y:S07]  /*c810*/  HMMA.16816.F32 R140, R128, R152.reuse, R4 ;  /* 0x00000098808c723c */ /* 0x080fee0000001804 */
        /* <DEDUP_REMOVED lines=22> */
[----:B------:R-:W-:Y:S01]  /*c980*/  FADD.FTZ R9, R210, R2 ;  /* 0x00000002d2097221 */ /* 0x000fe20000010000 */
[----:B------:R-:W1:Y:S01]  /*c990*/  LDSM.16.MT88.4 R4, [R231+0x3100] ;  /* 0x00310000e704783b */ /* 0x000e620000004200 */
        /* <DEDUP_REMOVED lines=9> */
[----:B------:R-:W-:Y:S02]  /*ca30*/  FADD.FTZ R8, R174, R0 ;  /* 0x00000000ae087221 */ /* 0x000fe40000010000 */
[-C--:B------:R-:W-:Y:S02]  /*ca40*/  HMMA.16816.F32 R172, R128, R116.reuse, R36 ;  /* 0x0000007480ac723c */ /* 0x080fe40000001824 */
[----:B------:R-:W-:Y:S02]  /*ca50*/  FADD.FTZ R9, R198, R2 ;  /* 0x00000002c6097221 */ /* 0x000fe40000010000 */
[----:B------:R-:W-:Y:S02]  /*ca60*/  FADD.FTZ R3, R179, R11 ;  /* 0x0000000bb3037221 */ /* 0x000fe40000010000 */
[----:B------:R-:W-:Y:S02]  /*ca70*/  FADD.FTZ R2, R178, R10 ;  /* 0x0000000ab2027221 */ /* 0x000fe40000010000 */
[----:B------:R-:W-:Y:S04]  /*ca80*/  FADD.FTZ R0, R217, R9 ;  /* 0x00000009d9007221 */ /* 0x000fe80000010000 */
[----:B------:R-:W-:Y:S02]  /*ca90*/  FADD.FTZ R11, R216, R8 ;  /* 0x00000008d80b7221 */ /* 0x000fe40000010000 */
        /* <DEDUP_REMOVED lines=27> */
[----:B------:R-:W-:Y:S01]  /*cc50*/  FADD.FTZ R3, R127, R11 ;  /* 0x0000000b7f037221 */ /* 0x000fe20000010000 */
[-C--:B-1----:R-:W-:Y:S01]  /*cc60*/  HMMA.16816.F32 R120, R128, R4.reuse, R52 ;  /* 0x000000048078723c */ /* 0x082fe20000001834 */
[----:B------:R-:W-:Y:S02]  /*cc70*/  FADD.FTZ R2, R125, R10 ;  /* 0x0000000a7d027221 */ /* 0x000fe40000010000 */
[----:B------:R-:W-:Y:S02]  /*cc80*/  FADD.FTZ R0, R190, R9 ;  /* 0x00000009be007221 */ /* 0x000fe40000010000 */
[----:B------:R-:W-:Y:S02]  /*cc90*/  FADD.FTZ R10, R126, R3 ;  /* 0x000000037e0a7221 */ /* 0x000fe40000010000 */
[----:B------:R-:W-:Y:S02]  /*cca0*/  FADD.FTZ R9, R124, R2 ;  /* 0x000000027c097221 */ /* 0x000fe40000010000 */
[----:B------:R-:W-:Y:S01]  /*ccb0*/  FADD.FTZ R11, R189, R8 ;  /* 0x00000008bd0b7221 */ /* 0x000fe20000010000 */
[C---:B------:R-:W-:Y:S02]  /*ccc0*/  HMMA.16816.F32 R124, R184.reuse, R4, R56 ;  /* 0x00000004b87c723c */ /* 0x040fe40000001838 */
        /* <DEDUP_REMOVED lines=26> */
[----:B------:R1:W-:Y:S01]  /*ce70*/  STL [R1+0x8], R3 ;  /* 0x0000080301007387 */ /* 0x0003e20000100800 */
[----:B------:R-:W-:Y:S02]  /*ce80*/  FADD.FTZ R0, R98, R0 ;  /* 0x0000000062007221 */ /* 0x000fe40000010000 */
[----:B------:R-:W-:Y:S01]  /*ce90*/  IMAD.MOV.U32 R134, RZ, RZ, R70 ;  /* 0x000000ffff867224 */ /* 0x000fe200078e0046 */
[----:B------:R3:W-:Y:S01]  /*cea0*/  STL [R1+0x10], R2 ;  /* 0x0000100201007387 */ /* 0x0007e20000100800 */
[----:B------:R-:W-:Y:S02]  /*ceb0*/  IMAD.MOV.U32 R132, RZ, RZ, R136 ;  /* 0x000000ffff847224 */ /* 0x000fe400078e0088 */
[----:B------:R-:W-:Y:S01]  /*cec0*/  IMAD.MOV.U32 R133, RZ, RZ, R135 ;  /* 0x000000ffff857224 */ /* 0x000fe200078e0087 */
[----:B------:R3:W-:Y:S01]  /*ced0*/  STL [R1+0xc], R0 ;  /* 0x00000c0001007387 */ /* 0x0007e20000100800 */
[----:B-1----:R-:W-:Y:S01]  /*cee0*/  IMAD.MOV.U32 R3, RZ, RZ, R137 ;  /* 0x000000ffff037224 */ /* 0x002fe200078e0089 */
[----:B------:R-:W-:-:S05]  /*cef0*/  @P0 BRA `(.L_x_662) ;  /* 0xffffa97000000947 */ /* 0x000fca000383ffff */
.L_x_659:
[----:B------:R-:W-:-:S13]  /*cf00*/  ISETP.LE.AND P0, PT, RZ, UR6, PT ;  /* 0x00000006ff007c0c */ /* 0x000fda000bf03270 */
[----:B------:R-:W-:Y:S05]  /*cf10*/  @!P0 BRA `(.L_x_663) ;  /* 0x0000425000008947 */ /* 0x000fea0003800000 */
[----:B------:R-:W-:Y:S01]  /*cf20*/  IMAD.MOV.U32 R3, RZ, RZ, R136 ;  /* 0x000000ffff037224 */ /* 0x000fe200078e0088 */
[----:B------:R-:W-:Y:S01]  /*cf30*/  MOV R138, R70 ;  /* 0x00000046008a7202 */ /* 0x000fe20000000f00 */
[----:B--23--:R-:W-:Y:S01]  /*cf40*/  IMAD.MOV.U32 R0, RZ, RZ, R137 ;  /* 0x000000ffff007224 */ /* 0x00cfe200078e0089 */
[----:B------:R-:W-:Y:S01]  /*cf50*/  MOV R133, R135 ;  /* 0x0000008700857202 */ /* 0x000fe20000000f00 */
[----:B------:R-:W-:Y:S05]  /*cf60*/  BRA `(.L_x_664) ;  /* 0x0000040000007947 */ /* 0x000fea0003800000 */
.L_x_666:
        /* <DEDUP_REMOVED lines=30> */
[----:B------:R-:W2:Y:S04]  /*d150*/  SHFL.IDX PT, R134, R132, 0x1, 0x181f ;  /* 0x00381f0084867f89 */ /* 0x000ea800000e0000 */
[----:B------:R-:W3:Y:S04]  /*d160*/  SHFL.IDX PT, R137, R2, RZ, 0x181f ;  /* 0x00181fff02897589 */ /* 0x000ee800000e0000 */
[----:B------:R-:W4:Y:S04]  /*d170*/  SHFL.IDX PT, R135, R2, 0x1, 0x181f ;  /* 0x00381f0002877f89 */ /* 0x000f2800000e0000 */
[----:B------:R-:W5:Y:S04]  /*d180*/  SHFL.IDX PT, R190, R132, 0x3, 0x181f ;  /* 0x00781f0084be7f89 */ /* 0x000f6800000e0000 */
[----:B------:R-:W5:Y:S01]  /*d190*/  SHFL.IDX PT, R139, R2, 0x2, 0x181f ;  /* 0x00581f00028b7f89 */ /* 0x000f6200000e0000 */
[-C--:B-1----:R-:W-:Y:S03]  /*d1a0*/  IADD3 R136, P1, R136, R247.reuse, RZ ;  /* 0x000000f788887210 */ /* 0x082fe60007f3e0ff */
[----:B------:R-:W1:Y:S04]  /*d1b0*/  SHFL.IDX PT, R188, R132, 0x4, 0x181f ;  /* 0x00981f0084bc7f89 */ /* 0x000e6800000e0000 */
[----:B------:R-:W1:Y:S01]  /*d1c0*/  SHFL.IDX PT, R191, R2, 0x3, 0x181f ;  /* 0x00781f0002bf7f89 */ /* 0x000e6200000e0000 */
[-C--:B--2---:R-:W-:Y:S03]  /*d1d0*/  IADD3 R134, P0, R134, R247.reuse, RZ ;  /* 0x000000f786867210 */ /* 0x084fe60007f1e0ff */
[----:B------:R-:W2:Y:S01]  /*d1e0*/  SHFL.IDX PT, R189, R132, 0x5, 0x181f ;  /* 0x00b81f0084bd7f89 */ /* 0x000ea200000e0000 */
[--C-:B---3--:R-:W-:Y:S03]  /*d1f0*/  IMAD.X R137, R137, 0x1, R246.reuse, P1 ;  /* 0x0000000189897824 */ /* 0x108fe600008e06f6 */
[----:B------:R-:W3:Y:S01]  /*d200*/  SHFL.IDX PT, R195, R2, 0x4, 0x181f ;  /* 0x00981f0002c37f89 */ /* 0x000ee200000e0000 */
[-C--:B----4-:R-:W-:Y:S02]  /*d210*/  IADD3.X R135, R135, R246.reuse, RZ, P0, !PT ;  /* 0x000000f687877210 */ /* 0x090fe400007fe4ff */
[-C--:B------:R-:W-:Y:S01]  /*d220*/  IADD3 R192, P0, R192, R247.reuse, RZ ;  /* 0x000000f7c0c07210 */ /* 0x080fe20007f1e0ff */
[----:B------:R2:W-:Y:S01]  /*d230*/  LDGSTS.E.BYPASS.LTC128B.128 [R250+0x3900], [R136.64], !P6 ;  /* 0x0390000088fa7fae */ /* 0x0005e2000f101d4e */
[-C--:B-----5:R-:W-:Y:S03]  /*d240*/  IADD3 R190, P3, R190, R247.reuse, RZ ;  /* 0x000000f7bebe7210 */ /* 0x0a0fe60007f7e0ff */
[----:B------:R4:W-:Y:S01]  /*d250*/  LDGSTS.E.BYPASS.LTC128B.128 [R250+0x4100], [R134.64], !P6 ;  /* 0x0410000086fa7fae */ /* 0x0009e2000f101d4e */
[--C-:B------:R-:W-:Y:S03]  /*d260*/  IMAD.X R193, R139, 0x1, R246.reuse, P0 ;  /* 0x000000018bc17824 */ /* 0x100fe600000e06f6 */
[----:B------:R-:W4:Y:S01]  /*d270*/  SHFL.IDX PT, R132, R132, 0x6, 0x181f ;  /* 0x00d81f0084847f89 */ /* 0x000f2200000e0000 */
[-C--:B-1----:R-:W-:Y:S03]  /*d280*/  IADD3 R188, P2, R188, R247.reuse, RZ ;  /* 0x000000f7bcbc7210 */ /* 0x082fe60007f5e0ff */
[----:B------:R-:W1:Y:S01]  /*d290*/  SHFL.IDX PT, R194, R2, 0x5, 0x181f ;  /* 0x00b81f0002c27f89 */ /* 0x000e6200000e0000 */
[--C-:B------:R-:W-:Y:S03]  /*d2a0*/  IMAD.X R191, R191, 0x1, R246.reuse, P3 ;  /* 0x00000001bfbf7824 */ /* 0x100fe600018e06f6 */
[----:B------:R-:W5:Y:S04]  /*d2b0*/  SHFL.IDX PT, R2, R2, 0x6, 0x181f ;  /* 0x00d81f0002027f89 */ /* 0x000f6800000e0000 */
[----:B------:R5:W-:Y:S04]  /*d2c0*/  LDGSTS.E.BYPASS.LTC128B.128 [R250+0x4900], [R192.64], !P6 ;  /* 0x04900000c0fa7fae */ /* 0x000be8000f101d4e */
[----:B------:R5:W-:Y:S01]  /*d2d0*/  LDGSTS.E.BYPASS.LTC128B.128 [R250+0x5100], [R190.64], !P6 ;  /* 0x05100000befa7fae */ /* 0x000be2000f101d4e */
[-C--:B--2---:R-:W-:Y:S01]  /*d2e0*/  IADD3 R136, P1, R189, R247.reuse, RZ ;  /* 0x000000f7bd887210 */ /* 0x084fe20007f3e0ff */
[--C-:B---3--:R-:W-:Y:S01]  /*d2f0*/  IMAD.X R189, R195, 0x1, R246.reuse, P2 ;  /* 0x00000001c3bd7824 */ /* 0x108fe200010e06f6 */
[----:B----4-:R-:W-:Y:S04]  /*d300*/  IADD3 R134, P0, R132, R247, RZ ;  /* 0x000000f784867210 */ /* 0x010fe80007f1e0ff */
[----:B------:R2:W-:Y:S01]  /*d310*/  LDGSTS.E.BYPASS.LTC128B.128 [R250+0x5900], [R188.64], !P6 ;  /* 0x05900000bcfa7fae */ /* 0x0005e2000f101d4e */
[----:B-1----:R-:W-:Y:S01]  /*d320*/  IADD3.X R137, R194, R246, RZ, P1, !PT ;  /* 0x000000f6c2897210 */ /* 0x002fe20000ffe4ff */
[----:B-----5:R-:W-:Y:S04]  /*d330*/  IMAD.X R135, R2, 0x1, R246, P0 ;  /* 0x0000000102877824 */ /* 0x020fe800000e06f6 */
[----:B------:R2:W-:Y:S04]  /*d340*/  LDGSTS.E.BYPASS.LTC128B.128 [R250+0x6100], [R136.64], !P6 ;  /* 0x0610000088fa7fae */ /* 0x0005e8000f101d4e */
[----:B------:R2:W-:Y:S01]  /*d350*/  LDGSTS.E.BYPASS.LTC128B.128 [R250+0x6900], [R134.64], !P6 ;  /* 0x0690000086fa7fae */ /* 0x0005e2000f101d4e */
[----:B------:R-:W-:-:S05]  /*d360*/  BRA `(.L_x_665) ;  /* 0x00000ce000007947 */ /* 0x000fca0003800000 */
.L_x_664:
[----:B------:R-:W-:Y:S04]  /*d370*/  DEPBAR.LE SB0, 0x0 ;  /* 0x000080000000791a */ /* 0x000fe80000000000 */
[----:B------:R-:W-:Y:S01]  /*d380*/  BAR.SYNC.DEFER_BLOCKING 0x0 ;  /* 0x0000000000007b1d */ /* 0x000fe20000010000 */
[----:B------:R-:W-:Y:S01]  /*d390*/  IADD3 R136, R250, 0x100, RZ ;  /* 0x00000100fa887810 */ /* 0x000fe20007ffe0ff */
        /* <DEDUP_REMOVED lines=41> */
[----:B------:R-:W-:Y:S03]  /*d630*/  IMAD.WIDE.U32 R72, R248, c[0x0][0x218], R64 ;  /* 0x00008600f8487a25 */ /* 0x000fe600078e0040 */
        /* <DEDUP_REMOVED lines=28> */
[--C-:B-1----:R-:W-:Y:S03]  /*d800*/  IMAD.X R97, R103, 0x1, R246.reuse, P0 ;  /* 0x0000000167617824 */ /* 0x102fe600000e06f6 */
        /* <DEDUP_REMOVED lines=12> */
[--C-:B---3--:R-:W-:Y:S05]  /*d8d0*/  IMAD.X R105, R107, 0x1, R246.reuse, P0 ;  /* 0x000000016b697824 */ /* 0x108fea00000e06f6 */
        /* <DEDUP_REMOVED lines=119> */
.L_x_665:
        /* <DEDUP_REMOVED lines=112> */
[----:B------:R-:W2:Y:S03]  /*e750*/  SHFL.BFLY PT, R136, R132, 0x2, 0x1f ;  /* 0x0c401f0084887f89 */ /* 0x000ea600000e0000 */
[----:B------:R-:W-:Y:S04]  /*e760*/  FMNMX.FTZ R135, R90, R135, !PT ;  /* 0x000000875a877209 */ /* 0x000fe80007810000 */
[----:B------:R-:W-:Y:S01]  /*e770*/  FMNMX.FTZ R135, R91, R135, !PT ;  /* 0x000000875b877209 */ /* 0x000fe20007810000 */
[----:B------:R-:W3:Y:S03]  /*e780*/  SHFL.BFLY PT, R139, R134, 0x1, 0x1f ;  /* 0x0c201f00868b7f89 */ /* 0x000ee600000e0000 */
[----:B------:R-:W-:Y:S02]  /*e790*/  FMNMX.FTZ R135, R94, R135, !PT ;  /* 0x000000875e877209 */ /* 0x000fe40007810000 */
[----:B-1----:R-:W-:Y:S02]  /*e7a0*/  FMNMX.FTZ R137, R2, R188, !PT ;  /* 0x000000bc02897209 */ /* 0x002fe40007810000 */
[----:B------:R-:W-:Y:S03]  /*e7b0*/  FMNMX.FTZ R2, R95, R135, !PT ;  /* 0x000000875f027209 */ /* 0x000fe60007810000 */
[C---:B------:R-:W-:Y:S01]  /*e7c0*/  FMUL.FTZ R192, R137.reuse, c[0x0][0x2d0] ;  /* 0x0000b40089c07a20 */ /* 0x040fe20000410000 */
[----:B------:R-:W-:Y:S01]  /*e7d0*/  FMNMX.FTZ R135, R106, R2, !PT ;  /* 0x000000026a877209 */ /* 0x000fe20007810000 */
[----:B------:R-:W-:Y:S01]  /*e7e0*/  FADD.FTZ R0, -R137, R0 ;  /* 0x0000000089007221 */ /* 0x000fe20000010100 */
[----:B--2---:R-:W-:Y:S01]  /*e7f0*/  FMNMX.FTZ R132, R132, R136, !PT ;  /* 0x0000008884847209 */ /* 0x004fe20007810000 */
[--C-:B------:R-:W-:Y:S02]  /*e800*/  FFMA.FTZ R20, R20, c[0x0][0x2d0], -R192.reuse ;  /* 0x0000b40014147a23 */ /* 0x100fe400000108c0 */
[--C-:B------:R-:W-:Y:S02]  /*e810*/  FFMA.FTZ R21, R21, c[0x0][0x2d0], -R192.reuse ;  /* 0x0000b40015157a23 */ /* 0x100fe400000108c0 */
[----:B------:R-:W-:Y:S01]  /*e820*/  MUFU.EX2 R198, R20 ;  /* 0x0000001400c67308 */ /* 0x000fe20000000800 */
[----:B------:R-:W1:Y:S01]  /*e830*/  SHFL.BFLY PT, R189, R132, 0x1, 0x1f ;  /* 0x0c201f0084bd7f89 */ /* 0x000e6200000e0000 */
[--C-:B------:R-:W-:Y:S01]  /*e840*/  FFMA.FTZ R52, R52, c[0x0][0x2d0], -R192.reuse ;  /* 0x0000b40034347a23 */ /* 0x100fe200000108c0 */
[----:B---3--:R-:W-:Y:S01]  /*e850*/  FMNMX.FTZ R136, R134, R139, !PT ;  /* 0x0000008b86887209 */ /* 0x008fe20007810000 */
[--C-:B------:R-:W-:Y:S02]  /*e860*/  FFMA.FTZ R53, R53, c[0x0][0x2d0], -R192.reuse ;  /* 0x0000b40035357a23 */ /* 0x100fe400000108c0 */
[--C-:B------:R-:W-:Y:S02]  /*e870*/  FFMA.FTZ R64, R64, c[0x0][0x2d0], -R192.reuse ;  /* 0x0000b40040407a23 */ /* 0x100fe400000108c0 */
[--C-:B------:R-:W-:Y:S02]  /*e880*/  FFMA.FTZ R65, R65, c[0x0][0x2d0], -R192.reuse ;  /* 0x0000b40041417a23 */ /* 0x100fe400000108c0 */
[----:B------:R-:W-:Y:S01]  /*e890*/  MUFU.EX2 R193, R21 ;  /* 0x0000001500c17308 */ /* 0x000fe20000000800 */
[--C-:B------:R-:W-:Y:S02]  /*e8a0*/  FFMA.FTZ R68, R68, c[0x0][0x2d0], -R192.reuse ;  /* 0x0000b40044447a23 */ /* 0x100fe400000108c0 */
[--C-:B------:R-:W-:Y:S02]  /*e8b0*/  FFMA.FTZ R69, R69, c[0x0][0x2d0], -R192.reuse ;  /* 0x0000b40045457a23 */ /* 0x100fe400000108c0 */
[----:B------:R-:W-:Y:S02]  /*e8c0*/  FMUL.FTZ R139, R136, c[0x0][0x2d0] ;  /* 0x0000b400888b7a20 */ /* 0x000fe40000410000 */
[--C-:B------:R-:W-:Y:S02]  /*e8d0*/  FFMA.FTZ R16, R16, c[0x0][0x2d0], -R192.reuse ;  /* 0x0000b40010107a23 */ /* 0x100fe400000108c0 */
[--C-:B------:R-:W-:Y:S02]  /*e8e0*/  FFMA.FTZ R22, R22, c[0x0][0x2d0], -R139.reuse ;  /* 0x0000b40016167a23 */ /* 0x100fe4000001088b */
[----:B------:R-:W-:Y:S01]  /*e8f0*/  MUFU.EX2 R220, R16 ;  /* 0x0000001000dc7308 */ /* 0x000fe20000000800 */
[----:B------:R-:W-:Y:S01]  /*e900*/  FMUL.FTZ R2, R0, c[0x0][0x2d0] ;  /* 0x0000b40000027a20 */ /* 0x000fe20000410000 */
[----:B------:R-:W-:Y:S01]  /*e910*/  FMNMX.FTZ R0, R107, R135, !PT ;  /* 0x000000876b007209 */ /* 0x000fe20007810000 */
[--C-:B------:R-:W-:Y:S01]  /*e920*/  FFMA.FTZ R23, R23, c[0x0][0x2d0], -R139.reuse ;  /* 0x0000b40017177a23 */ /* 0x100fe2000001088b */
[----:B-1----:R-:W-:Y:S01]  /*e930*/  FMNMX.FTZ R135, R132, R189, !PT ;  /* 0x000000bd84877209 */ /* 0x002fe20007810000 */
[--C-:B------:R-:W-:Y:S01]  /*e940*/  FFMA.FTZ R54, R54, c[0x0][0x2d0], -R139.reuse ;  /* 0x0000b40036367a23 */ /* 0x100fe2000001088b */
[----:B------:R-:W-:Y:S01]  /*e950*/  LDSM.16.MT88.4 R188, [R232+0x100] ;  /* 0x00010000e8bc783b */ /* 0x000fe20000004200 */
[--C-:B------:R-:W-:Y:S01]  /*e960*/  FFMA.FTZ R55, R55, c[0x0][0x2d0], -R139.reuse ;  /* 0x0000b40037377a23 */ /* 0x100fe2000001088b */
[----:B------:R-:W-:Y:S01]  /*e970*/  FMNMX.FTZ R0, R110, R0, !PT ;  /* 0x000000006e007209 */ /* 0x000fe20007810000 */
        /* <DEDUP_REMOVED lines=18> */
[C---:B--2---:R-:W-:Y:S01]  /*eaa0*/  FMUL.FTZ R16, R134.reuse, R152 ;  /* 0x0000009886107220 */ /* 0x044fe20000410000 */
[----:B------:R-:W1:Y:S01]  /*eab0*/  SHFL.BFLY PT, R3, R0, 0x2, 0x1f ;  /* 0x0c401f0000037f89 */ /* 0x000e6200000e0000 */
[----:B------:R-:W-:Y:S01]  /*eac0*/  FMUL.FTZ R116, R134, R116 ;  /* 0x0000007486747220 */ /* 0x000fe20000410000 */
[----:B------:R2:W-:Y:S01]  /*ead0*/  MUFU.EX2 R202, R4 ;  /* 0x0000000400ca7308 */ /* 0x0005e20000000800 */
[----:B------:R-:W-:Y:S02]  /*eae0*/  FMUL.FTZ R2, R2, c[0x0][0x2d0] ;  /* 0x0000b40002027a20 */ /* 0x000fe40000410000 */
[C---:B------:R-:W-:Y:S02]  /*eaf0*/  FMUL.FTZ R117, R134.reuse, R117 ;  /* 0x0000007586757220 */ /* 0x040fe40000410000 */
[C---:B------:R-:W-:Y:S02]  /*eb00*/  FMUL.FTZ R120, R134.reuse, R120 ;  /* 0x0000007886787220 */ /* 0x040fe40000410000 */
[C---:B------:R-:W-:Y:S02]  /*eb10*/  FMUL.FTZ R121, R134.reuse, R121 ;  /* 0x0000007986797220 */ /* 0x040fe40000410000 */
[C---:B------:R-:W-:Y:S01]  /*eb20*/  FMUL.FTZ R128, R134.reuse, R128 ;  /* 0x0000008086807220 */ /* 0x040fe20000410000 */
[----:B------:R4:W5:Y:S01]  /*eb30*/  MUFU.EX2 R132, R2 ;  /* 0x0000000200847308 */ /* 0x0009620000000800 */
[----:B------:R-:W-:Y:S02]  /*eb40*/  FMUL.FTZ R129, R134, R129 ;  /* 0x0000008186817220 */ /* 0x000fe40000410000 */
[--C-:B------:R-:W-:Y:S01]  /*eb50*/  FFMA.FTZ R37, R37, c[0x0][0x2d0], -R192.reuse ;  /* 0x0000b40025257a23 */ /* 0x100fe200000108c0 */
[----:B---3--:R-:W-:Y:S01]  /*eb60*/  LDSM.16.MT88.4 R20, [R229+0x100] ;  /* 0x00010000e514783b */ /* 0x008fe20000004200 */
[--C-:B------:R-:W-:Y:S02]  /*eb70*/  FFMA.FTZ R36, R36, c[0x0][0x2d0], -R192.reuse ;  /* 0x0000b40024247a23 */ /* 0x100fe400000108c0 */
[--C-:B------:R-:W-:Y:S02]  /*eb80*/  FFMA.FTZ R38, R38, c[0x0][0x2d0], -R139.reuse ;  /* 0x0000b40026267a23 */ /* 0x100fe4000001088b */
[--C-:B------:R-:W-:Y:S01]  /*eb90*/  FFMA.FTZ R39, R39, c[0x0][0x2d0], -R139.reuse ;  /* 0x0000b40027277a23 */ /* 0x100fe2000001088b */
[----:B------:R-:W3:Y:S01]  /*eba0*/  MUFU.EX2 R217, R5 ;  /* 0x0000000500d97308 */ /* 0x000ee20000000800 */
[--C-:B------:R-:W-:Y:S01]  /*ebb0*/  FFMA.FTZ R48, R48, c[0x0][0x2d0], -R192.reuse ;  /* 0x0000b40030307a23 */ /* 0x100fe200000108c0 */
[----:B-1----:R-:W-:Y:S01]  /*ebc0*/  FMNMX.FTZ R0, R0, R3, !PT ;  /* 0x0000000300007209 */ /* 0x002fe20007810000 */
[--C-:B------:R-:W-:Y:S02]  /*ebd0*/  FFMA.FTZ R49, R49, c[0x0][0x2d0], -R192.reuse ;  /* 0x0000b40031317a23 */ /* 0x100fe400000108c0 */
[----:B--2---:R-:W-:Y:S02]  /*ebe0*/  FMUL.FTZ R4, R134, R140 ;  /* 0x0000008c86047220 */ /* 0x004fe40000410000 */
[--C-:B------:R-:W-:Y:S02]  /*ebf0*/  FFMA.FTZ R50, R50, c[0x0][0x2d0], -R139.reuse ;  /* 0x0000b40032327a23 */ /* 0x100fe4000001088b */
[----:B------:R-:W-:Y:S01]  /*ec00*/  FFMA.FTZ R51, R51, c[0x0][0x2d0], -R139 ;  /* 0x0000b40033337a23 */ /* 0x000fe2000001088b */
[----:B------:R1:W2:Y:S01]  /*ec10*/  MUFU.EX2 R197, R17 ;  /* 0x0000001100c57308 */ /* 0x0002a20000000800 */
[--C-:B------:R-:W-:Y:S02]  /*ec20*/  FFMA.FTZ R80, R80, c[0x0][0x2d0], -R192.reuse ;  /* 0x0000b40050507a23 */ /* 0x100fe400000108c0 */
[--C-:B------:R-:W-:Y:S02]  /*ec30*/  FFMA.FTZ R113, R113, c[0x0][0x2d0], -R192.reuse ;  /* 0x0000b40071717a23 */ /* 0x100fe400000108c0 */
[----:B----4-:R-:W-:Y:S02]  /*ec40*/  FADD.FTZ R2, -R135, R133 ;  /* 0x0000008587027221 */ /* 0x010fe40000010100 */
[----:B-----5:R-:W-:Y:S02]  /*ec50*/  FMUL.FTZ R118, R132, R118 ;  /* 0x0000007684767220 */ /* 0x020fe40000410000 */
[----:B------:R-:W-:Y:S01]  /*ec60*/  FMUL.FTZ R2, R2, c[0x0][0x2d0] ;  /* 0x0000b40002027a20 */ /* 0x000fe20000410000 */
[----:B------:R4:W-:Y:S01]  /*ec70*/  MUFU.EX2 R201, R6 ;  /* 0x0000000600c97308 */ /* 0x0009e20000000800 */
[C---:B------:R-:W-:Y:S02]  /*ec80*/  FMUL.FTZ R119, R132.reuse, R119 ;  /* 0x0000007784777220 */ /* 0x040fe40000410000 */
[----:B------:R-:W-:Y:S01]  /*ec90*/  FMUL.FTZ R122, R132, R122 ;  /* 0x0000007a847a7220 */ /* 0x000fe20000410000 */
[----:B---3--:R-:W-:Y:S01]  /*eca0*/  F2FP.PACK_AB R140, R217, R202 ;  /* 0x000000cad98c723e */ /* 0x008fe200000000ff */
[----:B------:R-:W-:Y:S02]  /*ecb0*/  FMUL.FTZ R5, R134, R141 ;  /* 0x0000008d86057220 */ /* 0x000fe40000410000 */
[C---:B------:R-:W-:Y:S02]  /*ecc0*/  FMUL.FTZ R123, R132.reuse, R123 ;  /* 0x0000007b847b7220 */ /* 0x040fe40000410000 */
[C---:B------:R-:W-:Y:S01]  /*ecd0*/  FMUL.FTZ R130, R132.reuse, R130 ;  /* 0x0000008284827220 */ /* 0x040fe20000410000 */
[----:B------:R3:W5:Y:S01]  /*ece0*/  MUFU.EX2 R133, R2 ;  /* 0x0000000200857308 */ /* 0x0007620000000800 */
[----:B------:R-:W-:Y:S02]  /*ecf0*/  FMUL.FTZ R131, R132, R131 ;  /* 0x0000008384837220 */ /* 0x000fe40000410000 */
[--C-:B------:R-:W-:Y:S02]  /*ed00*/  FFMA.FTZ R115, R115, c[0x0][0x2d0], -R139.reuse ;  /* 0x0000b40073737a23 */ /* 0x100fe4000001088b */
[----:B-1----:R-:W-:Y:S02]  /*ed10*/  FMUL.FTZ R17, R134, R153 ;  /* 0x0000009986117220 */ /* 0x002fe40000410000 */
[--C-:B------:R-:W-:Y:S02]  /*ed20*/  FFMA.FTZ R32, R32, c[0x0][0x2d0], -R192.reuse ;  /* 0x0000b40020207a23 */ /* 0x100fe400000108c0 */
[--C-:B------:R-:W-:Y:S01]  /*ed30*/  FFMA.FTZ R33, R33, c[0x0][0x2d0], -R192.reuse ;  /* 0x0000b40021217a23 */ /* 0x100fe200000108c0 */
[----:B------:R-:W1:Y:S01]  /*ed40*/  MUFU.EX2 R214, R7 ;  /* 0x0000000700d67308 */ /* 0x000e620000000800 */
[--C-:B------:R-:W-:Y:S02]  /*ed50*/  FFMA.FTZ R81, R81, c[0x0][0x2d0], -R192.reuse ;  /* 0x0000b40051517a23 */ /* 0x100fe400000108c0 */
[--C-:B------:R-:W-:Y:S02]  /*ed60*/  FFMA.FTZ R82, R82, c[0x0][0x2d0], -R139.reuse ;  /* 0x0000b40052527a23 */ /* 0x100fe4000001088b */
[----:B----4-:R-:W-:Y:S01]  /*ed70*/  FMUL.FTZ R6, R132, R142 ;  /* 0x0000008e84067220 */ /* 0x010fe20000410000 */
[----:B--2---:R-:W-:Y:S01]  /*ed80*/  F2FP.PACK_AB R142, R197, R220 ;  /* 0x000000dcc58e723e */ /* 0x004fe200000000ff */
[--C-:B------:R-:W-:Y:S02]  /*ed90*/  FFMA.FTZ R83, R83, c[0x0][0x2d0], -R139.reuse ;  /* 0x0000b40053537a23 */ /* 0x100fe4000001088b */
[--C-:B------:R-:W-:Y:S01]  /*eda0*/  FFMA.FTZ R84, R84, c[0x0][0x2d0], -R192.reuse ;  /* 0x0000b40054547a23 */ /* 0x100fe200000108c0 */
[----:B------:R2:W-:Y:S01]  /*edb0*/  MUFU.EX2 R219, R18 ;  /* 0x0000001200db7308 */ /* 0x0005e20000000800 */
[--C-:B------:R-:W-:Y:S02]  /*edc0*/  FFMA.FTZ R85, R85, c[0x0][0x2d0], -R192.reuse ;  /* 0x0000b40055557a23 */ /* 0x100fe400000108c0 */
[--C-:B------:R-:W-:Y:S01]  /*edd0*/  FFMA.FTZ R86, R86, c[0x0][0x2d0], -R139.reuse ;  /* 0x0000b40056567a23 */ /* 0x100fe2000001088b */
[----:B---3--:R-:W3:Y:S01]  /*ede0*/  SHFL.BFLY PT, R2, R0, 0x1, 0x1f ;  /* 0x0c201f0000027f89 */ /* 0x008ee200000e0000 */
[C---:B-----5:R-:W-:Y:S02]  /*edf0*/  FMUL.FTZ R124, R133.reuse, R124 ;  /* 0x0000007c857c7220 */ /* 0x060fe40000410000 */
[----:B------:R-:W-:Y:S02]  /*ee00*/  FMUL.FTZ R125, R133, R125 ;  /* 0x0000007d857d7220 */ /* 0x000fe40000410000 */
[--C-:B------:R-:W-:Y:S01]  /*ee10*/  FFMA.FTZ R87, R87, c[0x0][0x2d0], -R139.reuse ;  /* 0x0000b40057577a23 */ /* 0x100fe2000001088b */
[----:B------:R-:W4:Y:S01]  /*ee20*/  MUFU.EX2 R196, R19 ;  /* 0x0000001300c47308 */ /* 0x000f220000000800 */
[--C-:B------:R-:W-:Y:S02]  /*ee30*/  FFMA.FTZ R96, R96, c[0x0][0x2d0], -R192.reuse ;  /* 0x0000b40060607a23 */ /* 0x100fe400000108c0 */
[--C-:B------:R-:W-:Y:S01]  /*ee40*/  FFMA.FTZ R97, R97, c[0x0][0x2d0], -R192.reuse ;  /* 0x0000b40061617a23 */ /* 0x100fe200000108c0 */
[----:B-1----:R-:W-:Y:S01]  /*ee50*/  F2FP.PACK_AB R141, R214, R201 ;  /* 0x000000c9d68d723e */ /* 0x002fe200000000ff */
[----:B------:R-:W-:Y:S02]  /*ee60*/  FMUL.FTZ R7, R132, R143 ;  /* 0x0000008f84077220 */ /* 0x000fe40000410000 */
[--C-:B------:R-:W-:Y:S02]  /*ee70*/  FFMA.FTZ R98, R98, c[0x0][0x2d0], -R139.reuse ;  /* 0x0000b40062627a23 */ /* 0x100fe4000001088b */
[--C-:B------:R-:W-:Y:S01]  /*ee80*/  FFMA.FTZ R99, R99, c[0x0][0x2d0], -R139.reuse ;  /* 0x0000b40063637a23 */ /* 0x100fe2000001088b */
[----:B------:R-:W-:Y:S01]  /*ee90*/  MUFU.EX2 R215, R32 ;  /* 0x0000002000d77308 */ /* 0x000fe20000000800 */
[--C-:B------:R-:W-:Y:S02]  /*eea0*/  FFMA.FTZ R100, R100, c[0x0][0x2d0], -R192.reuse ;  /* 0x0000b40064647a23 */ /* 0x100fe400000108c0 */
[--C-:B------:R-:W-:Y:S02]  /*eeb0*/  FFMA.FTZ R101, R101, c[0x0][0x2d0], -R192.reuse ;  /* 0x0000b40065657a23 */ /* 0x100fe400000108c0 */
[----:B--2---:R-:W-:Y:S02]  /*eec0*/  FMUL.FTZ R18, R132, R154 ;  /* 0x0000009a84127220 */ /* 0x004fe40000410000 */
[----:B------:R-:W-:Y:S01]  /*eed0*/  FFMA.FTZ R112, R112, c[0x0][0x2d0], -R192 ;  /* 0x0000b40070707a23 */ /* 0x000fe200000108c0 */
[----:B---3--:R-:W-:Y:S01]  /*eee0*/  FMNMX.FTZ R2, R2, R0, !PT ;  /* 0x0000000002027209 */ /* 0x008fe20007810000 */
[--C-:B------:R-:W-:Y:S01]  /*eef0*/  FFMA.FTZ R102, R102, c[0x0][0x2d0], -R139.reuse ;  /* 0x0000b40066667a23 */ /* 0x100fe2000001088b */
[----:B------:R-:W-:Y:S01]  /*ef00*/  MUFU.EX2 R216, R33 ;  /* 0x0000002100d87308 */ /* 0x000fe20000000800 */
[----:B------:R-:W-:Y:S02]  /*ef10*/  FFMA.FTZ R103, R103, c[0x0][0x2d0], -R139 ;  /* 0x0000b40067677a23 */ /* 0x000fe4000001088b */
[----:B------:R-:W-:Y:S01]  /*ef20*/  FADD.FTZ R0, -R2, R138 ;  /* 0x0000008a02007221 */ /* 0x000fe20000010100 */
[----:B----4-:R-:W-:Y:S01]  /*ef30*/  F2FP.PACK_AB R143, R196, R219 ;  /* 0x000000dbc48f723e */ /* 0x010fe200000000ff */
[----:B------:R-:W-:Y:S02]  /*ef40*/  FMUL.FTZ R138, R135, c[0x0][0x2d0] ;  /* 0x0000b400878a7a20 */ /* 0x000fe40000410000 */
[----:B------:R-:W-:Y:S02]  /*ef50*/  FMUL.FTZ R3, R2, c[0x0][0x2d0] ;  /* 0x0000b40002037a20 */ /* 0x000fe40000410000 */
[----:B------:R-:W-:Y:S01]  /*ef60*/  FMUL.FTZ R0, R0, c[0x0][0x2d0] ;  /* 0x0000b40000007a20 */ /* 0x000fe20000410000 */
[----:B------:R1:W-:Y:S01]  /*ef70*/  MUFU.EX2 R221, R35 ;  /* 0x0000002300dd7308 */ /* 0x0003e20000000800 */
[--C-:B------:R-:W-:Y:S01]  /*ef80*/  FFMA.FTZ R12, R12, c[0x0][0x2d0], -R138.reuse ;  /* 0x0000b4000c0c7a23 */ /* 0x100fe2000001088a */
[-C--:B------:R-:W-:Y:S05]  /*ef90*/  HMMA.16816.F32 R4, R140, R20.reuse, R4 ;  /* 0x000000148c04723c */ /* 0x080fea0000001804 */
[--C-:B------:R-:W-:Y:S02]  /*efa0*/  FFMA.FTZ R13, R13, c[0x0][0x2d0], -R138.reuse ;  /* 0x0000b4000d0d7a23 */ /* 0x100fe4000001088a */
[--C-:B------:R-:W-:Y:S01]  /*efb0*/  FFMA.FTZ R14, R14, c[0x0][0x2d0], -R3.reuse ;  /* 0x0000b4000e0e7a23 */ /* 0x100fe20000010803 */
[----:B------:R-:W2:Y:S01]  /*efc0*/  MUFU.EX2 R0, R0 ;  /* 0x0000000000007308 */ /* 0x000ea20000000800 */
[--C-:B------:R-:W-:Y:S03]  /*efd0*/  FFMA.FTZ R15, R15, c[0x0][0x2d0], -R3.reuse ;  /* 0x0000b4000f0f7a23 */ /* 0x100fe60000010803 */
[--C-:B------:R-:W-:Y:S02]  /*efe0*/  FFMA.FTZ R8, R8, c[0x0][0x2d0], -R138.reuse ;  /* 0x0000b40008087a23 */ /* 0x100fe4000001088a */
[--C-:B------:R-:W-:Y:S02]  /*eff0*/  FFMA.FTZ R9, R9, c[0x0][0x2d0], -R138.reuse ;  /* 0x0000b40009097a23 */ /* 0x100fe4000001088a */
[--C-:B------:R-:W-:Y:S02]  /*f000*/  FFMA.FTZ R10, R10, c[0x0][0x2d0], -R3.reuse ;  /* 0x0000b4000a0a7a23 */ /* 0x100fe40000010803 */
[----:B------:R3:W-:Y:S01]  /*f010*/  MUFU.EX2 R200, R8 ;  /* 0x0000000800c87308 */ /* 0x0007e20000000800 */
[--C-:B------:R-:W-:Y:S02]  /*f020*/  FFMA.FTZ R11, R11, c[0x0][0x2d0], -R3.reuse ;  /* 0x0000b4000b0b7a23 */ /* 0x100fe40000010803 */
[----:B------:R-:W-:Y:S02]  /*f030*/  FMUL.FTZ R19, R132, R155 ;  /* 0x0000009b84137220 */ /* 0x000fe40000410000 */
[----:B------:R-:W-:Y:S01]  /*f040*/  LDSM.16.MT88.4 R152, [R231+0x100] ;  /* 0x00010000e798783b */ /* 0x000fe20000004200 */
[--C-:B------:R-:W-:Y:S02]  /*f050*/  FFMA.FTZ R56, R56, c[0x0][0x2d0], -R138.reuse ;  /* 0x0000b40038387a23 */ /* 0x100fe4000001088a */
[--C-:B------:R-:W-:Y:S02]  /*f060*/  FFMA.FTZ R57, R57, c[0x0][0x2d0], -R138.reuse ;  /* 0x0000b40039397a23 */ /* 0x100fe4000001088a */
[----:B------:R-:W4:Y:S01]  /*f070*/  MUFU.EX2 R212, R9 ;  /* 0x0000000900d47308 */ /* 0x000f220000000800 */
[--C-:B------:R-:W-:Y:S02]  /*f080*/  FFMA.FTZ R58, R58, c[0x0][0x2d0], -R3.reuse ;  /* 0x0000b4003a3a7a23 */ /* 0x100fe40000010803 */
[--C-:B------:R-:W-:Y:S02]  /*f090*/  FFMA.FTZ R59, R59, c[0x0][0x2d0], -R3.reuse ;  /* 0x0000b4003b3b7a23 */ /* 0x100fe40000010803 */
[--C-:B------:R-:W-:Y:S02]  /*f0a0*/  FFMA.FTZ R72, R72, c[0x0][0x2d0], -R138.reuse ;  /* 0x0000b40048487a23 */ /* 0x100fe4000001088a */
[--C-:B------:R-:W-:Y:S02]  /*f0b0*/  FFMA.FTZ R73, R73, c[0x0][0x2d0], -R138.reuse ;  /* 0x0000b40049497a23 */ /* 0x100fe4000001088a */
[--C-:B------:R-:W-:Y:S01]  /*f0c0*/  FFMA.FTZ R74, R74, c[0x0][0x2d0], -R3.reuse ;  /* 0x0000b4004a4a7a23 */ /* 0x100fe20000010803 */
[----:B------:R5:W-:Y:S01]  /*f0d0*/  MUFU.EX2 R218, R12 ;  /* 0x0000000c00da7308 */ /* 0x000be20000000800 */
[--C-:B------:R-:W-:Y:S02]  /*f0e0*/  FFMA.FTZ R75, R75, c[0x0][0x2d0], -R3.reuse ;  /* 0x0000b4004b4b7a23 */ /* 0x100fe40000010803 */
[----:B-1----:R-:W-:Y:S02]  /*f0f0*/  FMUL.FTZ R35, R132, R171 ;  /* 0x000000ab84237220 */ /* 0x002fe40000410000 */
[----:B---3--:R-:W-:Y:S02]  /*f100*/  FMUL.FTZ R8, R133, R144 ;  /* 0x0000009085087220 */ /* 0x008fe40000410000 */
[C---:B--2---:R-:W-:Y:S02]  /*f110*/  FMUL.FTZ R126, R0.reuse, R126 ;  /* 0x0000007e007e7220 */ /* 0x044fe40000410000 */
[----:B------:R-:W-:Y:S01]  /*f120*/  FMUL.FTZ R127, R0, R127 ;  /* 0x0000007f007f7220 */ /* 0x000fe20000410000 */
[----:B------:R1:W2:Y:S01]  /*f130*/  MUFU.EX2 R195, R13 ;  /* 0x0000000d00c37308 */ /* 0x0002a20000000800 */
        /* <DEDUP_REMOVED lines=9> */
[----:B-----5:R-:W-:Y:S02]  /*f1d0*/  FMUL.FTZ R12, R133, R148 ;  /* 0x00000094850c7220 */ /* 0x020fe40000410000 */
[--C-:B------:R-:W-:Y:S02]  /*f1e0*/  FFMA.FTZ R25, R25, c[0x0][0x2d0], -R138.reuse ;  /* 0x0000b40019197a23 */ /* 0x100fe4000001088a */
[--C-:B------:R-:W-:Y:S01]  /*f1f0*/  FFMA.FTZ R28, R28, c[0x0][0x2d0], -R138.reuse ;  /* 0x0000b4001c1c7a23 */ /* 0x100fe2000001088a */
[----:B------:R-:W4:Y:S01]  /*f200*/  MUFU.EX2 R211, R11 ;  /* 0x0000000b00d37308 */ /* 0x000f220000000800 */
[--C-:B------:R-:W-:Y:S02]  /*f210*/  FFMA.FTZ R29, R29, c[0x0][0x2d0], -R138.reuse ;  /* 0x0000b4001d1d7a23 */ /* 0x100fe4000001088a */
[--C-:B------:R-:W-:Y:S02]  /*f220*/  FFMA.FTZ R30, R30, c[0x0][0x2d0], -R3.reuse ;  /* 0x0000b4001e1e7a23 */ /* 0x100fe40000010803 */
[----:B-1----:R-:W-:Y:S02]  /*f230*/  FMUL.FTZ R13, R133, R149 ;  /* 0x00000095850d7220 */ /* 0x002fe40000410000 */
[--C-:B------:R-:W-:Y:S02]  /*f240*/  FFMA.FTZ R40, R40, c[0x0][0x2d0], -R138.reuse ;  /* 0x0000b40028287a23 */ /* 0x100fe4000001088a */
[--C-:B------:R-:W-:Y:S01]  /*f250*/  FFMA.FTZ R41, R41, c[0x0][0x2d0], -R138.reuse ;  /* 0x0000b40029297a23 */ /* 0x100fe2000001088a */
[----:B------:R1:W-:Y:S01]  /*f260*/  MUFU.EX2 R213, R14 ;  /* 0x0000000e00d57308 */ /* 0x0003e20000000800 */
[--C-:B------:R-:W-:Y:S02]  /*f270*/  FFMA.FTZ R42, R42, c[0x0][0x2d0], -R3.reuse ;  /* 0x0000b4002a2a7a23 */ /* 0x100fe40000010803 */
[--C-:B------:R-:W-:Y:S02]  /*f280*/  FFMA.FTZ R43, R43, c[0x0][0x2d0], -R3.reuse ;  /* 0x0000b4002b2b7a23 */ /* 0x100fe40000010803 */
[----:B---3--:R-:W-:Y:S01]  /*f290*/  FMUL.FTZ R10, R0, R146 ;  /* 0x00000092000a7220 */ /* 0x008fe20000410000 */
[----:B--2---:R-:W-:Y:S01]  /*f2a0*/  F2FP.PACK_AB R146, R195, R218 ;  /* 0x000000dac392723e */ /* 0x004fe200000000ff */
[--C-:B------:R-:W-:Y:S02]  /*f2b0*/  FFMA.FTZ R44, R44, c[0x0][0x2d0], -R138.reuse ;  /* 0x0000b4002c2c7a23 */ /* 0x100fe4000001088a */
[--C-:B------:R-:W-:Y:S01]  /*f2c0*/  FFMA.FTZ R45, R45, c[0x0][0x2d0], -R138.reuse ;  /* 0x0000b4002d2d7a23 */ /* 0x100fe2000001088a */
[----:B------:R-:W2:Y:S01]  /*f2d0*/  MUFU.EX2 R194, R15 ;  /* 0x0000000f00c27308 */ /* 0x000ea20000000800 */
        /* <DEDUP_REMOVED lines=12> */
[----:B------:R1:W4:Y:S01]  /*f3a0*/  MUFU.EX2 R209, R25 ;  /* 0x0000001900d17308 */ /* 0x0003220000000800 */
[--C-:B------:R-:W-:Y:S02]  /*f3b0*/  FFMA.FTZ R88, R88, c[0x0][0x2d0], -R138.reuse ;  /* 0x0000b40058587a23 */ /* 0x100fe4000001088a */
[--C-:B------:R-:W-:Y:S01]  /*f3c0*/  FFMA.FTZ R89, R89, c[0x0][0x2d0], -R138.reuse ;  /* 0x0000b40059597a23 */ /* 0x100fe2000001088a */
[----:B--2---:R-:W-:Y:S01]  /*f3d0*/  F2FP.PACK_AB R147, R194, R213 ;  /* 0x000000d5c293723e */ /* 0x004fe200000000ff */
[----:B------:R-:W-:Y:S02]  /*f3e0*/  FMUL.FTZ R15, R0, R151 ;  /* 0x00000097000f7220 */ /* 0x000fe40000410000 */
[----:B------:R-:W2:Y:S01]  /*f3f0*/  LDSM.16.MT88.4 R148, [R230+0x100] ;  /* 0x00010000e694783b */ /* 0x000ea20000004200 */
[--C-:B------:R-:W-:Y:S02]  /*f400*/  FFMA.FTZ R90, R90, c[0x0][0x2d0], -R3.reuse ;  /* 0x0000b4005a5a7a23 */ /* 0x100fe40000010803 */
[----:B------:R5:W-:Y:S01]  /*f410*/  MUFU.EX2 R206, R28 ;  /* 0x0000001c00ce7308 */ /* 0x000be20000000800 */
[C---:B------:R-:W-:Y:S04]  /*f420*/  HMMA.16816.F32 R8, R144.reuse, R20, R8 ;  /* 0x000000149008723c */ /* 0x040fe80000001808 */
[----:B---3--:R-:W-:Y:S02]  /*f430*/  FMUL.FTZ R24, R133, R160 ;  /* 0x000000a085187220 */ /* 0x008fe40000410000 */
[--C-:B------:R-:W-:Y:S02]  /*f440*/  FFMA.FTZ R91, R91, c[0x0][0x2d0], -R3.reuse ;  /* 0x0000b4005b5b7a23 */ /* 0x100fe40000010803 */
[-C--:B------:R-:W-:Y:S01]  /*f450*/  HMMA.16816.F32 R12, R144, R22.reuse, R12 ;  /* 0x00000016900c723c */ /* 0x080fe2000000180c */
[----:B------:R3:W-:Y:S03]  /*f460*/  MUFU.EX2 R226, R26 ;  /* 0x0000001a00e27308 */ /* 0x0007e60000000800 */
[C---:B------:R-:W-:Y:S01]  /*f470*/  FMUL.FTZ R20, R134.reuse, R156 ;  /* 0x0000009c86147220 */ /* 0x040fe20000410000 */
[----:B------:R-:W-:Y:S01]  /*f480*/  MOV R156, R215 ;  /* 0x000000d7009c7202 */ /* 0x000fe20000000f00 */
[----:B------:R-:W-:Y:S02]  /*f490*/  FMUL.FTZ R21, R134, R157 ;  /* 0x0000009d86157220 */ /* 0x000fe40000410000 */
[C---:B------:R-:W-:Y:S03]  /*f4a0*/  HMMA.16816.F32 R16, R140.reuse, R22, R16 ;  /* 0x000000168c10723c */ /* 0x040fe60000001810 */
[----:B------:R-:W2:Y:S01]  /*f4b0*/  MUFU.EX2 R210, R27 ;  /* 0x0000001b00d27308 */ /* 0x000ea20000000800 */
[C---:B-1----:R-:W-:Y:S02]  /*f4c0*/  FMUL.FTZ R25, R133.reuse, R161 ;  /* 0x000000a185197220 */ /* 0x042fe40000410000 */
[--C-:B------:R-:W-:Y:S02]  /*f4d0*/  FFMA.FTZ R92, R92, c[0x0][0x2d0], -R138.reuse ;  /* 0x0000b4005c5c7a23 */ /* 0x100fe4000001088a */
[C---:B------:R-:W-:Y:S01]  /*f4e0*/  FMUL.FTZ R22, R132.reuse, R158 ;  /* 0x0000009e84167220 */ /* 0x040fe20000410000 */
[----:B----4-:R-:W-:Y:S03]  /*f4f0*/  MOV R158, R209 ;  /* 0x000000d1009e7202 */ /* 0x010fe60000000f00 */
[----:B------:R-:W-:Y:S01]  /*f500*/  FMUL.FTZ R23, R132, R159 ;  /* 0x0000009f84177220 */ /* 0x000fe20000410000 */
[----:B------:R1:W4:Y:S01]  /*f510*/  MUFU.EX2 R205, R30 ;  /* 0x0000001e00cd7308 */ /* 0x0003220000000800 */
[----:B-----5:R-:W-:Y:S01]  /*f520*/  FMUL.FTZ R28, R133, R164 ;  /* 0x000000a4851c7220 */ /* 0x020fe20000410000 */
[----:B------:R-:W-:Y:S01]  /*f530*/  MOV R159, R208 ;  /* 0x000000d0009f7202 */ /* 0x000fe20000000f00 */
[--C-:B------:R-:W-:Y:S02]  /*f540*/  FFMA.FTZ R93, R93, c[0x0][0x2d0], -R138.reuse ;  /* 0x0000b4005d5d7a23 */ /* 0x100fe4000001088a */
[----:B---3--:R-:W-:Y:S01]  /*f550*/  FMUL.FTZ R26, R0, R162 ;  /* 0x000000a2001a7220 */ /* 0x008fe20000410000 */
[-C--:B------:R-:W-:Y:S03]  /*f560*/  HMMA.16816.F32 R20, R140, R188.reuse, R20 ;  /* 0x000000bc8c14723c */ /* 0x080fe60000001814 */
[----:B------:R-:W-:Y:S01]  /*f570*/  MOV R162, R221 ;  /* 0x000000dd00a27202 */ /* 0x000fe20000000f00 */
[----:B------:R3:W5:Y:S01]  /*f580*/  MUFU.EX2 R32, R29 ;  /* 0x0000001d00207308 */ /* 0x0007620000000800 */
[--C-:B------:R-:W-:Y:S02]  /*f590*/  FFMA.FTZ R94, R94, c[0x0][0x2d0], -R3.reuse ;  /* 0x0000b4005e5e7a23 */ /* 0x100fe40000010803 */
[----:B------:R-:W-:Y:S01]  /*f5a0*/  FFMA.FTZ R95, R95, c[0x0][0x2d0], -R3 ;  /* 0x0000b4005f5f7a23 */ /* 0x000fe20000010803 */
[----:B--2---:R-:W-:Y:S01]  /*f5b0*/  MOV R157, R210 ;  /* 0x000000d2009d7202 */ /* 0x004fe20000000f00 */
[----:B------:R-:W-:Y:S03]  /*f5c0*/  FMUL.FTZ R27, R0, R163 ;  /* 0x000000a3001b7220 */ /* 0x000fe60000410000 */
[----:B------:R-:W-:Y:S01]  /*f5d0*/  MOV R163, R216 ;  /* 0x000000d800a37202 */ /* 0x000fe20000000f00 */
[----:B------:R-:W-:Y:S01]  /*f5e0*/  FFMA.FTZ R114, R114, c[0x0][0x2d0], -R139 ;  /* 0x0000b40072727a23 */ /* 0x000fe2000001088b */
[----:B------:R-:W2:Y:S01]  /*f5f0*/  MUFU.EX2 R33, R31 ;  /* 0x0000001f00217308 */ /* 0x000ea20000000800 */
[--C-:B------:R-:W-:Y:S01]  /*f600*/  FFMA.FTZ R104, R104, c[0x0][0x2d0], -R138.reuse ;  /* 0x0000b40068687a23 */ /* 0x100fe2000001088a */
[C---:B------:R-:W-:Y:S04]  /*f610*/  HMMA.16816.F32 R24, R144.reuse, R188, R24 ;  /* 0x000000bc9018723c */ /* 0x040fe80000001818 */
[----:B-1----:R-:W-:Y:S01]  /*f620*/  FMUL.FTZ R30, R0, R166 ;  /* 0x000000a6001e7220 */ /* 0x002fe20000410000 */
[----:B----4-:R-:W-:Y:S01]  /*f630*/  MOV R171, R205 ;  /* 0x000000cd00ab7202 */ /* 0x010fe20000000f00 */
[--C-:B------:R-:W-:Y:S02]  /*f640*/  FFMA.FTZ R105, R105, c[0x0][0x2d0], -R138.reuse ;  /* 0x0000b40069697a23 */ /* 0x100fe4000001088a */
[----:B------:R-:W1:Y:S01]  /*f650*/  MUFU.EX2 R207, R34 ;  /* 0x0000002200cf7308 */ /* 0x000e620000000800 */
[--C-:B------:R-:W-:Y:S03]  /*f660*/  FFMA.FTZ R108, R108, c[0x0][0x2d0], -R138.reuse ;  /* 0x0000b4006c6c7a23 */ /* 0x100fe6000001088a */
[----:B---3--:R-:W-:Y:S01]  /*f670*/  FMUL.FTZ R29, R133, R165 ;  /* 0x000000a5851d7220 */ /* 0x008fe20000410000 */
[----:B-----5:R-:W-:Y:S01]  /*f680*/  MOV R161, R32 ;  /* 0x0000002000a17202 */ /* 0x020fe20000000f00 */
[----:B------:R-:W-:Y:S01]  /*f690*/  FMUL.FTZ R32, R134, R168 ;  /* 0x000000a886207220 */ /* 0x000fe20000410000 */
[----:B------:R-:W-:Y:S01]  /*f6a0*/  MOV R168, R197 ;  /* 0x000000c500a87202 */ /* 0x000fe20000000f00 */
[----:B------:R-:W-:Y:S02]  /*f6b0*/  FFMA.FTZ R138, R109, c[0x0][0x2d0], -R138 ;  /* 0x0000b4006d8a7a23 */ /* 0x000fe4000001088a */
[----:B------:R-:W3:Y:S01]  /*f6c0*/  MUFU.EX2 R34, R37 ;  /* 0x0000002500227308 */ /* 0x000ee20000000800 */
[--C-:B------:R-:W-:Y:S02]  /*f6d0*/  FFMA.FTZ R106, R106, c[0x0][0x2d0], -R3.reuse ;  /* 0x0000b4006a6a7a23 */ /* 0x100fe40000010803 */
[--C-:B------:R-:W-:Y:S01]  /*f6e0*/  FFMA.FTZ R107, R107, c[0x0][0x2d0], -R3.reuse ;  /* 0x0000b4006b6b7a23 */ /* 0x100fe20000010803 */
[----:B--2---:R-:W-:Y:S01]  /*f6f0*/  MOV R160, R33 ;  /* 0x0000002100a07202 */ /* 0x004fe20000000f00 */
[----:B------:R-:W-:Y:S02]  /*f700*/  FMUL.FTZ R31, R0, R167 ;  /* 0x000000a7001f7220 */ /* 0x000fe40000410000 */
[----:B------:R-:W-:Y:S02]  /*f710*/  FMUL.FTZ R33, R134, R169 ;  /* 0x000000a986217220 */ /* 0x000fe40000410000 */
[--C-:B------:R-:W-:Y:S01]  /*f720*/  FFMA.FTZ R110, R110, c[0x0][0x2d0], -R3.reuse ;  /* 0x0000b4006e6e7a23 */ /* 0x100fe20000010803 */
[----:B------:R2:W4:Y:S01]  /*f730*/  MUFU.EX2 R203, R36 ;  /* 0x0000002400cb7308 */ /* 0x0005220000000800 */
[----:B------:R-:W-:Y:S01]  /*f740*/  FFMA.FTZ R3, R111, c[0x0][0x2d0], -R3 ;  /* 0x0000b4006f037a23 */ /* 0x000fe20000010803 */
[-C--:B------:R-:W-:Y:S03]  /*f750*/  HMMA.16816.F32 R28, R144, R190.reuse, R28 ;  /* 0x000000be901c723c */ /* 0x080fe6000000181c */
[----:B-1----:R-:W-:Y:S05]  /*f760*/  MOV R169, R207 ;  /* 0x000000cf00a97202 */ /* 0x002fea0000000f00 */
[----:B------:R1:W-:Y:S01]  /*f770*/  MUFU.EX2 R251, R39 ;  /* 0x0000002700fb7308 */ /* 0x0003e20000000800 */
[----:B---3--:R-:W-:Y:S03]  /*f780*/  MOV R167, R34 ;  /* 0x0000002200a77202 */ /* 0x008fe60000000f00 */
[----:B------:R-:W-:Y:S01]  /*f790*/  FMUL.FTZ R34, R132, R170 ;  /* 0x000000aa84227220 */ /* 0x000fe20000410000 */
[----:B------:R-:W-:Y:S01]  /*f7a0*/  MOV R170, R206 ;  /* 0x000000ce00aa7202 */ /* 0x000fe20000000f00 */
[C---:B------:R-:W-:Y:S04]  /*f7b0*/  FMUL.FTZ R37, R134.reuse, R173 ;  /* 0x000000ad86257220 */ /* 0x040fe80000410000 */
[----:B------:R3:W5:Y:S01]  /*f7c0*/  MUFU.EX2 R252, R38 ;  /* 0x0000002600fc7308 */ /* 0x0007620000000800 */
[C---:B------:R-:W-:Y:S04]  /*f7d0*/  HMMA.16816.F32 R32, R140.reuse, R190, R32 ;  /* 0x000000be8c20723c */ /* 0x040fe80000001820 */
[----:B--2---:R-:W-:Y:S05]  /*f7e0*/  FMUL.FTZ R36, R134, R172 ;  /* 0x000000ac86247220 */ /* 0x004fea0000410000 */
[----:B------:R2:W-:Y:S03]  /*f7f0*/  MUFU.EX2 R225, R48 ;  /* 0x0000003000e17308 */ /* 0x0005e60000000800 */
[C---:B-1----:R-:W-:Y:S07]  /*f800*/  FMUL.FTZ R39, R132.reuse, R175 ;  /* 0x000000af84277220 */ /* 0x042fee0000410000 */
[----:B------:R1:W-:Y:S01]  /*f810*/  MUFU.EX2 R223, R50 ;  /* 0x0000003200df7308 */ /* 0x0003e20000000800 */
[----:B---3--:R-:W-:Y:S09]  /*f820*/  FMUL.FTZ R38, R132, R174 ;  /* 0x000000ae84267220 */ /* 0x008ff20000410000 */
[----:B------:R3:W3:Y:S01]  /*f830*/  MUFU.EX2 R224, R49 ;  /* 0x0000003100e07308 */ /* 0x0006e20000000800 */
[-C--:B------:R-:W-:Y:S03]  /*f840*/  HMMA.16816.F32 R36, R140, R148.reuse, R36 ;  /* 0x000000948c24723c */ /* 0x080fe60000001824 */
[C---:B--2---:R-:W-:Y:S06]  /*f850*/  FMUL.FTZ R48, R133.reuse, R176 ;  /* 0x000000b085307220 */ /* 0x044fec0000410000 */
[----:B------:R2:W2:Y:S03]  /*f860*/  MUFU.EX2 R222, R51 ;  /* 0x0000003300de7308 */ /* 0x0004a60000000800 */
[C---:B-1----:R-:W-:Y:S07]  /*f870*/  FMUL.FTZ R50, R0.reuse, R178 ;  /* 0x000000b200327220 */ /* 0x042fee0000410000 */
[----:B------:R1:W-:Y:S01]  /*f880*/  MUFU.EX2 R166, R40 ;  /* 0x0000002800a67308 */ /* 0x0003e20000000800 */
[C---:B---3--:R-:W-:Y:S09]  /*f890*/  FMUL.FTZ R49, R133.reuse, R177 ;  /* 0x000000b185317220 */ /* 0x048ff20000410000 */
[----:B------:R3:W3:Y:S01]  /*f8a0*/  MUFU.EX2 R165, R41 ;  /* 0x0000002900a57308 */ /* 0x0006e20000000800 */
[C---:B--2---:R-:W-:Y:S09]  /*f8b0*/  FMUL.FTZ R51, R0.reuse, R179 ;  /* 0x000000b300337220 */ /* 0x044ff20000410000 */
[----:B------:R2:W-:Y:S01]  /*f8c0*/  MUFU.EX2 R164, R42 ;  /* 0x0000002a00a47308 */ /* 0x0005e20000000800 */
[C---:B------:R-:W-:Y:S04]  /*f8d0*/  HMMA.16816.F32 R48, R144.reuse, R148, R48 ;  /* 0x000000949030723c */ /* 0x040fe80000001830 */
[C---:B-1----:R-:W-:Y:S05]  /*f8e0*/  FMUL.FTZ R40, R133.reuse, R180 ;  /* 0x000000b485287220 */ /* 0x042fea0000410000 */
[----:B------:R1:W1:Y:S03]  /*f8f0*/  MUFU.EX2 R221, R43 ;  /* 0x0000002b00dd7308 */ /* 0x0002660000000800 */
[C---:B---3--:R-:W-:Y:S07]  /*f900*/  FMUL.FTZ R41, R133.reuse, R181 ;  /* 0x000000b585297220 */ /* 0x048fee0000410000 */
[----:B------:R3:W-:Y:S01]  /*f910*/  MUFU.EX2 R215, R44 ;  /* 0x0000002c00d77308 */ /* 0x0007e20000000800 */
[C---:B--2---:R-:W-:Y:S09]  /*f920*/  FMUL.FTZ R42, R0.reuse, R182 ;  /* 0x000000b6002a7220 */ /* 0x044ff20000410000 */
[----:B------:R2:W2:Y:S01]  /*f930*/  MUFU.EX2 R216, R45 ;  /* 0x0000002d00d87308 */ /* 0x0004a20000000800 */
[C---:B-1----:R-:W-:Y:S09]  /*f940*/  FMUL.FTZ R43, R0.reuse, R183 ;  /* 0x000000b7002b7220 */ /* 0x042ff20000410000 */
[----:B------:R-:W-:Y:S01]  /*f950*/  MUFU.EX2 R208, R52 ;  /* 0x0000003400d07308 */ /* 0x000fe20000000800 */
[-C--:B------:R-:W-:Y:S03]  /*f960*/  HMMA.16816.F32 R40, R144, R150.reuse, R40 ;  /* 0x000000969028723c */ /* 0x080fe60000001828 */
[C---:B---3--:R-:W-:Y:S01]  /*f970*/  FMUL.FTZ R44, R133.reuse, R184 ;  /* 0x000000b8852c7220 */ /* 0x048fe20000410000 */
[----:B------:R-:W-:Y:S04]  /*f980*/  MOV R184, R204 ;  /* 0x000000cc00b87202 */ /* 0x000fe80000000f00 */
[C---:B------:R-:W-:Y:S01]  /*f990*/  HMMA.16816.F32 R116, R140.reuse, R150, R116 ;  /* 0x000000968c74723c */ /* 0x040fe20000001874 */
[----:B------:R1:W-:Y:S01]  /*f9a0*/  MUFU.EX2 R210, R46 ;  /* 0x0000002e00d27308 */ /* 0x0003e20000000800 */
[----:B------:R-:W3:Y:S02]  /*f9b0*/  LDSM.16.MT88.4 R148, [R229+0x900] ;  /* 0x00090000e594783b */ /* 0x000ee40000004200 */
[----:B--2---:R-:W-:Y:S01]  /*f9c0*/  FMUL.FTZ R45, R133, R185 ;  /* 0x000000b9852d7220 */ /* 0x004fe20000410000 */
[----:B----4-:R-:W-:Y:S03]  /*f9d0*/  MOV R185, R203 ;  /* 0x000000cb00b97202 */ /* 0x010fe60000000f00 */
[-C--:B------:R-:W-:Y:S03]  /*f9e0*/  HMMA.16816.F32 R120, R140, R152.reuse, R120 ;  /* 0x000000988c78723c */ /* 0x080fe60000001878 */
[----:B------:R2:W2:Y:S01]  /*f9f0*/  MUFU.EX2 R209, R47 ;  /* 0x0000002f00d17308 */ /* 0x0004a20000000800 */
[----:B------:R-:W-:Y:S04]  /*fa00*/  MOV R192, R185 ;  /* 0x000000b900c07202 */ /* 0x000fe80000000f00 */
[C---:B------:R-:W-:Y:S05]  /*fa10*/  HMMA.16816.F32 R124, R144.reuse, R152, R124 ;  /* 0x00000098907c723c */ /* 0x040fea000000187c */
[----:B------:R-:W-:Y:S01]  /*fa20*/  MUFU.EX2 R175, R53 ;  /* 0x0000003500af7308 */ /* 0x000fe20000000800 */
[C---:B-1----:R-:W-:Y:S01]  /*fa30*/  FMUL.FTZ R46, R0.reuse, R186 ;  /* 0x000000ba002e7220 */ /* 0x042fe20000410000 */
[----:B------:R-:W-:Y:S08]  /*fa40*/  MOV R186, R198 ;  /* 0x000000c600ba7202 */ /* 0x000ff00000000f00 */
[----:B------:R-:W-:Y:S01]  /*fa50*/  MUFU.EX2 R174, R54 ;  /* 0x0000003600ae7308 */ /* 0x000fe20000000800 */
[----:B--2---:R-:W-:Y:S01]  /*fa60*/  FMUL.FTZ R47, R0, R187 ;  /* 0x000000bb002f7220 */ /* 0x004fe20000410000 */
[----:B------:R-:W-:Y:S08]  /*fa70*/  MOV R187, R194 ;  /* 0x000000c200bb7202 */ /* 0x000ff00000000f00 */
[----:B------:R1:W-:Y:S01]  /*fa80*/  MUFU.EX2 R207, R55 ;  /* 0x0000003700cf7308 */ /* 0x0003e20000000800 */
[-C--:B------:R-:W-:Y:S07]  /*fa90*/  HMMA.16816.F32 R44, R144, R154.reuse, R44 ;  /* 0x0000009a902c723c */ /* 0x080fee000000182c */
[----:B------:R-:W-:Y:S01]  /*faa0*/  F2FP.PACK_AB R146, R161, R170 ;  /* 0x000000aaa192723e */ /* 0x000fe200000000ff */
[----:B------:R-:W-:Y:S01]  /*fab0*/  HMMA.16816.F32 R128, R140, R154, R128 ;  /* 0x0000009a8c80723c */ /* 0x000fe20000001880 */
[----:B------:R-:W2:Y:S01]  /*fac0*/  LDSM.16.MT88.4 R152, [R232+0x900] ;  /* 0x00090000e898783b */ /* 0x000ea20000004200 */
[----:B------:R-:W-:Y:S02]  /*fad0*/  MUFU.EX2 R205, R64 ;  /* 0x0000004000cd7308 */ /* 0x000fe40000000800 */
[----:B------:R-:W-:Y:S02]  /*fae0*/  F2FP.PACK_AB R147, R160, R171 ;  /* 0x000000aba093723e */ /* 0x000fe400000000ff */
[----:B------:R-:W-:Y:S02]  /*faf0*/  F2FP.PACK_AB R144, R158, R227 ;  /* 0x000000e39e90723e */ /* 0x000fe400000000ff */
[----:B------:R-:W-:Y:S04]  /*fb00*/  F2FP.PACK_AB R143, R162, R169 ;  /* 0x000000a9a28f723e */ /* 0x000fe800000000ff */
[----:B------:R-:W-:Y:S01]  /*fb10*/  F2FP.PACK_AB R140, R193, R186 ;  /* 0x000000bac18c723e */ /* 0x000fe200000000ff */
[----:B------:R-:W-:Y:S01]  /*fb20*/  MUFU.EX2 R206, R65 ;  /* 0x0000004100ce7308 */ /* 0x000fe20000000800 */
[----:B------:R-:W-:Y:S01]  /*fb30*/  F2FP.PACK_AB R141, R159, R184 ;  /* 0x000000b89f8d723e */ /* 0x000fe200000000ff */
[----:B-1----:R-:W1:Y:S01]  /*fb40*/  LDSM.16.MT88.4 R52, [R230+0x900] ;  /* 0x00090000e634783b */ /* 0x002e620000004200 */
[----:B------:R-:W-:Y:S02]  /*fb50*/  F2FP.PACK_AB R142, R163, R156 ;  /* 0x0000009ca38e723e */ /* 0x000fe400000000ff */
[----:B------:R-:W-:Y:S05]  /*fb60*/  F2FP.PACK_AB R145, R157, R226 ;  /* 0x000000e29d91723e */ /* 0x000fea00000000ff */
[-C--:B---3--:R-:W-:Y:S01]  /*fb70*/  HMMA.16816.F32 R4, R140, R148.reuse, R4 ;  /* 0x000000948c04723c */ /* 0x088fe20000001804 */
[----:B------:R-:W-:Y:S07]  /*fb80*/  MUFU.EX2 R203, R66 ;  /* 0x0000004200cb7308 */ /* 0x000fee0000000800 */
[C---:B------:R-:W-:Y:S03]  /*fb90*/  HMMA.16816.F32 R8, R144.reuse, R148, R8 ;  /* 0x000000949008723c */ /* 0x040fe60000001808 */
[----:B------:R3:W-:Y:S04]  /*fba0*/  MUFU.EX2 R204, R67 ;  /* 0x0000004300cc7308 */ /* 0x0007e80000000800 */
[----:B------:R-:W-:Y:S01]  /*fbb0*/  MOV R148, R196 ;  /* 0x000000c400947202 */ /* 0x000fe20000000f00 */
[-C--:B------:R-:W-:Y:S04]  /*fbc0*/  HMMA.16816.F32 R12, R144, R150.reuse, R12 ;  /* 0x00000096900c723c */ /* 0x080fe8000000180c */
[----:B------:R-:W-:Y:S01]  /*fbd0*/  MOV R149, R195 ;  /* 0x000000c300957202 */ /* 0x000fe20000000f00 */
[----:B------:R-:W-:Y:S03]  /*fbe0*/  MUFU.EX2 R173, R56 ;  /* 0x0000003800ad7308 */ /* 0x000fe60000000800 */
[C---:B------:R-:W-:Y:S01]  /*fbf0*/  HMMA.16816.F32 R16, R140.reuse, R150, R16 ;  /* 0x000000968c10723c */ /* 0x040fe20000001810 */
[----:B------:R-:W4:Y:S06]  /*fc00*/  LDL.LU R150, [R1+0xc] ;  /* 0x00000c0001967983 */ /* 0x000f2c0000300800 */
[----:B------:R-:W1:Y:S01]  /*fc10*/  MUFU.EX2 R179, R57 ;  /* 0x0000003900b37308 */ /* 0x000e620000000800 */
[-C--:B--2---:R-:W-:Y:S01]  /*fc20*/  HMMA.16816.F32 R20, R140, R152.reuse, R20 ;  /* 0x000000988c14723c */ /* 0x084fe20000001814 */
[----:B---3--:R-:W2:Y:S03]  /*fc30*/  LDSM.16.MT88.4 R64, [R231+0x900] ;  /* 0x00090000e740783b */ /* 0x008ea60000004200 */
[----:B------:R-:W-:Y:S04]  /*fc40*/  MOV R151, R193 ;  /* 0x000000c100977202 */ /* 0x000fe80000000f00 */
[C---:B------:R-:W-:Y:S01]  /*fc50*/  HMMA.16816.F32 R24, R144.reuse, R152, R24 ;  /* 0x000000989018723c */ /* 0x040fe20000001818 */
[----:B------:R-:W-:Y:S01]  /*fc60*/  MUFU.EX2 R172, R58 ;  /* 0x0000003a00ac7308 */ /* 0x000fe20000000800 */
[----:B------:R-:W3:Y:S04]  /*fc70*/  LDL.LU R152, [R1+0x8] ;  /* 0x0000080001987983 */ /* 0x000ee80000300800 */
[----:B------:R-:W3:Y:S02]  /*fc80*/  LDL.LU R153, [R1+0x10] ;  /* 0x0000100001997983 */ /* 0x000ee40000300800 */
[-C--:B------:R-:W-:Y:S03]  /*fc90*/  HMMA.16816.F32 R28, R144, R154.reuse, R28 ;  /* 0x0000009a901c723c */ /* 0x080fe6000000181c */
[----:B------:R2:W2:Y:S05]  /*fca0*/  MUFU.EX2 R178, R59 ;  /* 0x0000003b00b27308 */ /* 0x0004aa0000000800 */
[C---:B------:R-:W-:Y:S01]  /*fcb0*/  HMMA.16816.F32 R32, R140.reuse, R154, R32 ;  /* 0x0000009a8c20723c */ /* 0x040fe20000001820 */
[----:B------:R-:W3:Y:S04]  /*fcc0*/  LDL.LU R155, [R1+0x4] ;  /* 0x00000400019b7983 */ /* 0x000ee80000300800 */
[----:B------:R-:W-:Y:S03]  /*fcd0*/  MUFU.EX2 R182, R68 ;  /* 0x0000004400b67308 */ /* 0x000fe60000000800 */
[-C--:B-1----:R-:W-:Y:S07]  /*fce0*/  HMMA.16816.F32 R36, R140, R52.reuse, R36 ;  /* 0x000000348c24723c */ /* 0x082fee0000001824 */
[----:B------:R-:W-:Y:S01]  /*fcf0*/  MUFU.EX2 R197, R69 ;  /* 0x0000004500c57308 */ /* 0x000fe20000000800 */
[C---:B------:R-:W-:Y:S01]  /*fd00*/  HMMA.16816.F32 R48, R144.reuse, R52, R48 ;  /* 0x000000349030723c */ /* 0x040fe20000001830 */
[----:B--2---:R-:W1:Y:S06]  /*fd10*/  LDSM.16.MT88.4 R56, [R229+0x1100] ;  /* 0x00110000e538783b */ /* 0x004e6c0000004200 */
[----:B------:R-:W-:Y:S01]  /*fd20*/  F2FP.PACK_AB R52, R167, R185 ;  /* 0x000000b9a734723e */ /* 0x000fe200000000ff */
[-C--:B------:R-:W-:Y:S01]  /*fd30*/  HMMA.16816.F32 R40, R144, R54.reuse, R40 ;  /* 0x000000369028723c */ /* 0x080fe20000001828 */
[----:B------:R-:W-:Y:S03]  /*fd40*/  MUFU.EX2 R181, R70 ;  /* 0x0000004600b57308 */ /* 0x000fe60000000800 */
[----:B-----5:R-:W-:Y:S04]  /*fd50*/  F2FP.PACK_AB R53, R251, R252 ;  /* 0x000000fcfb35723e */ /* 0x020fe800000000ff */
[C---:B------:R-:W-:Y:S03]  /*fd60*/  HMMA.16816.F32 R116, R140.reuse, R54, R116 ;  /* 0x000000368c74723c */ /* 0x040fe60000001874 */
[----:B------:R2:W-:Y:S04]  /*fd70*/  MUFU.EX2 R196, R71 ;  /* 0x0000004700c47308 */ /* 0x0005e80000000800 */
[----:B------:R-:W-:Y:S01]  /*fd80*/  F2FP.PACK_AB R54, R224, R225 ;  /* 0x000000e1e036723e */ /* 0x000fe200000000ff */
[-C--:B------:R-:W-:Y:S04]  /*fd90*/  HMMA.16816.F32 R120, R140, R64.reuse, R120 ;  /* 0x000000408c78723c */ /* 0x080fe80000001878 */
[----:B------:R-:W-:Y:S01]  /*fda0*/  F2FP.PACK_AB R55, R222, R223 ;  /* 0x000000dfde37723e */ /* 0x000fe200000000ff */
[----:B------:R-:W-:Y:S03]  /*fdb0*/  MUFU.EX2 R180, R72 ;  /* 0x0000004800b47308 */ /* 0x000fe60000000800 */
[C---:B------:R-:W-:Y:S07]  /*fdc0*/  HMMA.16816.F32 R124, R144.reuse, R64, R124 ;  /* 0x00000040907c723c */ /* 0x040fee000000187c */
[----:B------:R5:W-:Y:S01]  /*fdd0*/  MUFU.EX2 R177, R60 ;  /* 0x0000003c00b17308 */ /* 0x000be20000000800 */
[-C--:B------:R-:W-:Y:S01]  /*fde0*/  HMMA.16816.F32 R44, R144, R66.reuse, R44 ;  /* 0x00000042902c723c */ /* 0x080fe2000000182c */
[----:B--2---:R-:W-:Y:S06]  /*fdf0*/  LDSM.16.MT88.4 R68, [R230+0x1100] ;  /* 0x00110000e644783b */ /* 0x004fec0000004200 */
[----:B------:R-:W-:Y:S01]  /*fe00*/  MOV R147, R169 ;  /* 0x000000a900937202 */ /* 0x000fe20000000f00 */
[----:B------:R-:W-:Y:S01]  /*fe10*/  HMMA.16816.F32 R128, R140, R66, R128 ;  /* 0x000000428c80723c */ /* 0x000fe20000001880 */
[----:B------:R2:W2:Y:S01]  /*fe20*/  MUFU.EX2 R198, R61 ;  /* 0x0000003d00c67308 */ /* 0x0004a20000000800 */
[----:B------:R-:W2:Y:S02]  /*fe30*/  LDSM.16.MT88.4 R64, [R232+0x1100] ;  /* 0x00110000e840783b */ /* 0x000ea40000004200 */
[----:B------:R-:W-:Y:S02]  /*fe40*/  MOV R146, R168 ;  /* 0x000000a800927202 */ /* 0x000fe40000000f00 */
[----:B------:R-:W-:Y:S02]  /*fe50*/  MOV R111, R147 ;  /* 0x00000093006f7202 */ /* 0x000fe40000000f00 */
[-C--:B-1----:R-:W-:Y:S03]  /*fe60*/  HMMA.16816.F32 R4, R52, R56.reuse, R4 ;  /* 0x000000383404723c */ /* 0x082fe60000001804 */
[----:B------:R1:W-:Y:S02]  /*fe70*/  MUFU.EX2 R176, R62 ;  /* 0x0000003e00b07308 */ /* 0x0003e40000000800 */
[----:B-----5:R-:W-:Y:S08]  /*fe80*/  F2FP.PACK_AB R60, R165, R166 ;  /* 0x000000a6a53c723e */ /* 0x020ff000000000ff */
[----:B------:R5:W5:Y:S01]  /*fe90*/  MUFU.EX2 R183, R63 ;  /* 0x0000003f00b77308 */ /* 0x000b620000000800 */
[----:B--2---:R-:W-:Y:S09]  /*fea0*/  F2FP.PACK_AB R61, R221, R164 ;  /* 0x000000a4dd3d723e */ /* 0x004ff200000000ff */
[----:B------:R-:W2:Y:S01]  /*feb0*/  MUFU.EX2 R190, R73 ;  /* 0x0000004900be7308 */ /* 0x000ea20000000800 */
[----:B-1----:R-:W-:Y:S09]  /*fec0*/  F2FP.PACK_AB R62, R216, R215 ;  /* 0x000000d7d83e723e */ /* 0x002ff200000000ff */
[----:B------:R-:W-:Y:S01]  /*fed0*/  MUFU.EX2 R189, R74 ;  /* 0x0000004a00bd7308 */ /* 0x000fe20000000800 */
[----:B-----5:R-:W-:Y:S09]  /*fee0*/  F2FP.PACK_AB R63, R209, R210 ;  /* 0x000000d2d13f723e */ /* 0x020ff200000000ff */
[----:B------:R1:W5:Y:S01]  /*fef0*/  MUFU.EX2 R188, R75 ;  /* 0x0000004b00bc7308 */ /* 0x0003620000000800 */
[C---:B------:R-:W-:Y:S08]  /*ff00*/  HMMA.16816.F32 R8, R60.reuse, R56, R8 ;  /* 0x000000383c08723c */ /* 0x040ff00000001808 */
[-C--:B------:R-:W-:Y:S01]  /*ff10*/  HMMA.16816.F32 R12, R60, R58.reuse, R12 ;  /* 0x0000003a3c0c723c */ /* 0x080fe2000000180c */
[----:B------:R-:W-:Y:S07]  /*ff20*/  MUFU.EX2 R113, R113 ;  /* 0x0000007100717308 */ /* 0x000fee0000000800 */
[C---:B------:R-:W-:Y:S01]  /*ff30*/  HMMA.16816.F32 R16, R52.reuse, R58, R16 ;  /* 0x0000003a3410723c */ /* 0x040fe20000001810 */
[----:B------:R-:W2:Y:S02]  /*ff40*/  LDSM.16.MT88.4 R56, [R231+0x1100] ;  /* 0x00110000e738783b */ /* 0x000ea40000004200 */
[----:B------:R-:W-:Y:S05]  /*ff50*/  MUFU.EX2 R115, R115 ;  /* 0x0000007300737308 */ /* 0x000fea0000000800 */
[-C--:B------:R-:W-:Y:S01]  /*ff60*/  HMMA.16816.F32 R20, R52, R64.reuse, R20 ;  /* 0x000000403414723c */ /* 0x080fe20000001814 */
        /* <DEDUP_REMOVED lines=14> */
[----:B------:R-:W-:Y:S01]  /*10050*/  LDSM.16.MT88.4 R68, [R230+0x1900] ;  /* 0x00190000e644783b */ /* 0x000fe20000004200 */
[----:B------:R-:W-:Y:S06]  /*10060*/  MUFU.EX2 R191, R83 ;  /* 0x0000005300bf7308 */ /* 0x000fec0000000800 */
[-C--:B--2---:R-:W-:Y:S04]  /*10070*/  HMMA.16816.F32 R120, R52, R56.reuse, R120 ;  /* 0x000000383478723c */ /* 0x084fe80000001878 */
[----:B------:R2:W-:Y:S04]  /*10080*/  MUFU.EX2 R83, R76 ;  /* 0x0000004c00537308 */ /* 0x0005e80000000800 */
[C---:B------:R-:W-:Y:S06]  /*10090*/  HMMA.16816.F32 R124, R60.reuse, R56, R124 ;  /* 0x000000383c7c723c */ /* 0x040fec000000187c */
[----:B------:R-:W1:Y:S01]  /*100a0*/  MUFU.EX2 R82, R77 ;  /* 0x0000004d00527308 */ /* 0x000e620000000800 */
[----:B------:R-:W-:Y:S01]  /*100b0*/  F2FP.PACK_AB R56, R179, R173 ;  /* 0x000000adb338723e */ /* 0x000fe200000000ff */
[-C--:B------:R-:W-:Y:S01]  /*100c0*/  HMMA.16816.F32 R44, R60, R58.reuse, R44 ;  /* 0x0000003a3c2c723c */ /* 0x080fe2000000182c */
[----:B------:R-:W2:Y:S03]  /*100d0*/  LDSM.16.MT88.4 R60, [R232+0x1900] ;  /* 0x00190000e83c783b */ /* 0x000ea60000004200 */
[----:B------:R-:W-:Y:S04]  /*100e0*/  F2FP.PACK_AB R57, R178, R172 ;  /* 0x000000acb239723e */ /* 0x000fe800000000ff */
[----:B------:R-:W-:Y:S01]  /*100f0*/  HMMA.16816.F32 R128, R52, R58, R128 ;  /* 0x0000003a3480723c */ /* 0x000fe20000001880 */
[----:B------:R-:W2:Y:S06]  /*10100*/  MUFU.EX2 R81, R78 ;  /* 0x0000004e00517308 */ /* 0x000eac0000000800 */
        /* <DEDUP_REMOVED lines=11> */
[-C--:B------:R-:W-:Y:S04]  /*101c0*/  HMMA.16816.F32 R12, R56, R66.reuse, R12 ;  /* 0x00000042380c723c */ /* 0x080fe8000000180c */
[----:B----4-:R-:W-:Y:S01]  /*101d0*/  FFMA.FTZ R0, R0, R150, R199 ;  /* 0x0000009600007223 */ /* 0x010fe200000100c7 */
[----:B------:R-:W-:Y:S01]  /*101e0*/  MOV R150, R170 ;  /* 0x000000aa00967202 */ /* 0x000fe20000000f00 */
[----:B------:R-:W-:Y:S02]  /*101f0*/  MUFU.EX2 R87, R87 ;  /* 0x0000005700577308 */ /* 0x000fe40000000800 */
[C---:B------:R-:W-:Y:S01]  /*10200*/  HMMA.16816.F32 R16, R52.reuse, R66, R16 ;  /* 0x000000423410723c */ /* 0x040fe20000001810 */
[----:B------:R-:W1:Y:S03]  /*10210*/  LDSM.16.MT88.4 R64, [R231+0x1900] ;  /* 0x00190000e740783b */ /* 0x000e660000004200 */
[----:B------:R-:W-:Y:S01]  /*10220*/  MOV R109, R150 ;  /* 0x00000096006d7202 */ /* 0x000fe20000000f00 */
[----:B------:R-:W-:Y:S03]  /*10230*/  FADD.FTZ R0, R211, R0 ;  /* 0x00000000d3007221 */ /* 0x000fe60000010000 */
[-C--:B--2---:R-:W-:Y:S01]  /*10240*/  HMMA.16816.F32 R20, R52, R60.reuse, R20 ;  /* 0x0000003c3414723c */ /* 0x084fe20000001814 */
[----:B------:R-:W-:Y:S03]  /*10250*/  MUFU.EX2 R96, R96 ;  /* 0x0000006000607308 */ /* 0x000fe60000000800 */
[----:B------:R-:W-:Y:S02]  /*10260*/  FADD.FTZ R76, R213, R0 ;  /* 0x00000000d54c7221 */ /* 0x000fe40000010000 */
[----:B---3--:R-:W-:Y:S02]  /*10270*/  FFMA.FTZ R132, R132, R152, R201 ;  /* 0x0000009884847223 */ /* 0x008fe400000100c9 */
[C---:B------:R-:W-:Y:S03]  /*10280*/  HMMA.16816.F32 R24, R56.reuse, R60, R24 ;  /* 0x0000003c3818723c */ /* 0x040fe60000001818 */
[----:B------:R-:W-:Y:S01]  /*10290*/  MUFU.EX2 R97, R97 ;  /* 0x0000006100617308 */ /* 0x000fe20000000800 */
[----:B------:R-:W-:Y:S04]  /*102a0*/  FFMA.FTZ R133, R133, R153, R200 ;  /* 0x0000009985857223 */ /* 0x000fe800000100c8 */
[-C--:B------:R-:W-:Y:S04]  /*102b0*/  HMMA.16816.F32 R28, R56, R62.reuse, R28 ;  /* 0x0000003e381c723c */ /* 0x080fe8000000181c */
[----:B------:R-:W-:Y:S01]  /*102c0*/  FFMA.FTZ R134, R134, R155, R202 ;  /* 0x0000009b86867223 */ /* 0x000fe200000100ca */
[----:B------:R-:W-:Y:S01]  /*102d0*/  MOV R202, R151 ;  /* 0x0000009700ca7202 */ /* 0x000fe20000000f00 */
[----:B------:R-:W-:Y:S01]  /*102e0*/  LDSM.16.MT88.4 R152, [R229+0x3100] ;  /* 0x00310000e598783b */ /* 0x000fe20000004200 */
[----:B------:R-:W-:Y:S01]  /*102f0*/  MOV R151, R171 ;  /* 0x000000ab00977202 */ /* 0x000fe20000000f00 */
[C---:B------:R-:W-:Y:S01]  /*10300*/  HMMA.16816.F32 R32, R52.reuse, R62, R32 ;  /* 0x0000003e3420723c */ /* 0x040fe20000001820 */
[----:B------:R-:W-:Y:S03]  /*10310*/  MUFU.EX2 R98, R98 ;  /* 0x0000006200627308 */ /* 0x000fe60000000800 */
[----:B------:R-:W-:Y:S02]  /*10320*/  MOV R139, R151 ;  /* 0x00000097008b7202 */ /* 0x000fe40000000f00 */
[----:B------:R-:W2:Y:S02]  /*10330*/  LDSM.16.MT88.4 R60, [R229+0x2100] ;  /* 0x00210000e53c783b */ /* 0x000ea40000004200 */
[-C--:B------:R-:W-:Y:S03]  /*10340*/  HMMA.16816.F32 R36, R52, R68.reuse, R36 ;  /* 0x000000443424723c */ /* 0x080fe60000001824 */
[----:B------:R-:W-:Y:S03]  /*10350*/  MUFU.EX2 R99, R99 ;  /* 0x0000006300637308 */ /* 0x000fe60000000800 */
[----:B------:R-:W-:Y:S02]  /*10360*/  LDSM.16.MT88.4 R168, [R232+0x3100] ;  /* 0x00310000e8a8783b */ /* 0x000fe40000004200 */
[C---:B------:R-:W-:Y:S05]  /*10370*/  HMMA.16816.F32 R48, R56.reuse, R68, R48 ;  /* 0x000000443830723c */ /* 0x040fea0000001830 */
[----:B------:R-:W-:Y:S03]  /*10380*/  MUFU.EX2 R100, R100 ;  /* 0x0000006400647308 */ /* 0x000fe60000000800 */
[-C--:B------:R-:W-:Y:S07]  /*10390*/  HMMA.16816.F32 R40, R56, R70.reuse, R40 ;  /* 0x000000463828723c */ /* 0x080fee0000001828 */
[----:B------:R-:W-:Y:S01]  /*103a0*/  MUFU.EX2 R101, R101 ;  /* 0x0000006500657308 */ /* 0x000fe20000000800 */
[C---:B------:R-:W-:Y:S01]  /*103b0*/  HMMA.16816.F32 R116, R52.reuse, R70, R116 ;  /* 0x000000463474723c */ /* 0x040fe20000001874 */
[----:B------:R-:W3:Y:S07]  /*103c0*/  LDSM.16.MT88.4 R68, [R232+0x2100] ;  /* 0x00210000e844783b */ /* 0x000eee0000004200 */
[-C--:B-1----:R-:W-:Y:S01]  /*103d0*/  HMMA.16816.F32 R120, R52, R64.reuse, R120 ;  /* 0x000000403478723c */ /* 0x082fe20000001878 */
[----:B------:R-:W-:Y:S07]  /*103e0*/  MUFU.EX2 R102, R102 ;  /* 0x0000006600667308 */ /* 0x000fee0000000800 */
[C---:B------:R-:W-:Y:S03]  /*103f0*/  HMMA.16816.F32 R124, R56.reuse, R64, R124 ;  /* 0x00000040387c723c */ /* 0x040fe6000000187c */
[----:B------:R-:W-:Y:S05]  /*10400*/  MUFU.EX2 R103, R103 ;  /* 0x0000006700677308 */ /* 0x000fea0000000800 */
[-C--:B------:R-:W-:Y:S05]  /*10410*/  HMMA.16816.F32 R44, R56, R66.reuse, R44 ;  /* 0x00000042382c723c */ /* 0x080fea000000182c */
[----:B------:R-:W-:Y:S02]  /*10420*/  MUFU.EX2 R112, R112 ;  /* 0x0000007000707308 */ /* 0x000fe40000000800 */
[----:B------:R-:W-:Y:S01]  /*10430*/  F2FP.PACK_AB R56, R190, R180 ;  /* 0x000000b4be38723e */ /* 0x000fe200000000ff */
[----:B------:R-:W-:Y:S01]  /*10440*/  HMMA.16816.F32 R128, R52, R66, R128 ;  /* 0x000000423480723c */ /* 0x000fe20000001880 */
[----:B------:R-:W1:Y:S03]  /*10450*/  LDSM.16.MT88.4 R64, [R231+0x2100] ;  /* 0x00210000e740783b */ /* 0x000e660000004200 */
[----:B-----5:R-:W-:Y:S02]  /*10460*/  F2FP.PACK_AB R57, R188, R189 ;  /* 0x000000bdbc39723e */ /* 0x020fe400000000ff */
[----:B------:R-:W-:Y:S01]  /*10470*/  F2FP.PACK_AB R58, R82, R83 ;  /* 0x00000053523a723e */ /* 0x000fe200000000ff */
[----:B------:R-:W-:Y:S01]  /*10480*/  MUFU.EX2 R114, R114 ;  /* 0x0000007200727308 */ /* 0x000fe20000000800 */
[----:B------:R-:W-:Y:S04]  /*10490*/  F2FP.PACK_AB R52, R197, R182 ;  /* 0x000000b6c534723e */ /* 0x000fe800000000ff */
[----:B------:R-:W-:Y:S02]  /*104a0*/  F2FP.PACK_AB R53, R196, R181 ;  /* 0x000000b5c435723e */ /* 0x000fe400000000ff */
[----:B------:R-:W-:Y:S02]  /*104b0*/  F2FP.PACK_AB R54, R194, R195 ;  /* 0x000000c3c236723e */ /* 0x000fe400000000ff */
[----:B------:R-:W-:Y:S01]  /*104c0*/  F2FP.PACK_AB R55, R191, R193 ;  /* 0x000000c1bf37723e */ /* 0x000fe200000000ff */
[----:B------:R-:W-:Y:S01]  /*104d0*/  MUFU.EX2 R107, R107 ;  /* 0x0000006b006b7308 */ /* 0x000fe20000000800 */
[----:B------:R-:W-:Y:S05]  /*104e0*/  F2FP.PACK_AB R59, R80, R81 ;  /* 0x00000051503b723e */ /* 0x000fea00000000ff */
[-C--:B--2---:R-:W-:Y:S04]  /*104f0*/  HMMA.16816.F32 R4, R52, R60.reuse, R4 ;  /* 0x0000003c3404723c */ /* 0x084fe80000001804 */
[----:B------:R-:W-:Y:S04]  /*10500*/  MUFU.EX2 R108, R108 ;  /* 0x0000006c006c7308 */ /* 0x000fe80000000800 */
[C---:B------:R-:W-:Y:S06]  /*10510*/  HMMA.16816.F32 R8, R56.reuse, R60, R8 ;  /* 0x0000003c3808723c */ /* 0x040fec0000001808 */
[----:B------:R-:W-:Y:S02]  /*10520*/  MUFU.EX2 R110, R110 ;  /* 0x0000006e006e7308 */ /* 0x000fe40000000800 */
[-C--:B------:R-:W-:Y:S08]  /*10530*/  HMMA.16816.F32 R12, R56, R62.reuse, R12 ;  /* 0x0000003e380c723c */ /* 0x080ff0000000180c */
[C---:B------:R-:W-:Y:S01]  /*10540*/  HMMA.16816.F32 R16, R52.reuse, R62, R16 ;  /* 0x0000003e3410723c */ /* 0x040fe20000001810 */
[----:B------:R-:W2:Y:S01]  /*10550*/  LDSM.16.MT88.4 R60, [R229+0x2900] ;  /* 0x00290000e53c783b */ /* 0x000ea20000004200 */
[----:B------:R-:W-:Y:S06]  /*10560*/  MUFU.EX2 R88, R88 ;  /* 0x0000005800587308 */ /* 0x000fec0000000800 */
[-C--:B---3--:R-:W-:Y:S04]  /*10570*/  HMMA.16816.F32 R20, R52, R68.reuse, R20 ;  /* 0x000000443414723c */ /* 0x088fe80000001814 */
[----:B------:R-:W-:Y:S04]  /*10580*/  MUFU.EX2 R89, R89 ;  /* 0x0000005900597308 */ /* 0x000fe80000000800 */
[C---:B------:R-:W-:Y:S06]  /*10590*/  HMMA.16816.F32 R24, R56.reuse, R68, R24 ;  /* 0x000000443818723c */ /* 0x040fec0000001818 */
[----:B------:R-:W-:Y:S02]  /*105a0*/  MUFU.EX2 R90, R90 ;  /* 0x0000005a005a7308 */ /* 0x000fe40000000800 */
[-C--:B------:R-:W-:Y:S08]  /*105b0*/  HMMA.16816.F32 R28, R56, R70.reuse, R28 ;  /* 0x00000046381c723c */ /* 0x080ff0000000181c */
[C---:B------:R-:W-:Y:S01]  /*105c0*/  HMMA.16816.F32 R32, R52.reuse, R70, R32 ;  /* 0x000000463420723c */ /* 0x040fe20000001820 */
[----:B------:R-:W3:Y:S01]  /*105d0*/  LDSM.16.MT88.4 R68, [R232+0x2900] ;  /* 0x00290000e844783b */ /* 0x000ee20000004200 */
[----:B------:R-:W-:Y:S06]  /*105e0*/  MUFU.EX2 R91, R91 ;  /* 0x0000005b005b7308 */ /* 0x000fec0000000800 */
[-C--:B------:R-:W-:Y:S04]  /*105f0*/  HMMA.16816.F32 R36, R52, R72.reuse, R36 ;  /* 0x000000483424723c */ /* 0x080fe80000001824 */
[----:B------:R-:W-:Y:S04]  /*10600*/  MUFU.EX2 R92, R92 ;  /* 0x0000005c005c7308 */ /* 0x000fe80000000800 */
[C---:B------:R-:W-:Y:S06]  /*10610*/  HMMA.16816.F32 R48, R56.reuse, R72, R48 ;  /* 0x000000483830723c */ /* 0x040fec0000001830 */
[----:B------:R-:W4:Y:S02]  /*10620*/  MUFU.EX2 R93, R93 ;  /* 0x0000005d005d7308 */ /* 0x000f240000000800 */
[-C--:B------:R-:W-:Y:S08]  /*10630*/  HMMA.16816.F32 R40, R56, R74.reuse, R40 ;  /* 0x0000004a3828723c */ /* 0x080ff00000001828 */
[C---:B------:R-:W-:Y:S01]  /*10640*/  HMMA.16816.F32 R116, R52.reuse, R74, R116 ;  /* 0x0000004a3474723c */ /* 0x040fe20000001874 */
[----:B------:R-:W5:Y:S01]  /*10650*/  LDSM.16.MT88.4 R72, [R230+0x2900] ;  /* 0x00290000e648783b */ /* 0x000f620000004200 */
[----:B------:R-:W-:Y:S06]  /*10660*/  MUFU.EX2 R94, R94 ;  /* 0x0000005e005e7308 */ /* 0x000fec0000000800 */
[-C--:B-1----:R-:W-:Y:S04]  /*10670*/  HMMA.16816.F32 R120, R52, R64.reuse, R120 ;  /* 0x000000403478723c */ /* 0x082fe80000001878 */
[----:B------:R-:W1:Y:S04]  /*10680*/  MUFU.EX2 R95, R95 ;  /* 0x0000005f005f7308 */ /* 0x000e680000000800 */
[C---:B------:R-:W-:Y:S06]  /*10690*/  HMMA.16816.F32 R124, R56.reuse, R64, R124 ;  /* 0x00000040387c723c */ /* 0x040fec000000187c */
[----:B------:R-:W-:Y:S01]  /*106a0*/  MUFU.EX2 R104, R104 ;  /* 0x0000006800687308 */ /* 0x000fe20000000800 */
[----:B------:R-:W-:Y:S01]  /*106b0*/  FADD.FTZ R64, R217, R134 ;  /* 0x00000086d9407221 */ /* 0x000fe20000010000 */
[-C--:B------:R-:W-:Y:S04]  /*106c0*/  HMMA.16816.F32 R44, R56, R66.reuse, R44 ;  /* 0x00000042382c723c */ /* 0x080fe8000000182c */
[----:B------:R-:W-:Y:S03]  /*106d0*/  FADD.FTZ R79, R220, R64 ;  /* 0x00000040dc4f7221 */ /* 0x000fe60000010000 */
[----:B----4-:R-:W-:Y:S01]  /*106e0*/  F2FP.PACK_AB R58, R93, R92 ;  /* 0x0000005c5d3a723e */ /* 0x010fe200000000ff */
[----:B------:R-:W-:Y:S01]  /*106f0*/  HMMA.16816.F32 R128, R52, R66, R128 ;  /* 0x000000423480723c */ /* 0x000fe20000001880 */
[----:B------:R-:W4:Y:S01]  /*10700*/  LDSM.16.MT88.4 R64, [R231+0x2900] ;  /* 0x00290000e740783b */ /* 0x000f220000004200 */
[----:B------:R-:W-:Y:S02]  /*10710*/  MUFU.EX2 R105, R105 ;  /* 0x0000006900697308 */ /* 0x000fe40000000800 */
[----:B------:R-:W-:Y:S01]  /*10720*/  FADD.FTZ R56, R214, R132 ;  /* 0x00000084d6387221 */ /* 0x000fe20000010000 */
[----:B-1----:R-:W-:Y:S01]  /*10730*/  F2FP.PACK_AB R59, R95, R94 ;  /* 0x0000005e5f3b723e */ /* 0x002fe200000000ff */
[----:B------:R-:W-:Y:S01]  /*10740*/  FADD.FTZ R57, R212, R133 ;  /* 0x00000085d4397221 */ /* 0x000fe20000010000 */
[----:B------:R-:W-:Y:S01]  /*10750*/  F2FP.PACK_AB R52, R85, R84 ;  /* 0x000000545534723e */ /* 0x000fe200000000ff */
[----:B------:R-:W-:Y:S01]  /*10760*/  FADD.FTZ R78, R219, R56 ;  /* 0x00000038db4e7221 */ /* 0x000fe20000010000 */
[----:B------:R-:W-:Y:S03]  /*10770*/  F2FP.PACK_AB R53, R87, R86 ;  /* 0x000000565735723e */ /* 0x000fe600000000ff */
[----:B------:R-:W-:Y:S01]  /*10780*/  F2FP.PACK_AB R54, R97, R96 ;  /* 0x000000606136723e */ /* 0x000fe200000000ff */
[----:B------:R-:W-:Y:S01]  /*10790*/  FADD.FTZ R77, R218, R57 ;  /* 0x00000039da4d7221 */ /* 0x000fe20000010000 */
[----:B------:R-:W-:Y:S01]  /*107a0*/  F2FP.PACK_AB R55, R99, R98 ;  /* 0x000000626337723e */ /* 0x000fe200000000ff */
[----:B------:R-:W1:Y:S01]  /*107b0*/  MUFU.EX2 R106, R106 ;  /* 0x0000006a006a7308 */ /* 0x000e620000000800 */
[----:B------:R-:W-:Y:S01]  /*107c0*/  F2FP.PACK_AB R56, R89, R88 ;  /* 0x000000585938723e */ /* 0x000fe200000000ff */
[----:B------:R-:W-:Y:S01]  /*107d0*/  FADD.FTZ R0, R146, R79 ;  /* 0x0000004f92007221 */ /* 0x000fe20000010000 */
[----:B------:R-:W-:Y:S02]  /*107e0*/  F2FP.PACK_AB R57, R91, R90 ;  /* 0x0000005a5b39723e */ /* 0x000fe400000000ff */
[----:B------:R-:W-:Y:S01]  /*107f0*/  MOV R133, R135 ;  /* 0x0000008700857202 */ /* 0x000fe20000000f00 */
[-C--:B--2---:R-:W-:Y:S03]  /*10800*/  HMMA.16816.F32 R4, R52, R60.reuse, R4 ;  /* 0x0000003c3404723c */ /* 0x084fe60000001804 */
[----:B------:R-:W-:Y:S01]  /*10810*/  FADD.FTZ R0, R186, R0 ;  /* 0x00000000ba007221 */ /* 0x000fe20000010000 */
[----:B------:R-:W-:Y:S03]  /*10820*/  F2FP.PACK_AB R186, R138, R108 ;  /* 0x0000006c8aba723e */ /* 0x000fe600000000ff */
[----:B------:R-:W-:Y:S01]  /*10830*/  FADD.FTZ R0, R202, R0 ;  /* 0x00000000ca007221 */ /* 0x000fe20000010000 */
[C---:B------:R-:W-:Y:S01]  /*10840*/  HMMA.16816.F32 R8, R56.reuse, R60, R8 ;  /* 0x0000003c3808723c */ /* 0x040fe20000001808 */
[----:B------:R2:W2:Y:S07]  /*10850*/  MUFU.EX2 R60, R3 ;  /* 0x00000003003c7308 */ /* 0x0004ae0000000800 */
[-C--:B------:R-:W-:Y:S04]  /*10860*/  HMMA.16816.F32 R12, R56, R62.reuse, R12 ;  /* 0x0000003e380c723c */ /* 0x080fe8000000180c */
[----:B-1----:R-:W-:Y:S04]  /*10870*/  F2FP.PACK_AB R185, R107, R106 ;  /* 0x0000006a6bb9723e */ /* 0x002fe800000000ff */
[C---:B------:R-:W-:Y:S08]  /*10880*/  HMMA.16816.F32 R16, R52.reuse, R62, R16 ;  /* 0x0000003e3410723c */ /* 0x040ff00000001810 */
[-C--:B---3--:R-:W-:Y:S04]  /*10890*/  HMMA.16816.F32 R20, R52, R68.reuse, R20 ;  /* 0x000000443414723c */ /* 0x088fe80000001814 */
[----:B--2---:R-:W-:Y:S01]  /*108a0*/  FADD.FTZ R3, R187, R76 ;  /* 0x0000004cbb037221 */ /* 0x004fe20000010000 */
[----:B------:R-:W-:Y:S03]  /*108b0*/  F2FP.PACK_AB R187, R60, R110 ;  /* 0x0000006e3cbb723e */ /* 0x000fe600000000ff */
[C---:B------:R-:W-:Y:S08]  /*108c0*/  HMMA.16816.F32 R24, R56.reuse, R68, R24 ;  /* 0x000000443818723c */ /* 0x040ff00000001818 */
[-C--:B------:R-:W-:Y:S08]  /*108d0*/  HMMA.16816.F32 R28, R56, R70.reuse, R28 ;  /* 0x00000046381c723c */ /* 0x080ff0000000181c */
[C---:B------:R-:W-:Y:S07]  /*108e0*/  HMMA.16816.F32 R32, R52.reuse, R70, R32 ;  /* 0x000000463420723c */ /* 0x040fee0000001820 */
[----:B------:R-:W-:Y:S01]  /*108f0*/  MOV R70, R2 ;  /* 0x0000000200467202 */ /* 0x000fe20000000f00 */
[-C--:B-----5:R-:W-:Y:S08]  /*10900*/  HMMA.16816.F32 R36, R52, R72.reuse, R36 ;  /* 0x000000483424723c */ /* 0x0a0ff00000001824 */
[C---:B------:R-:W-:Y:S08]  /*10910*/  HMMA.16816.F32 R48, R56.reuse, R72, R48 ;  /* 0x000000483830723c */ /* 0x040ff00000001830 */
[-C--:B------:R-:W-:Y:S08]  /*10920*/  HMMA.16816.F32 R40, R56, R74.reuse, R40 ;  /* 0x0000004a3828723c */ /* 0x080ff00000001828 */
[C---:B------:R-:W-:Y:S08]  /*10930*/  HMMA.16816.F32 R116, R52.reuse, R74, R116 ;  /* 0x0000004a3474723c */ /* 0x040ff00000001874 */
[-C--:B----4-:R-:W-:Y:S08]  /*10940*/  HMMA.16816.F32 R120, R52, R64.reuse, R120 ;  /* 0x000000403478723c */ /* 0x090ff00000001878 */
[C---:B------:R-:W-:Y:S08]  /*10950*/  HMMA.16816.F32 R124, R56.reuse, R64, R124 ;  /* 0x00000040387c723c */ /* 0x040ff0000000187c */
[-C--:B------:R-:W-:Y:S07]  /*10960*/  HMMA.16816.F32 R44, R56, R66.reuse, R44 ;  /* 0x00000042382c723c */ /* 0x080fee000000182c */
[----:B------:R-:W-:Y:S01]  /*10970*/  FADD.FTZ R57, R148, R78 ;  /* 0x0000004e94397221 */ /* 0x000fe20000010000 */
[----:B------:R-:W-:Y:S04]  /*10980*/  HMMA.16816.F32 R128, R52, R66, R128 ;  /* 0x000000423480723c */ /* 0x000fe80000001880 */
[----:B------:R-:W-:Y:S01]  /*10990*/  FADD.FTZ R58, R184, R57 ;  /* 0x00000039b83a7221 */ /* 0x000fe20000010000 */
[----:B------:R-:W-:Y:S01]  /*109a0*/  F2FP.PACK_AB R184, R105, R104 ;  /* 0x0000006869b8723e */ /* 0x000fe200000000ff */
[----:B------:R-:W-:Y:S01]  /*109b0*/  FADD.FTZ R56, R149, R77 ;  /* 0x0000004d95387221 */ /* 0x000fe20000010000 */
[----:B------:R-:W-:Y:S02]  /*109c0*/  F2FP.PACK_AB R52, R101, R100 ;  /* 0x000000646534723e */ /* 0x000fe400000000ff */
[----:B------:R-:W-:Y:S03]  /*109d0*/  F2FP.PACK_AB R53, R103, R102 ;  /* 0x000000666735723e */ /* 0x000fe600000000ff */
[----:B------:R-:W-:Y:S01]  /*109e0*/  FADD.FTZ R57, R227, R56 ;  /* 0x00000038e3397221 */ /* 0x000fe20000010000 */
[----:B------:R-:W-:Y:S01]  /*109f0*/  F2FP.PACK_AB R54, R113, R112 ;  /* 0x000000707136723e */ /* 0x000fe200000000ff */
[----:B------:R-:W-:Y:S01]  /*10a00*/  FADD.FTZ R56, R226, R3 ;  /* 0x00000003e2387221 */ /* 0x000fe20000010000 */
[----:B------:R-:W-:Y:S01]  /*10a10*/  F2FP.PACK_AB R55, R115, R114 ;  /* 0x000000727337723e */ /* 0x000fe200000000ff */
[----:B------:R-:W-:Y:S04]  /*10a20*/  FADD.FTZ R3, R158, R57 ;  /* 0x000000399e037221 */ /* 0x000fe80000010000 */
[----:B------:R-:W-:Y:S02]  /*10a30*/  FADD.FTZ R3, R109, R3 ;  /* 0x000000036d037221 */ /* 0x000fe40000010000 */
        /* <DEDUP_REMOVED lines=31> */
[----:B------:R-:W2:Y:S03]  /*10c30*/  LDSM.16.MT88.4 R8, [R231+0x3100] ;  /* 0x00310000e708783b */ /* 0x000ea60000004200 */
        /* <DEDUP_REMOVED lines=75> */
[----:B------:R-:W-:Y:S01]  /*110f0*/  MOV R138, R2 ;  /* 0x00000002008a7202 */ /* 0x000fe20000000f00 */
[----:B------:R-:W-:Y:S01]  /*11100*/  FADD.FTZ R0, R60, R0 ;  /* 0x000000003c007221 */ /* 0x000fe20000010000 */
[----:B------:R-:W-:Y:S04]  /*11110*/  STL [R1+0x8], R4 ;  /* 0x0000080401007387 */ /* 0x000fe80000100800 */
[----:B------:R1:W-:Y:S04]  /*11120*/  STL [R1+0x10], R3 ;  /* 0x0000100301007387 */ /* 0x0003e80000100800 */
[----:B------:R2:W-:Y:S01]  /*11130*/  STL [R1+0xc], R0 ;  /* 0x00000c0001007387 */ /* 0x0005e20000100800 */
[----:B-1----:R-:W-:Y:S02]  /*11140*/  MOV R3, R136 ;  /* 0x0000008800037202 */ /* 0x002fe40000000f00 */
[----:B--2---:R-:W-:Y:S01]  /*11150*/  MOV R0, R137 ;  /* 0x0000008900007202 */ /* 0x004fe20000000f00 */
[----:B------:R-:W-:-:S05]  /*11160*/  @P0 BRA `(.L_x_664) ;  /* 0xffffc20000000947 */ /* 0x000fca000383ffff */
.L_x_663:
[----:B------:R-:W4:Y:S04]  /*11170*/  LDL.LU R6, [R1+0x4] ;  /* 0x0000040001067983 */ /* 0x000f280000300800 */
[----:B--2---:R-:W2:Y:S04]  /*11180*/  LDL.LU R9, [R1+0x8] ;  /* 0x0000080001097983 */ /* 0x004ea80000300800 */
[----:B---3--:R-:W3:Y:S04]  /*11190*/  LDL.LU R8, [R1+0x10] ;  /* 0x0000100001087983 */ /* 0x008ee80000300800 */
[----:B------:R-:W3:Y:S01]  /*111a0*/  LDL.LU R2, [R1+0xc] ;  /* 0x00000c0001027983 */ /* 0x000ee20000300800 */
[----:B------:R-:W-:-:S02]  /*111b0*/  MOV R36, 0xff800000 ;  /* 0xff80000000247802 */ /* 0x000fc40000000f00 */
[----:B------:R-:W-:Y:S02]  /*111c0*/  MOV R37, 0xff800000 ;  /* 0xff80000000257802 */ /* 0x000fe40000000f00 */
[----:B------:R-:W-:Y:S02]  /*111d0*/  MOV R38, 0xff800000 ;  /* 0xff80000000267802 */ /* 0x000fe40000000f00 */
[----:B------:R-:W-:Y:S02]  /*111e0*/  MOV R39, 0xff800000 ;  /* 0xff80000000277802 */ /* 0x000fe40000000f00 */
[----:B------:R-:W-:Y:S01]  /*111f0*/  PLOP3.LUT P4, PT, PT, PT, PT, 0x8, 0x0 ;  /* 0x000000000000781c */ /* 0x000fe20003f8e170 */
[----:B----4-:R-:W1:Y:S04]  /*11200*/  SHFL.BFLY PT, R4, R6, 0x2, 0x1f ;  /* 0x0c401f0006047f89 */ /* 0x010e6800000e0000 */
[----:B--2---:R-:W2:Y:S04]  /*11210*/  SHFL.BFLY PT, R5, R9, 0x2, 0x1f ;  /* 0x0c401f0009057f89 */ /* 0x004ea800000e0000 */
[----:B---3--:R-:W3:Y:S01]  /*11220*/  SHFL.BFLY PT, R7, R2, 0x2, 0x1f ;  /* 0x0c401f0002077f89 */ /* 0x008ee200000e0000 */
[----:B-1----:R-:W-:-:S03]  /*11230*/  FADD.FTZ R4, R4, R6 ;  /* 0x0000000604047221 */ /* 0x002fc60000010000 */
[----:B------:R-:W1:Y:S01]  /*11240*/  SHFL.BFLY PT, R6, R8, 0x2, 0x1f ;  /* 0x0c401f0008067f89 */ /* 0x000e6200000e0000 */
[----:B--2---:R-:W-:-:S03]  /*11250*/  FADD.FTZ R5, R5, R9 ;  /* 0x0000000905057221 */ /* 0x004fc60000010000 */
[----:B------:R-:W2:Y:S04]  /*11260*/  SHFL.BFLY PT, R0, R4, 0x1, 0x1f ;  /* 0x0c201f0004007f89 */ /* 0x000ea800000e0000 */
[----:B------:R-:W4:Y:S01]  /*11270*/  SHFL.BFLY PT, R3, R5, 0x1, 0x1f ;  /* 0x0c201f0005037f89 */ /* 0x000f2200000e0000 */
[----:B---3--:R-:W-:Y:S02]  /*11280*/  FADD.FTZ R7, R7, R2 ;  /* 0x0000000207077221 */ /* 0x008fe40000010000 */
[----:B-1----:R-:W-:-:S03]  /*11290*/  FADD.FTZ R6, R6, R8 ;  /* 0x0000000806067221 */ /* 0x002fc60000010000 */
[----:B------:R-:W1:Y:S01]  /*112a0*/  SHFL.BFLY PT, R8, R7, 0x1, 0x1f ;  /* 0x0c201f0007087f89 */ /* 0x000e6200000e0000 */
[----:B--2---:R-:W-:Y:S01]  /*112b0*/  FADD.FTZ R4, R4, R0 ;  /* 0x0000000004047221 */ /* 0x004fe20000010000 */
[----:B------:R-:W-:Y:S02]  /*112c0*/  MOV R0, RZ ;  /* 0x000000ff00007202 */ /* 0x000fe40000000f00 */
[----:B------:R-:W2:Y:S01]  /*112d0*/  SHFL.BFLY PT, R2, R6, 0x1, 0x1f ;  /* 0x0c201f0006027f89 */ /* 0x000ea200000e0000 */
[----:B----4-:R-:W-:Y:S01]  /*112e0*/  FADD.FTZ R5, R5, R3 ;  /* 0x0000000305057221 */ /* 0x010fe20000010000 */
[----:B------:R-:W-:-:S04]  /*112f0*/  FSETP.NE.FTZ.AND P3, PT, R4, RZ, PT ;  /* 0x000000ff0400720b */ /* 0x000fc80003f75000 */
[----:B------:R-:W-:-:S09]  /*11300*/  FSETP.NE.FTZ.AND P2, PT, R5, RZ, PT ;  /* 0x000000ff0500720b */ /* 0x000fd20003f55000 */
[----:B------:R-:W3:Y:S01]  /*11310*/  @P3 MUFU.RCP R0, R4 ;  /* 0x0000000400003308 */ /* 0x000ee20000001000 */
[----:B-1----:R-:W-:Y:S02]  /*11320*/  FADD.FTZ R7, R8, R7 ;  /* 0x0000000708077221 */ /* 0x002fe40000010000 */
[----:B--2---:R-:W-:-:S03]  /*11330*/  FADD.FTZ R6, R6, R2 ;  /* 0x0000000206067221 */ /* 0x004fc60000010000 */
[----:B------:R-:W-:Y:S01]  /*11340*/  FSETP.NE.FTZ.AND P0, PT, R7, RZ, PT ;  /* 0x000000ff0700720b */ /* 0x000fe20003f15000 */
[----:B------:R-:W-:Y:S01]  /*11350*/  CS2R R2, SRZ ;  /* 0x0000000000027805 */ /* 0x000fe2000001ff00 */
[----:B------:R-:W-:Y:S01]  /*11360*/  @P2 MUFU.LG2 R8, R5 ;  /* 0x0000000500082308 */ /* 0x000fe20000000c00 */
[----:B------:R-:W-:Y:S01]  /*11370*/  FSETP.NE.FTZ.AND P1, PT, R6, RZ, PT ;  /* 0x000000ff0600720b */ /* 0x000fe20003f35000 */
[C---:B---3--:R-:W-:Y:S02]  /*11380*/  FMUL.FTZ R140, R0.reuse, R140 ;  /* 0x0000008c008c7220 */ /* 0x048fe40000410000 */
[----:B------:R-:W-:-:S04]  /*11390*/  FMUL.FTZ R141, R0, R141 ;  /* 0x0000008d008d7220 */ /* 0x000fc80000410000 */
[----:B------:R-:W-:Y:S01]  /*113a0*/  @P2 MUFU.RCP R3, R5 ;  /* 0x0000000500032308 */ /* 0x000fe20000001000 */
[C---:B------:R-:W-:Y:S02]  /*113b0*/  FMUL.FTZ R152, R0.reuse, R152 ;  /* 0x0000009800987220 */ /* 0x040fe40000410000 */
[C---:B------:R-:W-:Y:S02]  /*113c0*/  FMUL.FTZ R26, R0.reuse, R153 ;  /* 0x00000099001a7220 */ /* 0x040fe40000410000 */
[C---:B------:R-:W-:Y:S02]  /*113d0*/  FMUL.FTZ R156, R0.reuse, R156 ;  /* 0x0000009c009c7220 */ /* 0x040fe40000410000 */
[C---:B------:R-:W-:Y:S01]  /*113e0*/  FMUL.FTZ R30, R0.reuse, R157 ;  /* 0x0000009d001e7220 */ /* 0x040fe20000410000 */
[----:B------:R-:W1:Y:S01]  /*113f0*/  @P1 MUFU.RCP R2, R6 ;  /* 0x0000000600021308 */ /* 0x000e620000001000 */
        /* <DEDUP_REMOVED lines=11> */
[----:B------:R-:W-:Y:S01]  /*114b0*/  FMUL.FTZ R129, R0, R129 ;  /* 0x0000008100817220 */ /* 0x000fe20000410000 */
[----:B------:R-:W-:Y:S01]  /*114c0*/  MOV R0, RZ ;  /* 0x000000ff00007202 */ /* 0x000fe20000000f00 */
[C---:B-1----:R-:W-:Y:S02]  /*114d0*/  FMUL.FTZ R144, R2.reuse, R144 ;  /* 0x0000009002907220 */ /* 0x042fe40000410000 */
[C---:B------:R-:W-:Y:S01]  /*114e0*/  FMUL.FTZ R33, R2.reuse, R145 ;  /* 0x0000009102217220 */ /* 0x040fe20000410000 */
        /* <DEDUP_REMOVED lines=64> */
.L_x_643:
        /* <DEDUP_REMOVED lines=135> */
.L_x_668:
        /* <DEDUP_REMOVED lines=14> */
[----:B------:R-:W-:Y:S01]  /*12240*/  LOP3.LUT P1, RZ, R5, 0x3, RZ, 0xc0, !PT ;  /* 0x0000000305ff7812 */ /* 0x000fe2000782c0ff */
[----:B------:R-:W-:Y:S01]  /*12250*/  IMAD R3, R2, 0x8, R0 ;  /* 0x0000000802037824 */ /* 0x000fe200078e0200 */
[----:B------:R-:W-:Y:S01]  /*12260*/  SHF.R.S32.HI R0, RZ, 0x1f, R34 ;  /* 0x0000001fff007819 */ /* 0x000fe20000011422 */
[----:B------:R-:W-:Y:S01]  /*12270*/  UMOV UR18, UR6 ;  /* 0x0000000600127c82 */ /* 0x000fe20008000000 */
[----:B------:R-:W-:Y:S01]  /*12280*/  SHF.R.S32.HI R2, RZ, 0x1f, R5 ;  /* 0x0000001fff027819 */ /* 0x000fe20000011405 */
[----:B------:R-:W-:Y:S01]  /*12290*/  UMOV UR19, UR7 ;  /* 0x0000000700137c82 */ /* 0x000fe20008000000 */
[----:B------:R-:W-:Y:S01]  /*122a0*/  LEA.HI R0, R0, R34, RZ, 0x2 ;  /* 0x0000002200007211 */ /* 0x000fe200078f10ff */
[----:B------:R-:W-:Y:S01]  /*122b0*/  UIMAD.WIDE.U32 UR18, UR9, UR4, UR18 ;  /* 0x00000004091272a5 */ /* 0x000fe2000f8e0012 */
[----:B------:R-:W-:Y:S01]  /*122c0*/  LEA.HI R2, R2, R5, RZ, 0x2 ;  /* 0x0000000502027211 */ /* 0x000fe200078f10ff */
[----:B------:R-:W-:Y:S01]  /*122d0*/  UIMAD UR12, UR9, UR5, UR12 ;  /* 0x00000005090c72a4 */ /* 0x000fe2000f8e020c */
[----:B------:R-:W-:Y:S01]  /*122e0*/  LOP3.LUT R0, R0, 0xffffffc, RZ, 0xc0, !PT ;  /* 0x0ffffffc00007812 */ /* 0x000fe200078ec0ff */
[----:B------:R-:W-:Y:S01]  /*122f0*/  USHF.R.S32.HI UR10, URZ, 0x1f, UR13 ;  /* 0x0000001f3f0a7899 */ /* 0x000fe2000801140d */
[----:B------:R-:W-:Y:S01]  /*12300*/  SHF.R.S32.HI R2, RZ, 0x2, R2 ;  /* 0x00000002ff027819 */ /* 0x000fe20000011402 */
[----:B------:R-:W-:Y:S01]  /*12310*/  ULDC.64 UR4, c[0x0][0x3a0] ;  /* 0x0000e80000047ab9 */ /* 0x000fe20000000a00 */
[----:B------:R-:W-:Y:S01]  /*12320*/  LEA.HI R21, R41, R40, RZ, 0x6 ;  /* 0x0000002829157211 */ /* 0x000fe200078f30ff */
[----:B------:R-:W-:Y:S01]  /*12330*/  IMAD.IADD R0, R34, 0x1, -R0 ;  /* 0x0000000122007824 */ /* 0x000fe200078e0a00 */
[----:B------:R-:W-:-:S02]  /*12340*/  UIMAD UR17, UR7, UR4, URZ ;  /* 0x00000004071172a4 */ /* 0x000fc4000f8e023f */
[----:B------:R-:W-:Y:S01]  /*12350*/  USEL UR10, UR10, URZ, !UP1 ;  /* 0x0000003f0a0a7287 */ /* 0x000fe2000c800000 */
        /* <DEDUP_REMOVED lines=16> */
[--C-:B------:R-:W-:Y:S01]  /*12460*/  IMAD.MOV.U32 R2, RZ, RZ, R3.reuse ;  /* 0x000000ffff027224 */ /* 0x100fe200078e0003 */
        /* <DEDUP_REMOVED lines=37> */
[----:B------:R-:W-:Y:S01]  /*126c0*/  IMAD R6, R9, c[0x0][0x3e0], RZ ;  /* 0x0000f80009067a24 */ /* 0x000fe200078e02ff */
[----:B------:R-:W-:Y:S01]  /*126d0*/  LEA R9, P0, R4, c[0x0][0x450], 0x2 ;  /* 0x0001140004097a11 */ /* 0x000fe200078010ff */
[----:B------:R-:W-:Y:S02]  /*126e0*/  IMAD.U32 R2, RZ, RZ, UR16 ;  /* 0x00000010ff027e24 */ /* 0x000fe4000f8e00ff */
[----:B------:R-:W-:Y:S02]  /*126f0*/  IMAD.U32 R3, RZ, RZ, UR5 ;  /* 0x00000005ff037e24 */ /* 0x000fe4000f8e00ff */
[----:B------:R-:W-:Y:S01]  /*12700*/  IMAD.IADD R8, R5, 0x1, R8 ;  /* 0x0000000105087824 */ /* 0x000fe200078e0208 */
[----:B------:R-:W-:Y:S01]  /*12710*/  SHFL.IDX PT, R16, R9, RZ, 0x1c1f ;  /* 0x001c1fff09107589 */ /* 0x000fe200000e0000 */
[----:B------:R-:W-:-:S02]  /*12720*/  IMAD R5, R7, c[0x0][0x3e4], R6 ;  /* 0x0000f90007057a24 */ /* 0x000fc400078e0206 */
[----:B------:R-:W-:Y:S01]  /*12730*/  IMAD.WIDE.U32 R6, R7, c[0x0][0x3e0], R2 ;  /* 0x0000f80007067a25 */ /* 0x000fe200078e0002 */
[----:B------:R-:W-:Y:S01]  /*12740*/  LEA.HI.X R3, R4, c[0x0][0x454], R8, 0x2, P0 ;  /* 0x0001150004037a11 */ /* 0x000fe200000f1408 */
[----:B------:R-:W-:Y:S02]  /*12750*/  SHFL.IDX PT, R14, R9, 0x1, 0x1c1f ;  /* 0x003c1f00090e7f89 */ /* 0x000fe400000e0000 */
[----:B------:R-:W-:Y:S02]  /*12760*/  IMAD R18, R18, c[0x0][0x4e8], R10 ;  /* 0x00013a0012127a24 */ /* 0x000fe400078e020a */
[----:B------:R-:W1:Y:S01]  /*12770*/  SHFL.IDX PT, R17, R3, RZ, 0x1c1f ;  /* 0x001c1fff03117589 */ /* 0x000e6200000e0000 */
[----:B-----5:R-:W-:Y:S02]  /*12780*/  IMAD R2, R12, c[0x0][0x4e8], RZ ;  /* 0x00013a000c027a24 */ /* 0x020fe400078e02ff */
[----:B------:R-:W-:Y:S01]  /*12790*/  IMAD R8, R22, 0x80, R11 ;  /* 0x0000008016087824 */ /* 0x000fe200078e020b */
[----:B------:R-:W2:Y:S01]  /*127a0*/  SHFL.IDX PT, R15, R3, 0x1, 0x1c1f ;  /* 0x003c1f00030f7f89 */ /* 0x000ea200000e0000 */
[----:B------:R-:W-:Y:S01]  /*127b0*/  SHF.R.S32.HI R10, RZ, 0x1f, R18 ;  /* 0x0000001fff0a7819 */ /* 0x000fe20000011412 */
[----:B------:R-:W-:-:S02]  /*127c0*/  IMAD.IADD R5, R7, 0x1, R5 ;  /* 0x0000000107057824 */ /* 0x000fc400078e0205 */
[----:B------:R-:W-:Y:S01]  /*127d0*/  SHFL.IDX PT, R12, R9, 0x2, 0x1c1f ;  /* 0x005c1f00090c7f89 */ /* 0x000fe200000e0000 */
[C---:B------:R-:W-:Y:S01]  /*127e0*/  IADD3 R7, R8.reuse, 0x8, RZ ;  /* 0x0000000808077810 */ /* 0x040fe20007ffe0ff */
[----:B------:R-:W-:Y:S01]  /*127f0*/  IMAD.MOV.U32 R4, RZ, RZ, R6 ;  /* 0x000000ffff047224 */ /* 0x000fe200078e0006 */
[-C--:B------:R-:W-:Y:S01]  /*12800*/  ISETP.GE.OR P4, PT, R8, R2.reuse, P1 ;  /* 0x000000020800720c */ /* 0x080fe20000f86670 */
[----:B------:R-:W3:Y:S01]  /*12810*/  SHFL.IDX PT, R13, R3, 0x2, 0x1c1f ;  /* 0x005c1f00030d7f89 */ /* 0x000ee200000e0000 */
[----:B------:R-:W-:Y:S01]  /*12820*/  IMAD R6, R10, c[0x0][0x3d8], RZ ;  /* 0x0000f6000a067a24 */ /* 0x000fe200078e02ff */
[----:B------:R-:W-:Y:S01]  /*12830*/  ISETP.GE.OR P3, PT, R7, R2, P1 ;  /* 0x000000020700720c */ /* 0x000fe20000f66670 */
[C---:B------:R-:W-:Y:S01]  /*12840*/  IMAD.WIDE.U32 R4, R18.reuse, c[0x0][0x3d8], R4 ;  /* 0x0000f60012047a25 */ /* 0x040fe200078e0004 */
[----:B------:R4:W-:Y:S03]  /*12850*/  SHFL.IDX PT, R11, R3, 0x3, 0x1c1f ;  /* 0x007c1f00030b7f89 */ /* 0x0009e600000e0000 */
[----:B------:R-:W-:Y:S01]  /*12860*/  IMAD R6, R18, c[0x0][0x3dc], R6 ;  /* 0x0000f70012067a24 */ /* 0x000fe200078e0206 */
[----:B------:R-:W3:Y:S01]  /*12870*/  SHFL.IDX PT, R10, R9, 0x3, 0x1c1f ;  /* 0x007c1f00090a7f89 */ /* 0x000ee200000e0000 */
[----:B------:R-:W-:-:S02]  /*12880*/  IMAD.SHL.U32 R7, R21, 0x8, RZ ;  /* 0x0000000815077824 */ /* 0x000fc400078e00ff */
[----:B------:R-:W-:Y:S01]  /*12890*/  IMAD.IADD R6, R5, 0x1, R6 ;  /* 0x0000000105067824 */ /* 0x000fe200078e0206 */
[----:B------:R-:W-:Y:S01]  /*128a0*/  LEA R5, P0, R4, c[0x0][0x380], 0x1 ;  /* 0x0000e00004057a11 */ /* 0x000fe200078008ff */
[----:B-1----:R-:W-:Y:S01]  /*128b0*/  @!P4 ST.E [R16.64], R36 ;  /* 0x000000241000c985 */ /* 0x002fe2000c10190e */
[----:B------:R-:W-:Y:S02]  /*128c0*/  LOP3.LUT R7, R20, 0x7ffffe00, R7, 0xf8, !PT ;  /* 0x7ffffe0014077812 */ /* 0x000fe400078ef807 */
[----:B------:R-:W-:Y:S01]  /*128d0*/  LEA.HI.X R4, R4, c[0x0][0x384], R6, 0x1, P0 ;  /* 0x0000e10004047a11 */ /* 0x000fe200000f0c06 */
[----:B--2---:R-:W-:Y:S02]  /*128e0*/  @!P3 ST.E [R14.64], R37 ;  /* 0x000000250e00b985 */ /* 0x004fe4000c10190e */
[----:B------:R-:W-:Y:S02]  /*128f0*/  IMAD.SHL.U32 R6, R7, 0x2, RZ ;  /* 0x0000000207067824 */ /* 0x000fe400078e00ff */
[----:B------:R-:W-:Y:S04]  /*12900*/  SHFL.IDX PT, R9, R4, RZ, 0x181f ;  /* 0x00181fff04097589 */ /* 0x000fe800000e0000 */
[----:B------:R-:W-:Y:S01]  /*12910*/  SHFL.IDX PT, R14, R5, 0x2, 0x181f ;  /* 0x00581f00050e7f89 */ /* 0x000fe200000e0000 */
[----:B----4-:R-:W-:-:S02]  /*12920*/  IADD3 R3, R8, 0x40, RZ ;  /* 0x0000004008037810 */ /* 0x010fc40007ffe0ff */
[----:B------:R-:W-:Y:S01]  /*12930*/  IADD3 R8, R8, 0x48, RZ ;  /* 0x0000004808087810 */ /* 0x000fe20007ffe0ff */
[----:B------:R-:W-:Y:S01]  /*12940*/  SHFL.IDX PT, R15, R5, 0x3, 0x181f ;  /* 0x00781f00050f7f89 */ /* 0x000fe200000e0000 */
        /* <DEDUP_REMOVED lines=67> */
.L_x_667:
        /* <DEDUP_REMOVED lines=31> */
.L_x_669:
        /* <DEDUP_REMOVED lines=37> */
[----:B------:R-:W-:-:S05]  /*131c0*/  IMAD R4, R0, c[0x0][0x48c], R4 ;  /* 0x0001230000047a24 */ /* 0x000fca00078e0204 */
[----:B------:R-:W-:Y:S02]  /*131d0*/  IADD3 R0, R3, R4, RZ ;  /* 0x0000000403007210 */ /* 0x000fe40007ffe0ff */
[----:B------:R-:W-:-:S04]  /*131e0*/  LEA R4, P0, R2, c[0x0][0x450], 0x2 ;  /* 0x0001140002047a11 */ /* 0x000fc800078010ff */
[----:B------:R-:W-:Y:S01]  /*131f0*/  LEA.HI.X R5, R2, c[0x0][0x454], R0, 0x2, P0 ;  /* 0x0001150002057a11 */ /* 0x000fe200000f1400 */
[----:B------:R-:W-:-:S05]  /*13200*/  IMAD.MOV.U32 R0, RZ, RZ, -0x800000 ;  /* 0xff800000ff007424 */ /* 0x000fca00078e00ff */
[----:B------:R1:W-:Y:S03]  /*13210*/  STG.E [R4.64], R0 ;  /* 0x0000000004007986 */ /* 0x0003e6000c10190e */
.L_x_671:
[----:B------:R-:W-:Y:S05]  /*13220*/  BSYNC B0 ;  /* 0x0000000000007941 */ /* 0x000fea0003800000 */
.L_x_670:
        /* <DEDUP_REMOVED lines=107> */
.L_x_672:
        /* <DEDUP_REMOVED lines=10> */
.L_x_807:


//--------------------- .text._ZN7cutlass13device_kernelIN5flash19enable_sm80_to_sm89INS1_16FlashAttnFwdSm80INS1_25CollectiveMainloopFwdSm80ILi4ELi1ELb0EN4cute5tupleIJNS5_1CILi128EEENS7_ILi112EEENS7_ILi64EEEEEELi64ENS_6half_tEfNS_4arch4Sm80ELb1ELb0ELb0ELb1ELb1ELb1ELb1ELb0EEENS1_21CollectiveEpilogueFwdINS6_IJS8_SA_S9_EEENS6_IJNS7_ILi1EEESI_SI_EEESC_SE_Li128ELb1ELb1ELb0ELb0EEENS1_19SingleTileSchedulerILb1ELb0ELb1ELi128EEEEEEEEEvNT_6ParamsE --------------------------
	.section	.text._ZN7cutlass13device_kernelIN5flash19enable_sm80_to_sm89INS1_16FlashAttnFwdSm80INS1_25CollectiveMainloopFwdSm80ILi4ELi1ELb0EN4cute5tupleIJNS5_1CILi128EEENS7_ILi112EEENS7_ILi64EEEEEELi64ENS_6half_tEfNS_4arch4Sm80ELb1ELb0ELb0ELb1ELb1ELb1ELb1ELb0EEENS1_21CollectiveEpilogueFwdINS6_IJS8_SA_S9_EEENS6_IJNS7_ILi1EEESI_SI_EEESC_SE_Li128ELb1ELb1ELb0ELb0EEENS1_19SingleTileSchedulerILb1ELb0ELb1ELi128EEEEEEEEEvNT_6ParamsE,"ax",@progbits
	.sectioninfo	@"SHI_REGISTERS=255"
	.align	128
.text._ZN7cutlass13device_kernelIN5flash19enable_sm80_to_sm89INS1_16FlashAttnFwdSm80INS1_25CollectiveMainloopFwdSm80ILi4ELi1ELb0EN4cute5tupleIJNS5_1CILi128EEENS7_ILi112EEENS7_ILi64EEEEEELi64ENS_6half_tEfNS_4arch4Sm80ELb1ELb0ELb0ELb1ELb1ELb1ELb1ELb0EEENS1_21CollectiveEpilogueFwdINS6_IJS8_SA_S9_EEENS6_IJNS7_ILi1EEESI_SI_EEESC_SE_Li128ELb1ELb1ELb0ELb0EEENS1_19SingleTileSchedulerILb1ELb0ELb1ELi128EEEEEEEEEvNT_6ParamsE:
        .type           _ZN7cutlass13device_kernelIN5flash19enable_sm80_to_sm89INS1_16FlashAttnFwdSm80INS1_25CollectiveMainloopFwdSm80ILi4ELi1ELb0EN4cute5tupleIJNS5_1CILi128EEENS7_ILi112EEENS7_ILi64EEEEEELi64ENS_6half_tEfNS_4arch4Sm80ELb1ELb0ELb0ELb1ELb1ELb1ELb1ELb0EEENS1_21CollectiveEpilogueFwdINS6_IJS8_SA_S9_EEENS6_IJNS7_ILi1EEESI_SI_EEESC_SE_Li128ELb1ELb1ELb0ELb0EEENS1_19SingleTileSchedulerILb1ELb0ELb1ELi128EEEEEEEEEvNT_6ParamsE,@function
        .size           _ZN7cutlass13device_kernelIN5flash19enable_sm80_to_sm89INS1_16FlashAttnFwdSm80INS1_25CollectiveMainloopFwdSm80ILi4ELi1ELb0EN4cute5tupleIJNS5_1CILi128EEENS7_ILi112EEENS7_ILi64EEEEEELi64ENS_6half_tEfNS_4arch4Sm80ELb1ELb0ELb0ELb1ELb1ELb1ELb1ELb0EEENS1_21CollectiveEpilogueFwdINS6_IJS8_SA_S9_EEENS6_IJNS7_ILi1EEESI_SI_EEESC_SE_Li128ELb1ELb1ELb0ELb0EEENS1_19SingleTileSchedulerILb1ELb0ELb1ELi128EEEEEEEEEvNT_6ParamsE,(.L_x_808 - _ZN7cutlass13device_kernelIN5flash19enable_sm80_to_sm89INS1_16FlashAttnFwdSm80INS1_25CollectiveMainloopFwdSm80ILi4ELi1ELb0EN4cute5tupleIJNS5_1CILi128EEENS7_ILi112EEENS7_ILi64EEEEEELi64ENS_6half_tEfNS_4arch4Sm80ELb1ELb0ELb0ELb1ELb1ELb1ELb1ELb0EEENS1_21CollectiveEpilogueFwdINS6_IJS8_SA_S9_EEENS6_IJNS7_ILi1EEESI_SI_EEESC_SE_Li128ELb1ELb1ELb0ELb0EEENS1_19SingleTileSchedulerILb1ELb0ELb1ELi128EEEEEEEEEvNT_6ParamsE)
        .other          _ZN7cutlass13device_kernelIN5flash19enable_sm80_to_sm89INS1_16FlashAttnFwdSm80INS1_25CollectiveMainloopFwdSm80ILi4ELi1ELb0EN4cute5tupleIJNS5_1CILi128EEENS7_ILi112EEENS7_ILi64EEEEEELi64ENS_6half_tEfNS_4arch4Sm80ELb1ELb0ELb0ELb1ELb1ELb1ELb1ELb0EEENS1_21CollectiveEpilogueFwdINS6_IJS8_SA_S9_EEENS6_IJNS7_ILi1EEESI_SI_EEESC_SE_Li128ELb1ELb1ELb0ELb0EEENS1_19SingleTileSchedulerILb1ELb0ELb1ELi128EEEEEEEEEvNT_6ParamsE,@"STO_CUDA_ENTRY STV_DEFAULT"
_ZN7cutlass13device_kernelIN5flash19enable_sm80_to_sm89INS1_16FlashAttnFwdSm80INS1_25CollectiveMainloopFwdSm80ILi4ELi1ELb0EN4cute5tupleIJNS5_1CILi128EEENS7_ILi112EEENS7_ILi64EEEEEELi64ENS_6half_tEfNS_4arch4Sm80ELb1ELb0ELb0ELb1ELb1ELb1ELb1ELb0EEENS1_21CollectiveEpilogueFwdINS6_IJS8_SA_S9_EEENS6_IJNS7_ILi1EEESI_SI_EEESC_SE_Li128ELb1ELb1ELb0ELb0EEENS1_19SingleTileSchedulerILb1ELb0ELb1ELi128EEEEEEEEEvNT_6ParamsE:
        /* <DEDUP_REMOVED lines=21> */
.L_x_674:
        /* <DEDUP_REMOVED lines=13> */
.L_x_676:
[----:B------:R-:W-:Y:S02]  /*0220*/  ULDC UR6, c[0x0][0x54c] ;  /* 0x0001530000067ab9 */ /* 0x000fe40000000800 */
.L_x_675:
[----:B------:R-:W-:Y:S02]  /*0230*/  ULDC UR4, c[0x0][0x548] ;  /* 0x0001520000047ab9 */ /* 0x000fe40000000800 */
[----:B------:R-:W-:-:S02]  /*0240*/  USHF.L.U32 UR17, UR17, 0x7, URZ ;  /* 0x0000000711117899 */ /* 0x000fc4000800063f */
[----:B------:R-:W-:-:S04]  /*0250*/  UIMAD UR4, UR6, UR4, URZ ;  /* 0x00000004060472a4 */ /* 0x000fc8000f8e023f */
[----:B------:R-:W-:-:S04]  /*0260*/  UISETP.GE.AND UP0, UPT, UR17, UR4, UPT ;  /* 0x000000041100728c */ /* 0x000fc8000bf06270 */
[----:B------:R-:W-:Y:S01]  /*0270*/  USEL UR21, UR21, 0xffffffff, !UP0 ;  /* 0xffffffff15157887 */ /* 0x000fe2000c000000 */
[----:B------:R-:W-:Y:S05]  /*0280*/  BRA `(.L_x_677) ;  /* 0x000001b000007947 */ /* 0x000fea0003800000 */
.L_x_673:
        /* <DEDUP_REMOVED lines=8> */
.L_x_678:
        /* <DEDUP_REMOVED lines=13> */
.L_x_680:
[----:B------:R-:W-:Y:S02]  /*03e0*/  ULDC UR6, c[0x0][0x54c] ;  /* 0x0001530000067ab9 */ /* 0x000fe40000000800 */
.L_x_679:
[----:B------:R-:W-:Y:S02]  /*03f0*/  ULDC UR4, c[0x0][0x548] ;  /* 0x0001520000047ab9 */ /* 0x000fe40000000800 */
[----:B------:R-:W-:-:S02]  /*0400*/  USHF.L.U32 UR17, UR17, 0x7, URZ ;  /* 0x0000000711117899 */ /* 0x000fc4000800063f */
[----:B------:R-:W-:-:S04]  /*0410*/  UIMAD UR4, UR6, UR4, URZ ;  /* 0x00000004060472a4 */ /* 0x000fc8000f8e023f */
[----:B------:R-:W-:-:S04]  /*0420*/  UISETP.GE.AND UP0, UPT, UR17, UR4, UPT ;  /* 0x000000041100728c */ /* 0x000fc8000bf06270 */
[----:B------:R-:W-:-:S06]  /*0430*/  USEL UR21, UR21, 0xffffffff, !UP0 ;  /* 0xffffffff15157887 */ /* 0x000fcc000c000000 */
.L_x_677:
        /* <DEDUP_REMOVED lines=16> */
[----:B------:R-:W-:Y:S01]  /*0540*/  UIMAD.WIDE UR8, UR21, UR5, UR8 ;  /* 0x00000005150872a5 */ /* 0x000fe2000f8e0208 */
[----:B------:R-:W-:Y:S02]  /*0550*/  ISETP.NE.U32.AND P4, PT, RZ, c[0x0][0x350], PT ;  /* 0x0000d400ff007a0c */ /* 0x000fe40003f85070 */
[----:B------:R-:W-:Y:S01]  /*0560*/  @UP1 UIMAD.WIDE UR10, UR21, UR5, UR10 ;  /* 0x00000005150a12a5 */ /* 0x000fe2000f8e020a */
[----:B------:R-:W-:Y:S01]  /*0570*/  IMAD.U32 R2, RZ, RZ, UR6 ;  /* 0x00000006ff027e24 */ /* 0x000fe2000f8e00ff */
[----:B------:R-:W-:Y:S01]  /*0580*/  MOV R3, UR7 ;  /* 0x0000000700037c02 */ /* 0x000fe20008000f00 */
[----:B------:R-:W-:Y:S01]  /*0590*/  ULDC.64 UR6, c[0x0][0x358] ;  /* 0x0000d60000067ab9 */ /* 0x000fe20000000a00 */
[----:B------:R-:W-:Y:S01]  /*05a0*/  IMAD.U32 R8, RZ, RZ, UR8 ;  /* 0x00000008ff087e24 */ /* 0x000fe2000f8e00ff */
[----:B------:R-:W-:Y:S01]  /*05b0*/  UISETP.NE.U32.AND UP3, UPT, URZ, UR6, UPT ;  /* 0x000000063f00728c */ /* 0x000fe2000bf65070 */
[----:B------:R-:W-:Y:S01]  /*05c0*/  IMAD.U32 R9, RZ, RZ, UR9 ;  /* 0x00000009ff097e24 */ /* 0x000fe2000f8e00ff */
[----:B------:R-:W-:Y:S01]  /*05d0*/  ISETP.NE.AND.EX P4, PT, RZ, c[0x0][0x354], PT, P4 ;  /* 0x0000d500ff007a0c */ /* 0x000fe20003f85340 */
[----:B------:R-:W-:Y:S01]  /*05e0*/  IMAD.U32 R4, RZ, RZ, UR10 ;  /* 0x0000000aff047e24 */ /* 0x000fe2000f8e00ff */
[----:B------:R-:W-:Y:S01]  /*05f0*/  UISETP.NE.AND.EX UP3, UPT, URZ, UR7, UPT, UP3 ;  /* 0x000000073f00728c */ /* 0x000fe2000bf65330 */
[----:B------:R-:W-:Y:S01]  /*0600*/  IMAD.U32 R5, RZ, RZ, UR11 ;  /* 0x0000000bff057e24 */ /* 0x000fe2000f8e00ff */
[----:B------:R-:W-:Y:S01]  /*0610*/  ULDC.64 UR8, c[0x0][0x350] ;  /* 0x0000d40000087ab9 */ /* 0x000fe20000000a00 */
[----:B------:R1:W2:Y:S01]  /*0620*/  @P1 LDG.E R0, [R2.64] ;  /* 0x0000001602001981 */ /* 0x0002a2000c1e1900 */
[----:B------:R-:W-:-:S02]  /*0630*/  ULDC.64 UR6, c[0x0][0x358] ;  /* 0x0000d60000067ab9 */ /* 0x000fc40000000a00 */
[----:B------:R-:W-:Y:S01]  /*0640*/  PLOP3.LUT P0, PT, PT, PT, UP3, 0x80, 0x0 ;  /* 0x000000000000781c */ /* 0x000fe20003f0f038 */
[----:B------:R-:W-:Y:S01]  /*0650*/  UIMAD.WIDE UR8, UR21, UR5, UR8 ;  /* 0x00000005150872a5 */ /* 0x000fe2000f8e0208 */
[----:B------:R3:W4:Y:S01]  /*0660*/  @P2 LDG.E R7, [R4.64] ;  /* 0x0000001604072981 */ /* 0x000722000c1e1900 */
[----:B------:R-:W-:Y:S01]  /*0670*/  UIMAD.WIDE UR6, UR21, UR5, UR6 ;  /* 0x00000005150672a5 */ /* 0x000fe2000f8e0206 */
[----:B------:R-:W-:Y:S01]  /*0680*/  MOV R23, RZ ;  /* 0x000000ff00177202 */ /* 0x000fe20000000f00 */
[----:B------:R-:W-:Y:S01]  /*0690*/  IMAD.MOV.U32 R10, RZ, RZ, RZ ;  /* 0x000000ffff0a7224 */ /* 0x000fe200078e00ff */
[----:B------:R-:W4:Y:S03]  /*06a0*/  @P3 LDG.E R6, [R8.64] ;  /* 0x0000001608063981 */ /* 0x000f26000c1e1900 */
[----:B-1----:R-:W-:Y:S01]  /*06b0*/  IMAD.U32 R2, RZ, RZ, UR6 ;  /* 0x00000006ff027e24 */ /* 0x002fe2000f8e00ff */
[----:B------:R-:W-:Y:S01]  /*06c0*/  MOV R3, UR7 ;  /* 0x0000000700037c02 */ /* 0x000fe20008000f00 */
[----:B---3--:R-:W-:Y:S01]  /*06d0*/  IMAD.U32 R4, RZ, RZ, UR8 ;  /* 0x00000008ff047e24 */ /* 0x008fe2000f8e00ff */
[----:B------:R-:W-:-:S03]  /*06e0*/  MOV R5, UR9 ;  /* 0x0000000900057c02 */ /* 0x000fc60008000f00 */
        /* <DEDUP_REMOVED lines=21> */
.L_x_681:
        /* <DEDUP_REMOVED lines=10> */
.L_x_682:
[----:B------:R-:W-:Y:S05]  /*08e0*/  @!P4 BRA `(.L_x_683) ;  /* 0x000000500000c947 */ /* 0x000fea0003800000 */
[----:B-1--4-:R1:W4:Y:S04]  /*08f0*/  LDG.E R0, [R4.64] ;  /* 0x0000001604007981 */ /* 0x012328000c1e1900 */
[----:B-1-3--:R-:W3:Y:S01]  /*0900*/  LDG.E R4, [R4.64+0x4] ;  /* 0x0000041604047981 */ /* 0x00aee2000c1e1900 */
[----:B----4-:R-:W1:Y:S08]  /*0910*/  R2UR UR24, R0 ;  /* 0x00000000001873c2 */ /* 0x010e7000000e0000 */
[----:B---3--:R-:W1:Y:S02]  /*0920*/  R2UR UR6, R4 ;  /* 0x00000000040673c2 */ /* 0x008e6400000e0000 */
[----:B-1----:R-:W-:-:S06]  /*0930*/  UIADD3 UR24, -UR24, UR6, URZ ;  /* 0x0000000618187290 */ /* 0x002fcc000fffe13f */
.L_x_683:
        /* <DEDUP_REMOVED lines=12> */
[----:B------:R-:W-:Y:S02]  /*0a00*/  ULDC UR10, c[0x0][0x2c4] ;  /* 0x0000b100000a7ab9 */ /* 0x000fe40000000800 */
[----:B------:R-:W-:Y:S02]  /*0a10*/  UISETP.NE.AND UP2, UPT, UR10, 0x1, UPT ;  /* 0x000000010a00788c */ /* 0x000fe4000bf45270 */
[----:B------:R-:W-:-:S09]  /*0a20*/  UIADD3 UR10, -UR18, UR24, URZ ;  /* 0x00000018120a7290 */ /* 0x000fd2000fffe13f */
[----:B------:R-:W-:Y:S01]  /*0a30*/  @UP2 UIADD3 UR26, UR17, 0x7f, URZ ;  /* 0x0000007f111a2890 */ /* 0x000fe2000fffe03f */
[----:B----4-:R-:W4:Y:S08]  /*0a40*/  @P0 R2UR UR6, R0 ;  /* 0x00000000000603c2 */ /* 0x010f3000000e0000 */
[----:B---3--:R-:W4:Y:S02]  /*0a50*/  @P0 R2UR UR7, R2 ;  /* 0x00000000020703c2 */ /* 0x008f2400000e0000 */
[----:B----4-:R-:W-:-:S03]  /*0a60*/  @UP3 UIADD3 UR4, -UR6, UR7, URZ ;  /* 0x0000000706043290 */ /* 0x010fc6000fffe13f */
[----:B------:R-:W-:Y:S02]  /*0a70*/  ULDC.64 UR6, c[0x0][0x2c8] ;  /* 0x0000b20000067ab9 */ /* 0x000fe40000000a00 */
[----:B------:R-:W-:Y:S02]  /*0a80*/  UIMAD.WIDE.U32 UR26, UR26, UR6, URZ ;  /* 0x000000061a1a72a5 */ /* 0x000fe4000f8e003f */
[----:B------:R-:W-:Y:S02]  /*0a90*/  UIADD3 UR14, UR10, UR4, URZ ;  /* 0x000000040a0e7290 */ /* 0x000fe4000fffe03f */
[----:B------:R-:W-:Y:S02]  /*0aa0*/  UIADD3 UR6, UR17, 0x7f, URZ ;  /* 0x0000007f11067890 */ /* 0x000fe4000fffe03f */
[----:B--2---:R-:W-:Y:S02]  /*0ab0*/  UIADD3 UR12, UR14, 0x70, -UR20 ;  /* 0x000000700e0c7890 */ /* 0x004fe4000fffe814 */
[----:B------:R-:W-:-:S02]  /*0ac0*/  @UP2 UMOV UR11, UR27 ;  /* 0x0000001b000b2c82 */ /* 0x000fc40008000000 */
[----:B------:R-:W-:Y:S02]  /*0ad0*/  @UP2 USHF.R.U32.HI UR6, URZ, UR7, UR11 ;  /* 0x000000073f062299 */ /* 0x000fe4000801160b */
[----:B------:R-:W-:Y:S02]  /*0ae0*/  UIADD3 UR27, UR14, 0x6f, URZ ;  /* 0x0000006f0e1b7890 */ /* 0x000fe4000fffe03f */
[----:B------:R-:W-:Y:S02]  /*0af0*/  UIADD3 UR7, UR12, UR6, URZ ;  /* 0x000000060c077290 */ /* 0x000fe4000fffe03f */
[----:B------:R-:W-:Y:S02]  /*0b00*/  UMOV UR26, URZ ;  /* 0x0000003f001a7c82 */ /* 0x000fe40008000000 */
[----:B------:R-:W-:Y:S02]  /*0b10*/  UMOV UR6, URZ ;  /* 0x0000003f00067c82 */ /* 0x000fe40008000000 */
[----:B------:R-:W-:-:S02]  /*0b20*/  UIMAD.WIDE UR26, UR27, -0x6db6db6d, UR26 ;  /* 0x924924931b1a78a5 */ /* 0x000fc4000f8e021a */
[----:B------:R-:W-:Y:S02]  /*0b30*/  UIMAD.WIDE UR6, UR7, -0x6db6db6d, UR6 ;  /* 0x92492493070678a5 */ /* 0x000fe4000f8e0206 */
[----:B------:R-:W-:-:S03]  /*0b40*/  UIADD3 UR6, -UR10, URZ, URZ ;  /* 0x0000003f0a067290 */ /* 0x000fc6000fffe13f */
[----:B------:R-:W-:Y:S02]  /*0b50*/  UMOV UR25, UR27 ;  /* 0x0000001b00197c82 */ /* 0x000fe40008000000 */
[----:B------:R-:W-:Y:S02]  /*0b60*/  UMOV UR11, UR7 ;  /* 0x00000007000b7c82 */ /* 0x000fe40008000000 */
[----:B------:R-:W-:Y:S02]  /*0b70*/  USHF.R.U32.HI UR13, URZ, 0x1f, UR25 ;  /* 0x0000001f3f0d7899 */ /* 0x000fe40008011619 */
[----:B------:R-:W-:Y:S02]  /*0b80*/  USHF.R.U32.HI UR7, URZ, 0x1f, UR11 ;  /* 0x0000001f3f077899 */ /* 0x000fe4000801160b */
[----:B------:R-:W-:Y:S02]  /*0b90*/  UISETP.LT.AND UP0, UPT, URZ, UR6, UPT ;  /* 0x000000063f00728c */ /* 0x000fe4000bf01270 */
[----:B------:R-:W-:-:S02]  /*0ba0*/  ULEA.HI.SX32 UR13, UR25, UR13, 0x1a ;  /* 0x0000000d190d7291 */ /* 0x000fc4000f8fd23f */
[----:B------:R-:W-:Y:S02]  /*0bb0*/  ULEA.HI.SX32 UR11, UR11, UR7, 0x1a ;  /* 0x000000070b0b7291 */ /* 0x000fe4000f8fd23f */
[----:B------:R-:W-:Y:S02]  /*0bc0*/  USEL UR7, URZ, UR6, !UP0 ;  /* 0x000000063f077287 */ /* 0x000fe4000c000000 */
[----:B------:R-:W-:Y:S02]  /*0bd0*/  UISETP.LT.AND UP1, UPT, UR13, UR11, UPT ;  /* 0x0000000b0d00728c */ /* 0x000fe4000bf21270 */
[----:B------:R-:W-:Y:S02]  /*0be0*/  USHF.R.U32.HI UR6, URZ, 0x4, UR7 ;  /* 0x000000043f067899 */ /* 0x000fe40008011607 */
[----:B------:R-:W-:-:S04]  /*0bf0*/  USEL UR11, UR13, UR11, UP1 ;  /* 0x0000000b0d0b7287 */ /* 0x000fc80008800000 */
[----:B------:R-:W-:Y:S01]  /*0c00*/  UIMAD UR11, UR11, 0x70, -UR10 ;  /* 0x000000700b0b78a4 */ /* 0x000fe2000f8e0a0a */
[----:B------:R-:W-:-:S03]  /*0c10*/  MOV R0, UR6 ;  /* 0x0000000600007c02 */ /* 0x000fc60008000f00 */
[----:B------:R-:W-:Y:S02]  /*0c20*/  UISETP.LT.AND UP0, UPT, UR11, UR4, UPT ;  /* 0x000000040b00728c */ /* 0x000fe4000bf01270 */
[----:B------:R-:W-:Y:S02]  /*0c30*/  IMAD.WIDE.U32 R2, R0, 0x24924925, RZ ;  /* 0x2492492500027825 */ /* 0x000fe400078e00ff */
[----:B------:R-:W-:Y:S02]  /*0c40*/  USEL UR6, UR11, UR4, UP0 ;  /* 0x000000040b067287 */ /* 0x000fe40008000000 */
[----:B------:R-:W2:Y:S02]  /*0c50*/  R2UR UR27, R3 ;  /* 0x00000000031b73c2 */ /* 0x000ea400000e0000 */
[----:B------:R-:W-:-:S06]  /*0c60*/  UISETP.GT.AND UP0, UPT, UR6, UR7, UPT ;  /* 0x000000070600728c */ /* 0x000fcc000bf04270 */
[----:B------:R1:W3:Y:S05]  /*0c70*/  R2UR UR26, R2 ;  /* 0x00000000021a73c2 */ /* 0x0002ea00000e0000 */
[----:B------:R-:W-:-:S03]  /*0c80*/  @UP0 UIADD3 UR7, UR6, 0x6f, URZ ;  /* 0x0000006f06070890 */ /* 0x000fc6000fffe03f */
[----:B------:R-:W-:Y:S02]  /*0c90*/  @UP0 UMOV UR6, URZ ;  /* 0x0000003f00060c82 */ /* 0x000fe40008000000 */
[----:B------:R-:W-:-:S04]  /*0ca0*/  @UP0 UIMAD.WIDE UR8, UR7, -0x6db6db6d, UR6 ;  /* 0x92492493070808a5 */ /* 0x000fc8000f8e0206 */
[----:B------:R-:W-:Y:S02]  /*0cb0*/  @UP0 USHF.R.U32.HI UR6, URZ, 0x1f, UR9 ;  /* 0x0000001f3f060899 */ /* 0x000fe40008011609 */
[----:B--2---:R-:W-:Y:S02]  /*0cc0*/  UMOV UR11, UR27 ;  /* 0x0000001b000b7c82 */ /* 0x004fe40008000000 */
[----:B------:R-:W-:Y:S02]  /*0cd0*/  @UP0 ULEA.HI.SX32 UR11, UR9, UR6, 0x1a ;  /* 0x00000006090b0291 */ /* 0x000fe4000f8fd23f */
[----:B------:R-:W-:Y:S02]  /*0ce0*/  UMOV UR7, UR27 ;  /* 0x0000001b00077c82 */ /* 0x000fe40008000000 */
[----:B------:R-:W-:-:S06]  /*0cf0*/  UISETP.GT.AND UP0, UPT, UR11, UR27, UPT ;  /* 0x0000001b0b00728c */ /* 0x000fcc000bf04270 */
[----:B------:R-:W-:-:S13]  /*0d00*/  PLOP3.LUT P0, PT, PT, PT, UP0, 0x80, 0x0 ;  /* 0x000000000000781c */ /* 0x000fda0003f0f008 */
[----:B-1-3--:R-:W-:Y:S05]  /*0d10*/  @!P0 BRA `(.L_x_684) ;  /* 0x0000762000008947 */ /* 0x00afea0003800000 */
        /* <DEDUP_REMOVED lines=9> */
[----:B------:R-:W-:-:S03]  /*0db0*/  ULDC.64 UR8, c[0x0][0x240] ;  /* 0x0000900000087ab9 */ /* 0x000fc60000000a00 */
[----:B------:R-:W-:Y:S01]  /*0dc0*/  LEA.HI R0, R28, R250, RZ, 0x3 ;  /* 0x000000fa1c007211 */ /* 0x000fe200078f18ff */
[----:B------:R1:W2:Y:S01]  /*0dd0*/  @P5 LDG.E R17, [R2.64] ;  /* 0x0000001602115981 */ /* 0x0002a2000c1e1900 */
[----:B------:R-:W-:Y:S01]  /*0de0*/  UIADD3 UR6, UR11, -0x1, URZ ;  /* 0xffffffff0b067890 */ /* 0x000fe2000fffe03f */
[----:B------:R-:W-:Y:S01]  /*0df0*/  IMAD.MOV.U32 R148, RZ, RZ, c[0x0][0x238] ;  /* 0x00008e00ff947624 */ /* 0x000fe200078e00ff */
[----:B------:R-:W-:Y:S01]  /*0e00*/  SHF.R.S32.HI R8, RZ, 0x3, R0 ;  /* 0x00000003ff087819 */ /* 0x000fe20000011400 */
[----:B------:R-:W-:Y:S01]  /*0e10*/  UMOV UR5, 0x70 ;  /* 0x0000007000057882 */ /* 0x000fe20000000000 */
[----:B------:R-:W-:Y:S01]  /*0e20*/  LOP3.LUT R0, R0, 0x1ffffff8, RZ, 0xc0, !PT ;  /* 0x1ffffff800007812 */ /* 0x000fe200078ec0ff */
[----:B------:R-:W-:Y:S01]  /*0e30*/  ULDC.64 UR10, c[0x0][0x238] ;  /* 0x00008e00000a7ab9 */ /* 0x000fe20000000a00 */
        /* <DEDUP_REMOVED lines=9> */
[----:B------:R-:W-:Y:S01]  /*0ed0*/  IMAD.WIDE.U32 R12, R148, 0x20, RZ ;  /* 0x00000020940c7825 */ /* 0x000fe200078e00ff */
[----:B------:R-:W-:Y:S01]  /*0ee0*/  USEL UR28, UR21, URZ, !UP3 ;  /* 0x0000003f151c7287 */ /* 0x000fe2000d800000 */
[----:B------:R-:W-:Y:S01]  /*0ef0*/  LEA.HI R90, R28, R250, RZ, 0x6 ;  /* 0x000000fa1c5a7211 */ /* 0x000fe200078f30ff */
[----:B------:R-:W-:Y:S01]  /*0f00*/  USEL UR25, UR10, URZ, !UP3 ;  /* 0x0000003f0a197287 */ /* 0x000fe2000d800000 */
[----:B------:R-:W-:Y:S01]  /*0f10*/  SHF.R.S32.HI R5, RZ, 0x1f, R4 ;  /* 0x0000001fff057819 */ /* 0x000fe20000011404 */
[----:B------:R-:W-:Y:S01]  /*0f20*/  ULDC.64 UR8, c[0x0][0x248] ;  /* 0x0000920000087ab9 */ /* 0x000fe20000000a00 */
[----:B------:R-:W-:Y:S01]  /*0f30*/  IMAD.U32 R6, RZ, RZ, UR26 ;  /* 0x0000001aff067e24 */ /* 0x000fe2000f8e00ff */
[----:B------:R-:W-:Y:S01]  /*0f40*/  UIMAD UR8, UR25, UR8, URZ ;  /* 0x00000008190872a4 */ /* 0x000fe2000f8e023f */
[----:B------:R-:W-:Y:S01]  /*0f50*/  IMAD.U32 R96, RZ, RZ, UR28 ;  /* 0x0000001cff607e24 */ /* 0x000fe2000f8e00ff */
[----:B-1----:R-:W-:Y:S01]  /*0f60*/  SHF.R.S32.HI R2, RZ, 0x1f, R10 ;  /* 0x0000001fff027819 */ /* 0x002fe2000001140a */
[----:B------:R-:W-:Y:S01]  /*0f70*/  UIMAD UR11, UR5, UR11, URZ ;  /* 0x0000000b050b72a4 */ /* 0x000fe2000f8e023f */
[----:B------:R-:W-:Y:S01]  /*0f80*/  IMAD.MOV.U32 R145, RZ, RZ, R6 ;  /* 0x000000ffff917224 */ /* 0x000fe200078e0006 */
[----:B------:R-:W-:Y:S01]  /*0f90*/  UIMAD UR8, UR28, UR9, UR8 ;  /* 0x000000091c0872a4 */ /* 0x000fe2000f8e0208 */
[----:B------:R-:W-:Y:S01]  /*0fa0*/  LEA.HI.X.SX32 R129, R8, R2, 0x1, P0 ;  /* 0x0000000208817211 */ /* 0x000fe200000f0eff */
[----:B------:R-:W-:Y:S01]  /*0fb0*/  IMAD.WIDE.U32 R2, R128, c[0x0][0x238], R4 ;  /* 0x00008e0080027a25 */ /* 0x000fe200078e0004 */
[----:B------:R-:W-:Y:S01]  /*0fc0*/  UIADD3 UR11, UR27, UR11, URZ ;  /* 0x0000000b1b0b7290 */ /* 0x000fe2000fffe03f */
[----:B------:R-:W-:-:S02]  /*0fd0*/  ISETP.GE.AND P6, PT, R4, c[0x0][0x1d4], PT ;  /* 0x0000750004007a0c */ /* 0x000fc40003fc6270 */
[----:B------:R-:W-:Y:S01]  /*0fe0*/  IMAD R0, R129, c[0x0][0x238], RZ ;  /* 0x00008e0081007a24 */ /* 0x000fe200078e02ff */
[----:B------:R-:W-:Y:S01]  /*0ff0*/  UIMAD UR9, UR11, UR6, URZ ;  /* 0x000000060b0972a4 */ /* 0x000fe2000f8e023f */
[----:B------:R-:W-:Y:S01]  /*1000*/  IMAD.U32 R7, RZ, RZ, UR27 ;  /* 0x0000001bff077e24 */ /* 0x000fe2000f8e00ff */
[----:B------:R-:W-:Y:S01]  /*1010*/  LEA.HI R22, R28, R250, RZ, 0x2 ;  /* 0x000000fa1c167211 */ /* 0x000fe200078f10ff */
[----:B------:R-:W-:Y:S01]  /*1020*/  IMAD R0, R128, c[0x0][0x23c], R0 ;  /* 0x00008f0080007a24 */ /* 0x000fe200078e0200 */
[----:B------:R-:W-:Y:S01]  /*1030*/  IADD3 R146, R23, UR24, RZ ;  /* 0x0000001817927c10 */ /* 0x000fe2000fffe0ff */
[----:B------:R-:W-:Y:S01]  /*1040*/  IMAD.SHL.U32 R11, R29, 0x20, RZ ;  /* 0x000000201d0b7824 */ /* 0x000fe200078e00ff */
[----:B------:R-:W-:Y:S01]  /*1050*/  SHF.R.S32.HI R38, RZ, 0x2, R22 ;  /* 0x00000002ff267819 */ /* 0x000fe20000011416 */
[----:B------:R-:W-:Y:S01]  /*1060*/  IMAD.IADD R3, R3, 0x1, R0 ;  /* 0x0000000103037824 */ /* 0x000fe200078e0200 */
[----:B------:R-:W-:Y:S01]  /*1070*/  ULDC UR24, c[0x0][0x294] ;  /* 0x0000a50000187ab9 */ /* 0x000fe20000000800 */
[----:B------:R-:W-:Y:S01]  /*1080*/  IMAD.U32 R0, RZ, RZ, UR16 ;  /* 0x00000010ff007e24 */ /* 0x000fe2000f8e00ff */
[----:B------:R-:W-:Y:S01]  /*1090*/  IADD3 R157, R38, 0x40, RZ ;  /* 0x00000040269d7810 */ /* 0x000fe20007ffe0ff */
[----:B------:R-:W-:Y:S01]  /*10a0*/  IMAD.SHL.U32 R90, R90, 0x8, RZ ;  /* 0x000000085a5a7824 */ /* 0x000fe200078e00ff */
[----:B------:R-:W-:Y:S01]  /*10b0*/  IADD3 R158, R38, 0x20, RZ ;  /* 0x00000020269e7810 */ /* 0x000fe20007ffe0ff */
[----:B------:R-:W-:Y:S01]  /*10c0*/  IMAD.WIDE.U32 R2, R0, c[0x0][0x240], R2 ;  /* 0x0000900000027a25 */ /* 0x000fe200078e0002 */
[----:B------:R-:W-:Y:S01]  /*10d0*/  IADD3 R156, R38, 0x60, RZ ;  /* 0x00000060269c7810 */ /* 0x000fe20007ffe0ff */
[----:B------:R-:W-:Y:S01]  /*10e0*/  UIMAD UR24, UR5, UR24, URZ ;  /* 0x00000018051872a4 */ /* 0x000fe2000f8e023f */
[----:B------:R-:W-:Y:S01]  /*10f0*/  P2R R121, PR, RZ, 0x40 ;  /* 0x00000040ff797803 */ /* 0x000fe20000000000 */
[----:B------:R-:W-:Y:S01]  /*1100*/  IMAD.U32 R0, RZ, RZ, UR6 ;  /* 0x00000006ff007e24 */ /* 0x000fe2000f8e00ff */
[----:B------:R-:W-:Y:S01]  /*1110*/  IADD3 R3, R3, UR29, RZ ;  /* 0x0000001d03037c10 */ /* 0x000fe2000fffe0ff */
[----:B------:R-:W-:Y:S01]  /*1120*/  USHF.R.S32.HI UR29, URZ, 0x1f, UR6 ;  /* 0x0000001f3f1d7899 */ /* 0x000fe20008011406 */
[----:B------:R-:W-:-:S02]  /*1130*/  IMAD.MOV.U32 R153, RZ, RZ, 0x6 ;  /* 0x00000006ff997424 */ /* 0x000fc400078e00ff */
        /* <DEDUP_REMOVED lines=8> */
[----:B------:R-:W-:Y:S01]  /*11c0*/  IMAD.MOV.U32 R155, RZ, RZ, 0x5 ;  /* 0x00000005ff9b7424 */ /* 0x000fe200078e00ff */
[----:B------:R-:W-:Y:S01]  /*11d0*/  LOP3.LUT R0, R0, 0x1c0, RZ, 0xc0, !PT ;  /* 0x000001c000007812 */ /* 0x000fe200078ec0ff */
[----:B------:R-:W-:Y:S01]  /*11e0*/  IMAD.SHL.U32 R150, R148, 0x20, RZ ;  /* 0x0000002094967824 */ /* 0x000fe200078e00ff */
        /* <DEDUP_REMOVED lines=14> */
[----:B------:R-:W-:Y:S01]  /*12d0*/  IMAD.MOV.U32 R174, RZ, RZ, c[0x0][0x27c] ;  /* 0x00009f00ffae7624 */ /* 0x000fe200078e00ff */
[----:B------:R-:W-:Y:S01]  /*12e0*/  @P0 LEA R6, P2, R0, c[0x0][0x220], 0x1 ;  /* 0x0000880000060a11 */ /* 0x000fe200078408ff */
[----:B------:R-:W-:Y:S01]  /*12f0*/  IMAD.MOV.U32 R151, RZ, RZ, c[0x0][0x27c] ;  /* 0x00009f00ff977624 */ /* 0x000fe200078e00ff */
[----:B------:R-:W-:Y:S01]  /*1300*/  @P4 IADD3.X R11, R3, R13, R11, P3, !PT ;  /* 0x0000000d030b4210 */ /* 0x000fe20001ffe40b */
[----:B------:R-:W-:Y:S01]  /*1310*/  IMAD.WIDE.U32 R12, R12, c[0x0][0x260], R4 ;  /* 0x000098000c0c7a25 */ /* 0x000fe200078e0004 */
[----:B------:R-:W-:-:S02]  /*1320*/  LOP3.LUT R90, R9, 0xfffffe00, R90, 0xf8, !PT ;  /* 0xfffffe00095a7812 */ /* 0x000fc400078ef85a */
[----:B------:R-:W-:Y:S01]  /*1330*/  @P1 LEA R4, P3, R2, c[0x0][0x220], 0x1 ;  /* 0x0000880002041a11 */ /* 0x000fe200078608ff */
[----:B------:R-:W-:Y:S01]  /*1340*/  IMAD.SHL.U32 R151, R151, 0x2, RZ ;  /* 0x0000000297977824 */ /* 0x000fe200078e00ff */
[----:B------:R-:W-:Y:S01]  /*1350*/  @P0 LEA.HI.X R7, R0, c[0x0][0x224], R7, 0x1, P2 ;  /* 0x0000890000070a11 */ /* 0x000fe200010f0c07 */
[----:B------:R-:W-:Y:S01]  /*1360*/  IMAD.SHL.U32 R90, R90, 0x2, RZ ;  /* 0x000000025a5a7824 */ /* 0x000fe200078e00ff */
[----:B------:R-:W-:Y:S02]  /*1370*/  LOP3.LUT R0, R22, 0xfffffffc, RZ, 0xc0, !PT ;  /* 0xfffffffc16007812 */ /* 0x000fe400078ec0ff */
[----:B------:R-:W-:Y:S02]  /*1380*/  @P1 LEA.HI.X R5, R2, c[0x0][0x224], R3, 0x1, P3 ;  /* 0x0000890002051a11 */ /* 0x000fe400018f0c03 */
        /* <DEDUP_REMOVED lines=44> */
[C---:B---3--:R-:W-:Y:S01]  /*1650*/  IMAD.WIDE.U32 R6, R38.reuse, c[0x0][0x290], R36 ;  /* 0x0000a40026067a25 */ /* 0x048fe200078e0024 */
        /* <DEDUP_REMOVED lines=30> */
[----:B--2---:R1:W2:Y:S02]  /*1840*/  @P5 R2UR UR30, R17 ;  /* 0x00000000111e53c2 */ /* 0x0042a400000e0000 */
[----:B-1----:R-:W-:Y:S01]  /*1850*/  IMAD.IADD R17, R16, 0x1, R7 ;  /* 0x0000000110117824 */ /* 0x002fe200078e0207 */
[----:B--2---:R-:W-:Y:S01]  /*1860*/  @UP0 USHF.R.S32.HI UR39, URZ, 0x1f, UR30 ;  /* 0x0000001f3f270899 */ /* 0x004fe2000801141e */
[----:B------:R-:W-:Y:S01]  /*1870*/  IMAD.IADD R7, R20, 0x1, R8 ;  /* 0x0000000114077824 */ /* 0x000fe200078e0208 */
[----:B------:R-:W-:Y:S01]  /*1880*/  @UP0 UMOV UR38, UR30 ;  /* 0x0000001e00260c82 */ /* 0x000fe20008000000 */
[----:B------:R-:W-:Y:S01]  /*1890*/  IMAD.MOV.U32 R16, RZ, RZ, R6 ;  /* 0x000000ffff107224 */ /* 0x000fe200078e0006 */
[C---:B------:R-:W-:Y:S01]  /*18a0*/  @P3 LEA R6, P4, R148.reuse, R2, 0x6 ;  /* 0x0000000294063211 */ /* 0x040fe200078830ff */
[----:B------:R-:W-:Y:S01]  /*18b0*/  @!UP0 UMOV UR38, UR21 ;  /* 0x0000001500268c82 */ /* 0x000fe20008000000 */
[----:B----4-:R-:W-:Y:S01]  /*18c0*/  SHF.R.S32.HI R14, RZ, 0x1f, R7 ;  /* 0x0000001fff0e7819 */ /* 0x010fe20000011407 */
        /* <DEDUP_REMOVED lines=116> */
.L_x_731:
        /* <DEDUP_REMOVED lines=77> */
.L_x_689:
[----:B------:R-:W-:Y:S05]  /*24e0*/  BSYNC B0 ;  /* 0x0000000000007941 */ /* 0x000fea0003800000 */
.L_x_688:
        /* <DEDUP_REMOVED lines=39> */
.L_x_691:
[----:B------:R-:W-:Y:S05]  /*2760*/  BSYNC B0 ;  /* 0x0000000000007941 */ /* 0x000fea0003800000 */
.L_x_690:
        /* <DEDUP_REMOVED lines=40> */
.L_x_693:
[----:B------:R-:W-:Y:S05]  /*29f0*/  BSYNC B0 ;  /* 0x0000000000007941 */ /* 0x000fea0003800000 */
.L_x_692:
        /* <DEDUP_REMOVED lines=38> */
.L_x_695:
[----:B------:R-:W-:Y:S05]  /*2c60*/  BSYNC B0 ;  /* 0x0000000000007941 */ /* 0x000fea0003800000 */
.L_x_694:
        /* <DEDUP_REMOVED lines=74> */
.L_x_699:
[----:B------:R-:W-:Y:S05]  /*3110*/  BSYNC B0 ;  /* 0x0000000000007941 */ /* 0x000fea0003800000 */
.L_x_698:
        /* <DEDUP_REMOVED lines=57> */
.L_x_697:
[----:B------:R-:W-:Y:S05]  /*34b0*/  BSYNC B1 ;  /* 0x0000000000017941 */ /* 0x000fea0003800000 */
.L_x_696:
        /* <DEDUP_REMOVED lines=62> */
.L_x_703:
[----:B------:R-:W-:Y:S05]  /*38a0*/  BSYNC B0 ;  /* 0x0000000000007941 */ /* 0x000fea0003800000 */
.L_x_702:
        /* <DEDUP_REMOVED lines=57> */
.L_x_701:
[----:B------:R-:W-:Y:S05]  /*3c40*/  BSYNC B1 ;  /* 0x0000000000017941 */ /* 0x000fea0003800000 */
.L_x_700:
        /* <DEDUP_REMOVED lines=62> */
.L_x_707:
[----:B------:R-:W-:Y:S05]  /*4030*/  BSYNC B0 ;  /* 0x0000000000007941 */ /* 0x000fea0003800000 */
.L_x_706:
        /* <DEDUP_REMOVED lines=57> */
.L_x_705:
[----:B------:R-:W-:Y:S05]  /*43d0*/  BSYNC B1 ;  /* 0x0000000000017941 */ /* 0x000fea0003800000 */
.L_x_704:
        /* <DEDUP_REMOVED lines=61> */
.L_x_710:
[----:B------:R-:W-:Y:S05]  /*47b0*/  BSYNC B0 ;  /* 0x0000000000007941 */ /* 0x000fea0003800000 */
.L_x_709:
        /* <DEDUP_REMOVED lines=58> */
.L_x_687:
        /* <DEDUP_REMOVED lines=232> */
.L_x_712:
[----:B------:R-:W-:Y:S05]  /*59e0*/  BSYNC B0 ;  /* 0x0000000000007941 */ /* 0x000fea0003800000 */
.L_x_711:
        /* <DEDUP_REMOVED lines=118> */
.L_x_714:
[----:B------:R-:W-:Y:S05]  /*6150*/  BSYNC B0 ;  /* 0x0000000000007941 */ /* 0x000fea0003800000 */
.L_x_713:
        /* <DEDUP_REMOVED lines=118> */
.L_x_716:
[----:B------:R-:W-:Y:S05]  /*68c0*/  BSYNC B0 ;  /* 0x0000000000007941 */ /* 0x000fea0003800000 */
.L_x_715:
        /* <DEDUP_REMOVED lines=120> */
.L_x_686:
        /* <DEDUP_REMOVED lines=22> */
.L_x_718:
[----:B-123--:R-:W-:Y:S05]  /*71b0*/  BSYNC B0 ;  /* 0x0000000000007941 */ /* 0x00efea0003800000 */
.L_x_717:
        /* <DEDUP_REMOVED lines=17> */
.L_x_720:
[----:B------:R-:W-:Y:S05]  /*72d0*/  BSYNC B0 ;  /* 0x0000000000007941 */ /* 0x000fea0003800000 */
.L_x_719:
[----:B--2---:R2:W4:Y:S01]  /*72e0*/  SHFL.IDX PT, R3, R88, 0x2, 0x1c1f ;  /* 0x005c1f0058037f89 */ /* 0x00452200000e0000 */
        /* <DEDUP_REMOVED lines=16> */
.L_x_722:
[----:B------:R-:W-:Y:S05]  /*73f0*/  BSYNC B0 ;  /* 0x0000000000007941 */ /* 0x000fea0003800000 */
.L_x_721:
[----:B---34-:R3:W4:Y:S01]  /*7400*/  SHFL.IDX PT, R3, R88, 0x3, 0x1c1f ;  /* 0x007c1f0058037f89 */ /* 0x01872200000e0000 */
[----:B------:R-:W-:Y:S03]  /*7410*/  ISETP.GE.AND P0, PT, R12, 0x61, PT ;  /* 0x000000610c00780c */ /* 0x000fe60003f06270 */
        /* <DEDUP_REMOVED lines=14> */
.L_x_708:
[----:B------:R-:W-:Y:S05]  /*7500*/  BSYNC B2 ;  /* 0x0000000000027941 */ /* 0x000fea0003800000 */
.L_x_685:
[----:B-1-3--:R-:W-:Y:S01]  /*7510*/  IMAD.U32 R2, RZ, RZ, UR6 ;  /* 0x00000006ff027e24 */ /* 0x00afe2000f8e00ff */
        /* <DEDUP_REMOVED lines=12> */
[----:B--2---:R-:W-:Y:S03]  /*75e0*/  P2R R8, PR, RZ, 0x20 ;  /* 0x00000020ff087803 */ /* 0x004fe60000000000 */
        /* <DEDUP_REMOVED lines=93> */
[C---:B----4-:R-:W-:Y:S02]  /*7bc0*/  IMAD R4, R100.reuse, c[0x0][0x20c], R2 ;  /* 0x0000830064047a24 */ /* 0x050fe400078e0202 */
        /* <DEDUP_REMOVED lines=17> */
[----:B-1----:R-:W1:Y:S01]  /*7ce0*/  @!P1 LDS.128 R8, [R91] ;  /* 0x000000005b089984 */ /* 0x002e620000000c00 */
[CC--:B--2---:R-:W-:Y:S04]  /*7cf0*/  @!P1 LEA R4, P0, R20.reuse, R2.reuse, 0x1 ;  /* 0x0000000214049211 */ /* 0x0c4fe800078008ff */
[-C--:B---3--:R-:W-:Y:S02]  /*7d00*/  @!P1 LEA.HI.X R5, R20, R3.reuse, R21, 0x1, P0 ;  /* 0x0000000314059211 */ /* 0x088fe400000f0c15 */
[----:B------:R-:W-:Y:S11]  /*7d10*/  ISETP.GE.AND P0, PT, R94, c[0x0][0x1d4], PT ;  /* 0x000075005e007a0c */ /* 0x000ff60003f06270 */
[----:B------:R-:W-:Y:S02]  /*7d20*/  @!UPT UIADD3 URZ, URZ, URZ, URZ ;  /* 0x0000003f3f3ff290 */ /* 0x000fe4000fffe03f */
[C---:B------:R-:W-:Y:S04]  /*7d30*/  @!P0 LEA R2, P2, R83.reuse, R2, 0x1 ;  /* 0x0000000253028211 */ /* 0x040fe800078408ff */
[----:B------:R-:W-:Y:S01]  /*7d40*/  @!P0 LEA.HI.X R3, R83, R3, R93, 0x1, P2 ;  /* 0x0000000353038211 */ /* 0x000fe200010f0c5d */
[----:B-1----:R-:W-:Y:S04]  /*7d50*/  @!P1 ST.E.128 [R4.64], R8 ;  /* 0x0000000804009985 */ /* 0x002fe8000c101d16 */
[----:B------:R-:W1:Y:S04]  /*7d60*/  @!P0 LDS.128 R4, [R92] ;  /* 0x000000005c048984 */ /* 0x000e680000000c00 */
[----:B-1----:R1:W-:Y:S02]  /*7d70*/  @!P0 ST.E.128 [R2.64], R4 ;  /* 0x0000000402008985 */ /* 0x0023e4000c101d16 */
.L_x_724:
[----:B------:R-:W-:Y:S05]  /*7d80*/  BSYNC B0 ;  /* 0x0000000000007941 */ /* 0x000fea0003800000 */
.L_x_723:
[----:B-1-3--:R1:W3:Y:S01]  /*7d90*/  SHFL.IDX PT, R3, R13, 0x1, 0x1c1f ;  /* 0x003c1f000d037f89 */ /* 0x00a2e200000e0000 */
[----:B------:R-:W-:Y:S01]  /*7da0*/  ISETP.GE.AND P0, PT, R12, 0x21, PT ;  /* 0x000000210c00780c */ /* 0x000fe20003f06270 */
[----:B------:R-:W-:Y:S02]  /*7db0*/  BSSY B0, `(.L_x_725) ;  /* 0x000000f000007945 */ /* 0x000fe40003800000 */
[----:B--2---:R1:W2:Y:S10]  /*7dc0*/  SHFL.IDX PT, R2, R14, 0x1, 0x1c1f ;  /* 0x003c1f000e027f89 */ /* 0x0042b400000e0000 */
[----:B------:R-:W-:-:S05]  /*7dd0*/  @!P0 BRA `(.L_x_726) ;  /* 0x000000c000008947 */ /* 0x000fca0003800000 */
[C---:B------:R-:W-:Y:S11]  /*7de0*/  ISETP.GE.AND P1, PT, R20.reuse, c[0x0][0x1d4], PT ;  /* 0x0000750014007a0c */ /* 0x040ff60003f26270 */
[----:B------:R-:W-:Y:S02]  /*7df0*/  @!UPT UIADD3 URZ, URZ, URZ, URZ ;  /* 0x0000003f3f3ff290 */ /* 0x000fe4000fffe03f */
[----:B------:R-:W4:Y:S01]  /*7e00*/  @!P1 LDS.128 R8, [R91+0x1000] ;  /* 0x001000005b089984 */ /* 0x000f220000000c00 */
        /* <DEDUP_REMOVED lines=9> */
.L_x_726:
[----:B------:R-:W-:Y:S05]  /*7ea0*/  BSYNC B0 ;  /* 0x0000000000007941 */ /* 0x000fea0003800000 */
.L_x_725:
[----:B--23--:R2:W3:Y:S01]  /*7eb0*/  SHFL.IDX PT, R3, R13, 0x2, 0x1c1f ;  /* 0x005c1f000d037f89 */ /* 0x00c4e200000e0000 */
[----:B------:R-:W-:Y:S01]  /*7ec0*/  ISETP.GE.AND P0, PT, R12, 0x41, PT ;  /* 0x000000410c00780c */ /* 0x000fe20003f06270 */
[----:B------:R-:W-:Y:S02]  /*7ed0*/  BSSY B0, `(.L_x_727) ;  /* 0x000000f000007945 */ /* 0x000fe40003800000 */
[----:B------:R2:W4:Y:S10]  /*7ee0*/  SHFL.IDX PT, R2, R14, 0x2, 0x1c1f ;  /* 0x005c1f000e027f89 */ /* 0x00053400000e0000 */
[----:B------:R-:W-:-:S05]  /*7ef0*/  @!P0 BRA `(.L_x_728) ;  /* 0x000000c000008947 */ /* 0x000fca0003800000 */
[C---:B------:R-:W-:Y:S11]  /*7f00*/  ISETP.GE.AND P1, PT, R20.reuse, c[0x0][0x1d4], PT ;  /* 0x0000750014007a0c */ /* 0x040ff60003f26270 */
[----:B------:R-:W-:Y:S02]  /*7f10*/  @!UPT UIADD3 URZ, URZ, URZ, URZ ;  /* 0x0000003f3f3ff290 */ /* 0x000fe4000fffe03f */
[----:B------:R-:W5:Y:S01]  /*7f20*/  @!P1 LDS.128 R8, [R91+0x2000] ;  /* 0x002000005b089984 */ /* 0x000f620000000c00 */
[CC--:B----4-:R-:W-:Y:S04]  /*7f30*/  @!P1 LEA R4, P0, R20.reuse, R2.reuse, 0x1 ;  /* 0x0000000214049211 */ /* 0x0d0fe800078008ff */
[-C--:B---3--:R-:W-:Y:S02]  /*7f40*/  @!P1 LEA.HI.X R5, R20, R3.reuse, R21, 0x1, P0 ;  /* 0x0000000314059211 */ /* 0x088fe400000f0c15 */
[----:B------:R-:W-:Y:S11]  /*7f50*/  ISETP.GE.AND P0, PT, R94, c[0x0][0x1d4], PT ;  /* 0x000075005e007a0c */ /* 0x000ff60003f06270 */
[----:B------:R-:W-:Y:S02]  /*7f60*/  @!UPT UIADD3 URZ, URZ, URZ, URZ ;  /* 0x0000003f3f3ff290 */ /* 0x000fe4000fffe03f */
[C---:B------:R-:W-:Y:S04]  /*7f70*/  @!P0 LEA R2, P2, R83.reuse, R2, 0x1 ;  /* 0x0000000253028211 */ /* 0x040fe800078408ff */
[----:B------:R-:W-:Y:S01]  /*7f80*/  @!P0 LEA.HI.X R3, R83, R3, R93, 0x1, P2 ;  /* 0x0000000353038211 */ /* 0x000fe200010f0c5d */
[----:B-----5:R-:W-:Y:S04]  /*7f90*/  @!P1 ST.E.128 [R4.64], R8 ;  /* 0x0000000804009985 */ /* 0x020fe8000c101d16 */
[----:B------:R-:W3:Y:S04]  /*7fa0*/  @!P0 LDS.128 R4, [R92+0x2000] ;  /* 0x002000005c048984 */ /* 0x000ee80000000c00 */
[----:B---3--:R3:W-:Y:S02]  /*7fb0*/  @!P0 ST.E.128 [R2.64], R4 ;  /* 0x0000000402008985 */ /* 0x0087e4000c101d16 */
.L_x_728:
[----:B------:R-:W-:Y:S05]  /*7fc0*/  BSYNC B0 ;  /* 0x0000000000007941 */ /* 0x000fea0003800000 */
.L_x_727:
[----:B---3--:R3:W1:Y:S01]  /*7fd0*/  SHFL.IDX PT, R3, R13, 0x3, 0x1c1f ;  /* 0x007c1f000d037f89 */ /* 0x00866200000e0000 */
[----:B------:R-:W-:Y:S01]  /*7fe0*/  ISETP.GE.AND P0, PT, R12, 0x61, PT ;  /* 0x000000610c00780c */ /* 0x000fe20003f06270 */
[----:B------:R-:W-:Y:S02]  /*7ff0*/  BSSY B0, `(.L_x_729) ;  /* 0x000000f000007945 */ /* 0x000fe40003800000 */
[----:B----4-:R3:W4:Y:S10]  /*8000*/  SHFL.IDX PT, R2, R14, 0x3, 0x1c1f ;  /* 0x007c1f000e027f89 */ /* 0x01073400000e0000 */
[----:B------:R-:W-:-:S05]  /*8010*/  @!P0 BRA `(.L_x_730) ;  /* 0x000000c000008947 */ /* 0x000fca0003800000 */
[C---:B------:R-:W-:Y:S11]  /*8020*/  ISETP.GE.AND P1, PT, R20.reuse, c[0x0][0x1d4], PT ;  /* 0x0000750014007a0c */ /* 0x040ff60003f26270 */
[----:B------:R-:W-:Y:S02]  /*8030*/  @!UPT UIADD3 URZ, URZ, URZ, URZ ;  /* 0x0000003f3f3ff290 */ /* 0x000fe4000fffe03f */
[----:B------:R-:W5:Y:S01]  /*8040*/  @!P1 LDS.128 R8, [R91+0x3000] ;  /* 0x003000005b089984 */ /* 0x000f620000000c00 */
[CC--:B----4-:R-:W-:Y:S04]  /*8050*/  @!P1 LEA R4, P0, R20.reuse, R2.reuse, 0x1 ;  /* 0x0000000214049211 */ /* 0x0d0fe800078008ff */
[-C--:B-1----:R-:W-:Y:S02]  /*8060*/  @!P1 LEA.HI.X R5, R20, R3.reuse, R21, 0x1, P0 ;  /* 0x0000000314059211 */ /* 0x082fe400000f0c15 */
[----:B------:R-:W-:Y:S11]  /*8070*/  ISETP.GE.AND P0, PT, R94, c[0x0][0x1d4], PT ;  /* 0x000075005e007a0c */ /* 0x000ff60003f06270 */
[----:B------:R-:W-:Y:S02]  /*8080*/  @!UPT UIADD3 URZ, URZ, URZ, URZ ;  /* 0x0000003f3f3ff290 */ /* 0x000fe4000fffe03f */
[C---:B------:R-:W-:Y:S04]  /*8090*/  @!P0 LEA R2, P2, R83.reuse, R2, 0x1 ;  /* 0x0000000253028211 */ /* 0x040fe800078408ff */
[----:B------:R-:W-:Y:S01]  /*80a0*/  @!P0 LEA.HI.X R3, R83, R3, R93, 0x1, P2 ;  /* 0x0000000353038211 */ /* 0x000fe200010f0c5d */
[----:B-----5:R-:W-:Y:S04]  /*80b0*/  @!P1 ST.E.128 [R4.64], R8 ;  /* 0x0000000804009985 */ /* 0x020fe8000c101d16 */
[----:B------:R-:W1:Y:S04]  /*80c0*/  @!P0 LDS.128 R4, [R92+0x3000] ;  /* 0x003000005c048984 */ /* 0x000e680000000c00 */
[----:B-1----:R1:W-:Y:S02]  /*80d0*/  @!P0 ST.E.128 [R2.64], R4 ;  /* 0x0000000402008985 */ /* 0x0023e4000c101d16 */
.L_x_730:
[----:B------:R-:W-:Y:S05]  /*80e0*/  BSYNC B0 ;  /* 0x0000000000007941 */ /* 0x000fea0003800000 */
.L_x_729:
[----:B------:R-:W-:Y:S02]  /*80f0*/  UISETP.GT.AND UP0, UPT, UR6, UR7, UPT ;  /* 0x000000070600728c */ /* 0x000fe4000bf04270 */
[----:B------:R-:W-:Y:S04]  /*8100*/  UIADD3 UR6, UR6, -0x1, URZ ;  /* 0xffffffff06067890 */ /* 0x000fe8000fffe03f */
[----:B------:R-:W-:Y:S05]  /*8110*/  PLOP3.LUT P0, PT, PT, PT, UP0, 0x80, 0x0 ;  /* 0x000000000000781c */ /* 0x000fea0003f0f008 */
[----:B------:R-:W-:Y:S02]  /*8120*/  @UP0 USHF.R.S32.HI UR9, URZ, 0x1f, UR6 ;  /* 0x0000001f3f090899 */ /* 0x000fe40008011406 */
[----:B------:R-:W-:Y:S04]  /*8130*/  @UP0 UIMAD UR5, UR11, UR6, URZ ;  /* 0x000000060b0502a4 */ /* 0x000fe8000f8e023f */
[----:B------:R-:W-:Y:S02]  /*8140*/  @UP0 UIMAD UR5, UR9, UR26, UR5 ;  /* 0x0000001a090502a4 */ /* 0x000fe4000f8e0205 */
[----:B-1--4-:R-:W-:Y:S02]  /*8150*/  @P0 IMAD.MOV.U32 R2, RZ, RZ, R130 ;  /* 0x000000ffff020224 */ /* 0x012fe400078e0082 */
[----:B------:R-:W-:Y:S04]  /*8160*/  @P0 IMAD.MOV.U32 R3, RZ, RZ, R127 ;  /* 0x000000ffff030224 */ /* 0x000fe800078e007f */
[----:B------:R-:W-:Y:S05]  /*8170*/  @P0 IMAD.WIDE.U32 R2, R145, UR6, R2 ;  /* 0x0000000691020c25 */ /* 0x000fea000f8e0002 */
[C---:B------:R-:W-:Y:S02]  /*8180*/  @P0 LEA R12, P1, R2.reuse, c[0x0][0x220], 0x1 ;  /* 0x00008800020c0a11 */ /* 0x040fe400078208ff */
[----:B------:R-:W-:Y:S04]  /*8190*/  @P0 IADD3 R3, R3, UR5, RZ ;  /* 0x0000000503030c10 */ /* 0x000fe8000fffe0ff */
[----:B--23--:R-:W-:Y:S02]  /*81a0*/  @P0 LEA.HI.X R13, R2, c[0x0][0x224], R3, 0x1, P1 ;  /* 0x00008900020d0a11 */ /* 0x00cfe400008f0c03 */
        /* <DEDUP_REMOVED lines=25> */
.L_x_684:
[----:B------:R-:W-:Y:S01]  /*8340*/  UIADD3 UR6, UR17, 0x7f, URZ ;  /* 0x0000007f11067890 */ /* 0x000fe2000fffe03f */
[----:B------:R-:W-:Y:S01]  /*8350*/  PLOP3.LUT P4, PT, PT, PT, PT, 0x80, 0x0 ;  /* 0x000000000000781c */ /* 0x000fe20003f8f070 */
[----:B------:R-:W-:Y:S01]  /*8360*/  ULDC.64 UR4, c[0x0][0x2c8] ;  /* 0x0000b20000047ab9 */ /* 0x000fe20000000a00 */
[----:B------:R-:W-:Y:S01]  /*8370*/  CS2R R186, SRZ ;  /* 0x0000000000ba7805 */ /* 0x000fe2000001ff00 */
[----:B------:R-:W-:Y:S01]  /*8380*/  UIMAD.WIDE.U32 UR8, UR6, UR4, URZ ;  /* 0x00000004060872a5 */ /* 0x000fe2000f8e003f */
[----:B------:R-:W-:Y:S01]  /*8390*/  CS2R R184, SRZ ;  /* 0x0000000000b87805 */ /* 0x000fe2000001ff00 */
[----:B------:R-:W-:Y:S01]  /*83a0*/  CS2R R130, SRZ ;  /* 0x0000000000827805 */ /* 0x000fe2000001ff00 */
[----:B------:R-:W-:Y:S01]  /*83b0*/  UMOV UR4, URZ ;  /* 0x0000003f00047c82 */ /* 0x000fe20008000000 */
[----:B------:R-:W-:Y:S01]  /*83c0*/  CS2R R128, SRZ ;  /* 0x0000000000807805 */ /* 0x000fe2000001ff00 */
[----:B------:R-:W-:Y:S01]  /*83d0*/  @UP2 USHF.R.U32.HI UR6, URZ, UR5, UR9 ;  /* 0x000000053f062299 */ /* 0x000fe20008011609 */
[----:B-1----:R-:W-:Y:S01]  /*83e0*/  IMAD.MOV.U32 R15, RZ, RZ, RZ ;  /* 0x000000ffff0f7224 */ /* 0x002fe200078e00ff */
[----:B------:R-:W-:Y:S01]  /*83f0*/  MOV R11, RZ ;  /* 0x000000ff000b7202 */ /* 0x000fe20000000f00 */
[----:B------:R-:W-:Y:S01]  /*8400*/  IMAD.MOV.U32 R126, RZ, RZ, RZ ;  /* 0x000000ffff7e7224 */ /* 0x000fe200078e00ff */
[----:B------:R-:W-:Y:S01]  /*8410*/  UIADD3 UR5, UR12, UR6, URZ ;  /* 0x000000060c057290 */ /* 0x000fe2000fffe03f */
[----:B------:R-:W-:Y:S01]  /*8420*/  IMAD.MOV.U32 R124, RZ, RZ, RZ ;  /* 0x000000ffff7c7224 */ /* 0x000fe200078e00ff */
[----:B------:R-:W-:Y:S01]  /*8430*/  CS2R R16, SRZ ;  /* 0x0000000000107805 */ /* 0x000fe2000001ff00 */
[----:B------:R-:W-:Y:S01]  /*8440*/  MOV R122, RZ ;  /* 0x000000ff007a7202 */ /* 0x000fe20000000f00 */
[----:B------:R-:W-:Y:S01]  /*8450*/  UIMAD.WIDE UR4, UR5, -0x6db6db6d, UR4 ;  /* 0x92492493050478a5 */ /* 0x000fe2000f8e0204 */
[----:B------:R-:W-:Y:S01]  /*8460*/  IMAD.MOV.U32 R120, RZ, RZ, RZ ;  /* 0x000000ffff787224 */ /* 0x000fe200078e00ff */
[----:B------:R-:W-:Y:S01]  /*8470*/  CS2R R18, SRZ ;  /* 0x0000000000127805 */ /* 0x000fe2000001ff00 */
[----:B------:R-:W-:Y:S01]  /*8480*/  MOV R182, RZ ;  /* 0x000000ff00b67202 */ /* 0x000fe20000000f00 */
[----:B------:R-:W-:Y:S01]  /*8490*/  USHF.R.U32.HI UR4, URZ, 0x1f, UR5 ;  /* 0x0000001f3f047899 */ /* 0x000fe20008011605 */
[----:B------:R-:W-:Y:S01]  /*84a0*/  CS2R R12, SRZ ;  /* 0x00000000000c7805 */ /* 0x000fe2000001ff00 */
[----:B------:R-:W-:Y:S01]  /*84b0*/  IMAD.MOV.U32 R180, RZ, RZ, RZ ;  /* 0x000000ffffb47224 */ /* 0x000fe200078e00ff */
[----:B------:R-:W-:Y:S01]  /*84c0*/  MOV R118, RZ ;  /* 0x000000ff00767202 */ /* 0x000fe20000000f00 */
[----:B------:R-:W-:Y:S01]  /*84d0*/  ULEA.HI.SX32 UR4, UR5, UR4, 0x1a ;  /* 0x0000000405047291 */ /* 0x000fe2000f8fd23f */
[----:B------:R-:W-:Y:S01]  /*84e0*/  IMAD.MOV.U32 R116, RZ, RZ, RZ ;  /* 0x000000ffff747224 */ /* 0x000fe200078e00ff */
[----:B------:R-:W-:Y:S01]  /*84f0*/  CS2R R178, SRZ ;  /* 0x0000000000b27805 */ /* 0x000fe2000001ff00 */
[----:B-----5:R-:W-:Y:S01]  /*8500*/  CS2R R22, SRZ ;  /* 0x0000000000167805 */ /* 0x020fe2000001ff00 */
[----:B------:R-:W-:Y:S01]  /*8510*/  UISETP.LT.AND UP0, UPT, UR13, UR4, UPT ;  /* 0x000000040d00728c */ /* 0x000fe2000bf01270 */
[----:B------:R-:W-:Y:S01]  /*8520*/  MOV R176, RZ ;  /* 0x000000ff00b07202 */ /* 0x000fe20000000f00 */
[----:B------:R-:W-:Y:S01]  /*8530*/  IMAD.MOV.U32 R174, RZ, RZ, RZ ;  /* 0x000000ffffae7224 */ /* 0x000fe200078e00ff */
[----:B------:R-:W-:Y:S01]  /*8540*/  CS2R R24, SRZ ;  /* 0x0000000000187805 */ /* 0x000fe2000001ff00 */
[----:B------:R-:W-:Y:S01]  /*8550*/  USEL UR13, UR13, UR4, UP0 ;  /* 0x000000040d0d7287 */ /* 0x000fe20008000000 */
[----:B------:R-:W-:Y:S01]  /*8560*/  MOV R172, RZ ;  /* 0x000000ff00ac7202 */ /* 0x000fe20000000f00 */
[----:B------:R-:W-:Y:S01]  /*8570*/  CS2R R166, SRZ ;  /* 0x0000000000a67805 */ /* 0x000fe2000001ff00 */
[----:B------:R-:W-:Y:S01]  /*8580*/  IMAD.MOV.U32 R164, RZ, RZ, RZ ;  /* 0x000000ffffa47224 */ /* 0x000fe200078e00ff */
[----:B------:R-:W-:Y:S01]  /*8590*/  UISETP.GE.AND UP0, UPT, UR13, 0x1, UPT ;  /* 0x000000010d00788c */ /* 0x000fe2000bf06270 */
[----:B------:R-:W-:Y:S01]  /*85a0*/  CS2R R20, SRZ ;  /* 0x0000000000147805 */ /* 0x000fe2000001ff00 */
[----:B------:R-:W-:Y:S01]  /*85b0*/  MOV R170, RZ ;  /* 0x000000ff00aa7202 */ /* 0x000fe20000000f00 */
[----:B------:R-:W-:Y:S01]  /*85c0*/  IMAD.MOV.U32 R168, RZ, RZ, RZ ;  /* 0x000000ffffa87224 */ /* 0x000fe200078e00ff */
[----:B------:R-:W-:Y:S01]  /*85d0*/  CS2R R162, SRZ ;  /* 0x0000000000a27805 */ /* 0x000fe2000001ff00 */
[----:B------:R-:W-:Y:S01]  /*85e0*/  CS2R R28, SRZ ;  /* 0x00000000001c7805 */ /* 0x000fe2000001ff00 */
[----:B------:R-:W-:Y:S01]  /*85f0*/  PLOP3.LUT P0, PT, PT, PT, UP0, 0x80, 0x0 ;  /* 0x000000000000781c */ /* 0x000fe20003f0f008 */
[----:B------:R-:W-:Y:S01]  /*8600*/  IMAD.MOV.U32 R158, RZ, RZ, RZ ;  /* 0x000000ffff9e7224 */ /* 0x000fe200078e00ff */
[----:B------:R-:W-:Y:S01]  /*8610*/  MOV R160, RZ ;  /* 0x000000ff00a07202 */ /* 0x000fe20000000f00 */
        /* <DEDUP_REMOVED lines=24> */
[----:B------:R-:W-:Y:S01]  /*87a0*/  USHF.R.S32.HI UR6, URZ, 0x1f, UR19 ;  /* 0x0000001f3f067899 */ /* 0x000fe20008011413 */
[----:B------:R-:W-:Y:S01]  /*87b0*/  SHF.R.S32.HI R249, RZ, 0x1f, R250 ;  /* 0x0000001ffff97819 */ /* 0x000fe200000114fa */
[----:B------:R-:W-:Y:S02]  /*87c0*/  ULDC.64 UR4, c[0x0][0x178] ;  /* 0x00005e0000047ab9 */ /* 0x000fe40000000a00 */
        /* <DEDUP_REMOVED lines=9> */
[----:B------:R-:W-:Y:S02]  /*8860*/  UISETP.NE.U32.AND UP0, UPT, URZ, UR6, UPT ;  /* 0x000000063f00728c */ /* 0x000fe4000bf05070 */
[----:B------:R-:W-:Y:S02]  /*8870*/  ULDC.64 UR4, c[0x0][0x1b8] ;  /* 0x00006e0000047ab9 */ /* 0x000fe40000000a00 */
[----:B------:R-:W-:Y:S02]  /*8880*/  UISETP.NE.AND.EX UP0, UPT, URZ, UR7, UPT, UP0 ;  /* 0x000000073f00728c */ /* 0x000fe4000bf05300 */
[----:B------:R-:W-:Y:S02]  /*8890*/  USHF.R.S32.HI UR7, URZ, 0x1f, UR21 ;  /* 0x0000001f3f077899 */ /* 0x000fe40008011415 */
[----:B------:R-:W-:Y:S02]  /*88a0*/  UIADD3 UR9, UR9, UR19, URZ ;  /* 0x0000001309097290 */ /* 0x000fe4000fffe03f */
[----:B------:R-:W-:-:S02]  /*88b0*/  UIMAD UR6, UR15, UR4, URZ ;  /* 0x000000040f0672a4 */ /* 0x000fc4000f8e023f */
[----:B------:R-:W-:Y:S02]  /*88c0*/  USEL UR7, UR7, URZ, !UP0 ;  /* 0x0000003f07077287 */ /* 0x000fe4000c000000 */
[----:B------:R-:W-:Y:S01]  /*88d0*/  UIMAD UR6, UR16, UR5, UR6 ;  /* 0x00000005100672a4 */ /* 0x000fe2000f8e0206 */
[----:B-1----:R-:W-:Y:S01]  /*88e0*/  LEA.HI R2, R249, R250, RZ, 0x3 ;  /* 0x000000faf9027211 */ /* 0x002fe200078f18ff */
[----:B------:R-:W-:Y:S02]  /*88f0*/  UIMAD.WIDE.U32 UR10, UR16, UR4, UR8 ;  /* 0x00000004100a72a5 */ /* 0x000fe4000f8e0008 */
[----:B------:R-:W-:Y:S01]  /*8900*/  USEL UR8, UR21, URZ, !UP0 ;  /* 0x0000003f15087287 */ /* 0x000fe2000c000000 */
[----:B------:R-:W-:Y:S01]  /*8910*/  LOP3.LUT R0, R2, 0xfffffff8, RZ, 0xc0, !PT ;  /* 0xfffffff802007812 */ /* 0x000fe200078ec0ff */
[----:B------:R-:W-:Y:S01]  /*8920*/  ULDC.64 UR4, c[0x0][0x1c0] ;  /* 0x0000700000047ab9 */ /* 0x000fe20000000a00 */
[----:B------:R-:W-:Y:S01]  /*8930*/  SHF.R.S32.HI R77, RZ, 0x3, R2 ;  /* 0x00000003ff4d7819 */ /* 0x000fe20000011402 */
[----:B------:R-:W-:-:S02]  /*8940*/  UIMAD UR7, UR7, UR4, URZ ;  /* 0x00000004070772a4 */ /* 0x000fc4000f8e023f */
[----:B------:R-:W-:Y:S01]  /*8950*/  IMAD.IADD R6, R250, 0x1, -R0 ;  /* 0x00000001fa067824 */ /* 0x000fe200078e0a00 */
[----:B------:R-:W-:Y:S02]  /*8960*/  UIADD3 UR11, UR11, UR6, URZ ;  /* 0x000000060b0b7290 */ /* 0x000fe4000fffe03f */
[----:B------:R-:W-:Y:S01]  /*8970*/  UIMAD UR5, UR8, UR5, UR7 ;  /* 0x00000005080572a4 */ /* 0x000fe2000f8e0207 */
[C---:B------:R-:W-:Y:S01]  /*8980*/  IMAD R251, R6.reuse, 0x10, R77 ;  /* 0x0000001006fb7824 */ /* 0x040fe200078e024d */
[----:B------:R-:W-:Y:S01]  /*8990*/  UIMAD.WIDE.U32 UR8, UR8, UR4, UR10 ;  /* 0x00000004080872a5 */ /* 0x000fe2000f8e000a */
[----:B------:R-:W-:Y:S02]  /*89a0*/  IMAD.SHL.U32 R6, R6, 0x8, RZ ;  /* 0x0000000806067824 */ /* 0x000fe400078e00ff */
[----:B------:R-:W-:Y:S01]  /*89b0*/  ULDC UR10, c[0x0][0x2c4] ;  /* 0x0000b100000a7ab9 */ /* 0x000fe20000000800 */
[----:B------:R-:W-:Y:S01]  /*89c0*/  IADD3 R4, R251, UR17, RZ ;  /* 0x00000011fb047c10 */ /* 0x000fe2000fffe0ff */
[----:B------:R-:W-:Y:S01]  /*89d0*/  UIADD3 UR5, UR9, UR5, URZ ;  /* 0x0000000509057290 */ /* 0x000fe2000fffe03f */
[----:B------:R-:W-:Y:S01]  /*89e0*/  IMAD.U32 R3, RZ, RZ, UR9 ;  /* 0x00000009ff037e24 */ /* 0x000fe2000f8e00ff */
[----:B------:R-:W-:Y:S01]  /*89f0*/  UIMAD UR10, UR20, UR10, URZ ;  /* 0x0000000a140a72a4 */ /* 0x000fe2000f8e023f */
[----:B------:R1:W-:Y:S01]  /*8a00*/  STL [R1+0x18], R251 ;  /* 0x000018fb01007387 */ /* 0x0003e20000100800 */
[----:B------:R-:W-:Y:S01]  /*8a10*/  @P1 IMAD.HI.U32 R2, R4, c[0x0][0x2c8], RZ ;  /* 0x0000b20004021a27 */ /* 0x000fe200078e00ff */
[----:B------:R-:W-:-:S03]  /*8a20*/  ISETP.GE.AND P4, PT, R6, c[0x0][0x198], PT ;  /* 0x0000660006007a0c */ /* 0x000fc60003f86270 */
[----:B------:R-:W-:Y:S01]  /*8a30*/  IMAD.MOV.U32 R0, RZ, RZ, R4 ;  /* 0x000000ffff007224 */ /* 0x000fe200078e0004 */
[----:B------:R-:W-:Y:S01]  /*8a40*/  @P0 SHF.R.U32.HI R0, RZ, c[0x0][0x2cc], R2 ;  /* 0x0000b300ff000a19 */ /* 0x000fe20000011602 */
[----:B------:R-:W-:Y:S02]  /*8a50*/  IMAD.U32 R2, RZ, RZ, UR8 ;  /* 0x00000008ff027e24 */ /* 0x000fe4000f8e00ff */
[----:B------:R-:W-:Y:S01]  /*8a60*/  IMAD.U32 R3, RZ, RZ, UR5 ;  /* 0x00000005ff037e24 */ /* 0x000fe2000f8e00ff */
        /* <DEDUP_REMOVED lines=25> */
[----:B------:R-:W-:Y:S02]  /*8c00*/  LEA.HI R83, R2, R0, RZ, 0x3 ;  /* 0x0000000002537211 */ /* 0x000fe400078f18ff */
[----:B------:R-:W-:Y:S02]  /*8c10*/  IADD3 R5, R77, UR17, RZ ;  /* 0x000000114d057c10 */ /* 0x000fe4000fffe0ff */
[----:B------:R-:W-:Y:S02]  /*8c20*/  LOP3.LUT R2, R3, 0xfffffff8, RZ, 0xc0, !PT ;  /* 0xfffffff803027812 */ /* 0x000fe400078ec0ff */
[----:B------:R-:W-:-:S02]  /*8c30*/  LOP3.LUT R3, R83, 0xfffffff8, RZ, 0xc0, !PT ;  /* 0xfffffff853037812 */ /* 0x000fc400078ec0ff */
[----:B------:R-:W-:Y:S01]  /*8c40*/  ISETP.GE.AND P0, PT, R5, UR10, PT ;  /* 0x0000000a05007c0c */ /* 0x000fe2000bf06270 */
[----:B------:R-:W-:Y:S02]  /*8c50*/  IMAD.IADD R70, R250, 0x1, -R2 ;  /* 0x00000001fa467824 */ /* 0x000fe400078e0a02 */
[----:B------:R-:W-:Y:S02]  /*8c60*/  IMAD.IADD R82, R0, 0x1, -R3 ;  /* 0x0000000100527824 */ /* 0x000fe400078e0a03 */
[----:B------:R-:W-:Y:S02]  /*8c70*/  IMAD.SHL.U32 R71, R70, 0x8, RZ ;  /* 0x0000000846477824 */ /* 0x000fe400078e00ff */
[----:B------:R-:W-:Y:S02]  /*8c80*/  IMAD.MOV.U32 R2, RZ, RZ, 0x10 ;  /* 0x00000010ff027424 */ /* 0x000fe400078e00ff */
[----:B------:R-:W-:Y:S01]  /*8c90*/  IMAD.MOV.U32 R3, RZ, RZ, 0x20 ;  /* 0x00000020ff037424 */ /* 0x000fe200078e00ff */
        /* <DEDUP_REMOVED lines=15> */
.L_x_734:
[----:B-1-34-:R-:W-:Y:S05]  /*8d90*/  BSYNC B0 ;  /* 0x0000000000007941 */ /* 0x01afea0003800000 */
.L_x_733:
        /* <DEDUP_REMOVED lines=11> */
.L_x_736:
[----:B------:R-:W-:Y:S05]  /*8e50*/  BSYNC B0 ;  /* 0x0000000000007941 */ /* 0x000fea0003800000 */
.L_x_735:
        /* <DEDUP_REMOVED lines=11> */
.L_x_738:
[----:B------:R-:W-:Y:S05]  /*8f10*/  BSYNC B0 ;  /* 0x0000000000007941 */ /* 0x000fea0003800000 */
.L_x_737:
        /* <DEDUP_REMOVED lines=11> */
.L_x_740:
[----:B------:R-:W-:Y:S05]  /*8fd0*/  BSYNC B0 ;  /* 0x0000000000007941 */ /* 0x000fea0003800000 */
.L_x_739:
        /* <DEDUP_REMOVED lines=11> */
.L_x_742:
[----:B------:R-:W-:Y:S05]  /*9090*/  BSYNC B0 ;  /* 0x0000000000007941 */ /* 0x000fea0003800000 */
.L_x_741:
        /* <DEDUP_REMOVED lines=11> */
.L_x_744:
[----:B------:R-:W-:Y:S05]  /*9150*/  BSYNC B0 ;  /* 0x0000000000007941 */ /* 0x000fea0003800000 */
.L_x_743:
        /* <DEDUP_REMOVED lines=11> */
.L_x_746:
[----:B------:R-:W-:Y:S05]  /*9210*/  BSYNC B0 ;  /* 0x0000000000007941 */ /* 0x000fea0003800000 */
.L_x_745:
[----:B-123--:R-:W1:Y:S01]  /*9220*/  SHFL.IDX PT, R8, R8, 0x7, 0x181f ;  /* 0x00f81f0008087f89 */ /* 0x00ee6200000e0000 */
[----:B----4-:R-:W-:Y:S01]  /*9230*/  IADD3 R3, R5, 0x70, RZ ;  /* 0x0000007005037810 */ /* 0x010fe20007ffe0ff */
[----:B------:R-:W-:Y:S01]  /*9240*/  UMOV UR6, 0x70 ;  /* 0x0000007000067882 */ /* 0x000fe20000000000 */
[----:B------:R-:W-:Y:S01]  /*9250*/  IMAD.MOV.U32 R252, RZ, RZ, c[0x0][0x2b8] ;  /* 0x0000ae00fffc7624 */ /* 0x000fe200078e00ff */
[----:B------:R-:W2:Y:S01]  /*9260*/  SHFL.IDX PT, R9, R9, 0x7, 0x181f ;  /* 0x00f81f0009097f89 */ /* 0x000ea200000e0000 */
[----:B------:R-:W-:Y:S01]  /*9270*/  ISETP.GE.AND P1, PT, R3, UR10, PT ;  /* 0x0000000a03007c0c */ /* 0x000fe2000bf26270 */
[----:B------:R-:W-:Y:S01]  /*9280*/  UIMAD UR6, UR13, UR6, -0x70 ;  /* 0xffffff900d0674a4 */ /* 0x000fe2000f8e0206 */
[----:B------:R-:W-:Y:S01]  /*9290*/  IMAD.MOV.U32 R98, RZ, RZ, RZ ;  /* 0x000000ffff627224 */ /* 0x000fe200078e00ff */
[----:B------:R-:W-:Y:S01]  /*92a0*/  ISETP.NE.AND P2, PT, R252, 0x1, PT ;  /* 0x00000001fc00780c */ /* 0x000fe20003f45270 */
[----:B------:R-:W-:Y:S02]  /*92b0*/  USHF.R.S32.HI UR7, URZ, 0x1f, UR11 ;  /* 0x0000001f3f077899 */ /* 0x000fe4000801140b */
[----:B------:R-:W-:Y:S01]  /*92c0*/  ULDC.64 UR4, c[0x0][0x2b0] ;  /* 0x0000ac0000047ab9 */ /* 0x000fe20000000a00 */
[----:B------:R-:W-:Y:S01]  /*92d0*/  IADD3 R0, R251, UR6, RZ ;  /* 0x00000006fb007c10 */ /* 0x000fe2000fffe0ff */
[----:B------:R-:W-:-:S02]  /*92e0*/  UIMAD UR7, UR7, UR4, URZ ;  /* 0x00000004070772a4 */ /* 0x000fc4000f8e023f */
[----:B------:R-:W-:Y:S01]  /*92f0*/  UIMAD.WIDE.U32 UR8, UR11, UR4, URZ ;  /* 0x000000040b0872a5 */ /* 0x000fe2000f8e003f */
[----:B------:R-:W-:Y:S01]  /*9300*/  ISETP.GE.AND P0, PT, R0, UR14, PT ;  /* 0x0000000e00007c0c */ /* 0x000fe2000bf06270 */
[----:B------:R-:W-:Y:S01]  /*9310*/  UIMAD UR7, UR11, UR5, UR7 ;  /* 0x000000050b0772a4 */ /* 0x000fe2000f8e0207 */
[----:B------:R-:W-:Y:S01]  /*9320*/  @!P1 IMAD.SHL.U32 R10, R68, 0x2, RZ ;  /* 0x00000002440a9824 */ /* 0x000fe200078e00ff */
[----:B------:R-:W-:Y:S01]  /*9330*/  IADD3 R5, R0, UR18, RZ ;  /* 0x0000001200057c10 */ /* 0x000fe2000fffe0ff */
[----:B------:R-:W-:Y:S01]  /*9340*/  ULDC.64 UR4, c[0x0][0x1e8] ;  /* 0x00007a0000047ab9 */ /* 0x000fe20000000a00 */
[----:B------:R-:W-:Y:S01]  /*9350*/  ISETP.GT.OR P0, PT, R251, 0x6f, P0 ;  /* 0x0000006ffb00780c */ /* 0x000fe20000704670 */
[----:B------:R-:W-:Y:S01]  /*9360*/  UIADD3 UR7, UR9, UR7, URZ ;  /* 0x0000000709077290 */ /* 0x000fe2000fffe03f */
[----:B-1----:R-:W-:Y:S01]  /*9370*/  @!P1 LEA R8, P3, R71, R8, 0x1 ;  /* 0x0000000847089211 */ /* 0x002fe200078608ff */
[----:B------:R-:W-:-:S03]  /*9380*/  @P2 IMAD.HI.U32 R3, R5, c[0x0][0x2bc], RZ ;  /* 0x0000af0005032a27 */ /* 0x000fc600078e00ff */
[----:B--2---:R-:W-:Y:S01]  /*9390*/  @!P1 LEA.HI.X R9, R71, R9, R246, 0x1, P3 ;  /* 0x0000000947099211 */ /* 0x004fe200018f0cf6 */
[----:B------:R-:W-:Y:S01]  /*93a0*/  IMAD.MOV.U32 R0, RZ, RZ, R5 ;  /* 0x000000ffff007224 */ /* 0x000fe200078e0005 */
[----:B------:R-:W-:-:S03]  /*93b0*/  @P2 SHF.R.U32.HI R0, RZ, c[0x0][0x2c0], R3 ;  /* 0x0000b000ff002a19 */ /* 0x000fc60000011603 */
[----:B------:R-:W-:Y:S01]  /*93c0*/  @!PT LDS RZ, [RZ] ;  /* 0x00000000fffff984 */ /* 0x000fe20000000800 */
[----:B------:R1:W-:Y:S02]  /*93d0*/  @!P1 LDGSTS.E.BYPASS.LTC128B.128 [R10+0xa900], [R8.64], !P4 ;  /* 0x0a900000080a9fae */ /* 0x0003e4000e101d56 */
[C---:B------:R-:W-:Y:S02]  /*93e0*/  @!P0 IADD3 R3, P2, R0.reuse, UR8, RZ ;  /* 0x0000000800038c10 */ /* 0x040fe4000ff5e0ff */
[----:B------:R-:W0:Y:S02]  /*93f0*/  LDGDEPBAR ;  /* 0x00000000000079af */ /* 0x000e240000000000 */
        /* <DEDUP_REMOVED lines=11> */
[----:B-1----:R-:W-:Y:S01]  /*94b0*/  IMAD.U32 R10, RZ, RZ, UR16 ;  /* 0x00000010ff0a7e24 */ /* 0x002fe2000f8e00ff */
[----:B------:R-:W-:Y:S01]  /*94c0*/  UIADD3 UR12, UR13, -0x1, URZ ;  /* 0xffffffff0d0c7890 */ /* 0x000fe2000fffe03f */
[----:B------:R-:W-:Y:S01]  /*94d0*/  IMAD R8, R99, c[0x0][0x1e0], RZ ;  /* 0x0000780063087a24 */ /* 0x000fe200078e02ff */
[----:B------:R-:W-:Y:S01]  /*94e0*/  SHF.R.S32.HI R96, RZ, 0x1f, R99 ;  /* 0x0000001fff607819 */ /* 0x000fe20000011463 */
[----:B------:R-:W-:Y:S01]  /*94f0*/  UIADD3 UR11, UR25, UR11, URZ ;  /* 0x0000000b190b7290 */ /* 0x000fe2000fffe03f */
[----:B------:R-:W-:Y:S01]  /*9500*/  STL [R1+0x4], R99 ;  /* 0x0000046301007387 */ /* 0x000fe20000100800 */
[----:B------:R-:W-:Y:S01]  /*9510*/  UIMAD UR12, UR12, -0x70, UR14 ;  /* 0xffffff900c0c78a4 */ /* 0x000fe2000f8e020e */
[----:B------:R-:W-:Y:S01]  /*9520*/  LEA.HI R231, R249, R250, RZ, 0x5 ;  /* 0x000000faf9e77211 */ /* 0x000fe200078f28ff */
[----:B------:R-:W-:Y:S01]  /*9530*/  IMAD R0, R96, c[0x0][0x1e0], RZ ;  /* 0x0000780060007a24 */ /* 0x000fe200078e02ff */
[----:B------:R-:W-:Y:S01]  /*9540*/  ULDC.64 UR4, c[0x0][0x210] ;  /* 0x0000840000047ab9 */ /* 0x000fe20000000a00 */
[----:B------:R-:W-:Y:S01]  /*9550*/  ISETP.GT.AND P5, PT, R251, 0x6f, PT ;  /* 0x0000006ffb00780c */ /* 0x000fe20003fa4270 */
[----:B------:R-:W-:Y:S01]  /*9560*/  UIMAD UR15, UR15, UR4, URZ ;  /* 0x000000040f0f72a4 */ /* 0x000fe2000f8e023f */
[----:B------:R-:W-:Y:S01]  /*9570*/  IMAD R0, R99, c[0x0][0x1e4], R0 ;  /* 0x0000790063007a24 */ /* 0x000fe200078e0200 */
[----:B------:R-:W-:Y:S01]  /*9580*/  IADD3 R69, -R77, UR12, RZ ;  /* 0x0000000c4d457c10 */ /* 0x000fe2000fffe1ff */
[----:B------:R-:W-:Y:S01]  /*9590*/  UIMAD.WIDE.U32 UR26, UR16, UR4, URZ ;  /* 0x00000004101a72a5 */ /* 0x000fe2000f8e003f */
[----:B------:R-:W-:Y:S01]  /*95a0*/  SHF.R.S32.HI R232, RZ, 0x5, R231 ;  /* 0x00000005ffe87819 */ /* 0x000fe200000114e7 */
[----:B------:R-:W-:Y:S01]  /*95b0*/  UIMAD UR15, UR16, UR5, UR15 ;  /* 0x00000005100f72a4 */ /* 0x000fe2000f8e020f */
[----:B------:R-:W-:Y:S01]  /*95c0*/  ISETP.GE.AND P1, PT, R69, 0x1, PT ;  /* 0x000000014500780c */ /* 0x000fe20003f26270 */
[----:B--2---:R-:W-:Y:S01]  /*95d0*/  IMAD.WIDE.U32 R6, R99, c[0x0][0x1e0], RZ ;  /* 0x0000780063067a25 */ /* 0x004fe200078e00ff */
[C---:B------:R-:W-:Y:S01]  /*95e0*/  ISETP.GE.AND P3, PT, R69.reuse, 0x21, PT ;  /* 0x000000214500780c */ /* 0x040fe20003f66270 */
[----:B------:R-:W-:Y:S01]  /*95f0*/  UIADD3 UR15, UR27, UR15, URZ ;  /* 0x0000000f1b0f7290 */ /* 0x000fe2000fffe03f */
[----:B------:R-:W-:Y:S01]  /*9600*/  ISETP.GE.AND P4, PT, R69, 0x31, PT ;  /* 0x000000314500780c */ /* 0x000fe20003f86270 */
[----:B------:R-:W-:Y:S01]  /*9610*/  IMAD.IADD R7, R7, 0x1, R0 ;  /* 0x0000000107077824 */ /* 0x000fe200078e0200 */
[----:B---3--:R-:W-:-:S03]  /*9620*/  SHF.R.S32.HI R97, RZ, 0x1f, R98 ;  /* 0x0000001fff617819 */ /* 0x008fc60000011462 */
[----:B------:R-:W-:Y:S01]  /*9630*/  IMAD.WIDE.U32 R6, R98, c[0x0][0x1f0], R6 ;  /* 0x00007c0062067a25 */ /* 0x000fe200078e0006 */
[----:B------:R-:W-:Y:S03]  /*9640*/  STL [R1], R98 ;  /* 0x0000006201007387 */ /* 0x000fe60000100800 */
[----:B------:R-:W-:Y:S01]  /*9650*/  IMAD R3, R97, c[0x0][0x1f0], RZ ;  /* 0x00007c0061037a24 */ /* 0x000fe200078e02ff */
[----:B------:R-:W-:Y:S01]  /*9660*/  IADD3 R0, P0, R6, UR24, RZ ;  /* 0x0000001806007c10 */ /* 0x000fe2000ff1e0ff */
[C---:B------:R-:W-:Y:S02]  /*9670*/  IMAD R8, R98.reuse, c[0x0][0x1f0], R8 ;  /* 0x00007c0062087a24 */ /* 0x040fe400078e0208 */
[----:B------:R-:W-:Y:S02]  /*9680*/  IMAD R3, R98, c[0x0][0x1f4], R3 ;  /* 0x00007d0062037a24 */ /* 0x000fe400078e0203 */
[----:B------:R-:W-:-:S03]  /*9690*/  IMAD R8, R10, c[0x0][0x1e8], R8 ;  /* 0x00007a000a087a24 */ /* 0x000fc600078e0208 */
[----:B------:R-:W-:Y:S02]  /*96a0*/  IADD3.X R6, R7, UR11, R3, P0, !PT ;  /* 0x0000000b07067c10 */ /* 0x000fe400087fe403 */
[----:B------:R-:W-:-:S04]  /*96b0*/  LEA R3, P0, R0, c[0x0][0x1c8], 0x1 ;  /* 0x0000720000037a11 */ /* 0x000fc800078008ff */
[----:B------:R-:W-:Y:S01]  /*96c0*/  LEA.HI.X R0, R0, c[0x0][0x1cc], R6, 0x1, P0 ;  /* 0x0000730000007a11 */ /* 0x000fe200000f0c06 */
[----:B------:R-:W-:Y:S01]  /*96d0*/  SHFL.IDX PT, R9, R3, 0x1, 0x181f ;  /* 0x00381f0003097f89 */ /* 0x000fe200000e0000 */
[----:B------:R-:W-:-:S03]  /*96e0*/  ISETP.GE.AND P0, PT, R69, 0x11, PT ;  /* 0x000000114500780c */ /* 0x000fc60003f06270 */
[----:B------:R-:W1:Y:S04]  /*96f0*/  SHFL.IDX PT, R6, R3, RZ, 0x181f ;  /* 0x00181fff03067589 */ /* 0x000e6800000e0000 */
[----:B------:R-:W2:Y:S04]  /*9700*/  SHFL.IDX PT, R5, R0, RZ, 0x181f ;  /* 0x00181fff00057589 */ /* 0x000ea800000e0000 */
[----:B------:R-:W3:Y:S02]  /*9710*/  SHFL.IDX PT, R15, R3, 0x2, 0x181f ;  /* 0x00581f00030f7f89 */ /* 0x000ee400000e0000 */
[----:B------:R-:W-:-:S02]  /*9720*/  @P0 IMAD.SHL.U32 R10, R68, 0x2, RZ ;  /* 0x00000002440a0824 */ /* 0x000fc400078e00ff */
[----:B------:R-:W4:Y:S04]  /*9730*/  SHFL.IDX PT, R18, R0, 0x1, 0x181f ;  /* 0x00381f0000127f89 */ /* 0x000f2800000e0000 */
[----:B------:R-:W5:Y:S04]  /*9740*/  SHFL.IDX PT, R17, R0, 0x2, 0x181f ;  /* 0x00581f0000117f89 */ /* 0x000f6800000e0000 */
[----:B------:R-:W3:Y:S01]  /*9750*/  SHFL.IDX PT, R14, R3, 0x3, 0x181f ;  /* 0x00781f00030e7f89 */ /* 0x000ee200000e0000 */
[----:B-1----:R-:W-:-:S03]  /*9760*/  @P1 LEA R6, P2, R71, R6, 0x1 ;  /* 0x0000000647061211 */ /* 0x002fc600078408ff */
[----:B------:R-:W1:Y:S01]  /*9770*/  SHFL.IDX PT, R11, R0, 0x3, 0x181f ;  /* 0x00781f00000b7f89 */ /* 0x000e6200000e0000 */
[C---:B--2---:R-:W-:Y:S01]  /*9780*/  @P1 LEA.HI.X R7, R71.reuse, R5, R246, 0x1, P2 ;  /* 0x0000000547071211 */ /* 0x044fe200010f0cf6 */
[----:B------:R-:W-:Y:S02]  /*9790*/  @P1 IMAD.SHL.U32 R5, R68, 0x2, RZ ;  /* 0x0000000244051824 */ /* 0x000fe400078e00ff */
[----:B------:R-:W2:Y:S04]  /*97a0*/  SHFL.IDX PT, R13, R3, 0x4, 0x181f ;  /* 0x00981f00030d7f89 */ /* 0x000ea800000e0000 */
[----:B------:R1:W-:Y:S04]  /*97b0*/  @P1 LDGSTS.E.BYPASS.LTC128B.128 [R5+0x3900], [R6.64], !P6 ;  /* 0x0390000006051fae */ /* 0x0003e8000f101d56 */
[----:B------:R-:W2:Y:S04]  /*97c0*/  SHFL.IDX PT, R3, R3, 0x5, 0x181f ;  /* 0x00b81f0003037f89 */ /* 0x000ea800000e0000 */
[----:B------:R-:W2:Y:S01]  /*97d0*/  SHFL.IDX PT, R16, R0, 0x4, 0x181f ;  /* 0x00981f0000107f89 */ /* 0x000ea200000e0000 */
[----:B-1----:R-:W-:Y:S01]  /*97e0*/  LEA R7, R8, c[0x0][0x1c8], 0x1 ;  /* 0x0000720008077a11 */ /* 0x002fe200078e08ff */
[----:B------:R-:W-:Y:S01]  /*97f0*/  @P3 IMAD.SHL.U32 R5, R68, 0x2, RZ ;  /* 0x0000000244053824 */ /* 0x000fe200078e00ff */
[----:B------:R-:W-:-:S02]  /*9800*/  @P0 LEA R8, P2, R71, R9, 0x1 ;  /* 0x0000000947080211 */ /* 0x000fc400078408ff */
[C---:B---3--:R-:W-:Y:S02]  /*9810*/  @P3 LEA R6, P1, R71.reuse, R15, 0x1 ;  /* 0x0000000f47063211 */ /* 0x048fe400078208ff */
[----:B------:R5:W-:Y:S01]  /*9820*/  SHFL.IDX PT, R15, R7, 0x6, 0x181f ;  /* 0x00d81f00070f7f89 */ /* 0x000be200000e0000 */
[----:B----4-:R-:W-:Y:S02]  /*9830*/  @P0 LEA.HI.X R9, R71, R18, R246, 0x1, P2 ;  /* 0x0000001247090211 */ /* 0x010fe400010f0cf6 */
[C---:B------:R-:W-:Y:S01]  /*9840*/  ISETP.GE.AND P2, PT, R69.reuse, 0x41, PT ;  /* 0x000000414500780c */ /* 0x040fe20003f46270 */
[----:B------:R-:W1:Y:S04]  /*9850*/  SHFL.IDX PT, R18, R0, 0x5, 0x181f ;  /* 0x00b81f0000127f89 */ /* 0x000e6800000e0000 */
[----:B------:R2:W-:Y:S01]  /*9860*/  @P0 LDGSTS.E.BYPASS.LTC128B.128 [R10+0x4100], [R8.64], !P6 ;  /* 0x04100000080a0fae */ /* 0x0005e2000f101d56 */
[----:B------:R-:W-:-:S02]  /*9870*/  ISETP.GE.AND P0, PT, R69, 0x61, PT ;  /* 0x000000614500780c */ /* 0x000fc40003f06270 */
[----:B-----5:R-:W-:Y:S02]  /*9880*/  @P3 LEA.HI.X R7, R71, R17, R246, 0x1, P1 ;  /* 0x0000001147073211 */ /* 0x020fe400008f0cf6 */
[----:B------:R3:W4:Y:S01]  /*9890*/  SHFL.IDX PT, R17, R0, 0x6, 0x181f ;  /* 0x00d81f0000117f89 */ /* 0x00072200000e0000 */
[----:B------:R-:W-:-:S03]  /*98a0*/  ISETP.GE.AND P1, PT, R69, 0x51, PT ;  /* 0x000000514500780c */ /* 0x000fc60003f26270 */
[----:B------:R5:W-:Y:S01]  /*98b0*/  @P3 LDGSTS.E.BYPASS.LTC128B.128 [R5+0x4900], [R6.64], !P6 ;  /* 0x0490000006053fae */ /* 0x000be2000f101d56 */
[C---:B---3--:R-:W-:Y:S01]  /*98c0*/  @P4 IMAD.SHL.U32 R0, R68.reuse, 0x2, RZ ;  /* 0x0000000244004824 */ /* 0x048fe200078e00ff */
[----:B-----5:R-:W-:Y:S01]  /*98d0*/  @P4 LEA R6, P3, R71, R14, 0x1 ;  /* 0x0000000e47064211 */ /* 0x020fe200078608ff */
[----:B------:R-:W-:-:S03]  /*98e0*/  @P2 IMAD.SHL.U32 R5, R68, 0x2, RZ ;  /* 0x0000000244052824 */ /* 0x000fc600078e00ff */
[C---:B------:R-:W-:Y:S02]  /*98f0*/  @P4 LEA.HI.X R7, R71.reuse, R11, R246, 0x1, P3 ;  /* 0x0000000b47074211 */ /* 0x040fe400018f0cf6 */
[----:B--2---:R-:W-:-:S03]  /*9900*/  @P2 LEA R10, P3, R71, R13, 0x1 ;  /* 0x0000000d470a2211 */ /* 0x004fc600078608ff */
[----:B------:R2:W-:Y:S01]  /*9910*/  @P4 LDGSTS.E.BYPASS.LTC128B.128 [R0+0x5100], [R6.64], !P6 ;  /* 0x0510000006004fae */ /* 0x0005e2000f101d56 */
[C---:B------:R-:W-:Y:S01]  /*9920*/  @P1 LEA R8, P4, R71.reuse, R3, 0x1 ;  /* 0x0000000347081211 */ /* 0x040fe200078808ff */
[----:B------:R-:W-:Y:S01]  /*9930*/  @P1 IMAD.SHL.U32 R3, R68, 0x2, RZ ;  /* 0x0000000244031824 */ /* 0x000fe200078e00ff */
[C-C-:B------:R-:W-:Y:S02]  /*9940*/  @P2 LEA.HI.X R11, R71.reuse, R16, R246.reuse, 0x1, P3 ;  /* 0x00000010470b2211 */ /* 0x140fe400018f0cf6 */
[----:B-1----:R-:W-:-:S03]  /*9950*/  @P1 LEA.HI.X R9, R71, R18, R246, 0x1, P4 ;  /* 0x0000001247091211 */ /* 0x002fc600020f0cf6 */
[----:B------:R1:W-:Y:S04]  /*9960*/  @P2 LDGSTS.E.BYPASS.LTC128B.128 [R5+0x5900], [R10.64], !P6 ;  /* 0x059000000a052fae */ /* 0x0003e8000f101d56 */
[----:B------:R1:W-:Y:S01]  /*9970*/  @P1 LDGSTS.E.BYPASS.LTC128B.128 [R3+0x6100], [R8.64], !P6 ;  /* 0x0610000008031fae */ /* 0x0003e2000f101d56 */
[----:B--2---:R-:W-:Y:S01]  /*9980*/  @P0 LEA R6, P3, R71, R15, 0x1 ;  /* 0x0000000f47060211 */ /* 0x004fe200078608ff */
[----:B------:R-:W-:-:S03]  /*9990*/  @P0 IMAD.SHL.U32 R0, R68, 0x2, RZ ;  /* 0x0000000244000824 */ /* 0x000fc600078e00ff */
[----:B----4-:R-:W-:-:S05]  /*99a0*/  @P0 LEA.HI.X R7, R71, R17, R246, 0x1, P3 ;  /* 0x0000001147070211 */ /* 0x010fca00018f0cf6 */
[----:B------:R1:W-:Y:S01]  /*99b0*/  @P0 LDGSTS.E.BYPASS.LTC128B.128 [R0+0x6900], [R6.64], !P6 ;  /* 0x0690000006000fae */ /* 0x0003e2000f101d56 */
[----:B------:R-:W-:-:S03]  /*99c0*/  ISETP.LT.AND P0, PT, RZ, c[0x0][0x27c], PT ;  /* 0x00009f00ff007a0c */ /* 0x000fc60003f01270 */
[----:B------:R-:W0:Y:S10]  /*99d0*/  LDGDEPBAR ;  /* 0x00000000000079af */ /* 0x000e340000000000 */
[----:B------:R-:W-:Y:S05]  /*99e0*/  @P0 BRA `(.L_x_747) ;  /* 0x0000002000000947 */ /* 0x000fea0003800000 */
[----:B------:R-:W-:-:S04]  /*99f0*/  DEPBAR.LE SB0, 0x1 ;  /* 0x000080400000791a */ /* 0x000fc80000000000 */
[----:B------:R-:W-:Y:S05]  /*9a00*/  BRA `(.L_x_748) ;  /* 0x00004b8000007947 */ /* 0x000fea0003800000 */
.L_x_747:
[----:B------:R-:W-:Y:S01]  /*9a10*/  ULDC.U8 UR4, c[0x0][0x298] ;  /* 0x0000a60000047ab9 */ /* 0x000fe20000000000 */
[----:B-1----:R-:W-:Y:S01]  /*9a20*/  SHF.R.S32.HI R0, RZ, 0x1f, R149 ;  /* 0x0000001fff007819 */ /* 0x002fe20000011495 */
        /* <DEDUP_REMOVED lines=18> */
[----:B------:R-:W-:Y:S01]  /*9b50*/  PLOP3.LUT P1, PT, PT, PT, UP2, 0x80, 0x0 ;  /* 0x000000000000781c */ /* 0x000fe20003f2f028 */
[----:B------:R-:W-:Y:S01]  /*9b60*/  IMAD.MOV.U32 R8, RZ, RZ, R12 ;  /* 0x000000ffff087224 */ /* 0x000fe200078e000c */
[----:B------:R-:W-:Y:S01]  /*9b70*/  PLOP3.LUT P0, PT, PT, PT, UP2, 0x80, 0x0 ;  /* 0x000000000000781c */ /* 0x000fe20003f0f028 */
[----:B------:R-:W-:Y:S01]  /*9b80*/  BSSY B0, `(.L_x_750) ;  /* 0x000002f000007945 */ /* 0x000fe20003800000 */
[----:B------:R-:W-:Y:S01]  /*9b90*/  MOV R6, R10 ;  /* 0x0000000a00067202 */ /* 0x000fe20000000f00 */
[----:B------:R-:W-:Y:S01]  /*9ba0*/  IMAD.SHL.U32 R16, R14, 0x4, RZ ;  /* 0x000000040e107824 */ /* 0x000fe200078e00ff */
[----:B------:R-:W-:Y:S01]  /*9bb0*/  CS2R R36, SRZ ;  /* 0x0000000000247805 */ /* 0x000fe2000001ff00 */
[----:B------:R-:W-:Y:S01]  /*9bc0*/  CS2R R26, SRZ ;  /* 0x00000000001a7805 */ /* 0x000fe2000001ff00 */
[----:B------:R-:W-:Y:S01]  /*9bd0*/  CS2R R14, SRZ ;  /* 0x00000000000e7805 */ /* 0x000fe2000001ff00 */
[----:B------:R-:W-:Y:S01]  /*9be0*/  CS2R R28, SRZ ;  /* 0x00000000001c7805 */ /* 0x000fe2000001ff00 */
[----:B------:R-:W-:-:S03]  /*9bf0*/  CS2R R18, SRZ ;  /* 0x0000000000127805 */ /* 0x000fc6000001ff00 */
        /* <DEDUP_REMOVED lines=39> */
.L_x_751:
[----:B------:R-:W-:Y:S05]  /*9e70*/  BSYNC B0 ;  /* 0x0000000000007941 */ /* 0x000fea0003800000 */
.L_x_750:
        /* <DEDUP_REMOVED lines=45> */
.L_x_753:
[----:B----4-:R-:W-:Y:S05]  /*a150*/  BSYNC B0 ;  /* 0x0000000000007941 */ /* 0x010fea0003800000 */
.L_x_752:
        /* <DEDUP_REMOVED lines=47> */
.L_x_755:
[----:B--2---:R-:W-:Y:S05]  /*a450*/  BSYNC B0 ;  /* 0x0000000000007941 */ /* 0x004fea0003800000 */
.L_x_754:
        /* <DEDUP_REMOVED lines=45> */
.L_x_757:
[----:B----4-:R-:W-:Y:S05]  /*a730*/  BSYNC B0 ;  /* 0x0000000000007941 */ /* 0x010fea0003800000 */
.L_x_756:
        /* <DEDUP_REMOVED lines=32> */
[----:B------:R-:W-:Y:S02]  /*a940*/  @P1 IADD3 R3, R0, -0x20, RZ ;  /* 0xffffffe000031810 */ /* 0x000fe40007ffe0ff */
        /* <DEDUP_REMOVED lines=49> */
.L_x_761:
[----:B------:R-:W-:Y:S05]  /*ac60*/  BSYNC B0 ;  /* 0x0000000000007941 */ /* 0x000fea0003800000 */
.L_x_760:
        /* <DEDUP_REMOVED lines=45> */
.L_x_759:
[----:B------:R-:W-:Y:S05]  /*af40*/  BSYNC B1 ;  /* 0x0000000000017941 */ /* 0x000fea0003800000 */
.L_x_758:
        /* <DEDUP_REMOVED lines=49> */
.L_x_765:
[----:B------:R-:W-:Y:S05]  /*b260*/  BSYNC B0 ;  /* 0x0000000000007941 */ /* 0x000fea0003800000 */
.L_x_764:
        /* <DEDUP_REMOVED lines=45> */
.L_x_763:
[----:B------:R-:W-:Y:S05]  /*b540*/  BSYNC B1 ;  /* 0x0000000000017941 */ /* 0x000fea0003800000 */
.L_x_762:
        /* <DEDUP_REMOVED lines=49> */
.L_x_769:
[----:B------:R-:W-:Y:S05]  /*b860*/  BSYNC B0 ;  /* 0x0000000000007941 */ /* 0x000fea0003800000 */
.L_x_768:
        /* <DEDUP_REMOVED lines=45> */
.L_x_767:
[----:B------:R-:W-:Y:S05]  /*bb40*/  BSYNC B1 ;  /* 0x0000000000017941 */ /* 0x000fea0003800000 */
.L_x_766:
        /* <DEDUP_REMOVED lines=48> */
.L_x_772:
[----:B------:R-:W-:Y:S05]  /*be50*/  BSYNC B0 ;  /* 0x0000000000007941 */ /* 0x000fea0003800000 */
.L_x_771:
        /* <DEDUP_REMOVED lines=46> */
.L_x_749:
[----:B------:R-:W-:Y:S01]  /*c140*/  PLOP3.LUT P1, PT, PT, PT, UP2, 0x80, 0x0 ;  /* 0x000000000000781c */ /* 0x000fe20003f2f028 */
[----:B------:R-:W-:Y:S01]  /*c150*/  IMAD.MOV.U32 R8, RZ, RZ, R12 ;  /* 0x000000ffff087224 */ /* 0x000fe200078e000c */
[----:B------:R-:W-:Y:S01]  /*c160*/  PLOP3.LUT P0, PT, PT, PT, UP2, 0x80, 0x0 ;  /* 0x000000000000781c */ /* 0x000fe20003f0f028 */
[----:B------:R-:W-:Y:S01]  /*c170*/  IMAD.MOV.U32 R6, RZ, RZ, R10 ;  /* 0x000000ffff067224 */ /* 0x000fe200078e000a */
[----:B------:R-:W-:Y:S01]  /*c180*/  SHF.R.S32.HI R26, RZ, 0x1f, R25 ;  /* 0x0000001fff1a7819 */ /* 0x000fe20000011419 */
[----:B------:R-:W-:Y:S01]  /*c190*/  CS2R R22, SRZ ;  /* 0x0000000000167805 */ /* 0x000fe2000001ff00 */
[----:B------:R-:W-:-:S07]  /*c1a0*/  CS2R R20, SRZ ;  /* 0x0000000000147805 */ /* 0x000fce000001ff00 */
[----:B------:R-:W-:Y:S01]  /*c1b0*/  @P1 IMAD.HI.U32 R3, R0, c[0x0][0x2c8], RZ ;  /* 0x0000b20000031a27 */ /* 0x000fe200078e00ff */
[----:B------:R-:W-:-:S04]  /*c1c0*/  ISETP.GE.AND P1, PT, R25, c[0x0][0x27c], PT ;  /* 0x00009f0019007a0c */ /* 0x000fc80003f26270 */
        /* <DEDUP_REMOVED lines=69> */
.L_x_774:
[----:B-1-3--:R-:W-:Y:S05]  /*c620*/  BSYNC B0 ;  /* 0x0000000000007941 */ /* 0x00afea0003800000 */
.L_x_773:
        /* <DEDUP_REMOVED lines=73> */
.L_x_776:
[----:B-1-3--:R-:W-:Y:S05]  /*cac0*/  BSYNC B0 ;  /* 0x0000000000007941 */ /* 0x00afea0003800000 */
.L_x_775:
        /* <DEDUP_REMOVED lines=40> */
[----:B------:R-:W-:Y:S01]  /*cd50*/  SHF.R.U32.HI R26, RZ, 0x10, R21 ;  /* 0x00000010ff1a7819 */ /* 0x000fe20000011615 */
[----:B------:R-:W2:Y:S01]  /*cd60*/  LDS.128 R12, [R36+0x7100] ;  /* 0x00710000240c7984 */ /* 0x000ea20000000c00 */
[----:B------:R-:W-:Y:S01]  /*cd70*/  HADD2.F32 R37, -RZ, R5.H0_H0 ;  /* 0x20000005ff257230 */ /* 0x000fe20000004100 */
[----:B------:R-:W-:Y:S02]  /*cd80*/  SHF.R.U64 R42, R16, 0x10, R17 ;  /* 0x00000010102a7819 */ /* 0x000fe40000001211 */
        /* <DEDUP_REMOVED lines=39> */
[----:B------:R-:W-:Y:S01]  /*d000*/  HADD2.F32 R0, -RZ, R59.H0_H0 ;  /* 0x2000003bff007230 */ /* 0x000fe20000004100 */
        /* <DEDUP_REMOVED lines=20> */
[C---:B------:R-:W-:Y:S02]  /*d150*/  FMUL.FTZ R5, R23.reuse, R3 ;  /* 0x0000000317057220 */ /* 0x040fe40000410000 */
        /* <DEDUP_REMOVED lines=14> */
.L_x_778:
[----:B------:R-:W-:Y:S05]  /*d240*/  BSYNC B0 ;  /* 0x0000000000007941 */ /* 0x000fea0003800000 */
.L_x_777:
        /* <DEDUP_REMOVED lines=102> */
.L_x_780:
[----:B------:R-:W-:Y:S05]  /*d8b0*/  BSYNC B0 ;  /* 0x0000000000007941 */ /* 0x000fea0003800000 */
.L_x_779:
        /* <DEDUP_REMOVED lines=102> */
.L_x_782:
[----:B------:R-:W-:Y:S05]  /*df20*/  BSYNC B0 ;  /* 0x0000000000007941 */ /* 0x000fea0003800000 */
.L_x_781:
        /* <DEDUP_REMOVED lines=101> */
.L_x_770:
[----:B------:R-:W-:Y:S05]  /*e580*/  BSYNC B2 ;  /* 0x0000000000027941 */ /* 0x000fea0003800000 */
.L_x_748:
[----:B-1----:R-:W-:Y:S01]  /*e590*/  SHF.R.S32.HI R7, RZ, 0x4, R84 ;  /* 0x00000004ff077819 */ /* 0x002fe20000011454 */
[----:B------:R-:W-:Y:S01]  /*e5a0*/  IMAD.SHL.U32 R6, R70, 0x40, RZ ;  /* 0x0000004046067824 */ /* 0x000fe200078e00ff */
[----:B------:R-:W-:-:S04]  /*e5b0*/  DEPBAR.LE SB0, 0x0 ;  /* 0x000080000000791a */ /* 0x000fc80000000000 */
[----:B------:R-:W-:Y:S01]  /*e5c0*/  LEA.HI R0, R84, R7, RZ, 0x1 ;  /* 0x0000000754007211 */ /* 0x000fe200078f08ff */
[----:B------:R-:W-:Y:S01]  /*e5d0*/  IMAD.SHL.U32 R3, R82, 0x40, RZ ;  /* 0x0000004052037824 */ /* 0x000fe200078e00ff */
[----:B------:R-:W-:Y:S01]  /*e5e0*/  LOP3.LUT P0, RZ, R70, 0x2, RZ, 0xc0, !PT ;  /* 0x0000000246ff7812 */ /* 0x000fe2000780c0ff */
[----:B------:R-:W-:Y:S01]  /*e5f0*/  IMAD.SHL.U32 R5, R83, 0x40, RZ ;  /* 0x0000004053057824 */ /* 0x000fe200078e00ff */
[----:B------:R-:W-:Y:S01]  /*e600*/  LOP3.LUT R0, R0, 0xfffffffe, RZ, 0xc0, !PT ;  /* 0xfffffffe00007812 */ /* 0x000fe200078ec0ff */
[----:B------:R-:W-:Y:S01]  /*e610*/  IMAD.SHL.U32 R8, R77, 0x8, RZ ;  /* 0x000000084d087824 */ /* 0x000fe200078e00ff */
        /* <DEDUP_REMOVED lines=31> */
[--C-:B------:R-:W-:Y:S01]  /*e810*/  IMAD R238, R2, 0x2, R235.reuse ;  /* 0x0000000202ee7824 */ /* 0x100fe200078e02eb */
[----:B------:R-:W-:Y:S01]  /*e820*/  IADD3 R243, R239, 0x1800, RZ ;  /* 0x00001800eff37810 */ /* 0x000fe20007ffe0ff */
[----:B------:R-:W-:Y:S01]  /*e830*/  IMAD.IADD R7, R7, 0x1, R0 ;  /* 0x0000000107077824 */ /* 0x000fe200078e0200 */
[C---:B------:R-:W-:Y:S01]  /*e840*/  IADD3 R242, R239.reuse, 0x2000, RZ ;  /* 0x00002000eff27810 */ /* 0x040fe20007ffe0ff */
        /* <DEDUP_REMOVED lines=25> */
[----:B------:R-:W-:Y:S01]  /*e9e0*/  LDSM.16.M88.4 R80, [R239] ;  /* 0x00000000ef50783b */ /* 0x000fe20000000200 */
[C---:B--2---:R-:W-:Y:S03]  /*e9f0*/  HMMA.16816.F32 R56, R8.reuse, R20, RZ ;  /* 0x000000140838723c */ /* 0x044fe600000018ff */
[----:B------:R-:W-:Y:S04]  /*ea00*/  LDSM.16.M88.4 R76, [R239+0x800] ;  /* 0x00080000ef4c783b */ /* 0x000fe80000000200 */
        /* <DEDUP_REMOVED lines=37> */
[C---:B------:R-:W-:Y:S01]  /*ec60*/  HMMA.16816.F32 R132, R12.reuse, R36, RZ ;  /* 0x000000240c84723c */ /* 0x040fe200000018ff */
[----:B------:R-:W-:Y:S04]  /*ec70*/  SHFL.IDX PT, R36, R3, 0x4, 0x181f ;  /* 0x00981f0003247f89 */ /* 0x000fe800000e0000 */
[----:B------:R-:W-:Y:S03]  /*ec80*/  SHFL.IDX PT, R37, R0, 0x4, 0x181f ;  /* 0x00981f0000257f89 */ /* 0x000fe600000e0000 */
[C---:B------:R-:W-:Y:S08]  /*ec90*/  HMMA.16816.F32 R180, R12.reuse, R38, RZ ;  /* 0x000000260cb4723c */ /* 0x040ff000000018ff */
[C---:B------:R-:W-:Y:S08]  /*eca0*/  HMMA.16816.F32 R116, R12.reuse, R40, RZ ;  /* 0x000000280c74723c */ /* 0x040ff000000018ff */
[----:B------:R-:W-:Y:S01]  /*ecb0*/  HMMA.16816.F32 R112, R12, R42, RZ ;  /* 0x0000002a0c70723c */ /* 0x000fe200000018ff */
[----:B------:R-:W2:Y:S04]  /*ecc0*/  SHFL.IDX PT, R14, R3, 0x3, 0x181f ;  /* 0x00781f00030e7f89 */ /* 0x000ea800000e0000 */
[----:B------:R-:W3:Y:S02]  /*ecd0*/  SHFL.IDX PT, R15, R0, 0x3, 0x181f ;  /* 0x00781f00000f7f89 */ /* 0x000ee400000e0000 */
[----:B------:R-:W-:Y:S01]  /*ece0*/  IADD3 R12, P2, R5, R247, RZ ;  /* 0x000000f7050c7210 */ /* 0x000fe20007f5e0ff */
[C---:B-1----:R-:W-:Y:S01]  /*ecf0*/  HMMA.16816.F32 R40, R16.reuse, R24, R72 ;  /* 0x000000181028723c */ /* 0x042fe20000001848 */
[----:B------:R-:W1:Y:S03]  /*ed00*/  SHFL.IDX PT, R3, R3, 0x6, 0x181f ;  /* 0x00d81f0003037f89 */ /* 0x000e6600000e0000 */
[----:B------:R-:W-:Y:S01]  /*ed10*/  IMAD.X R13, R9, 0x1, R246, P2 ;  /* 0x00000001090d7824 */ /* 0x000fe200010e06f6 */
[C---:B------:R-:W-:Y:S01]  /*ed20*/  ISETP.LT.OR P2, PT, R69.reuse, 0x11, P0 ;  /* 0x000000114500780c */ /* 0x040fe20000741670 */
[----:B------:R-:W-:Y:S02]  /*ed30*/  LDSM.16.M88.4 R8, [R238+0x7100] ;  /* 0x00710000ee08783b */ /* 0x000fe40000000200 */
[----:B------:R-:W-:Y:S02]  /*ed40*/  HMMA.16816.F32 R108, R16, R80, R52 ;  /* 0x00000050106c723c */ /* 0x000fe40000001834 */
[----:B------:R-:W-:Y:S01]  /*ed50*/  @!PT LDS RZ, [RZ] ;  /* 0x00000000fffff984 */ /* 0x000fe20000000800 */
[----:B------:R-:W-:Y:S01]  /*ed60*/  @!PT LDS RZ, [RZ] ;  /* 0x00000000fffff984 */ /* 0x000fe20000000800 */
[----:B------:R-:W-:Y:S01]  /*ed70*/  @!PT LDS RZ, [RZ] ;  /* 0x00000000fffff984 */ /* 0x000fe20000000800 */
[----:B------:R4:W-:Y:S01]  /*ed80*/  LDGSTS.E.BYPASS.LTC128B.128 [R248+0x100], [R12.64], !P4 ;  /* 0x001000000cf87fae */ /* 0x0009e2000e101d56 */
[----:B------:R-:W-:-:S03]  /*ed90*/  ISETP.LT.OR P4, PT, R69, 0x41, P0 ;  /* 0x000000414500780c */ /* 0x000fc60000781670 */
[----:B------:R5:W1:Y:S02]  /*eda0*/  SHFL.IDX PT, R5, R0, 0x6, 0x181f ;  /* 0x00d81f0000057f89 */ /* 0x000a6400000e0000 */
[----:B------:R-:W-:Y:S01]  /*edb0*/  HMMA.16816.F32 R104, R16, R76, R56 ;  /* 0x0000004c1068723c */ /* 0x000fe20000001838 */
[----:B--2---:R-:W-:Y:S01]  /*edc0*/  IADD3 R14, P1, R14, R247, RZ ;  /* 0x000000f70e0e7210 */ /* 0x004fe20007f3e0ff */
[----:B------:R2:W-:Y:S01]  /*edd0*/  LDGSTS.E.BYPASS.LTC128B.128 [R248+0x900], [R6.64], !P2 ;  /* 0x0090000006f87fae */ /* 0x0005e2000d101d56 */
[----:B------:R-:W-:-:S03]  /*ede0*/  ISETP.LT.OR P2, PT, R69, 0x31, P0 ;  /* 0x000000314500780c */ /* 0x000fc60000741670 */
[----:B---3--:R-:W-:Y:S01]  /*edf0*/  IMAD.X R15, R15, 0x1, R246, P1 ;  /* 0x000000010f0f7824 */ /* 0x008fe200008e06f6 */
        /* <DEDUP_REMOVED lines=9> */
[-C--:B--2---:R-:W-:Y:S02]  /*ee90*/  IADD3 R6, P1, R36, R247.reuse, RZ ;  /* 0x000000f724067210 */ /* 0x084fe40007f3e0ff */
[----:B------:R-:W-:Y:S02]  /*eea0*/  IMAD.IADD R234, R228, 0x1, R0 ;  /* 0x00000001e4ea7824 */ /* 0x000fe400078e0200 */
[----:B------:R-:W-:Y:S01]  /*eeb0*/  IMAD.IADD R233, R0, 0x1, R239 ;  /* 0x0000000100e97824 */ /* 0x000fe200078e02ef */
[----:B------:R-:W-:Y:S01]  /*eec0*/  LOP3.LUT R0, R229, R230, RZ, 0xfc, !PT ;  /* 0x000000e6e5007212 */ /* 0x000fe200078efcff */
[--C-:B------:R-:W-:Y:S01]  /*eed0*/  IMAD.X R7, R37, 0x1, R246.reuse, P1 ;  /* 0x0000000125077824 */ /* 0x100fe200008e06f6 */
[----:B----4-:R-:W-:Y:S01]  /*eee0*/  IADD3 R12, P1, R22, R247, RZ ;  /* 0x000000f7160c7210 */ /* 0x010fe20007f3e0ff */
[----:B------:R-:W-:Y:S03]  /*eef0*/  HMMA.16816.F32 R36, R16, R82, R84 ;  /* 0x000000521024723c */ /* 0x000fe60000001854 */
[----:B------:R1:W-:Y:S01]  /*ef00*/  LDGSTS.E.BYPASS.LTC128B.128 [R248+0x2100], [R6.64], !P4 ;  /* 0x0210000006f87fae */ /* 0x0003e2000e101d56 */
[----:B------:R-:W-:Y:S01]  /*ef10*/  IMAD.X R13, R23, 0x1, R246, P1 ;  /* 0x00000001170d7824 */ /* 0x000fe200008e06f6 */
[----:B------:R-:W-:-:S03]  /*ef20*/  ISETP.LT.OR P1, PT, R69, 0x61, P0 ;  /* 0x000000614500780c */ /* 0x000fc60000721670 */
[C---:B------:R-:W-:Y:S01]  /*ef30*/  HMMA.16816.F32 R88, R16.reuse, R32, R88 ;  /* 0x000000201058723c */ /* 0x040fe20000001858 */
[----:B------:R2:W-:Y:S07]  /*ef40*/  LDGSTS.E.BYPASS.LTC128B.128 [R248+0x2900], [R12.64], !P3 ;  /* 0x029000000cf87fae */ /* 0x0005ee000d901d56 */
[C---:B------:R-:W-:Y:S08]  /*ef50*/  HMMA.16816.F32 R92, R16.reuse, R28, R92 ;  /* 0x0000001c105c723c */ /* 0x040ff0000000185c */
[----:B------:R-:W-:Y:S01]  /*ef60*/  HMMA.16816.F32 R120, R16, R50, R124 ;  /* 0x000000321078723c */ /* 0x000fe2000000187c */
[----:B-1----:R-:W-:-:S07]  /*ef70*/  IADD3 R6, P0, R3, R247, RZ ;  /* 0x000000f703067210 */ /* 0x002fce0007f1e0ff */
[----:B------:R-:W-:Y:S01]  /*ef80*/  HMMA.16816.F32 R204, R16, R46, R128 ;  /* 0x0000002e10cc723c */ /* 0x000fe20000001880 */
[----:B------:R-:W-:Y:S01]  /*ef90*/  IMAD.X R7, R5, 0x1, R246, P0 ;  /* 0x0000000105077824 */ /* 0x000fe200000e06f6 */
[----:B------:R-:W-:-:S04]  /*efa0*/  PLOP3.LUT P0, PT, PT, PT, UP0, 0x80, 0x0 ;  /* 0x000000000000781c */ /* 0x000fc80003f0f008 */
[----:B------:R1:W-:Y:S02]  /*efb0*/  LDGSTS.E.BYPASS.LTC128B.128 [R248+0x3100], [R6.64], !P1 ;  /* 0x0310000006f87fae */ /* 0x0003e4000c901d56 */
[C---:B------:R-:W-:Y:S02]  /*efc0*/  HMMA.16816.F32 R200, R16.reuse, R34, R148 ;  /* 0x0000002210c8723c */ /* 0x040fe40000001894 */
[----:B---3--:R-:W-:Y:S04]  /*efd0*/  LDSM.16.M88.4 R20, [R236+0x9100] ;  /* 0x00910000ec14783b */ /* 0x008fe80000000200 */
[----:B------:R-:W-:Y:S02]  /*efe0*/  LDSM.16.M88.4 R72, [R234+0x3900] ;  /* 0x00390000ea48783b */ /* 0x000fe40000000200 */
[C---:B------:R-:W-:Y:S02]  /*eff0*/  HMMA.16816.F32 R196, R16.reuse, R30, R152 ;  /* 0x0000001e10c4723c */ /* 0x040fe40000001898 */
[----:B------:R-:W3:Y:S04]  /*f000*/  LDSM.16.M88.4 R84, [R234+0x6900] ;  /* 0x00690000ea54783b */ /* 0x000ee80000000200 */
[----:B------:R-:W4:Y:S02]  /*f010*/  LDSM.16.M88.4 R64, [R234+0x4900] ;  /* 0x00490000ea40783b */ /* 0x000f240000000200 */
[----:B------:R-:W-:Y:S02]  /*f020*/  HMMA.16816.F32 R176, R16, R26, R176 ;  /* 0x0000001a10b0723c */ /* 0x000fe400000018b0 */
[----:B------:R-:W5:Y:S04]  /*f030*/  LDSM.16.M88.4 R60, [R234+0x5100] ;  /* 0x00510000ea3c783b */ /* 0x000f680000000200 */
        /* <DEDUP_REMOVED lines=25> */
[----:B------:R-:W2:Y:S03]  /*f1d0*/  LDSM.16.M88.4 R24, [R233+0x3000] ;  /* 0x00300000e918783b */ /* 0x000ea60000000200 */
[C---:B---3--:R-:W-:Y:S01]  /*f1e0*/  HMMA.16816.F32 R132, R20.reuse, R84, R40 ;  /* 0x000000541484723c */ /* 0x048fe20000001828 */
[----:B------:R-:W3:Y:S07]  /*f1f0*/  LDSM.16.M88.4 R40, [R233+0x1000] ;  /* 0x00100000e928783b */ /* 0x000eee0000000200 */
[----:B------:R-:W-:Y:S01]  /*f200*/  HMMA.16816.F32 R128, R20, R74, R36 ;  /* 0x0000004a1480723c */ /* 0x000fe20000001824 */
[----:B------:R-:W2:Y:S01]  /*f210*/  LDSM.16.M88.4 R36, [R233+0x1800] ;  /* 0x00180000e924783b */ /* 0x000ea20000000200 */
[----:B------:R-:W-:-:S06]  /*f220*/  DEPBAR.LE SB0, 0x0 ;  /* 0x000080000000791a */ /* 0x000fcc0000000000 */
[C---:B----4-:R-:W-:Y:S08]  /*f230*/  HMMA.16816.F32 R156, R20.reuse, R64, R100 ;  /* 0x00000040149c723c */ /* 0x050ff00000001864 */
[C---:B-----5:R-:W-:Y:S08]  /*f240*/  HMMA.16816.F32 R148, R20.reuse, R60, R96 ;  /* 0x0000003c1494723c */ /* 0x060ff00000001860 */
[C---:B-1----:R-:W-:Y:S08]  /*f250*/  HMMA.16816.F32 R140, R20.reuse, R56, R88 ;  /* 0x00000038148c723c */ /* 0x042ff00000001858 */
[C---:B------:R-:W-:Y:S08]  /*f260*/  HMMA.16816.F32 R136, R20.reuse, R52, R92 ;  /* 0x000000341488723c */ /* 0x040ff0000000185c */
[C---:B------:R-:W-:Y:S08]  /*f270*/  HMMA.16816.F32 R168, R20.reuse, R72, R108 ;  /* 0x0000004814a8723c */ /* 0x040ff0000000186c */
[C---:B------:R-:W-:Y:S08]  /*f280*/  HMMA.16816.F32 R160, R20.reuse, R68, R104 ;  /* 0x0000004414a0723c */ /* 0x040ff00000001868 */
[----:B------:R-:W-:Y:S08]  /*f290*/  HMMA.16816.F32 R124, R20, R70, R220 ;  /* 0x00000046147c723c */ /* 0x000ff000000018dc */
[C---:B------:R-:W-:Y:S08]  /*f2a0*/  HMMA.16816.F32 R100, R16.reuse, R72, R184 ;  /* 0x000000481064723c */ /* 0x040ff000000018b8 */
        /* <DEDUP_REMOVED lines=19> */
[----:B------:R-:W-:Y:S08]  /*f3e0*/  HMMA.16816.F32 R104, R8, R26, R104 ;  /* 0x0000001a0868723c */ /* 0x000ff00000001868 */
[----:B------:R-:W-:Y:S08]  /*f3f0*/  HMMA.16816.F32 R20, R12, R24, R20 ;  /* 0x000000180c14723c */ /* 0x000ff00000001814 */
[C---:B------:R-:W-:Y:S08]  /*f400*/  HMMA.16816.F32 R168, R8.reuse, R48, R168 ;  /* 0x0000003008a8723c */ /* 0x040ff000000018a8 */
[C---:B------:R-:W-:Y:S08]  /*f410*/  HMMA.16816.F32 R164, R8.reuse, R50, R128 ;  /* 0x0000003208a4723c */ /* 0x040ff00000001880 */
[C---:B------:R-:W-:Y:S08]  /*f420*/  HMMA.16816.F32 R160, R8.reuse, R44, R160 ;  /* 0x0000002c08a0723c */ /* 0x040ff000000018a0 */
[C---:B------:R-:W-:Y:S08]  /*f430*/  HMMA.16816.F32 R124, R8.reuse, R46, R124 ;  /* 0x0000002e087c723c */ /* 0x040ff0000000187c */
        /* <DEDUP_REMOVED lines=38> */
[----:B------:R-:W-:Y:S01]  /*f6a0*/  SHF.R.S32.HI R3, RZ, 0x1f, R10 ;  /* 0x0000001fff037819 */ /* 0x000fe2000001140a */
[----:B------:R-:W-:Y:S04]  /*f6b0*/  STL [R1+0x4], R10 ;  /* 0x0000040a01007387 */ /* 0x000fe80000100800 */
[----:B------:R-:W-:-:S04]  /*f6c0*/  IMAD R3, R3, c[0x0][0x1e0], RZ ;  /* 0x0000780003037a24 */ /* 0x000fc800078e02ff */
[C---:B------:R-:W-:Y:S02]  /*f6d0*/  IMAD R3, R10.reuse, c[0x0][0x1e4], R3 ;  /* 0x000079000a037a24 */ /* 0x040fe400078e0203 */
[----:B-1----:R-:W-:-:S04]  /*f6e0*/  IMAD.WIDE.U32 R6, R10, c[0x0][0x1e0], RZ ;  /* 0x000078000a067a25 */ /* 0x002fc800078e00ff */
[----:B------:R-:W-:Y:S01]  /*f6f0*/  IMAD.IADD R7, R7, 0x1, R3 ;  /* 0x0000000107077824 */ /* 0x000fe200078e0203 */
[----:B--2---:R-:W-:-:S03]  /*f700*/  SHF.R.S32.HI R3, RZ, 0x1f, R9 ;  /* 0x0000001fff037819 */ /* 0x004fc60000011409 */
[----:B------:R-:W-:Y:S01]  /*f710*/  IMAD.WIDE.U32 R6, R9, c[0x0][0x1f0], R6 ;  /* 0x00007c0009067a25 */ /* 0x000fe200078e0006 */
[----:B------:R-:W-:Y:S03]  /*f720*/  STL [R1], R9 ;  /* 0x0000000901007387 */ /* 0x000fe60000100800 */
        /* <DEDUP_REMOVED lines=41> */
.L_x_783:
[----:B------:R-:W-:Y:S01]  /*f9c0*/  LOP3.LUT R3, R231, 0xffffffe0, RZ, 0xc0, !PT ;  /* 0xffffffe0e7037812 */ /* 0x000fe200078ec0ff */
        /* <DEDUP_REMOVED lines=18> */
[----:B------:R-:W-:Y:S01]  /*faf0*/  STL [R1+0x28], R228 ;  /* 0x000028e401007387 */ /* 0x000fe20000100800 */
[----:B------:R-:W-:Y:S01]  /*fb00*/  PLOP3.LUT P1, PT, PT, PT, UP2, 0x80, 0x0 ;  /* 0x000000000000781c */ /* 0x000fe20003f2f028 */
[C---:B------:R-:W-:Y:S01]  /*fb10*/  IMAD.SHL.U32 R10, R6.reuse, 0x20, RZ ;  /* 0x00000020060a7824 */ /* 0x040fe200078e00ff */
[----:B------:R-:W-:Y:S01]  /*fb20*/  LOP3.LUT R6, R6, 0x1ffffffe, RZ, 0xc0, !PT ;  /* 0x1ffffffe06067812 */ /* 0x000fe200078ec0ff */
[----:B------:R-:W-:Y:S01]  /*fb30*/  IMAD R9, R9, 0x10, R8 ;  /* 0x0000001009097824 */ /* 0x000fe200078e0208 */
[----:B------:R-:W-:Y:S01]  /*fb40*/  PLOP3.LUT P0, PT, PT, PT, UP2, 0x80, 0x0 ;  /* 0x000000000000781c */ /* 0x000fe20003f0f028 */
[----:B------:R-:W-:Y:S01]  /*fb50*/  IMAD R232, R2, 0x2, R229 ;  /* 0x0000000202e87824 */ /* 0x000fe200078e02e5 */
[----:B------:R-:W-:Y:S01]  /*fb60*/  LOP3.LUT R8, R10, 0xffffffc0, RZ, 0xc0, !PT ;  /* 0xffffffc00a087812 */ /* 0x000fe200078ec0ff */
[----:B------:R-:W-:Y:S01]  /*fb70*/  IMAD.IADD R6, R3, 0x1, -R6 ;  /* 0x0000000103067824 */ /* 0x000fe200078e0a06 */
[----:B------:R-:W-:Y:S01]  /*fb80*/  LDSM.16.MT88.4 R36, [R231+0x100] ;  /* 0x00010000e724783b */ /* 0x000fe20000004200 */
[----:B------:R-:W-:-:S02]  /*fb90*/  ULDC.64 UR4, c[0x0][0x2c8] ;  /* 0x0000b20000047ab9 */ /* 0x000fc40000000a00 */
[----:B------:R-:W-:Y:S01]  /*fba0*/  IMAD.IADD R3, R8, 0x1, R9 ;  /* 0x0000000108037824 */ /* 0x000fe200078e0209 */
[----:B------:R-:W0:Y:S03]  /*fbb0*/  LDGDEPBAR ;  /* 0x00000000000079af */ /* 0x000e260000000000 */
[----:B------:R-:W-:-:S04]  /*fbc0*/  IMAD R11, R6, 0x8, R3 ;  /* 0x00000008060b7824 */ /* 0x000fc800078e0203 */
[----:B------:R-:W-:Y:S01]  /*fbd0*/  @P1 IMAD.HI.U32 R6, R11, c[0x0][0x2c8], RZ ;  /* 0x0000b2000b061a27 */ /* 0x000fe200078e00ff */
[----:B------:R-:W-:Y:S03]  /*fbe0*/  STL [R1+0x20], R11 ;  /* 0x0000200b01007387 */ /* 0x000fe60000100800 */
[----:B------:R-:W-:Y:S01]  /*fbf0*/  IMAD.MOV.U32 R3, RZ, RZ, R11 ;  /* 0x000000ffff037224 */ /* 0x000fe200078e000b */
[----:B------:R-:W-:-:S05]  /*fc00*/  @P0 SHF.R.U32.HI R3, RZ, c[0x0][0x2cc], R6 ;  /* 0x0000b300ff030a19 */ /* 0x000fca0000011606 */
[----:B------:R-:W1:Y:S04]  /*fc10*/  SHFL.IDX PT, R6, R3, RZ, 0x1c1f ;  /* 0x001c1fff03067589 */ /* 0x000e6800000e0000 */
[----:B------:R-:W2:Y:S04]  /*fc20*/  SHFL.IDX PT, R9, R3, 0x1, 0x1c1f ;  /* 0x003c1f0003097f89 */ /* 0x000ea800000e0000 */
[----:B------:R-:W3:Y:S04]  /*fc30*/  SHFL.IDX PT, R11, R3, 0x2, 0x1c1f ;  /* 0x005c1f00030b7f89 */ /* 0x000ee800000e0000 */
[----:B------:R4:W1:Y:S02]  /*fc40*/  SHFL.IDX PT, R10, R3, 0x3, 0x1c1f ;  /* 0x007c1f00030a7f89 */ /* 0x00086400000e0000 */
[----:B----4-:R-:W-:-:S05]  /*fc50*/  LOP3.LUT R3, R7, 0x7ffffffc, RZ, 0xc0, !PT ;  /* 0x7ffffffc07037812 */ /* 0x010fca00078ec0ff */
[----:B------:R-:W-:Y:S02]  /*fc60*/  IMAD.IADD R5, R5, 0x1, -R3 ;  /* 0x0000000105057824 */ /* 0x000fe400078e0a03 */
[----:B------:R-:W-:Y:S02]  /*fc70*/  IMAD.U32 R3, RZ, RZ, UR12 ;  /* 0x0000000cff037e24 */ /* 0x000fe4000f8e00ff */
[----:B------:R-:W-:-:S05]  /*fc80*/  IMAD.SHL.U32 R8, R5, 0x2, RZ ;  /* 0x0000000205087824 */ /* 0x000fca00078e00ff */
[----:B------:R-:W-:Y:S01]  /*fc90*/  IADD3 R3, -R8, 0x1, R3 ;  /* 0x0000000108037810 */ /* 0x000fe20007ffe103 */
[----:B------:R4:W-:Y:S03]  /*fca0*/  STL [R1+0x24], R8 ;  /* 0x0000240801007387 */ /* 0x0009e60000100800 */
[----:B------:R-:W-:-:S05]  /*fcb0*/  IADD3 R3, R3, -UR20, RZ ;  /* 0x8000001403037c10 */ /* 0x000fca000fffe0ff */
[C---:B-1----:R-:W-:Y:S02]  /*fcc0*/  IMAD.IADD R6, R3.reuse, 0x1, R6 ;  /* 0x0000000103067824 */ /* 0x042fe400078e0206 */
[C---:B--2---:R-:W-:Y:S02]  /*fcd0*/  IMAD.IADD R7, R3.reuse, 0x1, R9 ;  /* 0x0000000103077824 */ /* 0x044fe400078e0209 */
[C---:B---3--:R-:W-:Y:S02]  /*fce0*/  IMAD.IADD R5, R3.reuse, 0x1, R11 ;  /* 0x0000000103057824 */ /* 0x048fe400078e020b */
[----:B------:R-:W-:Y:S01]  /*fcf0*/  IMAD.IADD R3, R3, 0x1, R10 ;  /* 0x0000000103037824 */ /* 0x000fe200078e020a */
[----:B----4-:R-:W-:-:S04]  /*fd00*/  IADD3 R8, -R8, UR12, RZ ;  /* 0x0000000c08087c10 */ /* 0x010fc8000fffe1ff */
[C---:B------:R-:W-:Y:S02]  /*fd10*/  IMNMX R6, R8.reuse, R6, PT ;  /* 0x0000000608067217 */ /* 0x040fe40003800200 */
[----:B------:R-:W-:Y:S02]  /*fd20*/  IMNMX R7, R8, R7, PT ;  /* 0x0000000708077217 */ /* 0x000fe40003800200 */
[----:B------:R-:W-:Y:S02]  /*fd30*/  ISETP.GT.AND P2, PT, R6, 0x1, PT ;  /* 0x000000010600780c */ /* 0x000fe40003f44270 */
[----:B------:R-:W-:Y:S02]  /*fd40*/  ISETP.GT.AND P1, PT, R7, RZ, PT ;  /* 0x000000ff0700720c */ /* 0x000fe40003f24270 */
[----:B------:R-:W-:Y:S02]  /*fd50*/  FSEL R29, R101, -INF , P2 ;  /* 0xff800000651d7808 */ /* 0x000fe40001000000 */
[----:B------:R-:W-:-:S02]  /*fd60*/  FSEL R32, R102, -INF , P1 ;  /* 0xff80000066207808 */ /* 0x000fc40000800000 */
[C---:B------:R-:W-:Y:S02]  /*fd70*/  ISETP.GT.AND P3, PT, R6.reuse, RZ, PT ;  /* 0x000000ff0600720c */ /* 0x040fe40003f64270 */
[----:B------:R-:W-:Y:S02]  /*fd80*/  ISETP.GT.AND P2, PT, R6, 0x9, PT ;  /* 0x000000090600780c */ /* 0x000fe40003f44270 */
[C---:B------:R-:W-:Y:S02]  /*fd90*/  ISETP.GT.AND P1, PT, R7.reuse, 0x8, PT ;  /* 0x000000080700780c */ /* 0x040fe40003f24270 */
[----:B------:R-:W-:Y:S02]  /*fda0*/  ISETP.GT.AND P0, PT, R7, 0x1, PT ;  /* 0x000000010700780c */ /* 0x000fe40003f04270 */
[----:B------:R-:W-:Y:S02]  /*fdb0*/  FSEL R10, R100, -INF , P3 ;  /* 0xff800000640a7808 */ /* 0x000fe40001800000 */
[----:B------:R-:W-:-:S02]  /*fdc0*/  FSEL R31, R97, -INF , P2 ;  /* 0xff800000611f7808 */ /* 0x000fc40001000000 */
[----:B------:R-:W-:Y:S02]  /*fdd0*/  FSEL R34, R98, -INF , P1 ;  /* 0xff80000062227808 */ /* 0x000fe40000800000 */
[C---:B------:R-:W-:Y:S02]  /*fde0*/  ISETP.GT.AND P3, PT, R6.reuse, 0x8, PT ;  /* 0x000000080600780c */ /* 0x040fe40003f64270 */
[----:B------:R-:W-:Y:S02]  /*fdf0*/  ISETP.GT.AND P2, PT, R6, 0x11, PT ;  /* 0x000000110600780c */ /* 0x000fe40003f44270 */
[----:B------:R-:W-:Y:S02]  /*fe00*/  ISETP.GT.AND P1, PT, R7, 0x10, PT ;  /* 0x000000100700780c */ /* 0x000fe40003f24270 */
[----:B------:R-:W-:Y:S02]  /*fe10*/  FSEL R33, R103, -INF , P0 ;  /* 0xff80000067217808 */ /* 0x000fe40000000000 */
[----:B------:R-:W-:-:S02]  /*fe20*/  FSEL R30, R96, -INF , P3 ;  /* 0xff800000601e7808 */ /* 0x000fc40001800000 */
[----:B------:R-:W-:Y:S02]  /*fe30*/  ISETP.GT.AND P0, PT, R7, 0x9, PT ;  /* 0x000000090700780c */ /* 0x000fe40003f04270 */
[----:B------:R-:W-:Y:S02]  /*fe40*/  FSEL R93, R93, -INF , P2 ;  /* 0xff8000005d5d7808 */ /* 0x000fe40001000000 */
[----:B------:R-:W-:Y:S02]  /*fe50*/  FSEL R116, R94, -INF , P1 ;  /* 0xff8000005e747808 */ /* 0x000fe40000800000 */
[C---:B------:R-:W-:Y:S02]  /*fe60*/  ISETP.GT.AND P3, PT, R6.reuse, 0x10, PT ;  /* 0x000000100600780c */ /* 0x040fe40003f64270 */
[----:B------:R-:W-:Y:S02]  /*fe70*/  ISETP.GT.AND P2, PT, R6, 0x19, PT ;  /* 0x000000190600780c */ /* 0x000fe40003f44270 */
[----:B------:R-:W-:-:S02]  /*fe80*/  ISETP.GT.AND P1, PT, R7, 0x18, PT ;  /* 0x000000180700780c */ /* 0x000fc40003f24270 */
[----:B------:R-:W-:Y:S02]  /*fe90*/  FSEL R35, R99, -INF , P0 ;  /* 0xff80000063237808 */ /* 0x000fe40000000000 */
[----:B------:R-:W-:Y:S02]  /*fea0*/  FSEL R92, R92, -INF , P3 ;  /* 0xff8000005c5c7808 */ /* 0x000fe40001800000 */
[----:B------:R-:W-:Y:S02]  /*feb0*/  ISETP.GT.AND P0, PT, R7, 0x11, PT ;  /* 0x000000110700780c */ /* 0x000fe40003f04270 */
[----:B------:R-:W-:Y:S02]  /*fec0*/  FSEL R89, R89, -INF , P2 ;  /* 0xff80000059597808 */ /* 0x000fe40001000000 */
[----:B------:R-:W-:Y:S02]  /*fed0*/  FSEL R119, R90, -INF , P1 ;  /* 0xff8000005a777808 */ /* 0x000fe40000800000 */
[----:B------:R-:W-:-:S02]  /*fee0*/  ISETP.GT.AND P3, PT, R6, 0x18, PT ;  /* 0x000000180600780c */ /* 0x000fc40003f64270 */
[----:B------:R-:W-:Y:S02]  /*fef0*/  ISETP.GT.AND P2, PT, R6, 0x21, PT ;  /* 0x000000210600780c */ /* 0x000fe40003f44270 */
[----:B------:R-:W-:Y:S02]  /*ff00*/  ISETP.GT.AND P1, PT, R7, 0x20, PT ;  /* 0x000000200700780c */ /* 0x000fe40003f24270 */
[----:B------:R-:W-:Y:S02]  /*ff10*/  FSEL R118, R95, -INF , P0 ;  /* 0xff8000005f767808 */ /* 0x000fe40000000000 */
[----:B------:R-:W-:Y:S02]  /*ff20*/  FSEL R94, R88, -INF , P3 ;  /* 0xff800000585e7808 */ /* 0x000fe40001800000 */
[----:B------:R-:W-:Y:S02]  /*ff30*/  ISETP.GT.AND P0, PT, R7, 0x19, PT ;  /* 0x000000190700780c */ /* 0x000fe40003f04270 */
        /* <DEDUP_REMOVED lines=11> */
[C---:B------:R-:W-:Y:S02]  /*fff0*/  ISETP.GT.AND P2, PT, R6.reuse, 0x30, PT ;  /* 0x000000300600780c */ /* 0x040fe40003f44270 */
[----:B------:R-:W-:-:S02]  /*10000*/  ISETP.GT.AND P1, PT, R6, 0x31, PT ;  /* 0x000000310600780c */ /* 0x000fc40003f24270 */
[----:B------:R-:W-:Y:S02]  /*10010*/  FSEL R134, R83, -INF , P0 ;  /* 0xff80000053867808 */ /* 0x000fe40000000000 */
[----:B------:R-:W-:Y:S02]  /*10020*/  FSEL R129, R76, -INF , P3 ;  /* 0xff8000004c817808 */ /* 0x000fe40001800000 */
[----:B------:R-:W-:Y:S02]  /*10030*/  ISETP.GT.AND P0, PT, R7, 0x29, PT ;  /* 0x000000290700780c */ /* 0x000fe40003f04270 */
[----:B------:R-:W-:Y:S02]  /*10040*/  FSEL R132, R72, -INF , P2 ;  /* 0xff80000048847808 */ /* 0x000fe40001000000 */
[----:B------:R-:W-:Y:S02]  /*10050*/  FSEL R148, R73, -INF , P1 ;  /* 0xff80000049947808 */ /* 0x000fe40000800000 */
[----:B------:R-:W-:-:S02]  /*10060*/  ISETP.GT.AND P3, PT, R7, 0x30, PT ;  /* 0x000000300700780c */ /* 0x000fc40003f64270 */
[C---:B------:R-:W-:Y:S02]  /*10070*/  ISETP.GT.AND P2, PT, R7.reuse, 0x31, PT ;  /* 0x000000310700780c */ /* 0x040fe40003f44270 */
[----:B------:R-:W-:Y:S02]  /*10080*/  ISETP.GT.AND P1, PT, R7, 0x38, PT ;  /* 0x000000380700780c */ /* 0x000fe40003f24270 */
[C---:B------:R-:W-:Y:S02]  /*10090*/  IMNMX R5, R8.reuse, R5, PT ;  /* 0x0000000508057217 */ /* 0x040fe40003800200 */
[----:B------:R-:W-:Y:S02]  /*100a0*/  IMNMX R3, R8, R3, PT ;  /* 0x0000000308037217 */ /* 0x000fe40003800200 */
[----:B------:R-:W-:Y:S02]  /*100b0*/  FSEL R139, R79, -INF , P0 ;  /* 0xff8000004f8b7808 */ /* 0x000fe40000000000 */
[----:B------:R-:W-:-:S02]  /*100c0*/  ISETP.GT.AND P0, PT, R6, 0x38, PT ;  /* 0x000000380600780c */ /* 0x000fc40003f04270 */
[----:B------:R-:W-:Y:S02]  /*100d0*/  FSEL R177, R74, -INF , P3 ;  /* 0xff8000004ab17808 */ /* 0x000fe40001800000 */
[----:B------:R-:W-:Y:S02]  /*100e0*/  FSEL R178, R75, -INF , P2 ;  /* 0xff8000004bb27808 */ /* 0x000fe40001000000 */
[----:B------:R-:W-:Y:S02]  /*100f0*/  FSEL R179, R70, -INF , P1 ;  /* 0xff80000046b37808 */ /* 0x000fe40000800000 */
[C---:B------:R-:W-:Y:S02]  /*10100*/  ISETP.GT.AND P3, PT, R5.reuse, RZ, PT ;  /* 0x000000ff0500720c */ /* 0x040fe40003f64270 */
[----:B------:R-:W-:Y:S02]  /*10110*/  ISETP.GT.AND P2, PT, R5, 0x1, PT ;  /* 0x000000010500780c */ /* 0x000fe40003f44270 */
[----:B------:R-:W-:-:S02]  /*10120*/  ISETP.GT.AND P1, PT, R3, RZ, PT ;  /* 0x000000ff0300720c */ /* 0x000fc40003f24270 */
[----:B------:R-:W-:Y:S02]  /*10130*/  FSEL R149, R68, -INF , P0 ;  /* 0xff80000044957808 */ /* 0x000fe40000000000 */
[----:B------:R-:W-:Y:S02]  /*10140*/  ISETP.GT.AND P0, PT, R7, 0x39, PT ;  /* 0x000000390700780c */ /* 0x000fe40003f04270 */
[----:B------:R-:W-:Y:S02]  /*10150*/  FSEL R11, R168, -INF , P3 ;  /* 0xff800000a80b7808 */ /* 0x000fe40001800000 */
[----:B------:R-:W-:Y:S02]  /*10160*/  FSEL R12, R169, -INF , P2 ;  /* 0xff800000a90c7808 */ /* 0x000fe40001000000 */
[----:B------:R-:W-:Y:S02]  /*10170*/  FSEL R15, R170, -INF , P1 ;  /* 0xff800000aa0f7808 */ /* 0x000fe40000800000 */
[----:B------:R-:W-:-:S02]  /*10180*/  ISETP.GT.AND P3, PT, R5, 0x8, PT ;  /* 0x000000080500780c */ /* 0x000fc40003f64270 */
[----:B------:R-:W-:Y:S02]  /*10190*/  ISETP.GT.AND P2, PT, R5, 0x9, PT ;  /* 0x000000090500780c */ /* 0x000fe40003f44270 */
[----:B------:R-:W-:Y:S02]  /*101a0*/  ISETP.GT.AND P1, PT, R3, 0x8, PT ;  /* 0x000000080300780c */ /* 0x000fe40003f24270 */
[----:B------:R-:W-:Y:S02]  /*101b0*/  FSEL R186, R71, -INF , P0 ;  /* 0xff80000047ba7808 */ /* 0x000fe40000000000 */
        /* <DEDUP_REMOVED lines=8> */
[----:B------:R-:W-:-:S02]  /*10240*/  ISETP.GT.AND P4, PT, R6, 0x39, PT ;  /* 0x000000390600780c */ /* 0x000fc40003f84270 */
[----:B------:R-:W-:Y:S02]  /*10250*/  ISETP.GT.AND P0, PT, R3, 0x9, PT ;  /* 0x000000090300780c */ /* 0x000fe40003f04270 */
[----:B------:R-:W-:Y:S02]  /*10260*/  FSEL R40, R160, -INF , P3 ;  /* 0xff800000a0287808 */ /* 0x000fe40001800000 */
[----:B------:R-:W-:Y:S02]  /*10270*/  FSEL R41, R161, -INF , P2 ;  /* 0xff800000a1297808 */ /* 0x000fe40001000000 */
[----:B------:R-:W-:Y:S02]  /*10280*/  FSEL R71, R162, -INF , P1 ;  /* 0xff800000a2477808 */ /* 0x000fe40000800000 */
[C---:B------:R-:W-:Y:S02]  /*10290*/  ISETP.GT.AND P3, PT, R5.reuse, 0x18, PT ;  /* 0x000000180500780c */ /* 0x040fe40003f64270 */
[----:B------:R-:W-:-:S02]  /*102a0*/  ISETP.GT.AND P2, PT, R5, 0x19, PT ;  /* 0x000000190500780c */ /* 0x000fc40003f44270 */
[----:B------:R-:W-:Y:S02]  /*102b0*/  ISETP.GT.AND P1, PT, R3, 0x18, PT ;  /* 0x000000180300780c */ /* 0x000fe40003f24270 */
[----:B------:R-:W-:Y:S02]  /*102c0*/  FSEL R176, R69, -INF , P4 ;  /* 0xff80000045b07808 */ /* 0x000fe40002000000 */
        /* <DEDUP_REMOVED lines=10> */
[----:B------:R-:W-:Y:S02]  /*10370*/  FSEL R117, R156, -INF , P3 ;  /* 0xff8000009c757808 */ /* 0x000fe40001800000 */
[----:B------:R-:W-:Y:S02]  /*10380*/  FSEL R121, R157, -INF , P2 ;  /* 0xff8000009d797808 */ /* 0x000fe40001000000 */
[----:B------:R-:W-:Y:S02]  /*10390*/  FSEL R125, R158, -INF , P1 ;  /* 0xff8000009e7d7808 */ /* 0x000fe40000800000 */
[C---:B------:R-:W-:Y:S02]  /*103a0*/  ISETP.GT.AND P3, PT, R5.reuse, 0x28, PT ;  /* 0x000000280500780c */ /* 0x040fe40003f64270 */
[----:B------:R-:W-:Y:S02]  /*103b0*/  ISETP.GT.AND P2, PT, R5, 0x29, PT ;  /* 0x000000290500780c */ /* 0x000fe40003f44270 */
[----:B------:R-:W-:-:S02]  /*103c0*/  ISETP.GT.AND P1, PT, R3, 0x28, PT ;  /* 0x000000280300780c */ /* 0x000fc40003f24270 */
        /* <DEDUP_REMOVED lines=18> */
[----:B------:R-:W-:Y:S02]  /*104f0*/  FSEL R153, R85, -INF , P2 ;  /* 0xff80000055997808 */ /* 0x000fe40001000000 */
[----:B------:R-:W-:Y:S02]  /*10500*/  FSEL R155, R86, -INF , P1 ;  /* 0xff800000569b7808 */ /* 0x000fe40000800000 */
[----:B------:R-:W-:Y:S02]  /*10510*/  ISETP.GT.AND P0, PT, R3, 0x31, PT ;  /* 0x000000310300780c */ /* 0x000fe40003f04270 */
[C---:B------:R-:W-:Y:S02]  /*10520*/  ISETP.GT.AND P3, PT, R6.reuse, 0x40, PT ;  /* 0x000000400600780c */ /* 0x040fe40003f64270 */
[C---:B------:R-:W-:Y:S02]  /*10530*/  ISETP.GT.AND P2, PT, R6.reuse, 0x48, PT ;  /* 0x000000480600780c */ /* 0x040fe40003f44270 */
[----:B------:R-:W-:-:S02]  /*10540*/  ISETP.GT.AND P1, PT, R6, 0x50, PT ;  /* 0x000000500600780c */ /* 0x000fc40003f24270 */
[----:B------:R-:W-:Y:S02]  /*10550*/  FSEL R156, R147, -INF , P0 ;  /* 0xff800000939c7808 */ /* 0x000fe40000000000 */
[----:B------:R-:W-:Y:S02]  /*10560*/  FSEL R158, R64, -INF , P3 ;  /* 0xff800000409e7808 */ /* 0x000fe40001800000 */
[----:B------:R-:W-:Y:S02]  /*10570*/  FSEL R160, R60, -INF , P2 ;  /* 0xff8000003ca07808 */ /* 0x000fe40001000000 */
[----:B------:R-:W-:Y:S02]  /*10580*/  FSEL R164, R56, -INF , P1 ;  /* 0xff80000038a47808 */ /* 0x000fe40000800000 */
[----:B------:R-:W-:Y:S02]  /*10590*/  ISETP.GT.AND P0, PT, R3, 0x39, PT ;  /* 0x000000390300780c */ /* 0x000fe40003f04270 */
[----:B------:R-:W-:-:S02]  /*105a0*/  ISETP.GT.AND P3, PT, R6, 0x49, PT ;  /* 0x000000490600780c */ /* 0x000fc40003f64270 */
[C---:B------:R-:W-:Y:S02]  /*105b0*/  ISETP.GT.AND P2, PT, R6.reuse, 0x59, PT ;  /* 0x000000590600780c */ /* 0x040fe40003f44270 */
[----:B------:R-:W-:Y:S02]  /*105c0*/  ISETP.GT.AND P1, PT, R6, 0x60, PT ;  /* 0x000000600600780c */ /* 0x000fe40003f24270 */
[----:B------:R-:W-:Y:S02]  /*105d0*/  FSEL R157, R87, -INF , P0 ;  /* 0xff800000579d7808 */ /* 0x000fe40000000000 */
[----:B------:R-:W-:Y:S02]  /*105e0*/  FSEL R168, R61, -INF , P3 ;  /* 0xff8000003da87808 */ /* 0x000fe40001800000 */
[----:B------:R-:W-:Y:S02]  /*105f0*/  FSEL R204, R53, -INF , P2 ;  /* 0xff80000035cc7808 */ /* 0x000fe40001000000 */
[----:B------:R-:W-:-:S02]  /*10600*/  FSEL R193, R20, -INF , P1 ;  /* 0xff80000014c17808 */ /* 0x000fc40000800000 */
[C---:B------:R-:W-:Y:S02]  /*10610*/  ISETP.GT.AND P0, PT, R6.reuse, 0x41, PT ;  /* 0x000000410600780c */ /* 0x040fe40003f04270 */
[----:B------:R-:W-:Y:S02]  /*10620*/  ISETP.GT.AND P3, PT, R6, 0x58, PT ;  /* 0x000000580600780c */ /* 0x000fe40003f64270 */
[----:B------:R-:W-:Y:S02]  /*10630*/  ISETP.GT.AND P2, PT, R5, 0x41, PT ;  /* 0x000000410500780c */ /* 0x000fe40003f44270 */
[----:B------:R-:W-:Y:S02]  /*10640*/  ISETP.GT.AND P1, PT, R3, 0x40, PT ;  /* 0x000000400300780c */ /* 0x000fe40003f24270 */
[----:B------:R-:W-:Y:S02]  /*10650*/  FSEL R159, R65, -INF , P0 ;  /* 0xff800000419f7808 */ /* 0x000fe40000000000 */
[----:B------:R-:W-:-:S02]  /*10660*/  FSEL R214, R52, -INF , P3 ;  /* 0xff80000034d67808 */ /* 0x000fc40001800000 */
[----:B------:R-:W-:Y:S02]  /*10670*/  FSEL R171, R141, -INF , P2 ;  /* 0xff8000008dab7808 */ /* 0x000fe40001000000 */
[----:B------:R-:W-:Y:S02]  /*10680*/  FSEL R185, R142, -INF , P1 ;  /* 0xff8000008eb97808 */ /* 0x000fe40000800000 */
[C---:B------:R-:W-:Y:S02]  /*10690*/  ISETP.GT.AND P0, PT, R6.reuse, 0x51, PT ;  /* 0x000000510600780c */ /* 0x040fe40003f04270 */
[C---:B------:R-:W-:Y:S02]  /*106a0*/  ISETP.GT.AND P3, PT, R6.reuse, 0x61, PT ;  /* 0x000000610600780c */ /* 0x040fe40003f64270 */
[C---:B------:R-:W-:Y:S02]  /*106b0*/  ISETP.GT.AND P2, PT, R6.reuse, 0x68, PT ;  /* 0x000000680600780c */ /* 0x040fe40003f44270 */
[----:B------:R-:W-:-:S02]  /*106c0*/  ISETP.GT.AND P1, PT, R6, 0x69, PT ;  /* 0x000000690600780c */ /* 0x000fc40003f24270 */
[----:B------:R-:W-:Y:S02]  /*106d0*/  FMNMX.FTZ R6, R10, R29, !PT ;  /* 0x0000001d0a067209 */ /* 0x000fe40007810000 */
[----:B------:R-:W-:Y:S02]  /*106e0*/  FSEL R165, R57, -INF , P0 ;  /* 0xff80000039a57808 */ /* 0x000fe40000000000 */
[----:B------:R-:W-:Y:S02]  /*106f0*/  FMNMX.FTZ R6, R30, R6, !PT ;  /* 0x000000061e067209 */ /* 0x000fe40007810000 */
[----:B------:R-:W-:Y:S02]  /*10700*/  FMNMX.FTZ R8, R11, R12, !PT ;  /* 0x0000000c0b087209 */ /* 0x000fe40007810000 */
[----:B------:R-:W-:Y:S02]  /*10710*/  ISETP.GT.AND P0, PT, R5, 0x40, PT ;  /* 0x000000400500780c */ /* 0x000fe40003f04270 */
[----:B------:R-:W-:-:S02]  /*10720*/  FMNMX.FTZ R6, R31, R6, !PT ;  /* 0x000000061f067209 */ /* 0x000fc40007810000 */
[----:B------:R-:W-:Y:S02]  /*10730*/  FMNMX.FTZ R8, R13, R8, !PT ;  /* 0x000000080d087209 */ /* 0x000fe40007810000 */
[----:B------:R-:W-:Y:S02]  /*10740*/  FSEL R169, R140, -INF , P0 ;  /* 0xff8000008ca97808 */ /* 0x000fe40000000000 */
[----:B------:R-:W-:Y:S02]  /*10750*/  FSEL R161, R25, -INF , P1 ;  /* 0xff80000019a17808 */ /* 0x000fe40000800000 */
[----:B------:R-:W-:Y:S02]  /*10760*/  ISETP.GT.AND P0, PT, R3, 0x41, PT ;  /* 0x000000410300780c */ /* 0x000fe40003f04270 */
[----:B------:R-:W-:Y:S02]  /*10770*/  ISETP.GT.AND P1, PT, R5, 0x50, PT ;  /* 0x000000500500780c */ /* 0x000fe40003f24270 */
[----:B------:R-:W-:-:S02]  /*10780*/  FMNMX.FTZ R6, R92, R6, !PT ;  /* 0x000000065c067209 */ /* 0x000fc40007810000 */
[----:B------:R-:W-:Y:S02]  /*10790*/  FMNMX.FTZ R8, R14, R8, !PT ;  /* 0x000000080e087209 */ /* 0x000fe40007810000 */
[----:B------:R-:W-:Y:S02]  /*107a0*/  FSEL R187, R143, -INF , P0 ;  /* 0xff8000008fbb7808 */ /* 0x000fe40000000000 */
[----:B------:R-:W-:Y:S02]  /*107b0*/  FSEL R163, R24, -INF , P2 ;  /* 0xff80000018a37808 */ /* 0x000fe40001000000 */
[----:B------:R-:W-:Y:S02]  /*107c0*/  FSEL R206, R172, -INF , P1 ;  /* 0xff800000acce7808 */ /* 0x000fe40000800000 */
[----:B------:R-:W-:Y:S02]  /*107d0*/  FMNMX.FTZ R6, R93, R6, !PT ;  /* 0x000000065d067209 */ /* 0x000fe40007810000 */
[----:B------:R-:W-:-:S02]  /*107e0*/  ISETP.GT.AND P0, PT, R5, 0x48, PT ;  /* 0x000000480500780c */ /* 0x000fc40003f04270 */
[C---:B------:R-:W-:Y:S02]  /*107f0*/  ISETP.GT.AND P2, PT, R5.reuse, 0x49, PT ;  /* 0x000000490500780c */ /* 0x040fe40003f44270 */
[----:B------:R-:W-:Y:S02]  /*10800*/  ISETP.GT.AND P1, PT, R5, 0x59, PT ;  /* 0x000000590500780c */ /* 0x000fe40003f24270 */
[----:B------:R-:W-:Y:S02]  /*10810*/  FMNMX.FTZ R8, R40, R8, !PT ;  /* 0x0000000828087209 */ /* 0x000fe40007810000 */
        /* <DEDUP_REMOVED lines=66> */
[----:B------:R-:W-:Y:S02]  /*10c40*/  ISETP.GT.AND P0, PT, R3, 0x49, PT ;  /* 0x000000490300780c */ /* 0x000fe40003f04270 */
[----:B------:R-:W-:Y:S02]  /*10c50*/  FMNMX.FTZ R135, R184, R135, !PT ;  /* 0x00000087b8877209 */ /* 0x000fe40007810000 */
[----:B------:R-:W-:-:S02]  /*10c60*/  FMNMX.FTZ R5, R185, R5, !PT ;  /* 0x00000005b9057209 */ /* 0x000fc40007810000 */
[----:B------:R-:W-:Y:S02]  /*10c70*/  FMNMX.FTZ R137, R193, R137, !PT ;  /* 0x00000089c1897209 */ /* 0x000fe40007810000 */
[----:B------:R-:W-:Y:S02]  /*10c80*/  FMNMX.FTZ R6, R118, R6, !PT ;  /* 0x0000000676067209 */ /* 0x000fe40007810000 */
[----:B------:R-:W-:Y:S02]  /*10c90*/  FSEL R173, R115, -INF , P0 ;  /* 0xff80000073ad7808 */ /* 0x000fe40000000000 */
[----:B------:R-:W-:Y:S02]  /*10ca0*/  ISETP.GT.AND P0, PT, R3, 0x50, PT ;  /* 0x000000500300780c */ /* 0x000fe40003f04270 */
[----:B------:R-:W-:Y:S02]  /*10cb0*/  FMNMX.FTZ R135, R206, R135, !PT ;  /* 0x00000087ce877209 */ /* 0x000fe40007810000 */
[----:B------:R-:W-:-:S02]  /*10cc0*/  FMNMX.FTZ R5, R187, R5, !PT ;  /* 0x00000005bb057209 */ /* 0x000fc40007810000 */
[----:B------:R-:W-:Y:S02]  /*10cd0*/  FMNMX.FTZ R137, R195, R137, !PT ;  /* 0x00000089c3897209 */ /* 0x000fe40007810000 */
[----:B------:R-:W-:Y:S02]  /*10ce0*/  FMNMX.FTZ R6, R119, R6, !PT ;  /* 0x0000000677067209 */ /* 0x000fe40007810000 */
[----:B------:R-:W-:Y:S02]  /*10cf0*/  FSEL R207, R174, -INF , P0 ;  /* 0xff800000aecf7808 */ /* 0x000fe40000000000 */
[----:B------:R-:W-:Y:S02]  /*10d00*/  FMNMX.FTZ R135, R210, R135, !PT ;  /* 0x00000087d2877209 */ /* 0x000fe40007810000 */
[----:B------:R-:W-:Y:S02]  /*10d10*/  ISETP.GT.AND P0, PT, R3, 0x51, PT ;  /* 0x000000510300780c */ /* 0x000fe40003f04270 */
[----:B------:R-:W-:-:S02]  /*10d20*/  FMNMX.FTZ R5, R172, R5, !PT ;  /* 0x00000005ac057209 */ /* 0x000fc40007810000 */
[----:B------:R-:W-:Y:S02]  /*10d30*/  FMNMX.FTZ R137, R163, R137, !PT ;  /* 0x00000089a3897209 */ /* 0x000fe40007810000 */
[----:B------:R-:W-:Y:S02]  /*10d40*/  FMNMX.FTZ R6, R120, R6, !PT ;  /* 0x0000000678067209 */ /* 0x000fe40007810000 */
[----:B------:R-:W-:Y:S02]  /*10d50*/  FMNMX.FTZ R135, R211, R135, !PT ;  /* 0x00000087d3877209 */ /* 0x000fe40007810000 */
[----:B------:R-:W-:Y:S02]  /*10d60*/  FSEL R209, R175, -INF , P0 ;  /* 0xff800000afd17808 */ /* 0x000fe40000000000 */
[----:B------:R-:W-:Y:S02]  /*10d70*/  FMNMX.FTZ R5, R173, R5, !PT ;  /* 0x00000005ad057209 */ /* 0x000fe40007810000 */
[----:B------:R-:W-:-:S02]  /*10d80*/  ISETP.GT.AND P0, PT, R3, 0x58, PT ;  /* 0x000000580300780c */ /* 0x000fc40003f04270 */
[----:B------:R-:W-:Y:S02]  /*10d90*/  FMNMX.FTZ R137, R161, R137, !PT ;  /* 0x00000089a1897209 */ /* 0x000fe40007810000 */
[----:B------:R-:W-:Y:S02]  /*10da0*/  FMNMX.FTZ R6, R133, R6, !PT ;  /* 0x0000000685067209 */ /* 0x000fe40007810000 */
[----:B------:R-:W-:Y:S01]  /*10db0*/  FMNMX.FTZ R135, R213, R135, !PT ;  /* 0x00000087d5877209 */ /* 0x000fe20007810000 */
[----:B------:R-:W1:Y:S01]  /*10dc0*/  SHFL.BFLY PT, R8, R137, 0x2, 0x1f ;  /* 0x0c401f0089087f89 */ /* 0x000e6200000e0000 */
[----:B------:R-:W-:Y:S02]  /*10dd0*/  FMNMX.FTZ R5, R207, R5, !PT ;  /* 0x00000005cf057209 */ /* 0x000fe40007810000 */
[----:B------:R-:W-:Y:S02]  /*10de0*/  FSEL R205, R110, -INF , P0 ;  /* 0xff8000006ecd7808 */ /* 0x000fe40000000000 */
[----:B------:R-:W-:-:S02]  /*10df0*/  FMNMX.FTZ R6, R134, R6, !PT ;  /* 0x0000000686067209 */ /* 0x000fc40007810000 */
[----:B------:R-:W-:Y:S02]  /*10e00*/  ISETP.GT.AND P0, PT, R3, 0x59, PT ;  /* 0x000000590300780c */ /* 0x000fe40003f04270 */
[----:B------:R-:W-:Y:S02]  /*10e10*/  FSEL R196, R181, -INF , P3 ;  /* 0xff800000b5c47808 */ /* 0x000fe40001800000 */
[----:B------:R-:W-:Y:S02]  /*10e20*/  FMNMX.FTZ R135, R189, R135, !PT ;  /* 0x00000087bd877209 */ /* 0x000fe40007810000 */
[----:B------:R-:W-:Y:S02]  /*10e30*/  FMNMX.FTZ R5, R209, R5, !PT ;  /* 0x00000005d1057209 */ /* 0x000fe40007810000 */
[----:B------:R-:W-:Y:S02]  /*10e40*/  FMNMX.FTZ R6, R138, R6, !PT ;  /* 0x000000068a067209 */ /* 0x000fe40007810000 */
[----:B------:R-:W-:-:S02]  /*10e50*/  FSEL R208, R111, -INF , P0 ;  /* 0xff8000006fd07808 */ /* 0x000fc40000000000 */
[----:B------:R-:W-:Y:S02]  /*10e60*/  FSEL R203, R104, -INF , P2 ;  /* 0xff80000068cb7808 */ /* 0x000fe40001000000 */
[----:B------:R-:W-:Y:S02]  /*10e70*/  FSEL R105, R105, -INF , P1 ;  /* 0xff80000069697808 */ /* 0x000fe40000800000 */
[C---:B------:R-:W-:Y:S02]  /*10e80*/  ISETP.GT.AND P0, PT, R3.reuse, 0x60, PT ;  /* 0x000000600300780c */ /* 0x040fe40003f04270 */
[----:B------:R-:W-:Y:S02]  /*10e90*/  FMNMX.FTZ R135, R196, R135, !PT ;  /* 0x00000087c4877209 */ /* 0x000fe40007810000 */
[C---:B------:R-:W-:Y:S02]  /*10ea0*/  ISETP.GT.AND P1, PT, R3.reuse, 0x61, PT ;  /* 0x000000610300780c */ /* 0x040fe40003f24270 */
[----:B------:R-:W-:-:S02]  /*10eb0*/  ISETP.GT.AND P3, PT, R3, 0x68, PT ;  /* 0x000000680300780c */ /* 0x000fc40003f64270 */
[----:B------:R-:W-:Y:S02]  /*10ec0*/  ISETP.GT.AND P2, PT, R3, 0x69, PT ;  /* 0x000000690300780c */ /* 0x000fe40003f44270 */
        /* <DEDUP_REMOVED lines=8> */
[----:B------:R-:W-:Y:S01]  /*10f50*/  FMNMX.FTZ R3, R226, R3, !PT ;  /* 0x00000003e2037209 */ /* 0x000fe20007810000 */
[----:B------:R-:W2:Y:S01]  /*10f60*/  SHFL.BFLY PT, R9, R135, 0x2, 0x1f ;  /* 0x0c401f0087097f89 */ /* 0x000ea200000e0000 */
[----:B------:R-:W-:Y:S02]  /*10f70*/  FMNMX.FTZ R5, R178, R5, !PT ;  /* 0x00000005b2057209 */ /* 0x000fe40007810000 */
[----:B------:R-:W-:-:S02]  /*10f80*/  ISETP.GT.AND P0, PT, R7, 0x40, PT ;  /* 0x000000400700780c */ /* 0x000fc40003f04270 */
[----:B------:R-:W-:Y:S02]  /*10f90*/  FSEL R200, R106, -INF , P3 ;  /* 0xff8000006ac87808 */ /* 0x000fe40001800000 */
[----:B------:R-:W-:Y:S02]  /*10fa0*/  FMNMX.FTZ R3, R224, R3, !PT ;  /* 0x00000003e0037209 */ /* 0x000fe40007810000 */
[----:B------:R-:W-:Y:S02]  /*10fb0*/  FMNMX.FTZ R5, R179, R5, !PT ;  /* 0x00000005b3057209 */ /* 0x000fe40007810000 */
[----:B------:R-:W-:Y:S02]  /*10fc0*/  FSEL R142, R66, -INF , P0 ;  /* 0xff800000428e7808 */ /* 0x000fe40000000000 */
[----:B------:R-:W-:Y:S02]  /*10fd0*/  ISETP.GT.AND P0, PT, R7, 0x41, PT ;  /* 0x000000410700780c */ /* 0x000fe40003f04270 */
[----:B------:R-:W-:-:S02]  /*10fe0*/  FSEL R192, R107, -INF , P2 ;  /* 0xff8000006bc07808 */ /* 0x000fc40001000000 */
[----:B------:R-:W-:Y:S02]  /*10ff0*/  FMNMX.FTZ R3, R200, R3, !PT ;  /* 0x00000003c8037209 */ /* 0x000fe40007810000 */
[----:B------:R-:W-:Y:S02]  /*11000*/  FMNMX.FTZ R5, R186, R5, !PT ;  /* 0x00000005ba057209 */ /* 0x000fe40007810000 */
[----:B-1----:R-:W-:Y:S02]  /*11010*/  FMNMX.FTZ R137, R8, R137, !PT ;  /* 0x0000008908897209 */ /* 0x002fe40007810000 */
[----:B------:R-:W-:Y:S02]  /*11020*/  FSEL R141, R67, -INF , P0 ;  /* 0xff800000438d7808 */ /* 0x000fe40000000000 */
[----:B------:R-:W-:Y:S01]  /*11030*/  ISETP.GT.AND P1, PT, R7, 0x48, PT ;  /* 0x000000480700780c */ /* 0x000fe20003f24270 */
[----:B------:R-:W1:Y:S01]  /*11040*/  SHFL.BFLY PT, R8, R137, 0x1, 0x1f ;  /* 0x0c201f0089087f89 */ /* 0x000e6200000e0000 */
[----:B------:R-:W-:-:S02]  /*11050*/  FMNMX.FTZ R3, R192, R3, !PT ;  /* 0x00000003c0037209 */ /* 0x000fc40007810000 */
[----:B------:R-:W-:Y:S02]  /*11060*/  FMNMX.FTZ R5, R142, R5, !PT ;  /* 0x000000058e057209 */ /* 0x000fe40007810000 */
[----:B------:R-:W-:Y:S01]  /*11070*/  ISETP.GT.AND P0, PT, R7, 0x49, PT ;  /* 0x000000490700780c */ /* 0x000fe20003f04270 */
[----:B------:R-:W3:Y:S01]  /*11080*/  SHFL.BFLY PT, R6, R3, 0x2, 0x1f ;  /* 0x0c401f0003067f89 */ /* 0x000ee200000e0000 */
[----:B------:R-:W-:Y:S02]  /*11090*/  FSEL R140, R62, -INF , P1 ;  /* 0xff8000003e8c7808 */ /* 0x000fe40000800000 */
[----:B------:R-:W-:Y:S02]  /*110a0*/  FMNMX.FTZ R5, R141, R5, !PT ;  /* 0x000000058d057209 */ /* 0x000fe40007810000 */
[----:B------:R-:W-:Y:S02]  /*110b0*/  FSEL R143, R63, -INF , P0 ;  /* 0xff8000003f8f7808 */ /* 0x000fe40000000000 */
[----:B------:R-:W-:-:S02]  /*110c0*/  ISETP.GT.AND P1, PT, R7, 0x50, PT ;  /* 0x000000500700780c */ /* 0x000fc40003f24270 */
[----:B------:R-:W-:Y:S02]  /*110d0*/  FMNMX.FTZ R5, R140, R5, !PT ;  /* 0x000000058c057209 */ /* 0x000fe40007810000 */
[----:B------:R-:W-:Y:S02]  /*110e0*/  ISETP.GT.AND P0, PT, R7, 0x51, PT ;  /* 0x000000510700780c */ /* 0x000fe40003f04270 */
[----:B------:R-:W-:Y:S02]  /*110f0*/  FSEL R174, R58, -INF , P1 ;  /* 0xff8000003aae7808 */ /* 0x000fe40000800000 */
[----:B------:R-:W-:Y:S02]  /*11100*/  FMNMX.FTZ R5, R143, R5, !PT ;  /* 0x000000058f057209 */ /* 0x000fe40007810000 */
[----:B--2---:R-:W-:Y:S02]  /*11110*/  FMNMX.FTZ R135, R135, R9, !PT ;  /* 0x0000000987877209 */ /* 0x004fe40007810000 */
[----:B------:R-:W-:-:S02]  /*11120*/  FSEL R175, R59, -INF , P0 ;  /* 0xff8000003baf7808 */ /* 0x000fc40000000000 */
[C---:B------:R-:W-:Y:S01]  /*11130*/  ISETP.GT.AND P0, PT, R7.reuse, 0x58, PT ;  /* 0x000000580700780c */ /* 0x040fe20003f04270 */
[----:B------:R-:W2:Y:S01]  /*11140*/  SHFL.BFLY PT, R9, R135, 0x1, 0x1f ;  /* 0x0c201f0087097f89 */ /* 0x000ea200000e0000 */
[----:B------:R-:W-:Y:S02]  /*11150*/  FMNMX.FTZ R5, R174, R5, !PT ;  /* 0x00000005ae057209 */ /* 0x000fe40007810000 */
[----:B------:R-:W-:Y:S02]  /*11160*/  ISETP.GT.AND P2, PT, R7, 0x59, PT ;  /* 0x000000590700780c */ /* 0x000fe40003f44270 */
[----:B------:R-:W-:Y:S02]  /*11170*/  FSEL R180, R54, -INF , P0 ;  /* 0xff80000036b47808 */ /* 0x000fe40000000000 */
[----:B------:R-:W-:Y:S02]  /*11180*/  FMNMX.FTZ R5, R175, R5, !PT ;  /* 0x00000005af057209 */ /* 0x000fe40007810000 */
[----:B------:R-:W-:-:S02]  /*11190*/  ISETP.GT.AND P1, PT, R7, 0x60, PT ;  /* 0x000000600700780c */ /* 0x000fc40003f24270 */
[----:B------:R-:W-:Y:S02]  /*111a0*/  FSEL R181, R55, -INF , P2 ;  /* 0xff80000037b57808 */ /* 0x000fe40001000000 */
[----:B------:R-:W-:Y:S02]  /*111b0*/  FMNMX.FTZ R5, R180, R5, !PT ;  /* 0x00000005b4057209 */ /* 0x000fe40007810000 */
[----:B-1----:R-:W-:Y:S02]  /*111c0*/  FMNMX.FTZ R137, R137, R8, !PT ;  /* 0x0000000889897209 */ /* 0x002fe40007810000 */
[----:B------:R-:W-:Y:S02]  /*111d0*/  ISETP.GT.AND P0, PT, R7, 0x61, PT ;  /* 0x000000610700780c */ /* 0x000fe40003f04270 */
[----:B------:R-:W-:Y:S02]  /*111e0*/  FSEL R234, R22, -INF , P1 ;  /* 0xff80000016ea7808 */ /* 0x000fe40000800000 */
[----:B------:R-:W-:-:S02]  /*111f0*/  FMNMX.FTZ R5, R181, R5, !PT ;  /* 0x00000005b5057209 */ /* 0x000fc40007810000 */
[----:B---3--:R-:W-:Y:S01]  /*11200*/  FMNMX.FTZ R3, R3, R6, !PT ;  /* 0x0000000603037209 */ /* 0x008fe20007810000 */
[----:B------:R-:W-:Y:S01]  /*11210*/  FMUL.FTZ R6, R137, c[0x0][0x2d0] ;  /* 0x0000b40089067a20 */ /* 0x000fe20000410000 */
[----:B------:R-:W-:Y:S02]  /*11220*/  FSEL R197, R23, -INF , P0 ;  /* 0xff80000017c57808 */ /* 0x000fe40000000000 */
[----:B------:R-:W-:Y:S01]  /*11230*/  ISETP.GT.AND P1, PT, R7, 0x68, PT ;  /* 0x000000680700780c */ /* 0x000fe20003f24270 */
[----:B------:R-:W1:Y:S01]  /*11240*/  SHFL.BFLY PT, R70, R3, 0x1, 0x1f ;  /* 0x0c201f0003467f89 */ /* 0x000e6200000e0000 */
[----:B------:R-:W-:Y:S02]  /*11250*/  FMNMX.FTZ R5, R234, R5, !PT ;  /* 0x00000005ea057209 */ /* 0x000fe40007810000 */
[----:B------:R-:W-:Y:S01]  /*11260*/  FSETP.NEU.FTZ.AND P0, PT, R137, -INF , PT ;  /* 0xff8000008900780b */ /* 0x000fe20003f1d000 */
[----:B------:R-:W-:Y:S01]  /*11270*/  LDSM.16.MT88.4 R20, [R229+0x100] ;  /* 0x00010000e514783b */ /* 0x000fe20000004200 */
[----:B------:R-:W-:-:S02]  /*11280*/  ISETP.GT.AND P2, PT, R7, 0x69, PT ;  /* 0x000000690700780c */ /* 0x000fc40003f44270 */
[----:B------:R-:W-:Y:S02]  /*11290*/  FSEL R235, R26, -INF , P1 ;  /* 0xff8000001aeb7808 */ /* 0x000fe40000800000 */
[----:B------:R-:W-:Y:S02]  /*112a0*/  FMNMX.FTZ R7, R197, R5, !PT ;  /* 0x00000005c5077209 */ /* 0x000fe40007810000 */
[----:B------:R-:W-:Y:S02]  /*112b0*/  FSEL R6, R6, RZ, P0 ;  /* 0x000000ff06067208 */ /* 0x000fe40000000000 */
[----:B------:R-:W-:Y:S02]  /*112c0*/  FMNMX.FTZ R8, R235, R7, !PT ;  /* 0x00000007eb087209 */ /* 0x000fe40007810000 */
[----:B------:R-:W-:Y:S01]  /*112d0*/  FSEL R249, R27, -INF , P2 ;  /* 0xff8000001bf97808 */ /* 0x000fe20001000000 */
[----:B------:R-:W-:Y:S01]  /*112e0*/  FFMA.FTZ R7, R10, c[0x0][0x2d0], -R6 ;  /* 0x0000b4000a077a23 */ /* 0x000fe20000010806 */
[----:B--2---:R-:W-:Y:S01]  /*112f0*/  FMNMX.FTZ R135, R135, R9, !PT ;  /* 0x0000000987877209 */ /* 0x004fe20007810000 */
[----:B------:R-:W-:Y:S02]  /*11300*/  LDSM.16.MT88.4 R24, [R230+0x100] ;  /* 0x00010000e618783b */ /* 0x000fe40000004200 */
[----:B------:R2:W-:Y:S01]  /*11310*/  MUFU.EX2 R223, R7 ;  /* 0x0000000700df7308 */ /* 0x0005e20000000800 */
[C---:B------:R-:W-:Y:S01]  /*11320*/  FSETP.NEU.FTZ.AND P0, PT, R135.reuse, -INF , PT ;  /* 0xff8000008700780b */ /* 0x040fe20003f1d000 */
[----:B------:R-:W-:Y:S01]  /*11330*/  FMUL.FTZ R5, R135, c[0x0][0x2d0] ;  /* 0x0000b40087057a20 */ /* 0x000fe20000410000 */
[----:B-1----:R-:W-:-:S04]  /*11340*/  FMNMX.FTZ R70, R70, R3, !PT ;  /* 0x0000000346467209 */ /* 0x002fc80007810000 */
[----:B------:R-:W-:Y:S02]  /*11350*/  FSEL R5, R5, RZ, P0 ;  /* 0x000000ff05057208 */ /* 0x000fe40000000000 */
[----:B------:R-:W-:-:S03]  /*11360*/  FSETP.NEU.FTZ.AND P0, PT, R70, -INF , PT ;  /* 0xff8000004600780b */ /* 0x000fc60003f1d000 */
[--C-:B------:R-:W-:Y:S01]  /*11370*/  FFMA.FTZ R3, R12, c[0x0][0x2d0], -R5.reuse ;  /* 0x0000b4000c037a23 */ /* 0x100fe20000010805 */
[----:B--2---:R-:W-:Y:S01]  /*11380*/  FMNMX.FTZ R7, R249, R8, !PT ;  /* 0x00000008f9077209 */ /* 0x004fe20007810000 */
        /* <DEDUP_REMOVED lines=11> */
[----:B-1----:R-:W-:-:S07]  /*11440*/  FFMA.FTZ R8, R14, c[0x0][0x2d0], -R5 ;  /* 0x0000b4000e087a23 */ /* 0x002fce0000010805 */
[----:B------:R1:W3:Y:S01]  /*11450*/  MUFU.EX2 R233, R8 ;  /* 0x0000000800e97308 */ /* 0x0002e20000000800 */
[--C-:B--2---:R-:W-:Y:S02]  /*11460*/  FFMA.FTZ R0, R17, c[0x0][0x2d0], -R3.reuse ;  /* 0x0000b40011007a23 */ /* 0x104fe40000010803 */
[----:B------:R-:W-:Y:S05]  /*11470*/  LDSM.16.MT88.4 R16, [R232+0x100] ;  /* 0x00010000e810783b */ /* 0x000fea0000004200 */
[----:B------:R2:W-:Y:S01]  /*11480*/  MUFU.EX2 R167, R0 ;  /* 0x0000000000a77308 */ /* 0x0005e20000000800 */
[----:B-1----:R-:W-:Y:S01]  /*11490*/  FFMA.FTZ R8, R15, c[0x0][0x2d0], -R3 ;  /* 0x0000b4000f087a23 */ /* 0x002fe20000010803 */
[----:B---3--:R-:W-:-:S06]  /*114a0*/  F2FP.PACK_AB R10, R233, R201 ;  /* 0x000000c9e90a723e */ /* 0x008fcc00000000ff */
[----:B------:R1:W3:Y:S01]  /*114b0*/  MUFU.EX2 R199, R8 ;  /* 0x0000000800c77308 */ /* 0x0002e20000000800 */
[----:B--2---:R-:W-:-:S07]  /*114c0*/  FFMA.FTZ R0, R28, c[0x0][0x2d0], -R3 ;  /* 0x0000b4001c007a23 */ /* 0x004fce0000010803 */
[----:B------:R2:W4:Y:S01]  /*114d0*/  MUFU.EX2 R212, R0 ;  /* 0x0000000000d47308 */ /* 0x0005220000000800 */
[----:B-1----:R-:W1:Y:S01]  /*114e0*/  SHFL.BFLY PT, R8, R7, 0x1, 0x1f ;  /* 0x0c201f0007087f89 */ /* 0x002e6200000e0000 */
[----:B---3--:R-:W-:Y:S01]  /*114f0*/  F2FP.PACK_AB R9, R190, R199 ;  /* 0x000000c7be09723e */ /* 0x008fe200000000ff */
[----:B--2---:R-:W-:Y:S01]  /*11500*/  FFMA.FTZ R0, R29, c[0x0][0x2d0], -R6 ;  /* 0x0000b4001d007a23 */ /* 0x004fe20000010806 */
[----:B----4-:R-:W-:-:S04]  /*11510*/  F2FP.PACK_AB R11, R212, R167 ;  /* 0x000000a7d40b723e */ /* 0x010fc800000000ff */
[----:B------:R2:W3:Y:S01]  /*11520*/  MUFU.EX2 R215, R0 ;  /* 0x0000000000d77308 */ /* 0x0004e20000000800 */
[----:B-1----:R-:W-:Y:S02]  /*11530*/  FMNMX.FTZ R136, R7, R8, !PT ;  /* 0x0000000807887209 */ /* 0x002fe40007810000 */
[----:B------:R-:W-:Y:S01]  /*11540*/  F2FP.PACK_AB R8, R191, R198 ;  /* 0x000000c6bf08723e */ /* 0x000fe200000000ff */
[--C-:B--2---:R-:W-:Y:S01]  /*11550*/  FFMA.FTZ R0, R30, c[0x0][0x2d0], -R6.reuse ;  /* 0x0000b4001e007a23 */ /* 0x104fe20000010806 */
[C---:B------:R-:W-:Y:S01]  /*11560*/  FSETP.NEU.FTZ.AND P0, PT, R136.reuse, -INF , PT ;  /* 0xff8000008800780b */ /* 0x040fe20003f1d000 */
[----:B------:R-:W-:Y:S01]  /*11570*/  FMUL.FTZ R2, R136, c[0x0][0x2d0] ;  /* 0x0000b40088027a20 */ /* 0x000fe20000410000 */
[----:B---3--:R-:W-:Y:S01]  /*11580*/  F2FP.PACK_AB R12, R215, R223 ;  /* 0x000000dfd70c723e */ /* 0x008fe200000000ff */
        /* <DEDUP_REMOVED lines=25> */
[----:B------:R1:W2:Y:S02]  /*11720*/  MUFU.EX2 R194, R2 ;  /* 0x0000000200c27308 */ /* 0x0002a40000000800 */
[C---:B------:R-:W-:Y:S08]  /*11730*/  HMMA.16816.F32 R112, R12.reuse, R26, RZ ;  /* 0x0000001a0c70723c */ /* 0x040ff000000018ff */
[----:B------:R-:W-:Y:S01]  /*11740*/  HMMA.16816.F32 R84, R12, R20, RZ ;  /* 0x000000140c54723c */ /* 0x000fe200000018ff */
[----:B-1----:R-:W-:-:S04]  /*11750*/  FFMA.FTZ R2, R41, c[0x0][0x2d0], -R5 ;  /* 0x0000b40029027a23 */ /* 0x002fc80000010805 */
[----:B------:R1:W3:Y:S03]  /*11760*/  MUFU.EX2 R188, R2 ;  /* 0x0000000200bc7308 */ /* 0x0002e60000000800 */
[C---:B------:R-:W-:Y:S01]  /*11770*/  HMMA.16816.F32 R96, R12.reuse, R22, RZ ;  /* 0x000000160c60723c */ /* 0x040fe200000018ff */
[----:B------:R-:W4:Y:S07]  /*11780*/  LDSM.16.MT88.4 R20, [R229+0x900] ;  /* 0x00090000e514783b */ /* 0x000f2e0000004200 */
[----:B------:R-:W-:Y:S01]  /*11790*/  HMMA.16816.F32 R80, R12, R16, RZ ;  /* 0x000000100c50723c */ /* 0x000fe200000018ff */
[----:B-1----:R-:W-:-:S07]  /*117a0*/  FFMA.FTZ R2, R68, c[0x0][0x2d0], -R5 ;  /* 0x0000b40044027a23 */ /* 0x002fce0000010805 */
[-C--:B------:R-:W-:Y:S01]  /*117b0*/  HMMA.16816.F32 R40, R8, R38.reuse, RZ ;  /* 0x000000260828723c */ /* 0x080fe200000018ff */
[----:B------:R1:W-:Y:S07]  /*117c0*/  MUFU.EX2 R162, R2 ;  /* 0x0000000200a27308 */ /* 0x0003ee0000000800 */
[----:B------:R-:W-:Y:S01]  /*117d0*/  HMMA.16816.F32 R100, R12, R38, RZ ;  /* 0x000000260c64723c */ /* 0x000fe200000018ff */
[----:B-1----:R-:W-:Y:S02]  /*117e0*/  FFMA.FTZ R2, R69, c[0x0][0x2d0], -R5 ;  /* 0x0000b40045027a23 */ /* 0x002fe40000010805 */
[----:B--2---:R-:W-:-:S02]  /*117f0*/  IMAD.MOV.U32 R69, RZ, RZ, R194 ;  /* 0x000000ffff457224 */ /* 0x004fc400078e00c2 */
[----:B------:R1:W2:Y:S03]  /*11800*/  MUFU.EX2 R228, R2 ;  /* 0x0000000200e47308 */ /* 0x0002a60000000800 */
[----:B---3--:R-:W-:Y:S01]  /*11810*/  F2FP.PACK_AB R8, R188, R69 ;  /* 0x00000045bc08723e */ /* 0x008fe200000000ff */
[----:B-1----:R-:W-:Y:S01]  /*11820*/  FFMA.FTZ R2, R71, c[0x0][0x2d0], -R3 ;  /* 0x0000b40047027a23 */ /* 0x002fe20000010803 */
[----:B--2---:R-:W-:Y:S01]  /*11830*/  F2FP.PACK_AB R10, R228, R162 ;  /* 0x000000a2e40a723e */ /* 0x004fe200000000ff */
[----:B------:R-:W-:Y:S02]  /*11840*/  IMAD.MOV.U32 R71, RZ, RZ, R105 ;  /* 0x000000ffff477224 */ /* 0x000fe400078e0069 */
[----:B------:R1:W-:Y:S01]  /*11850*/  MUFU.EX2 R7, R2 ;  /* 0x0000000200077308 */ /* 0x0003e20000000800 */
[----:B------:R-:W-:Y:S01]  /*11860*/  HMMA.16816.F32 R104, R12, R18, RZ ;  /* 0x000000120c68723c */ /* 0x000fe200000018ff */
[----:B------:R-:W2:Y:S01]  /*11870*/  LDSM.16.MT88.4 R16, [R230+0x900] ;  /* 0x00090000e610783b */ /* 0x000ea20000004200 */
[----:B-1----:R-:W-:-:S05]  /*11880*/  FFMA.FTZ R2, R76, c[0x0][0x2d0], -R3 ;  /* 0x0000b4004c027a23 */ /* 0x002fca0000010803 */
[----:B------:R1:W3:Y:S02]  /*11890*/  MUFU.EX2 R182, R2 ;  /* 0x0000000200b67308 */ /* 0x0002e40000000800 */
[----:B-1----:R-:W-:Y:S01]  /*118a0*/  FFMA.FTZ R2, R77, c[0x0][0x2d0], -R3 ;  /* 0x0000b4004d027a23 */ /* 0x002fe20000010803 */
[----:B---3--:R-:W-:Y:S01]  /*118b0*/  F2FP.PACK_AB R9, R182, R7 ;  /* 0x00000007b609723e */ /* 0x008fe200000000ff */
[C---:B------:R-:W-:Y:S04]  /*118c0*/  HMMA.16816.F32 R76, R12.reuse, R24, RZ ;  /* 0x000000180c4c723c */ /* 0x040fe800000018ff */
[----:B------:R1:W-:Y:S04]  /*118d0*/  MUFU.EX2 R194, R2 ;  /* 0x0000000200c27308 */ /* 0x0003e80000000800 */
[----:B------:R-:W-:Y:S01]  /*118e0*/  HMMA.16816.F32 R24, R12, R36, RZ ;  /* 0x000000240c18723c */ /* 0x000fe200000018ff */
[----:B------:R-:W3:Y:S06]  /*118f0*/  LDSM.16.MT88.4 R12, [R229+0x1100] ;  /* 0x00110000e50c783b */ /* 0x000eec0000004200 */
[----:B------:R-:W-:-:S02]  /*11900*/  IMAD.MOV.U32 R37, RZ, RZ, R214 ;  /* 0x000000ffff257224 */ /* 0x000fc400078e00d6 */
[----:B-1----:R-:W-:-:S04]  /*11910*/  FFMA.FTZ R2, R88, c[0x0][0x2d0], -R3 ;  /* 0x0000b40058027a23 */ /* 0x002fc80000010803 */
[----:B------:R1:W1:Y:S02]  /*11920*/  MUFU.EX2 R68, R2 ;  /* 0x0000000200447308 */ /* 0x0002640000000800 */
[----:B-1----:R-:W-:Y:S01]  /*11930*/  FFMA.FTZ R2, R92, c[0x0][0x2d0], -R6 ;  /* 0x0000b4005c027a23 */ /* 0x002fe20000010806 */
[----:B------:R-:W-:-:S05]  /*11940*/  F2FP.PACK_AB R11, R68, R194 ;  /* 0x000000c2440b723e */ /* 0x000fca00000000ff */
[----:B------:R1:W-:Y:S02]  /*11950*/  MUFU.EX2 R36, R2 ;  /* 0x0000000200247308 */ /* 0x0003e40000000800 */
[C---:B----4-:R-:W-:Y:S08]  /*11960*/  HMMA.16816.F32 R144, R8.reuse, R20, R72 ;  /* 0x000000140890723c */ /* 0x050ff00000001848 */
[----:B------:R-:W-:Y:S01]  /*11970*/  HMMA.16816.F32 R108, R8, R32, R60 ;  /* 0x00000020086c723c */ /* 0x000fe2000000183c */
[----:B-1----:R-:W-:-:S04]  /*11980*/  FFMA.FTZ R2, R93, c[0x0][0x2d0], -R6 ;  /* 0x0000b4005d027a23 */ /* 0x002fc80000010806 */
[----:B------:R1:W4:Y:S03]  /*11990*/  MUFU.EX2 R252, R2 ;  /* 0x0000000200fc7308 */ /* 0x0003260000000800 */
[C---:B------:R-:W-:Y:S08]  /*119a0*/  HMMA.16816.F32 R72, R8.reuse, R22, R64 ;  /* 0x000000160848723c */ /* 0x040ff00000001840 */
[----:B------:R-:W-:Y:S01]  /*119b0*/  HMMA.16816.F32 R64, R8, R34, R56 ;  /* 0x000000220840723c */ /* 0x000fe20000001838 */
[----:B-1----:R-:W-:-:S07]  /*119c0*/  FFMA.FTZ R2, R94, c[0x0][0x2d0], -R6 ;  /* 0x0000b4005e027a23 */ /* 0x002fce0000010806 */
[C---:B--2---:R-:W-:Y:S01]  /*119d0*/  HMMA.16816.F32 R60, R8.reuse, R18, R48 ;  /* 0x00000012083c723c */ /* 0x044fe20000001830 */
[----:B------:R1:W-:Y:S07]  /*119e0*/  MUFU.EX2 R227, R2 ;  /* 0x0000000200e37308 */ /* 0x0003ee0000000800 */
[----:B------:R-:W-:Y:S01]  /*119f0*/  HMMA.16816.F32 R92, R8, R16, R52 ;  /* 0x00000010085c723c */ /* 0x000fe20000001834 */
[----:B-1----:R-:W-:-:S07]  /*11a00*/  FFMA.FTZ R2, R89, c[0x0][0x2d0], -R6 ;  /* 0x0000b40059027a23 */ /* 0x002fce0000010806 */
[C---:B------:R-:W-:Y:S01]  /*11a10*/  HMMA.16816.F32 R88, R8.reuse, R28, R44 ;  /* 0x0000001c0858723c */ /* 0x040fe2000000182c */
[----:B------:R1:W2:Y:S07]  /*11a20*/  MUFU.EX2 R251, R2 ;  /* 0x0000000200fb7308 */ /* 0x0002ae0000000800 */
[----:B------:R-:W-:Y:S07]  /*11a30*/  HMMA.16816.F32 R44, R8, R30, R40 ;  /* 0x0000001e082c723c */ /* 0x000fee0000001828 */
[----:B----4-:R-:W-:Y:S01]  /*11a40*/  F2FP.PACK_AB R8, R252, R36 ;  /* 0x00000024fc08723e */ /* 0x010fe200000000ff */
        /* <DEDUP_REMOVED lines=15> */
[----:B------:R-:W-:Y:S02]  /*11b40*/  IMAD.MOV.U32 R122, RZ, RZ, R189 ;  /* 0x000000ffff7a7224 */ /* 0x000fe400078e00bd */
[----:B------:R1:W-:Y:S04]  /*11b50*/  MUFU.EX2 R221, R2 ;  /* 0x0000000200dd7308 */ /* 0x0003e80000000800 */
[C---:B------:R-:W-:Y:S07]  /*11b60*/  HMMA.16816.F32 R76, R8.reuse, R16, R76 ;  /* 0x00000010084c723c */ /* 0x040fee000000184c */
[----:B------:R-:W-:Y:S01]  /*11b70*/  IMAD.MOV.U32 R16, RZ, RZ, R204 ;  /* 0x000000ffff107224 */ /* 0x000fe200078e00cc */
[----:B------:R-:W-:Y:S01]  /*11b80*/  HMMA.16816.F32 R48, R8, R20, R84 ;  /* 0x000000140830723c */ /* 0x000fe20000001854 */
[----:B------:R-:W-:-:S02]  /*11b90*/  IMAD.MOV.U32 R17, RZ, RZ, R37 ;  /* 0x000000ffff117224 */ /* 0x000fc400078e0025 */
[----:B-1----:R-:W-:-:S04]  /*11ba0*/  FFMA.FTZ R2, R117, c[0x0][0x2d0], -R5 ;  /* 0x0000b40075027a23 */ /* 0x002fc80000010805 */
[----:B------:R1:W-:Y:S01]  /*11bb0*/  MUFU.EX2 R216, R2 ;  /* 0x0000000200d87308 */ /* 0x0003e20000000800 */
[C---:B------:R-:W-:Y:S01]  /*11bc0*/  HMMA.16816.F32 R116, R8.reuse, R28, R24 ;  /* 0x0000001c0874723c */ /* 0x040fe20000001818 */
[----:B------:R-:W-:Y:S06]  /*11bd0*/  LDSM.16.MT88.4 R24, [R230+0x1100] ;  /* 0x00110000e618783b */ /* 0x000fec0000004200 */
[----:B------:R-:W-:Y:S01]  /*11be0*/  IMAD.MOV.U32 R29, RZ, RZ, R68 ;  /* 0x000000ffff1d7224 */ /* 0x000fe200078e0044 */
[----:B------:R-:W-:Y:S01]  /*11bf0*/  HMMA.16816.F32 R40, R8, R22, R96 ;  /* 0x000000160828723c */ /* 0x000fe20000001860 */
[----:B------:R-:W-:Y:S01]  /*11c00*/  IMAD.MOV.U32 R68, RZ, RZ, R203 ;  /* 0x000000ffff447224 */ /* 0x000fe200078e00cb */
[----:B------:R-:W2:Y:S01]  /*11c10*/  LDSM.16.MT88.4 R20, [R232+0x1100] ;  /* 0x00110000e814783b */ /* 0x000ea20000004200 */
[----:B------:R-:W-:-:S02]  /*11c20*/  IMAD.MOV.U32 R28, RZ, RZ, R202 ;  /* 0x000000ffff1c7224 */ /* 0x000fc400078e00ca */
[----:B-1----:R-:W-:-:S03]  /*11c30*/  FFMA.FTZ R2, R121, c[0x0][0x2d0], -R5 ;  /* 0x0000b40079027a23 */ /* 0x002fc60000010805 */
[C---:B------:R-:W-:Y:S01]  /*11c40*/  HMMA.16816.F32 R52, R8.reuse, R32, R80 ;  /* 0x000000200834723c */ /* 0x040fe20000001850 */
[----:B------:R-:W-:Y:S01]  /*11c50*/  IMAD.MOV.U32 R121, RZ, RZ, R36 ;  /* 0x000000ffff797224 */ /* 0x000fe200078e0024 */
[----:B------:R1:W4:Y:S06]  /*11c60*/  MUFU.EX2 R217, R2 ;  /* 0x0000000200d97308 */ /* 0x00032c0000000800 */
[C---:B------:R-:W-:Y:S01]  /*11c70*/  HMMA.16816.F32 R36, R8.reuse, R34, R104 ;  /* 0x000000220824723c */ /* 0x040fe20000001868 */
[----:B------:R-:W2:Y:S06]  /*11c80*/  LDSM.16.MT88.4 R32, [R231+0x1100] ;  /* 0x00110000e720783b */ /* 0x000eac0000004200 */
[----:B------:R-:W-:Y:S01]  /*11c90*/  IMAD.MOV.U32 R107, RZ, RZ, R199 ;  /* 0x000000ffff6b7224 */ /* 0x000fe200078e00c7 */
[----:B------:R-:W-:Y:S01]  /*11ca0*/  HMMA.16816.F32 R56, R8, R18, R112 ;  /* 0x000000120838723c */ /* 0x000fe20000001870 */
[----:B------:R-:W-:-:S02]  /*11cb0*/  IMAD.MOV.U32 R104, RZ, RZ, R198 ;  /* 0x000000ffff687224 */ /* 0x000fc400078e00c6 */
[----:B-1----:R-:W-:Y:S02]  /*11cc0*/  FFMA.FTZ R2, R123, c[0x0][0x2d0], -R5 ;  /* 0x0000b4007b027a23 */ /* 0x002fe40000010805 */
[----:B------:R-:W-:Y:S02]  /*11cd0*/  IMAD.MOV.U32 R123, RZ, RZ, R212 ;  /* 0x000000ffff7b7224 */ /* 0x000fe400078e00d4 */
[----:B------:R1:W-:Y:S01]  /*11ce0*/  MUFU.EX2 R214, R2 ;  /* 0x0000000200d67308 */ /* 0x0003e20000000800 */
[----:B------:R-:W-:Y:S01]  /*11cf0*/  IMAD.MOV.U32 R105, RZ, RZ, R197 ;  /* 0x000000ffff697224 */ /* 0x000fe200078e00c5 */
[----:B------:R-:W-:Y:S01]  /*11d00*/  HMMA.16816.F32 R84, R8, R30, R100 ;  /* 0x0000001e0854723c */ /* 0x000fe20000001864 */
[----:B------:R-:W-:Y:S02]  /*11d10*/  IMAD.MOV.U32 R106, RZ, RZ, R196 ;  /* 0x000000ffff6a7224 */ /* 0x000fe400078e00c4 */
[----:B------:R-:W-:Y:S02]  /*11d20*/  IMAD.MOV.U32 R115, RZ, RZ, R191 ;  /* 0x000000ffff737224 */ /* 0x000fe400078e00bf */
[----:B------:R-:W-:-:S02]  /*11d30*/  IMAD.MOV.U32 R114, RZ, RZ, R190 ;  /* 0x000000ffff727224 */ /* 0x000fc400078e00be */
[----:B----4-:R-:W-:Y:S01]  /*11d40*/  F2FP.PACK_AB R8, R217, R216 ;  /* 0x000000d8d908723e */ /* 0x010fe200000000ff */
[----:B------:R-:W-:Y:S02]  /*11d50*/  IMAD.MOV.U32 R112, RZ, RZ, R104 ;  /* 0x000000ffff707224 */ /* 0x000fe400078e0068 */
[----:B------:R-:W-:Y:S02]  /*11d60*/  IMAD.MOV.U32 R104, RZ, RZ, R17 ;  /* 0x000000ffff687224 */ /* 0x000fe400078e0011 */
[----:B-1----:R-:W-:Y:S02]  /*11d70*/  FFMA.FTZ R2, R124, c[0x0][0x2d0], -R5 ;  /* 0x0000b4007c027a23 */ /* 0x002fe40000010805 */
[----:B------:R-:W-:Y:S02]  /*11d80*/  IMAD.MOV.U32 R124, RZ, RZ, R194 ;  /* 0x000000ffff7c7224 */ /* 0x000fe400078e00c2 */
[----:B------:R1:W4:Y:S02]  /*11d90*/  MUFU.EX2 R212, R2 ;  /* 0x0000000200d47308 */ /* 0x0003240000000800 */
[----:B-1----:R-:W-:Y:S01]  /*11da0*/  FFMA.FTZ R2, R125, c[0x0][0x2d0], -R3 ;  /* 0x0000b4007d027a23 */ /* 0x002fe20000010803 */
[----:B----4-:R-:W-:Y:S01]  /*11db0*/  F2FP.PACK_AB R10, R212, R214 ;  /* 0x000000d6d40a723e */ /* 0x010fe200000000ff */
[----:B------:R-:W-:-:S04]  /*11dc0*/  IMAD.MOV.U32 R125, RZ, RZ, R193 ;  /* 0x000000ffff7d7224 */ /* 0x000fc800078e00c1 */
[----:B------:R1:W-:Y:S02]  /*11dd0*/  MUFU.EX2 R204, R2 ;  /* 0x0000000200cc7308 */ /* 0x0003e40000000800 */
[----:B-1----:R-:W-:Y:S02]  /*11de0*/  FFMA.FTZ R2, R126, c[0x0][0x2d0], -R3 ;  /* 0x0000b4007e027a23 */ /* 0x002fe40000010803 */
[----:B------:R-:W-:-:S04]  /*11df0*/  IMAD.MOV.U32 R126, RZ, RZ, R201 ;  /* 0x000000ffff7e7224 */ /* 0x000fc800078e00c9 */
        /* <DEDUP_REMOVED lines=9> */
[----:B------:R-:W-:Y:S02]  /*11e90*/  IMAD.MOV.U32 R128, RZ, RZ, R16 ;  /* 0x000000ffff807224 */ /* 0x000fe400078e0010 */
[----:B------:R-:W-:Y:S01]  /*11ea0*/  LDSM.16.MT88.4 R16, [R229+0x1900] ;  /* 0x00190000e510783b */ /* 0x000fe20000004200 */
[----:B-1----:R-:W-:Y:S01]  /*11eb0*/  FFMA.FTZ R2, R130, c[0x0][0x2d0], -R6 ;  /* 0x0000b40082027a23 */ /* 0x002fe20000010806 */
[----:B----4-:R-:W-:Y:S01]  /*11ec0*/  F2FP.PACK_AB R11, R201, R202 ;  /* 0x000000cac90b723e */ /* 0x010fe200000000ff */
[----:B------:R-:W-:Y:S02]  /*11ed0*/  IMAD.MOV.U32 R130, RZ, RZ, R115 ;  /* 0x000000ffff827224 */ /* 0x000fe400078e0073 */
[----:B------:R1:W4:Y:S01]  /*11ee0*/  MUFU.EX2 R200, R2 ;  /* 0x0000000200c87308 */ /* 0x0003220000000800 */
[----:B------:R-:W-:-:S02]  /*11ef0*/  IMAD.MOV.U32 R115, RZ, RZ, R127 ;  /* 0x000000ffff737224 */ /* 0x000fc400078e007f */
[----:B------:R-:W-:Y:S01]  /*11f00*/  IMAD.MOV.U32 R127, RZ, RZ, R28 ;  /* 0x000000ffff7f7224 */ /* 0x000fe200078e001c */
[C---:B---3--:R-:W-:Y:S08]  /*11f10*/  HMMA.16816.F32 R80, R8.reuse, R14, R72 ;  /* 0x0000000e0850723c */ /* 0x048ff00000001848 */
[----:B--2---:R-:W-:Y:S01]  /*11f20*/  HMMA.16816.F32 R72, R8, R22, R64 ;  /* 0x000000160848723c */ /* 0x004fe20000001840 */
        /* <DEDUP_REMOVED lines=8> */
[----:B------:R1:W2:Y:S01]  /*11fb0*/  MUFU.EX2 R198, R2 ;  /* 0x0000000200c67308 */ /* 0x0002a20000000800 */
[----:B------:R-:W-:-:S05]  /*11fc0*/  IMAD.MOV.U32 R68, RZ, RZ, R166 ;  /* 0x000000ffff447224 */ /* 0x000fca00078e00a6 */
[C---:B------:R-:W-:Y:S08]  /*11fd0*/  HMMA.16816.F32 R92, R8.reuse, R24, R92 ;  /* 0x00000018085c723c */ /* 0x040ff0000000185c */
[----:B------:R-:W-:Y:S01]  /*11fe0*/  HMMA.16816.F32 R96, R8, R32, R88 ;  /* 0x000000200860723c */ /* 0x000fe20000001858 */
[----:B-1----:R-:W-:-:S04]  /*11ff0*/  FFMA.FTZ R2, R132, c[0x0][0x2d0], -R6 ;  /* 0x0000b40084027a23 */ /* 0x002fc80000010806 */
        /* <DEDUP_REMOVED lines=18> */
[----:B------:R-:W-:Y:S01]  /*12120*/  LDSM.16.MT88.4 R12, [R232+0x1900] ;  /* 0x00190000e80c783b */ /* 0x000fe20000004200 */
[----:B-1----:R-:W-:-:S04]  /*12130*/  FFMA.FTZ R2, R149, c[0x0][0x2d0], -R6 ;  /* 0x0000b40095027a23 */ /* 0x002fc80000010806 */
[----:B------:R1:W-:Y:S02]  /*12140*/  MUFU.EX2 R191, R2 ;  /* 0x0000000200bf7308 */ /* 0x0003e40000000800 */
[C---:B------:R-:W-:Y:S07]  /*12150*/  HMMA.16816.F32 R88, R8.reuse, R32, R116 ;  /* 0x000000200858723c */ /* 0x040fee0000001874 */
[----:B------:R-:W-:Y:S01]  /*12160*/  IMAD.MOV.U32 R117, RZ, RZ, R115 ;  /* 0x000000ffff757224 */ /* 0x000fe200078e0073 */
[----:B------:R-:W-:Y:S01]  /*12170*/  HMMA.16816.F32 R40, R8, R20, R52 ;  /* 0x000000140828723c */ /* 0x000fe20000001834 */
[----:B------:R-:W-:-:S02]  /*12180*/  IMAD.MOV.U32 R119, RZ, RZ, R112 ;  /* 0x000000ffff777224 */ /* 0x000fc400078e0070 */
[----:B------:R-:W-:Y:S02]  /*12190*/  IMAD.MOV.U32 R116, RZ, RZ, R4 ;  /* 0x000000ffff747224 */ /* 0x000fe400078e0004 */
[----:B------:R-:W-:Y:S02]  /*121a0*/  IMAD.MOV.U32 R4, RZ, RZ, R163 ;  /* 0x000000ffff047224 */ /* 0x000fe400078e00a3 */
[--C-:B-1----:R-:W-:Y:S01]  /*121b0*/  FFMA.FTZ R2, R150, c[0x0][0x2d0], -R5.reuse ;  /* 0x0000b40096027a23 */ /* 0x102fe20000010805 */
[C---:B------:R-:W-:Y:S01]  /*121c0*/  HMMA.16816.F32 R36, R8.reuse, R22, R36 ;  /* 0x000000160824723c */ /* 0x040fe20000001824 */
[----:B------:R-:W-:Y:S02]  /*121d0*/  LDSM.16.MT88.4 R20, [R229+0x2100] ;  /* 0x00210000e514783b */ /* 0x000fe40000004200 */
[----:B------:R1:W-:Y:S05]  /*121e0*/  MUFU.EX2 R190, R2 ;  /* 0x0000000200be7308 */ /* 0x0003ea0000000800 */
[C---:B------:R-:W-:Y:S08]  /*121f0*/  HMMA.16816.F32 R56, R8.reuse, R26, R56 ;  /* 0x0000001a0838723c */ /* 0x040ff00000001838 */
[----:B------:R-:W-:Y:S01]  /*12200*/  HMMA.16816.F32 R84, R8, R34, R84 ;  /* 0x000000220854723c */ /* 0x000fe20000001854 */
[----:B------:R-:W2:Y:S01]  /*12210*/  LDSM.16.MT88.4 R32, [R231+0x1900] ;  /* 0x00190000e720783b */ /* 0x000ea20000004200 */
[----:B-1----:R-:W-:-:S04]  /*12220*/  FFMA.FTZ R2, R151, c[0x0][0x2d0], -R5 ;  /* 0x0000b40097027a23 */ /* 0x002fc80000010805 */
[----:B------:R1:W3:Y:S02]  /*12230*/  MUFU.EX2 R189, R2 ;  /* 0x0000000200bd7308 */ /* 0x0002e40000000800 */
[--C-:B-1----:R-:W-:Y:S02]  /*12240*/  FFMA.FTZ R2, R152, c[0x0][0x2d0], -R5.reuse ;  /* 0x0000b40098027a23 */ /* 0x102fe40000010805 */
[----:B------:R-:W-:Y:S02]  /*12250*/  IMAD.MOV.U32 R152, RZ, RZ, R122 ;  /* 0x000000ffff987224 */ /* 0x000fe400078e007a */
[----:B------:R-:W-:Y:S02]  /*12260*/  IMAD.MOV.U32 R122, RZ, RZ, R188 ;  /* 0x000000ffff7a7224 */ /* 0x000fe400078e00bc */
[----:B------:R1:W-:Y:S02]  /*12270*/  MUFU.EX2 R188, R2 ;  /* 0x0000000200bc7308 */ /* 0x0003e40000000800 */
[----:B-1----:R-:W-:-:S02]  /*12280*/  FFMA.FTZ R2, R153, c[0x0][0x2d0], -R5 ;  /* 0x0000b40099027a23 */ /* 0x002fc40000010805 */
[----:B------:R-:W-:-:S04]  /*12290*/  IMAD.MOV.U32 R153, RZ, RZ, R114 ;  /* 0x000000ffff997224 */ /* 0x000fc800078e0072 */
[----:B------:R1:W4:Y:S01]  /*122a0*/  MUFU.EX2 R139, R2 ;  /* 0x00000002008b7308 */ /* 0x0003220000000800 */
[----:B------:R-:W-:Y:S02]  /*122b0*/  IMAD.MOV.U32 R114, RZ, RZ, R107 ;  /* 0x000000ffff727224 */ /* 0x000fe400078e006b */
[----:B------:R-:W-:Y:S02]  /*122c0*/  IMAD.MOV.U32 R107, RZ, RZ, R29 ;  /* 0x000000ffff6b7224 */ /* 0x000fe400078e001d */
[----:B------:R-:W-:Y:S01]  /*122d0*/  IMAD.MOV.U32 R118, RZ, RZ, R114 ;  /* 0x000000ffff767224 */ /* 0x000fe200078e0072 */
[----:B------:R-:W-:Y:S01]  /*122e0*/  HMMA.16816.F32 R28, R8, R24, R76 ;  /* 0x00000018081c723c */ /* 0x000fe2000000184c */
[----:B------:R-:W2:Y:S06]  /*122f0*/  LDSM.16.MT88.4 R24, [R230+0x1900] ;  /* 0x00190000e618783b */ /* 0x000eac0000004200 */
[----:B---3--:R-:W-:Y:S01]  /*12300*/  F2FP.PACK_AB R8, R189, R190 ;  /* 0x000000bebd08723e */ /* 0x008fe200000000ff */
[----:B-1----:R-:W-:Y:S01]  /*12310*/  FFMA.FTZ R2, R154, c[0x0][0x2d0], -R3 ;  /* 0x0000b4009a027a23 */ /* 0x002fe20000010803 */
[----:B----4-:R-:W-:Y:S01]  /*12320*/  F2FP.PACK_AB R10, R139, R188 ;  /* 0x000000bc8b0a723e */ /* 0x010fe200000000ff */
[----:B------:R-:W-:-:S02]  /*12330*/  IMAD.MOV.U32 R154, RZ, RZ, R105 ;  /* 0x000000ffff9a7224 */ /* 0x000fc400078e0069 */
        /* <DEDUP_REMOVED lines=10> */
[----:B------:R1:W3:Y:S01]  /*123e0*/  MUFU.EX2 R133, R2 ;  /* 0x0000000200857308 */ /* 0x0002e20000000800 */
[----:B------:R-:W-:Y:S02]  /*123f0*/  IMAD.MOV.U32 R130, RZ, RZ, R71 ;  /* 0x000000ffff827224 */ /* 0x000fe400078e0047 */
[----:B------:R-:W-:Y:S02]  /*12400*/  IMAD.MOV.U32 R71, RZ, RZ, R164 ;  /* 0x000000ffff477224 */ /* 0x000fe400078e00a4 */
[----:B-1----:R-:W-:Y:S01]  /*12410*/  FFMA.FTZ R2, R176, c[0x0][0x2d0], -R6 ;  /* 0x0000b400b0027a23 */ /* 0x002fe20000010806 */
[----:B---3--:R-:W-:-:S03]  /*12420*/  F2FP.PACK_AB R11, R133, R132 ;  /* 0x00000084850b723e */ /* 0x008fc600000000ff */
[----:B------:R1:W-:Y:S04]  /*12430*/  MUFU.EX2 R115, R2 ;  /* 0x0000000200737308 */ /* 0x0003e80000000800 */
[C---:B--2---:R-:W-:Y:S08]  /*12440*/  HMMA.16816.F32 R76, R8.reuse, R32, R96 ;  /* 0x00000020084c723c */ /* 0x044ff00000001860 */
[----:B------:R-:W-:Y:S01]  /*12450*/  HMMA.16816.F32 R148, R8, R18, R80 ;  /* 0x000000120894723c */ /* 0x000fe20000001850 */
[----:B-1----:R-:W-:-:S02]  /*12460*/  FFMA.FTZ R2, R158, c[0x0][0x2d0], -R6 ;  /* 0x0000b4009e027a23 */ /* 0x002fc40000010806 */
[----:B------:R-:W-:Y:S02]  /*12470*/  IMAD.MOV.U32 R158, RZ, RZ, R125 ;  /* 0x000000ffff9e7224 */ /* 0x000fe400078e007d */
[----:B------:R1:W-:Y:S01]  /*12480*/  MUFU.EX2 R114, R2 ;  /* 0x0000000200727308 */ /* 0x0003e20000000800 */
[----:B------:R-:W-:Y:S02]  /*12490*/  IMAD.MOV.U32 R125, RZ, RZ, R162 ;  /* 0x000000ffff7d7224 */ /* 0x000fe400078e00a2 */
[C---:B------:R-:W-:Y:S08]  /*124a0*/  HMMA.16816.F32 R144, R8.reuse, R16, R144 ;  /* 0x000000100890723c */ /* 0x040ff00000001890 */
[----:B------:R-:W-:Y:S01]  /*124b0*/  HMMA.16816.F32 R80, R8, R26, R64 ;  /* 0x0000001a0850723c */ /* 0x000fe20000001840 */
[----:B-1----:R-:W-:-:S02]  /*124c0*/  FFMA.FTZ R2, R159, c[0x0][0x2d0], -R6 ;  /* 0x0000b4009f027a23 */ /* 0x002fc40000010806 */
[----:B------:R-:W-:Y:S02]  /*124d0*/  IMAD.MOV.U32 R159, RZ, RZ, R113 ;  /* 0x000000ffff9f7224 */ /* 0x000fe400078e0071 */
[----:B------:R1:W-:Y:S02]  /*124e0*/  MUFU.EX2 R113, R2 ;  /* 0x0000000200717308 */ /* 0x0003e40000000800 */
[----:B-1----:R-:W-:Y:S02]  /*124f0*/  FFMA.FTZ R2, R160, c[0x0][0x2d0], -R6 ;  /* 0x0000b400a0027a23 */ /* 0x002fe40000010806 */
[----:B------:R-:W-:Y:S04]  /*12500*/  HMMA.16816.F32 R160, R8, R12, R108 ;  /* 0x0000000c08a0723c */ /* 0x000fe8000000186c */
[----:B------:R1:W-:Y:S03]  /*12510*/  MUFU.EX2 R112, R2 ;  /* 0x0000000200707308 */ /* 0x0003e60000000800 */
[----:B------:R-:W-:-:S02]  /*12520*/  IMAD.MOV.U32 R111, RZ, RZ, R128 ;  /* 0x000000ffff6f7224 */ /* 0x000fc400078e0080 */
[----:B------:R-:W-:Y:S02]  /*12530*/  IMAD.MOV.U32 R128, RZ, RZ, R107 ;  /* 0x000000ffff807224 */ /* 0x000fe400078e006b */
[----:B------:R-:W-:Y:S02]  /*12540*/  IMAD.MOV.U32 R110, RZ, RZ, R104 ;  /* 0x000000ffff6e7224 */ /* 0x000fe400078e0068 */
[----:B------:R-:W-:Y:S02]  /*12550*/  IMAD.MOV.U32 R109, RZ, RZ, R165 ;  /* 0x000000ffff6d7224 */ /* 0x000fe400078e00a5 */
[----:B------:R-:W-:Y:S01]  /*12560*/  HMMA.16816.F32 R164, R8, R14, R72 ;  /* 0x0000000e08a4723c */ /* 0x000fe20000001848 */
[----:B-1----:R-:W-:-:S04]  /*12570*/  FFMA.FTZ R2, R177, c[0x0][0x2d0], -R0 ;  /* 0x0000b400b1027a23 */ /* 0x002fc80000010800 */
[----:B------:R1:W-:Y:S03]  /*12580*/  MUFU.EX2 R107, R2 ;  /* 0x00000002006b7308 */ /* 0x0003e60000000800 */
[----:B------:R-:W-:Y:S01]  /*12590*/  HMMA.16816.F32 R72, R8, R34, R60 ;  /* 0x000000220848723c */ /* 0x000fe2000000183c */
[----:B-1----:R-:W-:-:S04]  /*125a0*/  FFMA.FTZ R2, R178, c[0x0][0x2d0], -R0 ;  /* 0x0000b400b2027a23 */ /* 0x002fc80000010800 */
[----:B------:R1:W2:Y:S02]  /*125b0*/  MUFU.EX2 R106, R2 ;  /* 0x00000002006a7308 */ /* 0x0002a40000000800 */
[----:B-1----:R-:W-:Y:S02]  /*125c0*/  FFMA.FTZ R2, R179, c[0x0][0x2d0], -R0 ;  /* 0x0000b400b3027a23 */ /* 0x002fe40000010800 */
[----:B------:R-:W-:Y:S04]  /*125d0*/  HMMA.16816.F32 R176, R8, R24, R92 ;  /* 0x0000001808b0723c */ /* 0x000fe8000000185c */
[----:B------:R1:W-:Y:S03]  /*125e0*/  MUFU.EX2 R105, R2 ;  /* 0x0000000200697308 */ /* 0x0003e60000000800 */
[----:B------:R-:W-:-:S02]  /*125f0*/  F2FP.PACK_AB R8, R193, R197 ;  /* 0x000000c5c108723e */ /* 0x000fc400000000ff */
[----:B--2---:R-:W-:Y:S02]  /*12600*/  F2FP.PACK_AB R9, R106, R107 ;  /* 0x0000006b6a09723e */ /* 0x004fe400000000ff */
[----:B------:R-:W-:Y:S01]  /*12610*/  F2FP.PACK_AB R10, R115, R191 ;  /* 0x000000bf730a723e */ /* 0x000fe200000000ff */
[----:B-1----:R-:W-:Y:S02]  /*12620*/  FFMA.FTZ R2, R186, c[0x0][0x2d0], -R0 ;  /* 0x0000b400ba027a23 */ /* 0x002fe40000010800 */
[----:B------:R-:W-:Y:S02]  /*12630*/  IMAD.MOV.U32 R186, RZ, RZ, R110 ;  /* 0x000000ffffba7224 */ /* 0x000fe400078e006e */
[----:B------:R1:W2:Y:S01]  /*12640*/  MUFU.EX2 R104, R2 ;  /* 0x0000000200687308 */ /* 0x0002a20000000800 */
[----:B------:R-:W-:Y:S02]  /*12650*/  IMAD.MOV.U32 R110, RZ, RZ, R152 ;  /* 0x000000ffff6e7224 */ /* 0x000fe400078e0098 */
[----:B------:R-:W-:-:S02]  /*12660*/  IMAD.MOV.U32 R152, RZ, RZ, R123 ;  /* 0x000000ffff987224 */ /* 0x000fc400078e007b */
[----:B------:R-:W-:Y:S02]  /*12670*/  IMAD.MOV.U32 R123, RZ, RZ, R69 ;  /* 0x000000ffff7b7224 */ /* 0x000fe400078e0045 */
[----:B-1----:R-:W-:Y:S01]  /*12680*/  FFMA.FTZ R2, R168, c[0x0][0x2d0], -R6 ;  /* 0x0000b400a8027a23 */ /* 0x002fe20000010806 */
[----:B--2---:R-:W-:-:S03]  /*12690*/  F2FP.PACK_AB R11, R104, R105 ;  /* 0x00000069680b723e */ /* 0x004fc600000000ff */
[----:B------:R1:W-:Y:S04]  /*126a0*/  MUFU.EX2 R108, R2 ;  /* 0x00000002006c7308 */ /* 0x0003e80000000800 */
        /* <DEDUP_REMOVED lines=14> */
[----:B---3--:R-:W-:-:S04]  /*12790*/  FFMA.FTZ R2, R170, c[0x0][0x2d0], -R5 ;  /* 0x0000b400aa027a23 */ /* 0x008fc80000010805 */
[----:B------:R3:W-:Y:S03]  /*127a0*/  MUFU.EX2 R101, R2 ;  /* 0x0000000200657308 */ /* 0x0007e60000000800 */
        /* <DEDUP_REMOVED lines=63> */
[----:B-1----:R-:W-:-:S06]  /*12ba0*/  FFMA.FTZ R2, R71, c[0x0][0x2d0], -R6 ;  /* 0x0000b40047027a23 */ /* 0x002fcc0000010806 */
[----:B------:R1:W-:Y:S02]  /*12bb0*/  MUFU.EX2 R71, R2 ;  /* 0x0000000200477308 */ /* 0x0003e40000000800 */
[----:B-1----:R-:W-:Y:S02]  /*12bc0*/  FFMA.FTZ R2, R109, c[0x0][0x2d0], -R6 ;  /* 0x0000b4006d027a23 */ /* 0x002fe40000010806 */
[----:B------:R-:W-:-:S04]  /*12bd0*/  IMAD.MOV.U32 R109, RZ, RZ, R111 ;  /* 0x000000ffff6d7224 */ /* 0x000fc800078e006f */
[----:B------:R1:W1:Y:S01]  /*12be0*/  MUFU.EX2 R69, R2 ;  /* 0x0000000200457308 */ /* 0x0002620000000800 */
[----:B---3--:R-:W-:Y:S01]  /*12bf0*/  F2FP.PACK_AB R8, R90, R91 ;  /* 0x0000005b5a08723e */ /* 0x008fe200000000ff */
[----:B------:R-:W-:Y:S01]  /*12c00*/  IMAD.MOV.U32 R111, RZ, RZ, R117 ;  /* 0x000000ffff6f7224 */ /* 0x000fe200078e0075 */
[----:B------:R-:W-:Y:S01]  /*12c10*/  F2FP.PACK_AB R9, R86, R87 ;  /* 0x000000575609723e */ /* 0x000fe200000000ff */
[----:B------:R-:W-:Y:S01]  /*12c20*/  IMAD.MOV.U32 R117, RZ, RZ, R118 ;  /* 0x000000ffff757224 */ /* 0x000fe200078e0076 */
[----:B------:R-:W-:Y:S01]  /*12c30*/  F2FP.PACK_AB R10, R88, R89 ;  /* 0x00000059580a723e */ /* 0x000fe200000000ff */
[----:B------:R-:W-:Y:S01]  /*12c40*/  IMAD.MOV.U32 R118, RZ, RZ, R119 ;  /* 0x000000ffff767224 */ /* 0x000fe200078e0077 */
[----:B------:R-:W-:Y:S01]  /*12c50*/  F2FP.PACK_AB R11, R85, R84 ;  /* 0x00000054550b723e */ /* 0x000fe200000000ff */
[----:B------:R-:W-:Y:S02]  /*12c60*/  IMAD.MOV.U32 R119, RZ, RZ, R157 ;  /* 0x000000ffff777224 */ /* 0x000fe400078e009d */
[----:B------:R-:W-:-:S02]  /*12c70*/  IMAD.MOV.U32 R157, RZ, RZ, R153 ;  /* 0x000000ffff9d7224 */ /* 0x000fc400078e0099 */
[----:B------:R-:W-:Y:S02]  /*12c80*/  IMAD.MOV.U32 R153, RZ, RZ, R121 ;  /* 0x000000ffff997224 */ /* 0x000fe400078e0079 */
[----:B-1----:R-:W-:Y:S02]  /*12c90*/  FFMA.FTZ R2, R186, c[0x0][0x2d0], -R6 ;  /* 0x0000b400ba027a23 */ /* 0x002fe40000010806 */
[----:B------:R-:W-:Y:S02]  /*12ca0*/  IMAD.MOV.U32 R186, RZ, RZ, R109 ;  /* 0x000000ffffba7224 */ /* 0x000fe400078e006d */
[----:B------:R-:W-:Y:S02]  /*12cb0*/  IMAD.MOV.U32 R109, RZ, RZ, R110 ;  /* 0x000000ffff6d7224 */ /* 0x000fe400078e006e */
[----:B------:R-:W-:Y:S02]  /*12cc0*/  IMAD.MOV.U32 R110, RZ, RZ, R156 ;  /* 0x000000ffff6e7224 */ /* 0x000fe400078e009c */
[----:B------:R-:W-:-:S02]  /*12cd0*/  IMAD.MOV.U32 R156, RZ, RZ, R131 ;  /* 0x000000ffff9c7224 */ /* 0x000fc400078e0083 */
[----:B------:R-:W-:Y:S02]  /*12ce0*/  IMAD.MOV.U32 R131, RZ, RZ, R129 ;  /* 0x000000ffff837224 */ /* 0x000fe400078e0081 */
[----:B------:R-:W-:Y:S02]  /*12cf0*/  IMAD.MOV.U32 R129, RZ, RZ, R68 ;  /* 0x000000ffff817224 */ /* 0x000fe400078e0044 */
[----:B------:R1:W-:Y:S01]  /*12d00*/  MUFU.EX2 R68, R2 ;  /* 0x0000000200447308 */ /* 0x0003e20000000800 */
[----:B------:R-:W-:Y:S01]  /*12d10*/  HMMA.16816.F32 R144, R8, R24, R144 ;  /* 0x000000180890723c */ /* 0x000fe20000001890 */
[----:B------:R-:W-:Y:S02]  /*12d20*/  IMAD.MOV.U32 R121, RZ, RZ, R7 ;  /* 0x000000ffff797224 */ /* 0x000fe400078e0007 */
[----:B------:R-:W-:Y:S02]  /*12d30*/  IMAD.MOV.U32 R168, RZ, RZ, R109 ;  /* 0x000000ffffa87224 */ /* 0x000fe400078e006d */
[----:B-1----:R-:W-:-:S03]  /*12d40*/  FFMA.FTZ R2, R186, c[0x0][0x2d0], -R6 ;  /* 0x0000b400ba027a23 */ /* 0x002fc60000010806 */
[C---:B------:R-:W-:Y:S01]  /*12d50*/  HMMA.16816.F32 R148, R8.reuse, R26, R148 ;  /* 0x0000001a0894723c */ /* 0x040fe20000001894 */
[----:B------:R-:W-:Y:S01]  /*12d60*/  IMAD.MOV.U32 R7, RZ, RZ, R235 ;  /* 0x000000ffff077224 */ /* 0x000fe200078e00eb */
[----:B------:R1:W-:Y:S01]  /*12d70*/  MUFU.EX2 R59, R2 ;  /* 0x00000002003b7308 */ /* 0x0003e20000000800 */
[----:B------:R-:W-:Y:S01]  /*12d80*/  IMAD.MOV.U32 R186, RZ, RZ, R110 ;  /* 0x000000ffffba7224 */ /* 0x000fe200078e006e */
[----:B------:R-:W-:Y:S01]  /*12d90*/  UIMAD.WIDE.U32 UR24, UR17, UR4, URZ ;  /* 0x00000004111872a5 */ /* 0x000fe2000f8e003f */
[----:B------:R-:W-:Y:S01]  /*12da0*/  IMAD.MOV.U32 R109, RZ, RZ, R156 ;  /* 0x000000ffff6d7224 */ /* 0x000fe200078e009c */
[----:B------:R3:W5:Y:S01]  /*12db0*/  LDL.LU R235, [R1+0x34] ;  /* 0x0000340001eb7983 */ /* 0x0007620000300800 */
[----:B------:R-:W-:Y:S01]  /*12dc0*/  IMAD.MOV.U32 R110, RZ, RZ, R120 ;  /* 0x000000ffff6e7224 */ /* 0x000fe200078e0078 */
[----:B--2---:R-:W-:Y:S01]  /*12dd0*/  HMMA.16816.F32 R160, R8, R20, R160 ;  /* 0x0000001408a0723c */ /* 0x004fe200000018a0 */
[----:B------:R-:W-:Y:S02]  /*12de0*/  IMAD.MOV.U32 R156, RZ, RZ, R183 ;  /* 0x000000ffff9c7224 */ /* 0x000fe400078e00b7 */
[----:B------:R-:W-:-:S05]  /*12df0*/  IMAD.MOV.U32 R120, RZ, RZ, R182 ;  /* 0x000000ffff787224 */ /* 0x000fca00078e00b6 */
[----:B------:R-:W-:Y:S01]  /*12e00*/  HMMA.16816.F32 R164, R8, R22, R164 ;  /* 0x0000001608a4723c */ /* 0x000fe200000018a4 */
[----:B-1----:R-:W-:-:S04]  /*12e10*/  FFMA.FTZ R2, R174, c[0x0][0x2d0], -R0 ;  /* 0x0000b400ae027a23 */ /* 0x002fc80000010800 */
[----:B------:R1:W-:Y:S03]  /*12e20*/  MUFU.EX2 R58, R2 ;  /* 0x00000002003a7308 */ /* 0x0003e60000000800 */
[C---:B----4-:R-:W-:Y:S08]  /*12e30*/  HMMA.16816.F32 R176, R8.reuse, R16, R176 ;  /* 0x0000001008b0723c */ /* 0x050ff000000018b0 */
[----:B------:R-:W-:Y:S01]  /*12e40*/  HMMA.16816.F32 R76, R8, R12, R76 ;  /* 0x0000000c084c723c */ /* 0x000fe2000000184c */
[----:B-1----:R-:W-:-:S04]  /*12e50*/  FFMA.FTZ R2, R175, c[0x0][0x2d0], -R0 ;  /* 0x0000b400af027a23 */ /* 0x002fc80000010800 */
[----:B------:R1:W2:Y:S02]  /*12e60*/  MUFU.EX2 R57, R2 ;  /* 0x0000000200397308 */ /* 0x0002a40000000800 */
[----:B-1----:R-:W-:-:S06]  /*12e70*/  FFMA.FTZ R2, R180, c[0x0][0x2d0], -R0 ;  /* 0x0000b400b4027a23 */ /* 0x002fcc0000010800 */
[----:B------:R1:W-:Y:S02]  /*12e80*/  MUFU.EX2 R56, R2 ;  /* 0x0000000200387308 */ /* 0x0003e40000000800 */
[----:B-1----:R-:W-:Y:S01]  /*12e90*/  FFMA.FTZ R2, R181, c[0x0][0x2d0], -R0 ;  /* 0x0000b400b5027a23 */ /* 0x002fe20000010800 */
[C---:B------:R-:W-:Y:S05]  /*12ea0*/  HMMA.16816.F32 R72, R8.reuse, R14, R72 ;  /* 0x0000000e0848723c */ /* 0x040fea0000001848 */
[----:B------:R1:W4:Y:S03]  /*12eb0*/  MUFU.EX2 R31, R2 ;  /* 0x00000002001f7308 */ /* 0x0003260000000800 */
[----:B------:R-:W-:Y:S01]  /*12ec0*/  HMMA.16816.F32 R180, R8, R18, R80 ;  /* 0x0000001208b4723c */ /* 0x000fe20000001850 */
[----:B-1----:R-:W-:-:S02]  /*12ed0*/  FFMA.FTZ R2, R168, c[0x0][0x2d0], -R5 ;  /* 0x0000b400a8027a23 */ /* 0x002fc40000010805 */
[----:B------:R-:W-:Y:S02]  /*12ee0*/  IMAD.MOV.U32 R168, RZ, RZ, R186 ;  /* 0x000000ffffa87224 */ /* 0x000fe400078e00ba */
[----:B------:R-:W-:Y:S01]  /*12ef0*/  IMAD.MOV.U32 R186, RZ, RZ, R109 ;  /* 0x000000ffffba7224 */ /* 0x000fe200078e006d */
[----:B------:R1:W-:Y:S01]  /*12f00*/  MUFU.EX2 R29, R2 ;  /* 0x00000002001d7308 */ /* 0x0003e20000000800 */
[----:B------:R-:W-:Y:S01]  /*12f10*/  IMAD.MOV.U32 R109, RZ, RZ, R110 ;  /* 0x000000ffff6d7224 */ /* 0x000fe200078e006e */
[----:B------:R-:W-:Y:S01]  /*12f20*/  F2FP.PACK_AB R8, R69, R71 ;  /* 0x000000474508723e */ /* 0x000fe200000000ff */
[----:B------:R-:W-:Y:S01]  /*12f30*/  IMAD.MOV.U32 R110, RZ, RZ, R111 ;  /* 0x000000ffff6e7224 */ /* 0x000fe200078e006f */
[----:B--2---:R-:W-:Y:S01]  /*12f40*/  F2FP.PACK_AB R9, R57, R58 ;  /* 0x0000003a3909723e */ /* 0x004fe200000000ff */
[----:B------:R-:W-:Y:S01]  /*12f50*/  IMAD.MOV.U32 R111, RZ, RZ, R159 ;  /* 0x000000ffff6f7224 */ /* 0x000fe200078e009f */
[----:B------:R-:W-:Y:S01]  /*12f60*/  F2FP.PACK_AB R10, R59, R68 ;  /* 0x000000443b0a723e */ /* 0x000fe200000000ff */
[----:B------:R-:W-:Y:S01]  /*12f70*/  IMAD.MOV.U32 R159, RZ, RZ, R158 ;  /* 0x000000ffff9f7224 */ /* 0x000fe200078e009e */
[----:B----4-:R-:W-:Y:S01]  /*12f80*/  F2FP.PACK_AB R11, R31, R56 ;  /* 0x000000381f0b723e */ /* 0x010fe200000000ff */
[----:B------:R-:W-:-:S02]  /*12f90*/  IMAD.MOV.U32 R158, RZ, RZ, R116 ;  /* 0x000000ffff9e7224 */ /* 0x000fc400078e0074 */
[----:B------:R-:W-:Y:S02]  /*12fa0*/  IMAD.MOV.U32 R116, RZ, RZ, R155 ;  /* 0x000000ffff747224 */ /* 0x000fe400078e009b */
[----:B------:R-:W-:Y:S02]  /*12fb0*/  IMAD.MOV.U32 R155, RZ, RZ, R234 ;  /* 0x000000ffff9b7224 */ /* 0x000fe400078e00ea */
[----:B-1----:R-:W-:Y:S01]  /*12fc0*/  FFMA.FTZ R2, R168, c[0x0][0x2d0], -R5 ;  /* 0x0000b400a8027a23 */ /* 0x002fe20000010805 */
[C---:B------:R-:W-:Y:S01]  /*12fd0*/  HMMA.16816.F32 R64, R8.reuse, R24, R64 ;  /* 0x000000180840723c */ /* 0x040fe20000001840 */
[----:B------:R-:W-:Y:S02]  /*12fe0*/  IMAD.MOV.U32 R168, RZ, RZ, R186 ;  /* 0x000000ffffa87224 */ /* 0x000fe400078e00ba */
[----:B------:R-:W-:Y:S02]  /*12ff0*/  FFMA.FTZ R4, R4, c[0x0][0x2d0], -R6 ;  /* 0x0000b40004047a23 */ /* 0x000fe40000010806 */
[----:B------:R-:W-:Y:S01]  /*13000*/  FFMA.FTZ R7, R7, c[0x0][0x2d0], -R0 ;  /* 0x0000b40007077a23 */ /* 0x000fe20000010800 */
[----:B------:R-:W-:Y:S01]  /*13010*/  @UP2 UMOV UR19, UR25 ;  /* 0x0000001900132c82 */ /* 0x000fe20008000000 */
[----:B------:R-:W-:Y:S01]  /*13020*/  IMAD.MOV.U32 R186, RZ, RZ, R109 ;  /* 0x000000ffffba7224 */ /* 0x000fe200078e006d */
[----:B------:R1:W2:Y:S01]  /*13030*/  MUFU.EX2 R30, R2 ;  /* 0x00000002001e7308 */ /* 0x0002a20000000800 */
[----:B------:R-:W-:Y:S01]  /*13040*/  IMAD.MOV.U32 R109, RZ, RZ, R110 ;  /* 0x000000ffff6d7224 */ /* 0x000fe200078e006e */
[----:B------:R-:W-:Y:S01]  /*13050*/  HMMA.16816.F32 R48, R8, R22, R48 ;  /* 0x000000160830723c */ /* 0x000fe20000001830 */
[----:B------:R-:W-:Y:S01]  /*13060*/  IMAD.MOV.U32 R110, RZ, RZ, R111 ;  /* 0x000000ffff6e7224 */ /* 0x000fe200078e006f */
[----:B------:R-:W-:Y:S01]  /*13070*/  UMOV UR4, URZ ;  /* 0x0000003f00047c82 */ /* 0x000fe20008000000 */
[----:B------:R-:W-:Y:S01]  /*13080*/  IMAD.MOV.U32 R111, RZ, RZ, R159 ;  /* 0x000000ffff6f7224 */ /* 0x000fe200078e009f */
[----:B------:R3:W5:Y:S01]  /*13090*/  LDL.LU R234, [R1+0x30] ;  /* 0x0000300001ea7983 */ /* 0x0007620000300800 */
[----:B------:R-:W-:-:S02]  /*130a0*/  IMAD.MOV.U32 R159, RZ, RZ, R158 ;  /* 0x000000ffff9f7224 */ /* 0x000fc400078e009e */
[----:B------:R-:W-:Y:S02]  /*130b0*/  IMAD.MOV.U32 R158, RZ, RZ, R116 ;  /* 0x000000ffff9e7224 */ /* 0x000fe400078e0074 */
[----:B------:R-:W-:Y:S02]  /*130c0*/  IMAD.MOV.U32 R116, RZ, RZ, R155 ;  /* 0x000000ffff747224 */ /* 0x000fe400078e009b */
[----:B------:R-:W-:Y:S02]  /*130d0*/  IMAD.MOV.U32 R155, RZ, RZ, R154 ;  /* 0x000000ffff9b7224 */ /* 0x000fe400078e009a */
[----:B------:R-:W-:Y:S02]  /*130e0*/  IMAD.MOV.U32 R154, RZ, RZ, R153 ;  /* 0x000000ffff9a7224 */ /* 0x000fe400078e0099 */
[----:B-1----:R-:W-:Y:S02]  /*130f0*/  FFMA.FTZ R2, R168, c[0x0][0x2d0], -R5 ;  /* 0x0000b400a8027a23 */ /* 0x002fe40000010805 */
[----:B------:R-:W-:-:S02]  /*13100*/  IMAD.MOV.U32 R168, RZ, RZ, R186 ;  /* 0x000000ffffa87224 */ /* 0x000fc400078e00ba */
[----:B------:R1:W-:Y:S01]  /*13110*/  MUFU.EX2 R28, R2 ;  /* 0x00000002001c7308 */ /* 0x0003e20000000800 */
[----:B------:R-:W-:Y:S02]  /*13120*/  IMAD.MOV.U32 R186, RZ, RZ, R109 ;  /* 0x000000ffffba7224 */ /* 0x000fe400078e006d */
[----:B------:R-:W-:Y:S02]  /*13130*/  IMAD.MOV.U32 R109, RZ, RZ, R110 ;  /* 0x000000ffff6d7224 */ /* 0x000fe400078e006e */
[----:B------:R-:W-:Y:S02]  /*13140*/  IMAD.MOV.U32 R110, RZ, RZ, R111 ;  /* 0x000000ffff6e7224 */ /* 0x000fe400078e006f */
[----:B------:R-:W-:Y:S02]  /*13150*/  IMAD.MOV.U32 R111, RZ, RZ, R159 ;  /* 0x000000ffff6f7224 */ /* 0x000fe400078e009f */
[----:B------:R-:W-:Y:S02]  /*13160*/  IMAD.MOV.U32 R153, RZ, RZ, R152 ;  /* 0x000000ffff997224 */ /* 0x000fe400078e0098 */
[----:B-1----:R-:W-:-:S02]  /*13170*/  FFMA.FTZ R2, R168, c[0x0][0x2d0], -R5 ;  /* 0x0000b400a8027a23 */ /* 0x002fc40000010805 */
[----:B------:R-:W-:Y:S02]  /*13180*/  IMAD.MOV.U32 R171, RZ, RZ, R109 ;  /* 0x000000ffffab7224 */ /* 0x000fe400078e006d */
[----:B------:R1:W-:Y:S01]  /*13190*/  MUFU.EX2 R25, R2 ;  /* 0x0000000200197308 */ /* 0x0003e20000000800 */
[----:B------:R-:W-:Y:S02]  /*131a0*/  IMAD.MOV.U32 R159, RZ, RZ, R158 ;  /* 0x000000ffff9f7224 */ /* 0x000fe400078e009e */
[----:B------:R-:W-:Y:S02]  /*131b0*/  IMAD.MOV.U32 R152, RZ, RZ, R233 ;  /* 0x000000ffff987224 */ /* 0x000fe400078e00e9 */
[----:B------:R-:W-:Y:S01]  /*131c0*/  IMAD.MOV.U32 R158, RZ, RZ, R116 ;  /* 0x000000ffff9e7224 */ /* 0x000fe200078e0074 */
[----:B------:R-:W-:Y:S01]  /*131d0*/  HMMA.16816.F32 R52, R8, R20, R52 ;  /* 0x000000140834723c */ /* 0x000fe20000001834 */
[----:B------:R-:W-:-:S07]  /*131e0*/  IMAD.MOV.U32 R116, RZ, RZ, R155 ;  /* 0x000000ffff747224 */ /* 0x000fce00078e009b */
[----:B------:R-:W-:Y:S01]  /*131f0*/  HMMA.16816.F32 R44, R8, R12, R44 ;  /* 0x0000000c082c723c */ /* 0x000fe2000000182c */
[----:B-1----:R-:W-:-:S07]  /*13200*/  FFMA.FTZ R2, R226, c[0x0][0x2d0], -R3 ;  /* 0x0000b400e2027a23 */ /* 0x002fce0000010803 */
[----:B------:R-:W-:Y:S01]  /*13210*/  HMMA.16816.F32 R32, R8, R14, R32 ;  /* 0x0000000e0820723c */ /* 0x000fe20000001820 */
[----:B------:R1:W-:Y:S01]  /*13220*/  MUFU.EX2 R24, R2 ;  /* 0x0000000200187308 */ /* 0x0003e20000000800 */
[----:B------:R-:W-:-:S06]  /*13230*/  IMAD.MOV.U32 R170, RZ, RZ, R186 ;  /* 0x000000ffffaa7224 */ /* 0x000fcc00078e00ba */
[----:B------:R-:W-:Y:S01]  /*13240*/  HMMA.16816.F32 R60, R8, R26, R60 ;  /* 0x0000001a083c723c */ /* 0x000fe2000000183c */
[----:B------:R-:W-:-:S07]  /*13250*/  IMAD.MOV.U32 R155, RZ, RZ, R154 ;  /* 0x000000ffff9b7224 */ /* 0x000fce00078e009a */
[----:B------:R-:W-:Y:S01]  /*13260*/  HMMA.16816.F32 R36, R8, R16, R36 ;  /* 0x000000100824723c */ /* 0x000fe20000001824 */
[----:B-1----:R-:W-:-:S07]  /*13270*/  FFMA.FTZ R2, R224, c[0x0][0x2d0], -R3 ;  /* 0x0000b400e0027a23 */ /* 0x002fce0000010803 */
[----:B------:R-:W-:Y:S01]  /*13280*/  HMMA.16816.F32 R40, R8, R18, R40 ;  /* 0x000000120828723c */ /* 0x000fe20000001828 */
[----:B------:R-:W-:Y:S01]  /*13290*/  IMAD.MOV.U32 R141, RZ, RZ, R171 ;  /* 0x000000ffff8d7224 */ /* 0x000fe200078e00ab */
[----:B------:R1:W4:Y:S01]  /*132a0*/  MUFU.EX2 R23, R2 ;  /* 0x0000000200177308 */ /* 0x0003220000000800 */
[----:B------:R-:W-:Y:S01]  /*132b0*/  IMAD.MOV.U32 R154, RZ, RZ, R153 ;  /* 0x000000ffff9a7224 */ /* 0x000fe200078e0099 */
[----:B------:R-:W-:Y:S01]  /*132c0*/  @UP2 USHF.R.U32.HI UR17, URZ, UR5, UR19 ;  /* 0x000000053f112299 */ /* 0x000fe20008011613 */
[----:B------:R-:W-:Y:S01]  /*132d0*/  IMAD.MOV.U32 R169, RZ, RZ, R110 ;  /* 0x000000ffffa97224 */ /* 0x000fe200078e006e */
[----:B------:R-:W-:Y:S01]  /*132e0*/  LDSM.16.MT88.4 R16, [R231+0x3100] ;  /* 0x00310000e710783b */ /* 0x000fe20000004200 */
[----:B------:R-:W-:Y:S02]  /*132f0*/  IMAD.MOV.U32 R153, RZ, RZ, R152 ;  /* 0x000000ffff997224 */ /* 0x000fe400078e0098 */
[----:B------:R-:W-:Y:S01]  /*13300*/  IMAD.MOV.U32 R152, RZ, RZ, R130 ;  /* 0x000000ffff987224 */ /* 0x000fe200078e0082 */
[----:B------:R3:W5:Y:S01]  /*13310*/  LDL.LU R233, [R1+0x2c] ;  /* 0x00002c0001e97983 */ /* 0x0007620000300800 */
[----:B------:R-:W-:-:S02]  /*13320*/  IMAD.MOV.U32 R142, RZ, RZ, R169 ;  /* 0x000000ffff8e7224 */ /* 0x000fc400078e00a9 */
[----:B------:R-:W-:Y:S02]  /*13330*/  IMAD.MOV.U32 R168, RZ, RZ, R111 ;  /* 0x000000ffffa87224 */ /* 0x000fe400078e006f */
[----:B------:R-:W-:Y:S02]  /*13340*/  IMAD.MOV.U32 R186, RZ, RZ, R159 ;  /* 0x000000ffffba7224 */ /* 0x000fe400078e009f */
[--C-:B-1----:R-:W-:Y:S02]  /*13350*/  FFMA.FTZ R2, R170, c[0x0][0x2d0], -R3.reuse ;  /* 0x0000b400aa027a23 */ /* 0x102fe40000010803 */
[----:B------:R-:W-:Y:S02]  /*13360*/  FFMA.FTZ R3, R141, c[0x0][0x2d0], -R3 ;  /* 0x0000b4008d037a23 */ /* 0x000fe40000010803 */
[----:B------:R-:W-:Y:S02]  /*13370*/  IMAD.MOV.U32 R109, RZ, RZ, R158 ;  /* 0x000000ffff6d7224 */ /* 0x000fe400078e009e */
[----:B------:R-:W-:Y:S01]  /*13380*/  IMAD.MOV.U32 R110, RZ, RZ, R116 ;  /* 0x000000ffff6e7224 */ /* 0x000fe200078e0074 */
[----:B------:R1:W-:Y:S01]  /*13390*/  MUFU.EX2 R21, R3 ;  /* 0x0000000300157308 */ /* 0x0003e20000000800 */
[----:B------:R-:W-:-:S02]  /*133a0*/  IMAD.MOV.U32 R111, RZ, RZ, R155 ;  /* 0x000000ffff6f7224 */ /* 0x000fc400078e009b */
[----:B------:R-:W-:Y:S02]  /*133b0*/  IMAD.MOV.U32 R159, RZ, RZ, R154 ;  /* 0x000000ffff9f7224 */ /* 0x000fe400078e009a */
[----:B------:R-:W-:Y:S02]  /*133c0*/  IMAD.MOV.U32 R158, RZ, RZ, R153 ;  /* 0x000000ffff9e7224 */ /* 0x000fe400078e0099 */
[----:B------:R-:W-:Y:S02]  /*133d0*/  IMAD.MOV.U32 R116, RZ, RZ, R152 ;  /* 0x000000ffff747224 */ /* 0x000fe400078e0098 */
[----:B------:R-:W-:Y:S02]  /*133e0*/  IMAD.MOV.U32 R173, RZ, RZ, R168 ;  /* 0x000000ffffad7224 */ /* 0x000fe400078e00a8 */
[----:B------:R-:W-:Y:S01]  /*133f0*/  IMAD.MOV.U32 R172, RZ, RZ, R186 ;  /* 0x000000ffffac7224 */ /* 0x000fe200078e00ba */
[----:B------:R2:W2:Y:S01]  /*13400*/  MUFU.EX2 R22, R2 ;  /* 0x0000000200167308 */ /* 0x0004a20000000800 */
[----:B------:R-:W-:Y:S01]  /*13410*/  IMAD.MOV.U32 R187, RZ, RZ, R109 ;  /* 0x000000ffffbb7224 */ /* 0x000fe200078e006d */
[----:B------:R-:W3:Y:S01]  /*13420*/  LDSM.16.MT88.4 R152, [R229+0x3100] ;  /* 0x00310000e598783b */ /* 0x000ee20000004200 */
[----:B------:R-:W-:-:S02]  /*13430*/  IMAD.MOV.U32 R185, RZ, RZ, R110 ;  /* 0x000000ffffb97224 */ /* 0x000fc400078e006e */
[----:B-1----:R-:W-:Y:S01]  /*13440*/  FFMA.FTZ R3, R142, c[0x0][0x2d0], -R6 ;  /* 0x0000b4008e037a23 */ /* 0x002fe20000010806 */
[----:B------:R-:W1:Y:S01]  /*13450*/  LDSM.16.MT88.4 R168, [R232+0x3100] ;  /* 0x00310000e8a8783b */ /* 0x000e620000004200 */
[----:B------:R-:W-:Y:S02]  /*13460*/  IMAD.MOV.U32 R184, RZ, RZ, R111 ;  /* 0x000000ffffb87224 */ /* 0x000fe400078e006f */
[----:B------:R-:W-:Y:S02]  /*13470*/  IMAD.MOV.U32 R186, RZ, RZ, R159 ;  /* 0x000000ffffba7224 */ /* 0x000fe400078e009f */
[----:B------:R-:W-:Y:S02]  /*13480*/  IMAD.MOV.U32 R109, RZ, RZ, R158 ;  /* 0x000000ffff6d7224 */ /* 0x000fe400078e009e */
[----:B------:R-:W-:Y:S01]  /*13490*/  IMAD.MOV.U32 R110, RZ, RZ, R116 ;  /* 0x000000ffff6e7224 */ /* 0x000fe200078e0074 */
[----:B------:R4:W-:Y:S01]  /*134a0*/  MUFU.EX2 R20, R3 ;  /* 0x0000000300147308 */ /* 0x0009e20000000800 */
[----:B------:R-:W-:-:S02]  /*134b0*/  IMAD.MOV.U32 R111, RZ, RZ, R117 ;  /* 0x000000ffff6f7224 */ /* 0x000fc400078e0075 */
[----:B------:R-:W-:Y:S02]  /*134c0*/  IMAD.MOV.U32 R159, RZ, RZ, R118 ;  /* 0x000000ffff9f7224 */ /* 0x000fe400078e0076 */
[----:B------:R-:W-:Y:S02]  /*134d0*/  IMAD.MOV.U32 R158, RZ, RZ, R119 ;  /* 0x000000ffff9e7224 */ /* 0x000fe400078e0077 */
[----:B--2---:R-:W-:Y:S02]  /*134e0*/  FFMA.FTZ R2, R173, c[0x0][0x2d0], -R6 ;  /* 0x0000b400ad027a23 */ /* 0x004fe40000010806 */
[----:B------:R-:W-:Y:S01]  /*134f0*/  FADD.FTZ R12, R223, R215 ;  /* 0x000000d7df0c7221 */ /* 0x000fe20000010000 */
[----:B------:R2:W-:Y:S01]  /*13500*/  MUFU.EX2 R14, R4 ;  /* 0x00000004000e7308 */ /* 0x0005e20000000800 */
[----:B------:R-:W-:Y:S01]  /*13510*/  FFMA.FTZ R5, R187, c[0x0][0x2d0], -R0 ;  /* 0x0000b400bb057a23 */ /* 0x000fe20000010800 */
[----:B------:R-:W1:Y:S01]  /*13520*/  LDSM.16.MT88.4 R116, [R230+0x3100] ;  /* 0x00310000e674783b */ /* 0x000e620000004200 */
[----:B------:R-:W-:-:S02]  /*13530*/  IMAD.MOV.U32 R213, RZ, RZ, R109 ;  /* 0x000000ffffd57224 */ /* 0x000fc400078e006d */
[----:B------:R-:W-:Y:S02]  /*13540*/  IMAD.MOV.U32 R207, RZ, RZ, R110 ;  /* 0x000000ffffcf7224 */ /* 0x000fe400078e006e */
[----:B----4-:R-:W-:Y:S02]  /*13550*/  FFMA.FTZ R3, R172, c[0x0][0x2d0], -R6 ;  /* 0x0000b400ac037a23 */ /* 0x010fe40000010806 */
[----:B------:R-:W-:Y:S02]  /*13560*/  FFMA.FTZ R6, R185, c[0x0][0x2d0], -R0 ;  /* 0x0000b400b9067a23 */ /* 0x000fe40000010800 */
[----:B------:R-:W-:Y:S02]  /*13570*/  IMAD.MOV.U32 R110, RZ, RZ, R111 ;  /* 0x000000ffff6e7224 */ /* 0x000fe400078e006f */
[----:B------:R-:W-:Y:S02]  /*13580*/  IMAD.MOV.U32 R172, RZ, RZ, R159 ;  /* 0x000000ffffac7224 */ /* 0x000fe400078e009f */
[----:B------:R-:W-:-:S02]  /*13590*/  IMAD.MOV.U32 R173, RZ, RZ, R158 ;  /* 0x000000ffffad7224 */ /* 0x000fc400078e009e */
[----:B------:R-:W-:Y:S02]  /*135a0*/  IMAD.MOV.U32 R109, RZ, RZ, R157 ;  /* 0x000000ffff6d7224 */ /* 0x000fe400078e009d */
[----:B------:R-:W-:Y:S02]  /*135b0*/  FFMA.FTZ R0, R249, c[0x0][0x2d0], -R0 ;  /* 0x0000b400f9007a23 */ /* 0x000fe40000010800 */
[----:B------:R-:W-:Y:S01]  /*135c0*/  IMAD.MOV.U32 R111, RZ, RZ, R156 ;  /* 0x000000ffff6f7224 */ /* 0x000fe200078e009c */
[----:B------:R4:W1:Y:S01]  /*135d0*/  MUFU.EX2 R15, R2 ;  /* 0x00000002000f7308 */ /* 0x0008620000000800 */
[----:B------:R-:W-:Y:S02]  /*135e0*/  IMAD.MOV.U32 R159, RZ, RZ, R127 ;  /* 0x000000ffff9f7224 */ /* 0x000fe400078e007f */
[----:B------:R-:W-:Y:S02]  /*135f0*/  IMAD.MOV.U32 R158, RZ, RZ, R126 ;  /* 0x000000ffff9e7224 */ /* 0x000fe400078e007e */
[----:B--2---:R-:W-:-:S02]  /*13600*/  FADD.FTZ R4, R250, R225 ;  /* 0x000000e1fa047221 */ /* 0x004fc40000010000 */
[----:B------:R-:W-:Y:S01]  /*13610*/  IMAD.MOV.U32 R130, RZ, RZ, R228 ;  /* 0x000000ffff827224 */ /* 0x000fe200078e00e4 */
[----:B------:R2:W-:Y:S01]  /*13620*/  MUFU.EX2 R13, R3 ;  /* 0x00000003000d7308 */ /* 0x0005e20000000800 */
[----:B------:R-:W-:-:S07]  /*13630*/  IMAD.MOV.U32 R211, RZ, RZ, R186 ;  /* 0x000000ffffd37224 */ /* 0x000fce00078e00ba */
[----:B------:R-:W-:Y:S01]  /*13640*/  MUFU.EX2 R10, R7 ;  /* 0x00000007000a7308 */ /* 0x000fe20000000800 */
[----:B----4-:R-:W-:Y:S01]  /*13650*/  FADD.FTZ R2, R110, R109 ;  /* 0x0000006d6e027221 */ /* 0x010fe20000010000 */
[----:B------:R-:W-:Y:S01]  /*13660*/  UIADD3 UR5, UR17, UR14, -UR20 ;  /* 0x0000000e11057290 */ /* 0x000fe2000fffe814 */
[----:B------:R-:W-:Y:S01]  /*13670*/  FADD.FTZ R4, R159, R4 ;  /* 0x000000049f047221 */ /* 0x000fe20000010000 */
[----:B------:R4:W5:Y:S01]  /*13680*/  LDL.LU R228, [R1+0x28] ;  /* 0x0000280001e47983 */ /* 0x0009620000300800 */
[----:B------:R-:W-:Y:S01]  /*13690*/  FADD.FTZ R2, R131, R2 ;  /* 0x0000000283027221 */ /* 0x000fe20000010000 */
[----:B------:R-:W-:Y:S01]  /*136a0*/  UIMAD.WIDE UR4, UR5, -0x6db6db6d, UR4 ;  /* 0x92492493050478a5 */ /* 0x000fe2000f8e0204 */
[----:B------:R-:W-:Y:S01]  /*136b0*/  IMAD.MOV.U32 R210, RZ, RZ, R184 ;  /* 0x000000ffffd27224 */ /* 0x000fe200078e00b8 */
[----:B------:R1:W1:Y:S01]  /*136c0*/  MUFU.EX2 R11, R0 ;  /* 0x00000000000b7308 */ /* 0x0002620000000800 */
[----:B--2---:R-:W-:Y:S01]  /*136d0*/  FADD.FTZ R3, R172, R173 ;  /* 0x000000adac037221 */ /* 0x004fe20000010000 */
[----:B------:R-:W-:Y:S01]  /*136e0*/  USHF.R.U32.HI UR6, URZ, 0x1f, UR5 ;  /* 0x0000001f3f067899 */ /* 0x000fe20008011605 */
[----:B------:R-:W-:Y:S01]  /*136f0*/  FADD.FTZ R2, R211, R2 ;  /* 0x00000002d3027221 */ /* 0x000fe20000010000 */
[----:B------:R-:W-:Y:S01]  /*13700*/  UIADD3 UR12, UR13, -0x2, URZ ;  /* 0xfffffffe0d0c7890 */ /* 0x000fe2000fffe03f */
[----:B------:R-:W-:Y:S01]  /*13710*/  FADD.FTZ R3, R158, R3 ;  /* 0x000000039e037221 */ /* 0x000fe20000010000 */
[----:B------:R-:W-:Y:S01]  /*13720*/  ULEA.HI.SX32 UR6, UR5, UR6, 0x1a ;  /* 0x0000000605067291 */ /* 0x000fe2000f8fd23f */
[----:B------:R-:W-:Y:S01]  /*13730*/  IMAD.MOV.U32 R157, RZ, RZ, R125 ;  /* 0x000000ffff9d7224 */ /* 0x000fe200078e007d */
[----:B------:R2:W-:Y:S01]  /*13740*/  MUFU.EX2 R8, R5 ;  /* 0x0000000500087308 */ /* 0x0005e20000000800 */
[----:B------:R-:W-:Y:S01]  /*13750*/  FADD.FTZ R3, R213, R3 ;  /* 0x00000003d5037221 */ /* 0x000fe20000010000 */
[----:B------:R-:W-:Y:S01]  /*13760*/  UISETP.LT.AND UP0, UPT, URZ, UR6, UPT ;  /* 0x000000063f00728c */ /* 0x000fe2000bf01270 */
[----:B------:R-:W-:Y:S01]  /*13770*/  IMAD.MOV.U32 R156, RZ, RZ, R124 ;  /* 0x000000ffff9c7224 */ /* 0x000fe200078e007c */
[----:B------:R-:W-:Y:S01]  /*13780*/  F2FP.PACK_AB R184, R30, R29 ;  /* 0x0000001d1eb8723e */ /* 0x000fe200000000ff */
[----:B------:R-:W-:Y:S01]  /*13790*/  FADD.FTZ R3, R123, R3 ;  /* 0x000000037b037221 */ /* 0x000fe20000010000 */
[----:B------:R-:W-:Y:S01]  /*137a0*/  USEL UR6, URZ, UR6, !UP0 ;  /* 0x000000063f067287 */ /* 0x000fe2000c000000 */
[----:B------:R-:W-:Y:S01]  /*137b0*/  FADD.FTZ R2, R121, R2 ;  /* 0x0000000279027221 */ /* 0x000fe20000010000 */
[----:B------:R-:W3:Y:S01]  /*137c0*/  MUFU.EX2 R9, R6 ;  /* 0x0000000600097308 */ /* 0x000ee20000000800 */
[----:B-1----:R-:W-:Y:S01]  /*137d0*/  FADD.FTZ R0, R111, R12 ;  /* 0x0000000c6f007221 */ /* 0x002fe20000010000 */
[----:B------:R-:W-:Y:S01]  /*137e0*/  UISETP.GE.AND UP0, UPT, UR12, UR6, UPT ;  /* 0x000000060c00728c */ /* 0x000fe2000bf06270 */
[----:B------:R-:W-:Y:S01]  /*137f0*/  IMAD.MOV.U32 R206, RZ, RZ, R157 ;  /* 0x000000ffffce7224 */ /* 0x000fe200078e009d */
[----:B------:R-:W-:Y:S01]  /*13800*/  F2FP.PACK_AB R185, R23, R24 ;  /* 0x0000001817b9723e */ /* 0x000fe200000000ff */
[----:B------:R-:W-:Y:S01]  /*13810*/  IMAD.MOV.U32 R109, RZ, RZ, R156 ;  /* 0x000000ffff6d7224 */ /* 0x000fe200078e009c */
[----:B------:R-:W-:Y:S01]  /*13820*/  F2FP.PACK_AB R186, R25, R28 ;  /* 0x0000001c19ba723e */ /* 0x000fe200000000ff */
[----:B------:R-:W-:Y:S01]  /*13830*/  IMAD.MOV.U32 R111, RZ, RZ, R128 ;  /* 0x000000ffff6f7224 */ /* 0x000fe200078e0080 */
[----:B------:R-:W-:Y:S01]  /*13840*/  PLOP3.LUT P0, PT, PT, PT, UP0, 0x80, 0x0 ;  /* 0x000000000000781c */ /* 0x000fe20003f0f008 */
[----:B--2---:R-:W-:Y:S01]  /*13850*/  FADD.FTZ R5, R129, R0 ;  /* 0x0000000081057221 */ /* 0x004fe20000010000 */
[----:B------:R-:W-:Y:S01]  /*13860*/  F2FP.PACK_AB R187, R21, R22 ;  /* 0x0000001615bb723e */ /* 0x000fe200000000ff */
[----:B------:R-:W-:Y:S01]  /*13870*/  FADD.FTZ R0, R207, R4 ;  /* 0x00000004cf007221 */ /* 0x000fe20000010000 */
[----:B------:R-:W-:Y:S01]  /*13880*/  F2FP.PACK_AB R128, R15, R20 ;  /* 0x000000140f80723e */ /* 0x000fe200000000ff */
[----:B------:R-:W-:Y:S01]  /*13890*/  FADD.FTZ R5, R210, R5 ;  /* 0x00000005d2057221 */ /* 0x000fe20000010000 */
[----:B------:R-:W-:Y:S01]  /*138a0*/  F2FP.PACK_AB R131, R11, R10 ;  /* 0x0000000a0b83723e */ /* 0x000fe200000000ff */
[----:B------:R-:W-:Y:S01]  /*138b0*/  FADD.FTZ R4, R218, R0 ;  /* 0x00000000da047221 */ /* 0x000fe20000010000 */
[----:B---3--:R-:W-:Y:S01]  /*138c0*/  F2FP.PACK_AB R129, R9, R8 ;  /* 0x000000080981723e */ /* 0x008fe200000000ff */
        /* <DEDUP_REMOVED lines=12> */
[----:B------:R-:W-:Y:S01]  /*13990*/  IMAD.MOV.U32 R110, RZ, RZ, R130 ;  /* 0x000000ffff6e7224 */ /* 0x000fe200078e0082 */
[----:B------:R-:W-:Y:S01]  /*139a0*/  F2FP.PACK_AB R130, R13, R14 ;  /* 0x0000000e0d82723e */ /* 0x000fe200000000ff */
        /* <DEDUP_REMOVED lines=92> */
[----:B------:R1:W-:Y:S01]  /*13f70*/  STL [R1+0x8], R0 ;  /* 0x0000080001007387 */ /* 0x0003e20000100800 */
[----:B------:R-:W-:Y:S02]  /*13f80*/  FADD.FTZ R3, R28, R3 ;  /* 0x000000031c037221 */ /* 0x000fe40000010000 */
[----:B------:R-:W-:Y:S02]  /*13f90*/  FADD.FTZ R5, R11, R2 ;  /* 0x000000020b057221 */ /* 0x000fe40000010000 */
[----:B------:R-:W-:-:S03]  /*13fa0*/  FADD.FTZ R2, R25, R3 ;  /* 0x0000000319027221 */ /* 0x000fc60000010000 */
[----:B------:R4:W-:Y:S01]  /*13fb0*/  STL [R1+0xc], R5 ;  /* 0x00000c0501007387 */ /* 0x0009e20000100800 */
[----:B-1----:R-:W-:-:S05]  /*13fc0*/  FADD.FTZ R0, R21, R4 ;  /* 0x0000000415007221 */ /* 0x002fca0000010000 */
[----:B------:R4:W-:Y:S04]  /*13fd0*/  STL [R1+0x14], R0 ;  /* 0x0000140001007387 */ /* 0x0009e80000100800 */
[----:B------:R4:W-:Y:S01]  /*13fe0*/  STL [R1+0x10], R2 ;  /* 0x0000100201007387 */ /* 0x0009e20000100800 */
[----:B------:R-:W-:Y:S05]  /*13ff0*/  @!P0 BRA `(.L_x_784) ;  /* 0x000056e000008947 */ /* 0x000fea0003800000 */
[----:B------:R-:W2:Y:S01]  /*14000*/  LDL R111, [R1+0x20] ;  /* 0x00002000016f7983 */ /* 0x000ea20000100800 */
[----:B------:R-:W-:Y:S01]  /*14010*/  PLOP3.LUT P1, PT, PT, PT, UP2, 0x80, 0x0 ;  /* 0x000000000000781c */ /* 0x000fe20003f2f028 */
[----:B------:R-:W-:Y:S01]  /*14020*/  IMAD.MOV.U32 R132, RZ, RZ, R136 ;  /* 0x000000ffff847224 */ /* 0x000fe200078e0088 */
[----:B------:R-:W-:Y:S01]  /*14030*/  PLOP3.LUT P0, PT, PT, PT, UP2, 0x80, 0x0 ;  /* 0x000000000000781c */ /* 0x000fe20003f0f028 */
[----:B------:R-:W-:Y:S01]  /*14040*/  IMAD.MOV.U32 R3, RZ, RZ, R137 ;  /* 0x000000ffff037224 */ /* 0x000fe200078e0089 */
[----:B------:R-:W-:Y:S01]  /*14050*/  MOV R134, R70 ;  /* 0x0000004600867202 */ /* 0x000fe20000000f00 */
[----:B------:R-:W-:Y:S01]  /*14060*/  IMAD.MOV.U32 R133, RZ, RZ, R135 ;  /* 0x000000ffff857224 */ /* 0x000fe200078e0087 */
[----:B------:R-:W-:-:S02]  /*14070*/  ULDC UR5, c[0x0][0x210] ;  /* 0x0000840000057ab9 */ /* 0x000fc40000000800 */
[----:B------:R-:W-:Y:S02]  /*14080*/  ULDC UR4, c[0x0][0x1e8] ;  /* 0x00007a0000047ab9 */ /* 0x000fe40000000800 */
[----:B------:R-:W-:Y:S02]  /*14090*/  UIMAD UR5, UR16, UR5, URZ ;  /* 0x00000005100572a4 */ /* 0x000fe4000f8e023f */
[----:B------:R-:W-:Y:S01]  /*140a0*/  UIMAD UR4, UR16, UR4, URZ ;  /* 0x00000004100472a4 */ /* 0x000fe2000f8e023f */
[----:B--2-4-:R-:W-:-:S05]  /*140b0*/  @P1 IMAD.HI.U32 R0, R111, c[0x0][0x2c8], RZ ;  /* 0x0000b2006f001a27 */ /* 0x014fca00078e00ff */
[----:B------:R-:W-:-:S05]  /*140c0*/  @P0 SHF.R.U32.HI R0, RZ, c[0x0][0x2cc], R0 ;  /* 0x0000b300ff000a19 */ /* 0x000fca0000011600 */
[----:B------:R1:W-:Y:S02]  /*140d0*/  @P0 STL [R1+0x1c], R0 ;  /* 0x00001c0001000387 */ /* 0x0003e40000100800 */
.L_x_787:
[----:B------:R-:W-:Y:S04]  /*140e0*/  DEPBAR.LE SB0, 0x0 ;  /* 0x000080000000791a */ /* 0x000fe80000000000 */
[----:B------:R-:W-:Y:S01]  /*140f0*/  BAR.SYNC.DEFER_BLOCKING 0x0 ;  /* 0x0000000000007b1d */ /* 0x000fe20000010000 */
[----:B------:R-:W-:Y:S05]  /*14100*/  ISETP.LE.AND P0, PT, RZ, UR12, PT ;  /* 0x0000000cff007c0c */ /* 0x000fea000bf03270 */
[----:B--2--5:R2:W3:Y:S04]  /*14110*/  LDSM.16.M88.4 R112, [R235+0x7100] ;  /* 0x00710000eb70783b */ /* 0x0244e80000000200 */
        /* <DEDUP_REMOVED lines=18> */
[----:B---34-:R-:W3:Y:S04]  /*14240*/  LDL R2, [R1+0x4] ;  /* 0x0000040001027983 */ /* 0x018ee80000100800 */
[----:B------:R-:W4:Y:S01]  /*14250*/  LDL R6, [R1] ;  /* 0x0000000001067983 */ /* 0x000f220000100800 */
[----:B-1-3--:R-:W-:Y:S01]  /*14260*/  SHF.R.S32.HI R0, RZ, 0x1f, R2 ;  /* 0x0000001fff007819 */ /* 0x00afe20000011402 */
[----:B------:R-:W-:Y:S04]  /*14270*/  IMAD.WIDE.U32 R4, R2, c[0x0][0x208], RZ ;  /* 0x0000820002047a25 */ /* 0x000fe800078e00ff */
[----:B------:R-:W-:Y:S04]  /*14280*/  IMAD R0, R0, c[0x0][0x208], RZ ;  /* 0x0000820000007a24 */ /* 0x000fe800078e02ff */
[----:B------:R-:W-:Y:S01]  /*14290*/  IMAD R0, R2, c[0x0][0x20c], R0 ;  /* 0x0000830002007a24 */ /* 0x000fe200078e0200 */
[----:B----4-:R-:W-:Y:S03]  /*142a0*/  SHF.R.S32.HI R2, RZ, 0x1f, R6 ;  /* 0x0000001fff027819 */ /* 0x010fe60000011406 */
[----:B------:R-:W-:Y:S02]  /*142b0*/  IMAD.IADD R5, R5, 0x1, R0 ;  /* 0x0000000105057824 */ /* 0x000fe400078e0200 */
[----:B------:R-:W-:Y:S02]  /*142c0*/  IMAD R2, R2, c[0x0][0x218], RZ ;  /* 0x0000860002027a24 */ /* 0x000fe400078e02ff */
        /* <DEDUP_REMOVED lines=8> */
[----:B------:R-:W4:Y:S04]  /*14350*/  SHFL.IDX PT, R5, R0, RZ, 0x181f ;  /* 0x00181fff00057589 */ /* 0x000f2800000e0000 */
[----:B------:R-:W5:Y:S04]  /*14360*/  SHFL.IDX PT, R8, R0, 0x1, 0x181f ;  /* 0x00381f0000087f89 */ /* 0x000f6800000e0000 */
[----:B------:R-:W-:Y:S04]  /*14370*/  SHFL.IDX PT, R11, R0, 0x2, 0x181f ;  /* 0x00581f00000b7f89 */ /* 0x000fe800000e0000 */
[----:B------:R-:W-:Y:S04]  /*14380*/  SHFL.IDX PT, R22, R0, 0x3, 0x181f ;  /* 0x00781f0000167f89 */ /* 0x000fe800000e0000 */
[----:B------:R-:W-:Y:S01]  /*14390*/  SHFL.IDX PT, R21, R0, 0x4, 0x181f ;  /* 0x00981f0000157f89 */ /* 0x000fe200000e0000 */
[-C--:B-1----:R-:W-:Y:S03]  /*143a0*/  IADD3 R6, P1, R6, R247.reuse, RZ ;  /* 0x000000f706067210 */ /* 0x082fe60007f3e0ff */
[----:B------:R-:W-:Y:S01]  /*143b0*/  SHFL.IDX PT, R20, R0, 0x5, 0x181f ;  /* 0x00b81f0000147f89 */ /* 0x000fe200000e0000 */
[-C--:B---3--:R-:W-:Y:S03]  /*143c0*/  IADD3 R4, P0, R4, R247.reuse, RZ ;  /* 0x000000f704047210 */ /* 0x088fe60007f1e0ff */
[----:B------:R1:W-:Y:S01]  /*143d0*/  SHFL.IDX PT, R15, R0, 0x6, 0x181f ;  /* 0x00d81f00000f7f89 */ /* 0x0003e200000e0000 */
[--C-:B----4-:R-:W-:Y:S03]  /*143e0*/  IMAD.X R7, R5, 0x1, R246.reuse, P1 ;  /* 0x0000000105077824 */ /* 0x110fe600008e06f6 */
[----:B------:R-:W3:Y:S01]  /*143f0*/  SHFL.IDX PT, R12, R2, 0x2, 0x181f ;  /* 0x00581f00020c7f89 */ /* 0x000ee200000e0000 */
[--C-:B-----5:R-:W-:Y:S03]  /*14400*/  IMAD.X R5, R8, 0x1, R246.reuse, P0 ;  /* 0x0000000108057824 */ /* 0x120fe600000e06f6 */
[----:B------:R-:W4:Y:S04]  /*14410*/  SHFL.IDX PT, R10, R2, 0x3, 0x181f ;  /* 0x00781f00020a7f89 */ /* 0x000f2800000e0000 */
[----:B------:R-:W5:Y:S04]  /*14420*/  SHFL.IDX PT, R9, R2, 0x4, 0x181f ;  /* 0x00981f0002097f89 */ /* 0x000f6800000e0000 */
[----:B------:R-:W2:Y:S04]  /*14430*/  SHFL.IDX PT, R14, R2, 0x5, 0x181f ;  /* 0x00b81f00020e7f89 */ /* 0x000ea800000e0000 */
[----:B------:R-:W2:Y:S01]  /*14440*/  SHFL.IDX PT, R2, R2, 0x6, 0x181f ;  /* 0x00d81f0002027f89 */ /* 0x000ea200000e0000 */
[----:B-1----:R-:W-:Y:S05]  /*14450*/  IADD3 R0, R248, 0x100, RZ ;  /* 0x00000100f8007810 */ /* 0x002fea0007ffe0ff */
[----:B------:R2:W-:Y:S01]  /*14460*/  LDGSTS.E.BYPASS.LTC128B.128 [R0], [R6.64], !P6 ;  /* 0x0000000006007fae */ /* 0x0005e2000f101d56 */
[-C--:B---3--:R-:W-:Y:S03]  /*14470*/  IADD3 R12, P0, R12, R247.reuse, RZ ;  /* 0x000000f70c0c7210 */ /* 0x088fe60007f1e0ff */
[----:B------:R1:W-:Y:S01]  /*14480*/  LDGSTS.E.BYPASS.LTC128B.128 [R0+0x800], [R4.64], !P6 ;  /* 0x0080000004007fae */ /* 0x0003e2000f101d56 */
[-C--:B----4-:R-:W-:Y:S01]  /*14490*/  IADD3 R10, P3, R10, R247.reuse, RZ ;  /* 0x000000f70a0a7210 */ /* 0x090fe20007f7e0ff */
[--C-:B------:R-:W-:Y:S01]  /*144a0*/  IMAD.X R13, R11, 0x1, R246.reuse, P0 ;  /* 0x000000010b0d7824 */ /* 0x100fe200000e06f6 */
[-C--:B-----5:R-:W-:Y:S03]  /*144b0*/  IADD3 R8, P2, R9, R247.reuse, RZ ;  /* 0x000000f709087210 */ /* 0x0a0fe60007f5e0ff */
[--C-:B------:R-:W-:Y:S01]  /*144c0*/  IMAD.X R11, R22, 0x1, R246.reuse, P3 ;  /* 0x00000001160b7824 */ /* 0x100fe200018e06f6 */
[----:B------:R3:W-:Y:S01]  /*144d0*/  LDGSTS.E.BYPASS.LTC128B.128 [R0+0x1000], [R12.64], !P6 ;  /* 0x010000000c007fae */ /* 0x0007e2000f101d56 */
[--C-:B------:R-:W-:Y:S03]  /*144e0*/  IMAD.X R9, R21, 0x1, R246.reuse, P2 ;  /* 0x0000000115097824 */ /* 0x100fe600010e06f6 */
[----:B------:R3:W-:Y:S04]  /*144f0*/  LDGSTS.E.BYPASS.LTC128B.128 [R0+0x1800], [R10.64], !P6 ;  /* 0x018000000a007fae */ /* 0x0007e8000f101d56 */
[----:B------:R3:W-:Y:S01]  /*14500*/  LDGSTS.E.BYPASS.LTC128B.128 [R0+0x2000], [R8.64], !P6 ;  /* 0x0200000008007fae */ /* 0x0007e2000f101d56 */
[-C--:B--2---:R-:W-:Y:S02]  /*14510*/  IADD3 R6, P1, R14, R247.reuse, RZ ;  /* 0x000000f70e067210 */ /* 0x084fe40007f3e0ff */
[----:B-1----:R-:W-:Y:S03]  /*14520*/  IADD3 R4, P0, R2, R247, RZ ;  /* 0x000000f702047210 */ /* 0x002fe60007f1e0ff */
[--C-:B------:R-:W-:Y:S02]  /*14530*/  IMAD.X R7, R20, 0x1, R246.reuse, P1 ;  /* 0x0000000114077824 */ /* 0x100fe400008e06f6 */
[----:B------:R-:W-:Y:S03]  /*14540*/  IMAD.X R5, R15, 0x1, R246, P0 ;  /* 0x000000010f057824 */ /* 0x000fe600000e06f6 */
[----:B------:R3:W-:Y:S04]  /*14550*/  LDGSTS.E.BYPASS.LTC128B.128 [R0+0x2800], [R6.64], !P6 ;  /* 0x0280000006007fae */ /* 0x0007e8000f101d56 */
[----:B------:R3:W-:Y:S02]  /*14560*/  LDGSTS.E.BYPASS.LTC128B.128 [R0+0x3000], [R4.64], !P6 ;  /* 0x0300000004007fae */ /* 0x0007e4000f101d56 */
.L_x_785:
[-C--:B-1-34-:R-:W-:Y:S01]  /*14570*/  HMMA.16816.F32 R4, R112, R16.reuse, RZ ;  /* 0x000000107004723c */ /* 0x09afe200000018ff */
        /* <DEDUP_REMOVED lines=64> */
[----:B------:R-:W2:Y:S07]  /*14980*/  LDSM.16.M88.4 R196, [R234+0x5900] ;  /* 0x00590000eac4783b */ /* 0x000eae0000000200 */
[----:B------:R-:W-:Y:S01]  /*14990*/  HMMA.16816.F32 R112, R188, R222, R112 ;  /* 0x000000debc70723c */ /* 0x000fe20000001870 */
[----:B------:R-:W2:Y:S07]  /*149a0*/  LDSM.16.M88.4 R188, [R234+0x6100] ;  /* 0x00610000eabc783b */ /* 0x000eae0000000200 */
[-C--:B-1----:R-:W-:Y:S01]  /*149b0*/  HMMA.16816.F32 R4, R136, R192.reuse, R4 ;  /* 0x000000c08804723c */ /* 0x082fe20000001804 */
[----:B------:R-:W-:Y:S07]  /*149c0*/  LDSM.16.M88.4 R220, [R233+0x1800] ;  /* 0x00180000e9dc783b */ /* 0x000fee0000000200 */
[C---:B---3--:R-:W-:Y:S08]  /*149d0*/  HMMA.16816.F32 R8, R200.reuse, R192, R8 ;  /* 0x000000c0c808723c */ /* 0x048ff00000001808 */
[-C--:B------:R-:W-:Y:S08]  /*149e0*/  HMMA.16816.F32 R12, R200, R194.reuse, R12 ;  /* 0x000000c2c80c723c */ /* 0x080ff0000000180c */
[C---:B------:R-:W-:Y:S01]  /*149f0*/  HMMA.16816.F32 R16, R136.reuse, R194, R16 ;  /* 0x000000c28810723c */ /* 0x040fe20000001810 */
[----:B------:R-:W1:Y:S07]  /*14a00*/  LDSM.16.M88.4 R192, [R234+0x6900] ;  /* 0x00690000eac0783b */ /* 0x000e6e0000000200 */
        /* <DEDUP_REMOVED lines=9> */
[----:B------:R-:W-:Y:S07]  /*14aa0*/  LDSM.16.M88.4 R208, [R237+0x9100] ;  /* 0x00910000edd0783b */ /* 0x000fee0000000200 */
[-C--:B--2---:R-:W-:Y:S08]  /*14ab0*/  HMMA.16816.F32 R52, R136, R212.reuse, R52 ;  /* 0x000000d48834723c */ /* 0x084ff00000001834 */
        /* <DEDUP_REMOVED lines=14> */
[-C--:B-1----:R-:W-:Y:S08]  /*14ba0*/  HMMA.16816.F32 R100, R136, R192.reuse, R100 ;  /* 0x000000c08864723c */ /* 0x082ff00000001864 */
[C---:B------:R-:W-:Y:S08]  /*14bb0*/  HMMA.16816.F32 R104, R200.reuse, R192, R104 ;  /* 0x000000c0c868723c */ /* 0x040ff00000001868 */
[-C--:B------:R-:W-:Y:S01]  /*14bc0*/  HMMA.16816.F32 R108, R200, R194.reuse, R108 ;  /* 0x000000c2c86c723c */ /* 0x080fe2000000186c */
[----:B------:R-:W1:Y:S07]  /*14bd0*/  LDSM.16.M88.4 R200, [R233+0x2800] ;  /* 0x00280000e9c8783b */ /* 0x000e6e0000000200 */
[----:B------:R-:W-:Y:S01]  /*14be0*/  HMMA.16816.F32 R112, R136, R194, R112 ;  /* 0x000000c28870723c */ /* 0x000fe20000001870 */
[----:B------:R-:W4:Y:S01]  /*14bf0*/  LDSM.16.M88.4 R136, [R233+0x3000] ;  /* 0x00300000e988783b */ /* 0x000f220000000200 */
[----:B------:R-:W-:Y:S06]  /*14c00*/  DEPBAR.LE SB0, 0x0 ;  /* 0x000080000000791a */ /* 0x000fec0000000000 */
[-C--:B--2---:R-:W-:Y:S01]  /*14c10*/  HMMA.16816.F32 R4, R196, R204.reuse, R4 ;  /* 0x000000ccc404723c */ /* 0x084fe20000001804 */
[----:B------:R-:W-:Y:S07]  /*14c20*/  BAR.SYNC.DEFER_BLOCKING 0x0 ;  /* 0x0000000000007b1d */ /* 0x000fee0000010000 */
        /* <DEDUP_REMOVED lines=29> */
[----:B------:R-:W-:Y:S01]  /*14e00*/  IMAD.MOV.U32 R2, RZ, RZ, c[0x0][0x2b8] ;  /* 0x0000ae00ff027624 */ /* 0x000fe200078e00ff */
[----:B------:R-:W-:Y:S01]  /*14e10*/  UIMAD UR10, UR12, 0x70, UR18 ;  /* 0x000000700c0a78a4 */ /* 0x000fe2000f8e0212 */
[----:B------:R-:W-:Y:S03]  /*14e20*/  IMAD.MOV.U32 R138, RZ, RZ, RZ ;  /* 0x000000ffff8a7224 */ /* 0x000fe600078e00ff */
[----:B------:R-:W-:Y:S02]  /*14e30*/  ISETP.NE.AND P2, PT, R2, 0x1, PT ;  /* 0x000000010200780c */ /* 0x000fe40003f45270 */
[----:B------:R-:W-:Y:S05]  /*14e40*/  IMAD.U32 R2, RZ, RZ, UR10 ;  /* 0x0000000aff027e24 */ /* 0x000fea000f8e00ff */
[----:B--2---:R-:W-:Y:S02]  /*14e50*/  IADD3 R2, R2, -0x70, R0 ;  /* 0xffffff9002027810 */ /* 0x004fe40007ffe000 */
[----:B------:R-:W-:Y:S04]  /*14e60*/  ISETP.GT.AND P1, PT, R0, 0x6f, PT ;  /* 0x0000006f0000780c */ /* 0x000fe80003f24270 */
        /* <DEDUP_REMOVED lines=9> */
[----:B------:R-:W-:Y:S01]  /*14f00*/  STL [R1+0x4], R139 ;  /* 0x0000048b01007387 */ /* 0x000fe20000100800 */
[----:B------:R-:W-:Y:S03]  /*14f10*/  SHF.R.S32.HI R0, RZ, 0x1f, R139 ;  /* 0x0000001fff007819 */ /* 0x000fe6000001148b */
[----:B------:R1:W2:Y:S02]  /*14f20*/  @!P1 LDG.E R138, [R136.64] ;  /* 0x00000016888a9981 */ /* 0x0002a4000c1e1900 */
[----:B------:R-:W-:Y:S04]  /*14f30*/  IMAD R0, R0, c[0x0][0x1e0], RZ ;  /* 0x0000780000007a24 */ /* 0x000fe800078e02ff */
[C---:B------:R-:W-:Y:S02]  /*14f40*/  IMAD R0, R139.reuse, c[0x0][0x1e4], R0 ;  /* 0x000079008b007a24 */ /* 0x040fe400078e0200 */
[----:B-1----:R-:W-:Y:S04]  /*14f50*/  IMAD.WIDE.U32 R136, R139, c[0x0][0x1e0], RZ ;  /* 0x000078008b887a25 */ /* 0x002fe800078e00ff */
[----:B------:R-:W-:Y:S01]  /*14f60*/  IMAD.IADD R137, R137, 0x1, R0 ;  /* 0x0000000189897824 */ /* 0x000fe200078e0200 */
[----:B--2---:R-:W-:Y:S01]  /*14f70*/  STL [R1], R138 ;  /* 0x0000008a01007387 */ /* 0x004fe20000100800 */
[----:B------:R-:W-:Y:S02]  /*14f80*/  SHF.R.S32.HI R2, RZ, 0x1f, R138 ;  /* 0x0000001fff027819 */ /* 0x000fe4000001148a */
        /* <DEDUP_REMOVED lines=38> */
[--C-:B-1----:R-:W-:Y:S02]  /*151f0*/  IMAD.X R139, R194, 0x1, R246.reuse, P1 ;  /* 0x00000001c28b7824 */ /* 0x102fe400008e06f6 */
[----:B------:R-:W-:Y:S03]  /*15200*/  IMAD.X R137, R0, 0x1, R246, P0 ;  /* 0x0000000100897824 */ /* 0x000fe600000e06f6 */
[----:B------:R2:W-:Y:S04]  /*15210*/  LDGSTS.E.BYPASS.LTC128B.128 [R248+0x6100], [R138.64], !P6 ;  /* 0x061000008af87fae */ /* 0x0005e8000f101d56 */
[----:B------:R2:W-:Y:S02]  /*15220*/  LDGSTS.E.BYPASS.LTC128B.128 [R248+0x6900], [R136.64], !P6 ;  /* 0x0690000088f87fae */ /* 0x0005e4000f101d56 */
.L_x_786:
        /* <DEDUP_REMOVED lines=20> */
[----:B------:R-:W-:Y:S08]  /*15370*/  SHFL.IDX PT, R135, R0, RZ, 0x1c1f ;  /* 0x001c1fff00877589 */ /* 0x000ff000000e0000 */
[----:B------:R-:W-:Y:S08]  /*15380*/  SHFL.IDX PT, R138, R0, 0x2, 0x1c1f ;  /* 0x005c1f00008a7f89 */ /* 0x000ff000000e0000 */
[----:B------:R-:W-:Y:S08]  /*15390*/  SHFL.IDX PT, R137, R0, 0x3, 0x1c1f ;  /* 0x007c1f0000897f89 */ /* 0x000ff000000e0000 */
[----:B------:R3:W4:Y:S02]  /*153a0*/  SHFL.IDX PT, R2, R0, 0x1, 0x1c1f ;  /* 0x003c1f0000027f89 */ /* 0x00072400000e0000 */
[----:B---3--:R-:W-:Y:S05]  /*153b0*/  IMAD.U32 R0, RZ, RZ, UR10 ;  /* 0x0000000aff007e24 */ /* 0x008fea000f8e00ff */
[----:B--2---:R-:W-:Y:S04]  /*153c0*/  IADD3 R0, -R139, 0x1, R0 ;  /* 0x000000018b007810 */ /* 0x004fe80007ffe100 */
[----:B------:R-:W-:Y:S05]  /*153d0*/  IADD3 R136, -R136, UR14, R0 ;  /* 0x0000000e88887c10 */ /* 0x000fea000fffe100 */
[C---:B----4-:R-:W-:Y:S02]  /*153e0*/  IMAD.IADD R2, R136.reuse, 0x1, R2 ;  /* 0x0000000188027824 */ /* 0x050fe400078e0202 */
[C---:B------:R-:W-:Y:S02]  /*153f0*/  IMAD.IADD R135, R136.reuse, 0x1, R135 ;  /* 0x0000000188877824 */ /* 0x040fe400078e0287 */
[----:B------:R-:W-:Y:S01]  /*15400*/  IMAD.IADD R0, R136, 0x1, R138 ;  /* 0x0000000188007824 */ /* 0x000fe200078e028a */
[----:B------:R-:W-:Y:S01]  /*15410*/  ISETP.GT.AND P1, PT, R2, RZ, PT ;  /* 0x000000ff0200720c */ /* 0x000fe20003f24270 */
[----:B------:R-:W-:Y:S01]  /*15420*/  IMAD.IADD R136, R136, 0x1, R137 ;  /* 0x0000000188887824 */ /* 0x000fe200078e0289 */
[----:B------:R-:W-:Y:S02]  /*15430*/  ISETP.GT.AND P0, PT, R2, 0x1, PT ;  /* 0x000000010200780c */ /* 0x000fe40003f04270 */
        /* <DEDUP_REMOVED lines=25> */
[----:B------:R-:W-:Y:S02]  /*155d0*/  ISETP.GT.AND P3, PT, R135, RZ, PT ;  /* 0x000000ff8700720c */ /* 0x000fe40003f64270 */
[----:B------:R-:W-:Y:S02]  /*155e0*/  FSEL R33, R33, -INF , P2 ;  /* 0xff80000021217808 */ /* 0x000fe40001000000 */
[----:B------:R-:W-:Y:S02]  /*155f0*/  ISETP.GT.AND P2, PT, R135, 0x21, PT ;  /* 0x000000218700780c */ /* 0x000fe40003f44270 */
[C---:B------:R-:W-:Y:S02]  /*15600*/  ISETP.GT.AND P1, PT, R2.reuse, 0x28, PT ;  /* 0x000000280200780c */ /* 0x040fe40003f24270 */
[----:B------:R-:W-:Y:S02]  /*15610*/  ISETP.GT.AND P0, PT, R2, 0x29, PT ;  /* 0x000000290200780c */ /* 0x000fe40003f04270 */
[----:B------:R-:W-:Y:S02]  /*15620*/  FSEL R37, R37, -INF , P2 ;  /* 0xff80000025257808 */ /* 0x000fe40001000000 */
[----:B------:R-:W-:Y:S02]  /*15630*/  FSEL R138, R4, -INF , P3 ;  /* 0xff800000048a7808 */ /* 0x000fe40001800000 */
        /* <DEDUP_REMOVED lines=10> */
[----:B------:R-:W-:Y:S02]  /*156e0*/  FSEL R49, R49, -INF , P2 ;  /* 0xff80000031317808 */ /* 0x000fe40001000000 */
[C---:B------:R-:W-:Y:S02]  /*156f0*/  ISETP.GT.AND P2, PT, R135.reuse, 0x31, PT ;  /* 0x000000318700780c */ /* 0x040fe40003f44270 */
[C---:B------:R-:W-:Y:S02]  /*15700*/  ISETP.GT.AND P1, PT, R136.reuse, RZ, PT ;  /* 0x000000ff8800720c */ /* 0x040fe40003f24270 */
        /* <DEDUP_REMOVED lines=13> */
[----:B------:R-:W-:Y:S02]  /*157e0*/  FMNMX.FTZ R137, R138, R3, !PT ;  /* 0x000000038a897209 */ /* 0x000fe40007810000 */
[----:B------:R-:W-:Y:S02]  /*157f0*/  FSEL R9, R9, -INF , P2 ;  /* 0xff80000009097808 */ /* 0x000fe40001000000 */
[C---:B------:R-:W-:Y:S02]  /*15800*/  ISETP.GT.AND P2, PT, R135.reuse, 0x39, PT ;  /* 0x000000398700780c */ /* 0x040fe40003f44270 */
[C---:B------:R-:W-:Y:S02]  /*15810*/  ISETP.GT.AND P1, PT, R136.reuse, 0x8, PT ;  /* 0x000000088800780c */ /* 0x040fe40003f24270 */
[----:B------:R-:W-:Y:S02]  /*15820*/  ISETP.GT.AND P0, PT, R136, 0x9, PT ;  /* 0x000000098800780c */ /* 0x000fe40003f04270 */
        /* <DEDUP_REMOVED lines=19> */
[C---:B------:R-:W-:Y:S02]  /*15960*/  ISETP.GT.AND P3, PT, R0.reuse, RZ, PT ;  /* 0x000000ff0000720c */ /* 0x040fe40003f64270 */
[----:B------:R-:W-:Y:S02]  /*15970*/  FSEL R198, R69, -INF , P2 ;  /* 0xff80000045c67808 */ /* 0x000fe40001000000 */
[----:B------:R-:W-:Y:S02]  /*15980*/  ISETP.GT.AND P2, PT, R0, 0x11, PT ;  /* 0x000000110000780c */ /* 0x000fe40003f44270 */
[----:B------:R-:W-:Y:S02]  /*15990*/  FMNMX.FTZ R137, R17, R137, !PT ;  /* 0x0000008911897209 */ /* 0x000fe40007810000 */
[----:B------:R-:W-:Y:S02]  /*159a0*/  FSEL R26, R26, -INF , P1 ;  /* 0xff8000001a1a7808 */ /* 0x000fe40000800000 */
[----:B------:R-:W-:Y:S02]  /*159b0*/  FSEL R27, R27, -INF , P0 ;  /* 0xff8000001b1b7808 */ /* 0x000fe40000000000 */
[C---:B------:R-:W-:Y:S02]  /*159c0*/  ISETP.GT.AND P1, PT, R2.reuse, 0x48, PT ;  /* 0x000000480200780c */ /* 0x040fe40003f24270 */
        /* <DEDUP_REMOVED lines=46> */
[----:B------:R-:W-:Y:S02]  /*15cb0*/  FSEL R81, R97, -INF , P2 ;  /* 0xff80000061517808 */ /* 0x000fe40001000000 */
[----:B------:R-:W-:Y:S02]  /*15cc0*/  FMNMX.FTZ R137, R37, R137, !PT ;  /* 0x0000008925897209 */ /* 0x000fe40007810000 */
[----:B------:R-:W-:Y:S02]  /*15cd0*/  FSEL R208, R80, -INF , P3 ;  /* 0xff80000050d07808 */ /* 0x000fe40001800000 */
[----:B------:R-:W-:Y:S02]  /*15ce0*/  FSEL R80, R47, -INF , P0 ;  /* 0xff8000002f507808 */ /* 0x000fe40000000000 */
[----:B------:R-:W-:Y:S02]  /*15cf0*/  ISETP.GT.AND P2, PT, R0, 0x29, PT ;  /* 0x000000290000780c */ /* 0x000fe40003f44270 */
        /* <DEDUP_REMOVED lines=11> */
[----:B------:R-:W-:Y:S02]  /*15db0*/  ISETP.GT.AND P0, PT, R2, 0x69, PT ;  /* 0x000000690200780c */ /* 0x000fe40003f04270 */
[----:B------:R-:W-:Y:S02]  /*15dc0*/  FSEL R226, R101, -INF , P2 ;  /* 0xff80000065e27808 */ /* 0x000fe40001000000 */
[----:B------:R-:W-:Y:S02]  /*15dd0*/  FSEL R101, R58, -INF , P1 ;  /* 0xff8000003a657808 */ /* 0x000fe40000800000 */
[----:B------:R-:W-:Y:S02]  /*15de0*/  ISETP.GT.AND P1, PT, R2, 0x68, PT ;  /* 0x000000680200780c */ /* 0x000fe40003f24270 */
[----:B------:R-:W-:Y:S02]  /*15df0*/  FMNMX.FTZ R137, R49, R137, !PT ;  /* 0x0000008931897209 */ /* 0x000fe40007810000 */
[----:B------:R-:W-:Y:S02]  /*15e00*/  FMNMX.FTZ R2, R188, R132, !PT ;  /* 0x00000084bc027209 */ /* 0x000fe40007810000 */
[----:B------:R-:W-:Y:S02]  /*15e10*/  ISETP.GT.AND P3, PT, R0, 0x18, PT ;  /* 0x000000180000780c */ /* 0x000fe40003f64270 */
[----:B------:R-:W-:Y:S02]  /*15e20*/  FMNMX.FTZ R137, R189, R137, !PT ;  /* 0x00000089bd897209 */ /* 0x000fe40007810000 */
[----:B------:R-:W-:Y:S02]  /*15e30*/  FMNMX.FTZ R2, R7, R2, !PT ;  /* 0x0000000207027209 */ /* 0x000fe40007810000 */
[----:B------:R-:W-:Y:S02]  /*15e40*/  FSEL R28, R28, -INF , P3 ;  /* 0xff8000001c1c7808 */ /* 0x000fe40001800000 */
        /* <DEDUP_REMOVED lines=24> */
[----:B------:R-:W-:Y:S01]  /*15fd0*/  FSEL R98, R56, -INF , P3 ;  /* 0xff80000038627808 */ /* 0x000fe20001800000 */
[----:B------:R-:W-:Y:S01]  /*15fe0*/  IMAD.MOV.U32 R56, RZ, RZ, R84 ;  /* 0x000000ffff387224 */ /* 0x000fe200078e0054 */
        /* <DEDUP_REMOVED lines=18> */
[----:B------:R-:W-:Y:S02]  /*16110*/  ISETP.GT.AND P3, PT, R135, 0x68, PT ;  /* 0x000000688700780c */ /* 0x000fe40003f64270 */
[----:B------:R-:W-:Y:S02]  /*16120*/  FMNMX.FTZ R137, R251, R137, !PT ;  /* 0x00000089fb897209 */ /* 0x000fe40007810000 */
[----:B------:R-:W-:Y:S02]  /*16130*/  FMNMX.FTZ R2, R192, R2, !PT ;  /* 0x00000002c0027209 */ /* 0x000fe40007810000 */
[----:B------:R-:W-:Y:S02]  /*16140*/  FMNMX.FTZ R5, R11, R5, !PT ;  /* 0x000000050b057209 */ /* 0x000fe40007810000 */
[----:B------:R-:W-:Y:S02]  /*16150*/  FMNMX.FTZ R4, R29, R4, !PT ;  /* 0x000000041d047209 */ /* 0x000fe40007810000 */
[----:B------:R-:W-:Y:S02]  /*16160*/  FSEL R99, R57, -INF , P2 ;  /* 0xff80000039637808 */ /* 0x000fe40001000000 */
        /* <DEDUP_REMOVED lines=25> */
[----:B------:R-:W-:Y:S02]  /*16300*/  ISETP.GT.AND P2, PT, R0, 0x39, PT ;  /* 0x000000390000780c */ /* 0x000fe40003f44270 */
[----:B------:R-:W-:Y:S02]  /*16310*/  FMNMX.FTZ R4, R99, R4, !PT ;  /* 0x0000000463047209 */ /* 0x000fe40007810000 */
[----:B------:R-:W-:Y:S02]  /*16320*/  FSEL R100, R60, -INF , P3 ;  /* 0xff8000003c647808 */ /* 0x000fe40001800000 */
        /* <DEDUP_REMOVED lines=18> */
[----:B------:R-:W-:Y:S02]  /*16450*/  FMNMX.FTZ R5, R80, R5, !PT ;  /* 0x0000000550057209 */ /* 0x000fe40007810000 */
[C---:B------:R-:W-:Y:S02]  /*16460*/  ISETP.GT.AND P0, PT, R136.reuse, 0x39, PT ;  /* 0x000000398800780c */ /* 0x040fe40003f04270 */
[----:B------:R-:W-:Y:S02]  /*16470*/  ISETP.GT.AND P1, PT, R136, 0x38, PT ;  /* 0x000000388800780c */ /* 0x000fe40003f24270 */
[----:B--2---:R-:W-:Y:S02]  /*16480*/  FMNMX.FTZ R137, R6, R137, !PT ;  /* 0x0000008906897209 */ /* 0x004fe40007810000 */
[----:B------:R-:W-:Y:S02]  /*16490*/  ISETP.GT.AND P2, PT, R0, 0x49, PT ;  /* 0x000000490000780c */ /* 0x000fe40003f44270 */
[----:B------:R-:W-:Y:S01]  /*164a0*/  FSEL R203, R76, -INF , P3 ;  /* 0xff8000004ccb7808 */ /* 0x000fe20001800000 */
[----:B------:R-:W2:Y:S01]  /*164b0*/  SHFL.BFLY PT, R6, R137, 0x1, 0x1f ;  /* 0x0c201f0089067f89 */ /* 0x000ea200000e0000 */
[----:B------:R-:W-:Y:S02]  /*164c0*/  FMNMX.FTZ R4, R115, R4, !PT ;  /* 0x0000000473047209 */ /* 0x000fe40007810000 */
[----:B------:R-:W-:Y:S02]  /*164d0*/  FMNMX.FTZ R2, R212, R2, !PT ;  /* 0x00000002d4027209 */ /* 0x000fe40007810000 */
[----:B------:R-:W-:Y:S02]  /*164e0*/  FSEL R113, R63, -INF , P0 ;  /* 0xff8000003f717808 */ /* 0x000fe40000000000 */
[----:B------:R-:W-:Y:S02]  /*164f0*/  FSEL R112, R62, -INF , P1 ;  /* 0xff8000003e707808 */ /* 0x000fe40000800000 */
[----:B------:R-:W-:Y:S02]  /*16500*/  FMNMX.FTZ R5, R101, R5, !PT ;  /* 0x0000000565057209 */ /* 0x000fe40007810000 */
[C---:B------:R-:W-:Y:S02]  /*16510*/  ISETP.GT.AND P1, PT, R136.reuse, 0x40, PT ;  /* 0x000000408800780c */ /* 0x040fe40003f24270 */
[----:B------:R-:W-:Y:S02]  /*16520*/  ISETP.GT.AND P0, PT, R136, 0x41, PT ;  /* 0x000000418800780c */ /* 0x000fe40003f04270 */
[----:B------:R-:W-:Y:S02]  /*16530*/  FSEL R205, R77, -INF , P2 ;  /* 0xff8000004dcd7808 */ /* 0x000fe40001000000 */
[----:B------:R-:W-:Y:S02]  /*16540*/  ISETP.GT.AND P3, PT, R0, 0x50, PT ;  /* 0x000000500000780c */ /* 0x000fe40003f64270 */
        /* <DEDUP_REMOVED lines=15> */
[----:B------:R-:W-:Y:S02]  /*16640*/  FMNMX.FTZ R5, R112, R5, !PT ;  /* 0x0000000570057209 */ /* 0x000fe40007810000 */
[----:B------:R-:W-:Y:S02]  /*16650*/  FSEL R89, R89, -INF , P2 ;  /* 0xff80000059597808 */ /* 0x000fe40001000000 */
[----:B------:R-:W-:Y:S02]  /*16660*/  FMNMX.FTZ R4, R88, R4, !PT ;  /* 0x0000000458047209 */ /* 0x000fe40007810000 */
[----:B------:R-:W-:Y:S02]  /*16670*/  FMNMX.FTZ R2, R83, R2, !PT ;  /* 0x0000000253027209 */ /* 0x000fe40007810000 */
[----:B------:R-:W-:Y:S02]  /*16680*/  FSEL R90, R90, -INF , P1 ;  /* 0xff8000005a5a7808 */ /* 0x000fe40000800000 */
[----:B------:R-:W-:Y:S02]  /*16690*/  FSEL R91, R91, -INF , P0 ;  /* 0xff8000005b5b7808 */ /* 0x000fe40000000000 */
[C---:B------:R-:W-:Y:S02]  /*166a0*/  ISETP.GT.AND P1, PT, R0.reuse, 0x58, PT ;  /* 0x000000580000780c */ /* 0x040fe40003f24270 */
[C---:B------:R-:W-:Y:S02]  /*166b0*/  ISETP.GT.AND P0, PT, R0.reuse, 0x59, PT ;  /* 0x000000590000780c */ /* 0x040fe40003f04270 */
[C---:B------:R-:W-:Y:S02]  /*166c0*/  ISETP.GT.AND P3, PT, R0.reuse, 0x60, PT ;  /* 0x000000600000780c */ /* 0x040fe40003f64270 */
[C---:B------:R-:W-:Y:S02]  /*166d0*/  ISETP.GT.AND P5, PT, R0.reuse, 0x61, PT ;  /* 0x000000610000780c */ /* 0x040fe40003fa4270 */
[C---:B------:R-:W-:Y:S02]  /*166e0*/  ISETP.GT.AND P4, PT, R0.reuse, 0x68, PT ;  /* 0x000000680000780c */ /* 0x040fe40003f84270 */
[----:B------:R-:W-:Y:S02]  /*166f0*/  ISETP.GT.AND P2, PT, R0, 0x69, PT ;  /* 0x000000690000780c */ /* 0x000fe40003f44270 */
[----:B------:R-:W-:Y:S02]  /*16700*/  FMNMX.FTZ R0, R113, R5, !PT ;  /* 0x0000000571007209 */ /* 0x000fe40007810000 */
[----:B------:R-:W-:Y:S02]  /*16710*/  FMNMX.FTZ R135, R89, R4, !PT ;  /* 0x0000000459877209 */ /* 0x000fe40007810000 */
[----:B------:R-:W3:Y:S01]  /*16720*/  SHFL.BFLY PT, R4, R2, 0x2, 0x1f ;  /* 0x0c401f0002047f89 */ /* 0x000ee200000e0000 */
[----:B------:R-:W-:Y:S02]  /*16730*/  FMNMX.FTZ R0, R201, R0, !PT ;  /* 0x00000000c9007209 */ /* 0x000fe40007810000 */
[----:B--2---:R-:W-:Y:S02]  /*16740*/  FMNMX.FTZ R137, R137, R6, !PT ;  /* 0x0000000689897209 */ /* 0x004fe40007810000 */
[----:B------:R-:W-:Y:S02]  /*16750*/  FMNMX.FTZ R0, R202, R0, !PT ;  /* 0x00000000ca007209 */ /* 0x000fe40007810000 */
[----:B------:R-:W-:Y:S01]  /*16760*/  FSEL R250, R92, -INF , P1 ;  /* 0xff8000005cfa7808 */ /* 0x000fe20000800000 */
[----:B------:R-:W-:Y:S01]  /*16770*/  FMUL.FTZ R92, R137, c[0x0][0x2d0] ;  /* 0x0000b400895c7a20 */ /* 0x000fe20000410000 */
[----:B------:R-:W-:Y:S02]  /*16780*/  FMNMX.FTZ R0, R206, R0, !PT ;  /* 0x00000000ce007209 */ /* 0x000fe40007810000 */
[----:B------:R-:W-:Y:S02]  /*16790*/  FSEL R223, R105, -INF , P5 ;  /* 0xff80000069df7808 */ /* 0x000fe40002800000 */
[----:B------:R-:W-:Y:S02]  /*167a0*/  FMNMX.FTZ R0, R209, R0, !PT ;  /* 0x00000000d1007209 */ /* 0x000fe40007810000 */
[----:B------:R-:W-:Y:S02]  /*167b0*/  FSEL R105, R109, -INF , P2 ;  /* 0xff8000006d697808 */ /* 0x000fe40001000000 */
[----:B------:R-:W-:Y:S02]  /*167c0*/  FSETP.NEU.FTZ.AND P2, PT, R137, -INF , PT ;  /* 0xff8000008900780b */ /* 0x000fe40003f5d000 */
[----:B------:R-:W-:Y:S02]  /*167d0*/  FMNMX.FTZ R0, R90, R0, !PT ;  /* 0x000000005a007209 */ /* 0x000fe40007810000 */
[----:B------:R-:W-:Y:S02]  /*167e0*/  ISETP.GT.AND P1, PT, R136, 0x58, PT ;  /* 0x000000588800780c */ /* 0x000fe40003f24270 */
[----:B------:R-:W-:Y:S02]  /*167f0*/  FSEL R92, R92, RZ, P2 ;  /* 0x000000ff5c5c7208 */ /* 0x000fe40001000000 */
[----:B------:R-:W-:Y:S02]  /*16800*/  FMNMX.FTZ R0, R91, R0, !PT ;  /* 0x000000005b007209 */ /* 0x000fe40007810000 */
[----:B------:R-:W-:Y:S02]  /*16810*/  FSEL R204, R94, -INF , P1 ;  /* 0xff8000005ecc7808 */ /* 0x000fe40000800000 */
[----:B---3--:R-:W-:Y:S02]  /*16820*/  FMNMX.FTZ R2, R2, R4, !PT ;  /* 0x0000000402027209 */ /* 0x008fe40007810000 */
[----:B------:R-:W-:Y:S01]  /*16830*/  FMNMX.FTZ R4, R204, R0, !PT ;  /* 0x00000000cc047209 */ /* 0x000fe20007810000 */
[--C-:B------:R-:W-:Y:S01]  /*16840*/  FFMA.FTZ R0, R138, c[0x0][0x2d0], -R92.reuse ;  /* 0x0000b4008a007a23 */ /* 0x100fe2000001085c */
[----:B------:R-:W-:Y:S01]  /*16850*/  FSEL R227, R93, -INF , P0 ;  /* 0xff8000005de37808 */ /* 0x000fe20000000000 */
[----:B------:R-:W-:Y:S01]  /*16860*/  IMAD.MOV.U32 R138, RZ, RZ, R91 ;  /* 0x000000ffff8a7224 */ /* 0x000fe200078e005b */
[----:B------:R-:W2:Y:S01]  /*16870*/  SHFL.BFLY PT, R6, R2, 0x1, 0x1f ;  /* 0x0c201f0002067f89 */ /* 0x000ea200000e0000 */
[----:B------:R3:W-:Y:S01]  /*16880*/  MUFU.EX2 R224, R0 ;  /* 0x0000000000e07308 */ /* 0x0007e20000000800 */
[----:B------:R-:W-:Y:S02]  /*16890*/  ISETP.GT.AND P0, PT, R136, 0x59, PT ;  /* 0x000000598800780c */ /* 0x000fe40003f04270 */
[----:B------:R-:W-:Y:S02]  /*168a0*/  FSEL R225, R104, -INF , P3 ;  /* 0xff80000068e17808 */ /* 0x000fe40001800000 */
[----:B------:R-:W-:Y:S02]  /*168b0*/  FSEL R249, R95, -INF , P0 ;  /* 0xff8000005ff97808 */ /* 0x000fe40000000000 */
[C---:B------:R-:W-:Y:S02]  /*168c0*/  ISETP.GT.AND P0, PT, R136.reuse, 0x60, PT ;  /* 0x000000608800780c */ /* 0x040fe40003f04270 */
[----:B------:R-:W-:Y:S02]  /*168d0*/  ISETP.GT.AND P3, PT, R136, 0x61, PT ;  /* 0x000000618800780c */ /* 0x000fe40003f64270 */
[----:B------:R-:W-:Y:S01]  /*168e0*/  FSEL R222, R106, -INF , P0 ;  /* 0xff8000006ade7808 */ /* 0x000fe20000000000 */
[----:B------:R-:W-:Y:S01]  /*168f0*/  IMAD.MOV.U32 R106, RZ, RZ, R207 ;  /* 0x000000ffff6a7224 */ /* 0x000fe200078e00cf */
[----:B------:R-:W-:Y:S02]  /*16900*/  FMNMX.FTZ R4, R249, R4, !PT ;  /* 0x00000004f9047209 */ /* 0x000fe40007810000 */
[----:B------:R-:W-:Y:S02]  /*16910*/  FMNMX.FTZ R135, R250, R135, !PT ;  /* 0x00000087fa877209 */ /* 0x000fe40007810000 */
[----:B------:R-:W-:Y:S02]  /*16920*/  ISETP.GT.AND P1, PT, R136, 0x68, PT ;  /* 0x000000688800780c */ /* 0x000fe40003f24270 */
[----:B------:R-:W-:Y:S01]  /*16930*/  FSEL R217, R107, -INF , P3 ;  /* 0xff8000006bd97808 */ /* 0x000fe20001800000 */
[----:B------:R-:W-:Y:S01]  /*16940*/  IMAD.MOV.U32 R107, RZ, RZ, R251 ;  /* 0x000000ffff6b7224 */ /* 0x000fe200078e00fb */
[----:B------:R-:W-:Y:S02]  /*16950*/  FMNMX.FTZ R4, R222, R4, !PT ;  /* 0x00000004de047209 */ /* 0x000fe40007810000 */
[----:B------:R-:W-:Y:S01]  /*16960*/  FMNMX.FTZ R135, R227, R135, !PT ;  /* 0x00000087e3877209 */ /* 0x000fe20007810000 */
[--C-:B---3--:R-:W-:Y:S01]  /*16970*/  FFMA.FTZ R0, R139, c[0x0][0x2d0], -R92.reuse ;  /* 0x0000b4008b007a23 */ /* 0x108fe2000001085c */
[----:B------:R-:W-:Y:S02]  /*16980*/  FMNMX.FTZ R4, R217, R4, !PT ;  /* 0x00000004d9047209 */ /* 0x000fe40007810000 */
[----:B------:R-:W-:Y:S01]  /*16990*/  FMNMX.FTZ R135, R225, R135, !PT ;  /* 0x00000087e1877209 */ /* 0x000fe20007810000 */
[----:B------:R3:W4:Y:S01]  /*169a0*/  MUFU.EX2 R252, R0 ;  /* 0x0000000000fc7308 */ /* 0x0007220000000800 */
[----:B------:R-:W-:Y:S02]  /*169b0*/  ISETP.GT.AND P0, PT, R136, 0x69, PT ;  /* 0x000000698800780c */ /* 0x000fe40003f04270 */
[----:B------:R-:W-:Y:S02]  /*169c0*/  FSEL R214, R110, -INF , P1 ;  /* 0xff8000006ed67808 */ /* 0x000fe40000800000 */
[----:B------:R-:W-:Y:S02]  /*169d0*/  FSEL R71, R111, -INF , P0 ;  /* 0xff8000006f477808 */ /* 0x000fe40000000000 */
[----:B------:R-:W-:Y:S02]  /*169e0*/  FSEL R218, R108, -INF , P4 ;  /* 0xff8000006cda7808 */ /* 0x000fe40002000000 */
[----:B------:R-:W-:Y:S02]  /*169f0*/  FMNMX.FTZ R135, R223, R135, !PT ;  /* 0x00000087df877209 */ /* 0x000fe40007810000 */
[----:B--2---:R-:W-:Y:S01]  /*16a00*/  FMNMX.FTZ R136, R2, R6, !PT ;  /* 0x0000000602887209 */ /* 0x004fe20007810000 */
[--C-:B------:R-:W-:Y:S01]  /*16a10*/  FFMA.FTZ R6, R21, c[0x0][0x2d0], -R92.reuse ;  /* 0x0000b40015067a23 */ /* 0x100fe2000001085c */
[----:B------:R-:W-:Y:S02]  /*16a20*/  FMNMX.FTZ R135, R218, R135, !PT ;  /* 0x00000087da877209 */ /* 0x000fe40007810000 */
[C---:B------:R-:W-:Y:S01]  /*16a30*/  FSETP.NEU.FTZ.AND P1, PT, R136.reuse, -INF , PT ;  /* 0xff8000008800780b */ /* 0x040fe20003f3d000 */
[----:B------:R2:W-:Y:S01]  /*16a40*/  MUFU.EX2 R233, R6 ;  /* 0x0000000600e97308 */ /* 0x0005e20000000800 */
[----:B------:R-:W-:Y:S01]  /*16a50*/  FMNMX.FTZ R135, R105, R135, !PT ;  /* 0x0000008769877209 */ /* 0x000fe20007810000 */
[----:B------:R-:W-:Y:S04]  /*16a60*/  FMUL.FTZ R93, R136, c[0x0][0x2d0] ;  /* 0x0000b400885d7a20 */ /* 0x000fe80000410000 */
[----:B------:R-:W1:Y:S01]  /*16a70*/  SHFL.BFLY PT, R5, R135, 0x2, 0x1f ;  /* 0x0c401f0087057f89 */ /* 0x000e6200000e0000 */
[----:B------:R-:W-:Y:S02]  /*16a80*/  FSEL R93, R93, RZ, P1 ;  /* 0x000000ff5d5d7208 */ /* 0x000fe40000800000 */
[----:B---3--:R-:W-:Y:S01]  /*16a90*/  FMNMX.FTZ R0, R214, R4, !PT ;  /* 0x00000004d6007209 */ /* 0x008fe20007810000 */
[--C-:B------:R-:W-:Y:S01]  /*16aa0*/  FFMA.FTZ R4, R16, c[0x0][0x2d0], -R92.reuse ;  /* 0x0000b40010047a23 */ /* 0x100fe2000001085c */
[----:B----4-:R-:W-:Y:S01]  /*16ab0*/  F2FP.PACK_AB R72, R252, R224 ;  /* 0x000000e0fc48723e */ /* 0x010fe200000000ff */
[--C-:B------:R-:W-:Y:S01]  /*16ac0*/  FFMA.FTZ R106, R106, c[0x0][0x2d0], -R93.reuse ;  /* 0x0000b4006a6a7a23 */ /* 0x100fe2000001085d */
[----:B------:R-:W-:Y:S01]  /*16ad0*/  FMNMX.FTZ R0, R71, R0, !PT ;  /* 0x0000000047007209 */ /* 0x000fe20007810000 */
[----:B------:R3:W-:Y:S04]  /*16ae0*/  MUFU.EX2 R53, R4 ;  /* 0x0000000400357308 */ /* 0x0007e80000000800 */
[----:B------:R-:W4:Y:S06]  /*16af0*/  SHFL.BFLY PT, R2, R0, 0x2, 0x1f ;  /* 0x0c401f0000027f89 */ /* 0x000f2c00000e0000 */
[----:B------:R-:W-:Y:S01]  /*16b00*/  MUFU.EX2 R106, R106 ;  /* 0x0000006a006a7308 */ /* 0x000fe20000000800 */
[--C-:B--2---:R-:W-:Y:S01]  /*16b10*/  FFMA.FTZ R6, R36, c[0x0][0x2d0], -R92.reuse ;  /* 0x0000b40024067a23 */ /* 0x104fe2000001085c */
[----:B-1----:R-:W-:Y:S08]  /*16b20*/  FMNMX.FTZ R135, R135, R5, !PT ;  /* 0x0000000587877209 */ /* 0x002ff00007810000 */
[----:B------:R-:W-:Y:S01]  /*16b30*/  MUFU.EX2 R104, R6 ;  /* 0x0000000600687308 */ /* 0x000fe20000000800 */
[----:B------:R-:W1:Y:S01]  /*16b40*/  SHFL.BFLY PT, R5, R135, 0x1, 0x1f ;  /* 0x0c201f0087057f89 */ /* 0x000e6200000e0000 */
[--C-:B---3--:R-:W-:Y:S01]  /*16b50*/  FFMA.FTZ R4, R17, c[0x0][0x2d0], -R92.reuse ;  /* 0x0000b40011047a23 */ /* 0x108fe2000001085c */
[----:B----4-:R-:W-:Y:S01]  /*16b60*/  FMNMX.FTZ R0, R0, R2, !PT ;  /* 0x0000000200007209 */ /* 0x010fe20007810000 */
[--C-:B------:R-:W-:Y:S06]  /*16b70*/  FFMA.FTZ R2, R18, c[0x0][0x2d0], -R93.reuse ;  /* 0x0000b40012027a23 */ /* 0x100fec000001085d */
[----:B------:R2:W-:Y:S10]  /*16b80*/  MUFU.EX2 R241, R4 ;  /* 0x0000000400f17308 */ /* 0x0005f40000000800 */
[----:B------:R3:W-:Y:S01]  /*16b90*/  MUFU.EX2 R52, R2 ;  /* 0x0000000200347308 */ /* 0x0007e20000000800 */
[----:B-1----:R-:W-:Y:S01]  /*16ba0*/  FMNMX.FTZ R135, R135, R5, !PT ;  /* 0x0000000587877209 */ /* 0x002fe20007810000 */
[--C-:B------:R-:W-:Y:S03]  /*16bb0*/  FFMA.FTZ R5, R32, c[0x0][0x2d0], -R92.reuse ;  /* 0x0000b40020057a23 */ /* 0x100fe6000001085c */
[C---:B------:R-:W-:Y:S05]  /*16bc0*/  FSETP.NEU.FTZ.AND P0, PT, R135.reuse, -INF , PT ;  /* 0xff8000008700780b */ /* 0x040fea0003f1d000 */
[----:B------:R1:W-:Y:S01]  /*16bd0*/  MUFU.EX2 R63, R5 ;  /* 0x00000005003f7308 */ /* 0x0003e20000000800 */
[----:B------:R-:W-:Y:S02]  /*16be0*/  FMUL.FTZ R96, R135, c[0x0][0x2d0] ;  /* 0x0000b40087607a20 */ /* 0x000fe40000410000 */
[--C-:B--2---:R-:W-:Y:S03]  /*16bf0*/  FFMA.FTZ R4, R188, c[0x0][0x2d0], -R93.reuse ;  /* 0x0000b400bc047a23 */ /* 0x104fe6000001085d */
[----:B------:R-:W-:Y:S04]  /*16c00*/  FSEL R96, R96, RZ, P0 ;  /* 0x000000ff60607208 */ /* 0x000fe80000000000 */
[----:B------:R2:W-:Y:S01]  /*16c10*/  MUFU.EX2 R111, R4 ;  /* 0x00000004006f7308 */ /* 0x0005e20000000800 */
[----:B---3--:R-:W3:Y:S01]  /*16c20*/  SHFL.BFLY PT, R2, R0, 0x1, 0x1f ;  /* 0x0c201f0000027f89 */ /* 0x008ee200000e0000 */
[--C-:B-1----:R-:W-:Y:S08]  /*16c30*/  FFMA.FTZ R5, R37, c[0x0][0x2d0], -R92.reuse ;  /* 0x0000b40025057a23 */ /* 0x102ff0000001085c */
[----:B------:R-:W-:Y:S01]  /*16c40*/  MUFU.EX2 R60, R5 ;  /* 0x00000005003c7308 */ /* 0x000fe20000000800 */
[--C-:B--2---:R-:W-:Y:S02]  /*16c50*/  FFMA.FTZ R4, R7, c[0x0][0x2d0], -R93.reuse ;  /* 0x0000b40007047a23 */ /* 0x104fe4000001085d */
[----:B------:R-:W-:Y:S07]  /*16c60*/  FFMA.FTZ R7, R20, c[0x0][0x2d0], -R92 ;  /* 0x0000b40014077a23 */ /* 0x000fee000001085c */
[----:B------:R1:W2:Y:S01]  /*16c70*/  MUFU.EX2 R215, R4 ;  /* 0x0000000400d77308 */ /* 0x0002a20000000800 */
[----:B---3--:R-:W-:Y:S01]  /*16c80*/  FMNMX.FTZ R70, R2, R0, !PT ;  /* 0x0000000002467209 */ /* 0x008fe20007810000 */
[--C-:B------:R-:W-:Y:S02]  /*16c90*/  FFMA.FTZ R0, R12, c[0x0][0x2d0], -R96.reuse ;  /* 0x0000b4000c007a23 */ /* 0x100fe40000010860 */
[--C-:B------:R-:W-:Y:S01]  /*16ca0*/  FFMA.FTZ R2, R22, c[0x0][0x2d0], -R93.reuse ;  /* 0x0000b40016027a23 */ /* 0x100fe2000001085d */
[C---:B------:R-:W-:Y:S01]  /*16cb0*/  FSETP.NEU.FTZ.AND P3, PT, R70.reuse, -INF , PT ;  /* 0xff8000004600780b */ /* 0x040fe20003f7d000 */
[----:B------:R-:W-:Y:S04]  /*16cc0*/  FMUL.FTZ R97, R70, c[0x0][0x2d0] ;  /* 0x0000b40046617a20 */ /* 0x000fe80000410000 */
[----:B------:R3:W-:Y:S01]  /*16cd0*/  MUFU.EX2 R188, R0 ;  /* 0x0000000000bc7308 */ /* 0x0007e20000000800 */
[----:B------:R-:W-:Y:S09]  /*16ce0*/  FSEL R97, R97, RZ, P3 ;  /* 0x000000ff61617208 */ /* 0x000ff20001800000 */
[----:B------:R4:W-:Y:S01]  /*16cf0*/  MUFU.EX2 R236, R2 ;  /* 0x0000000200ec7308 */ /* 0x0009e20000000800 */
[--C-:B-1----:R-:W-:Y:S01]  /*16d00*/  FFMA.FTZ R4, R19, c[0x0][0x2d0], -R93.reuse ;  /* 0x0000b40013047a23 */ /* 0x102fe2000001085d */
[----:B--2---:R-:W-:Y:S08]  /*16d10*/  F2FP.PACK_AB R73, R215, R111 ;  /* 0x0000006fd749723e */ /* 0x004ff000000000ff */
[----:B------:R1:W-:Y:S01]  /*16d20*/  MUFU.EX2 R240, R4 ;  /* 0x0000000400f07308 */ /* 0x0003e20000000800 */
[--C-:B---3--:R-:W-:Y:S09]  /*16d30*/  FFMA.FTZ R0, R13, c[0x0][0x2d0], -R96.reuse ;  /* 0x0000b4000d007a23 */ /* 0x108ff20000010860 */
[----:B------:R2:W3:Y:S01]  /*16d40*/  MUFU.EX2 R239, R0 ;  /* 0x0000000000ef7308 */ /* 0x0004e20000000800 */
[----:B----4-:R-:W-:Y:S09]  /*16d50*/  FFMA.FTZ R2, R39, c[0x0][0x2d0], -R93 ;  /* 0x0000b40027027a23 */ /* 0x010ff2000001085d */
[----:B------:R4:W-:Y:S01]  /*16d60*/  MUFU.EX2 R94, R2 ;  /* 0x00000002005e7308 */ /* 0x0009e20000000800 */
[--C-:B-1----:R-:W-:Y:S09]  /*16d70*/  FFMA.FTZ R4, R8, c[0x0][0x2d0], -R96.reuse ;  /* 0x0000b40008047a23 */ /* 0x102ff20000010860 */
[----:B------:R1:W-:Y:S01]  /*16d80*/  MUFU.EX2 R110, R4 ;  /* 0x00000004006e7308 */ /* 0x0003e20000000800 */
[--C-:B--2---:R-:W-:Y:S01]  /*16d90*/  FFMA.FTZ R0, R10, c[0x0][0x2d0], -R97.reuse ;  /* 0x0000b4000a007a23 */ /* 0x104fe20000010861 */
[----:B---3--:R-:W-:Y:S08]  /*16da0*/  F2FP.PACK_AB R66, R239, R188 ;  /* 0x000000bcef42723e */ /* 0x008ff000000000ff */
[----:B------:R2:W-:Y:S01]  /*16db0*/  MUFU.EX2 R108, R0 ;  /* 0x00000000006c7308 */ /* 0x0005e20000000800 */
[----:B----4-:R-:W-:Y:S09]  /*16dc0*/  FSEL R2, R136, RZ, P1 ;  /* 0x000000ff88027208 */ /* 0x010ff20000800000 */
[----:B------:R-:W-:Y:S01]  /*16dd0*/  MUFU.EX2 R237, R7 ;  /* 0x0000000700ed7308 */ /* 0x000fe20000000800 */
[----:B-1----:R-:W-:Y:S09]  /*16de0*/  FFMA.FTZ R4, R9, c[0x0][0x2d0], -R96 ;  /* 0x0000b40009047a23 */ /* 0x002ff20000010860 */
[----:B------:R1:W3:Y:S01]  /*16df0*/  MUFU.EX2 R95, R4 ;  /* 0x00000004005f7308 */ /* 0x0002e20000000800 */
[--C-:B--2---:R-:W-:Y:S09]  /*16e00*/  FFMA.FTZ R0, R11, c[0x0][0x2d0], -R97.reuse ;  /* 0x0000b4000b007a23 */ /* 0x104ff20000010861 */
[----:B------:R2:W4:Y:S01]  /*16e10*/  MUFU.EX2 R109, R0 ;  /* 0x00000000006d7308 */ /* 0x0005220000000800 */
[----:B-1----:R-:W-:Y:S01]  /*16e20*/  FFMA.FTZ R4, R33, c[0x0][0x2d0], -R92 ;  /* 0x0000b40021047a23 */ /* 0x002fe2000001085c */
[----:B---3--:R-:W-:Y:S08]  /*16e30*/  F2FP.PACK_AB R64, R95, R110 ;  /* 0x0000006e5f40723e */ /* 0x008ff000000000ff */
[----:B------:R1:W-:Y:S01]  /*16e40*/  MUFU.EX2 R57, R4 ;  /* 0x0000000400397308 */ /* 0x0003e20000000800 */
[----:B--2---:R-:W-:Y:S01]  /*16e50*/  FFMA.FTZ R0, R14, c[0x0][0x2d0], -R97 ;  /* 0x0000b4000e007a23 */ /* 0x004fe20000010861 */
[----:B----4-:R-:W-:Y:S08]  /*16e60*/  F2FP.PACK_AB R65, R109, R108 ;  /* 0x0000006c6d41723e */ /* 0x010ff000000000ff */
[----:B------:R2:W-:Y:S01]  /*16e70*/  MUFU.EX2 R139, R0 ;  /* 0x00000000008b7308 */ /* 0x0005e20000000800 */
[----:B-1----:R-:W-:Y:S02]  /*16e80*/  FFMA.FTZ R4, R38, c[0x0][0x2d0], -R93 ;  /* 0x0000b40026047a23 */ /* 0x002fe4000001085d */
[----:B------:R-:W-:Y:S07]  /*16e90*/  LDSM.16.MT88.4 R36, [R232+0x100] ;  /* 0x00010000e824783b */ /* 0x000fee0000004200 */
        /* <DEDUP_REMOVED lines=27> */
[----:B--2---:R-:W-:Y:S05]  /*17050*/  FSEL R0, R137, RZ, P2 ;  /* 0x000000ff89007208 */ /* 0x004fea0001000000 */
[----:B------:R-:W-:Y:S04]  /*17060*/  FADD.FTZ R0, -R0, R3 ;  /* 0x0000000300007221 */ /* 0x000fe80000010100 */
[----:B------:R-:W-:Y:S04]  /*17070*/  FMUL.FTZ R0, R0, c[0x0][0x2d0] ;  /* 0x0000b40000007a20 */ /* 0x000fe80000410000 */
[----:B------:R2:W3:Y:S02]  /*17080*/  MUFU.EX2 R69, R0 ;  /* 0x0000000000457308 */ /* 0x0004e40000000800 */
[----:B--2---:R-:W-:Y:S01]  /*17090*/  FADD.FTZ R0, -R2, R132 ;  /* 0x0000008402007221 */ /* 0x004fe20000010100 */
[----:B------:R-:W-:Y:S01]  /*170a0*/  FSEL R2, R135, RZ, P0 ;  /* 0x000000ff87027208 */ /* 0x000fe20000000000 */
[C---:B---3--:R-:W-:Y:S01]  /*170b0*/  FMUL.FTZ R5, R69.reuse, R141 ;  /* 0x0000008d45057220 */ /* 0x048fe20000410000 */
[----:B------:R-:W-:Y:S01]  /*170c0*/  PLOP3.LUT P0, PT, PT, PT, UP0, 0x80, 0x0 ;  /* 0x000000000000781c */ /* 0x000fe20003f0f008 */
[----:B------:R-:W-:Y:S02]  /*170d0*/  FMUL.FTZ R0, R0, c[0x0][0x2d0] ;  /* 0x0000b40000007a20 */ /* 0x000fe40000410000 */
[C---:B------:R-:W-:Y:S02]  /*170e0*/  FMUL.FTZ R4, R69.reuse, R140 ;  /* 0x0000008c45047220 */ /* 0x040fe40000410000 */
[----:B------:R2:W3:Y:S01]  /*170f0*/  MUFU.EX2 R68, R0 ;  /* 0x0000000000447308 */ /* 0x0004e20000000800 */
[C---:B------:R-:W-:Y:S02]  /*17100*/  FMUL.FTZ R16, R69.reuse, R152 ;  /* 0x0000009845107220 */ /* 0x040fe40000410000 */
[C---:B------:R-:W-:Y:S02]  /*17110*/  FMUL.FTZ R17, R69.reuse, R153 ;  /* 0x0000009945117220 */ /* 0x040fe40000410000 */
[----:B------:R-:W-:Y:S02]  /*17120*/  FMUL.FTZ R33, R69, R169 ;  /* 0x000000a945217220 */ /* 0x000fe40000410000 */
[----:B------:R-:W-:Y:S02]  /*17130*/  IMAD.MOV.U32 R169, RZ, RZ, R212 ;  /* 0x000000ffffa97224 */ /* 0x000fe400078e00d4 */
[----:B------:R-:W-:Y:S02]  /*17140*/  IMAD.MOV.U32 R132, RZ, RZ, R204 ;  /* 0x000000ffff847224 */ /* 0x000fe400078e00cc */
[----:B------:R-:W-:Y:S02]  /*17150*/  IMAD.MOV.U32 R153, RZ, RZ, R83 ;  /* 0x000000ffff997224 */ /* 0x000fe400078e0053 */
[----:B------:R-:W-:Y:S02]  /*17160*/  IMAD.MOV.U32 R152, RZ, RZ, R90 ;  /* 0x000000ffff987224 */ /* 0x000fe400078e005a */
[----:B--2---:R-:W-:Y:S01]  /*17170*/  FADD.FTZ R0, -R2, R133 ;  /* 0x0000008502007221 */ /* 0x004fe20000010100 */
[----:B------:R-:W-:Y:S01]  /*17180*/  FSEL R2, R70, RZ, P3 ;  /* 0x000000ff46027208 */ /* 0x000fe20001800000 */
[----:B---3--:R-:W-:Y:S02]  /*17190*/  FMUL.FTZ R6, R68, R142 ;  /* 0x0000008e44067220 */ /* 0x008fe40000410000 */
[----:B------:R-:W-:Y:S02]  /*171a0*/  FMUL.FTZ R0, R0, c[0x0][0x2d0] ;  /* 0x0000b40000007a20 */ /* 0x000fe40000410000 */
[----:B------:R-:W-:Y:S02]  /*171b0*/  IMAD.MOV.U32 R133, RZ, RZ, R53 ;  /* 0x000000ffff857224 */ /* 0x000fe400078e0035 */
[----:B------:R2:W3:Y:S01]  /*171c0*/  MUFU.EX2 R3, R0 ;  /* 0x0000000000037308 */ /* 0x0004e20000000800 */
[C---:B------:R-:W-:Y:S02]  /*171d0*/  FMUL.FTZ R7, R68.reuse, R143 ;  /* 0x0000008f44077220 */ /* 0x040fe40000410000 */
[----:B------:R-:W-:Y:S01]  /*171e0*/  F2FP.PACK_AB R74, R241, R133 ;  /* 0x00000085f14a723e */ /* 0x000fe200000000ff */
        /* <DEDUP_REMOVED lines=8> */
[----:B--2---:R-:W-:Y:S02]  /*17270*/  FADD.FTZ R0, -R2, R134 ;  /* 0x0000008602007221 */ /* 0x004fe40000010100 */
[----:B------:R-:W-:Y:S02]  /*17280*/  FFMA.FTZ R2, R48, c[0x0][0x2d0], -R92 ;  /* 0x0000b40030027a23 */ /* 0x000fe4000001085c */
[C---:B---3--:R-:W-:Y:S02]  /*17290*/  FMUL.FTZ R8, R3.reuse, R144 ;  /* 0x0000009003087220 */ /* 0x048fe40000410000 */
[----:B------:R2:W3:Y:S01]  /*172a0*/  MUFU.EX2 R32, R2 ;  /* 0x0000000200207308 */ /* 0x0004e20000000800 */
[----:B------:R-:W-:Y:S02]  /*172b0*/  FMUL.FTZ R0, R0, c[0x0][0x2d0] ;  /* 0x0000b40000007a20 */ /* 0x000fe40000410000 */
[C---:B------:R-:W-:Y:S02]  /*172c0*/  FMUL.FTZ R29, R3.reuse, R165 ;  /* 0x000000a5031d7220 */ /* 0x040fe40000410000 */
[C---:B------:R-:W-:Y:S02]  /*172d0*/  FMUL.FTZ R28, R3.reuse, R164 ;  /* 0x000000a4031c7220 */ /* 0x040fe40000410000 */
[----:B------:R-:W-:Y:S02]  /*172e0*/  IMAD.MOV.U32 R134, RZ, RZ, R52 ;  /* 0x000000ffff867224 */ /* 0x000fe400078e0034 */
[C---:B------:R-:W-:Y:S01]  /*172f0*/  FMUL.FTZ R9, R3.reuse, R145 ;  /* 0x0000009103097220 */ /* 0x040fe20000410000 */
[----:B------:R-:W4:Y:S01]  /*17300*/  MUFU.EX2 R0, R0 ;  /* 0x0000000000007308 */ /* 0x000f220000000800 */
[C---:B------:R-:W-:Y:S01]  /*17310*/  FMUL.FTZ R13, R3.reuse, R149 ;  /* 0x00000095030d7220 */ /* 0x040fe20000410000 */
[----:B------:R-:W-:Y:S01]  /*17320*/  F2FP.PACK_AB R75, R240, R134 ;  /* 0x00000086f04b723e */ /* 0x000fe200000000ff */
[----:B------:R-:W4:Y:S01]  /*17330*/  LDSM.16.MT88.4 R52, [R230+0x100] ;  /* 0x00010000e634783b */ /* 0x000f220000004200 */
[----:B------:R-:W-:Y:S02]  /*17340*/  FMUL.FTZ R25, R3, R161 ;  /* 0x000000a103197220 */ /* 0x000fe40000410000 */
[----:B------:R-:W-:Y:S02]  /*17350*/  IMAD.MOV.U32 R161, RZ, RZ, R79 ;  /* 0x000000ffffa17224 */ /* 0x000fe400078e004f */
[----:B------:R-:W-:Y:S01]  /*17360*/  FMUL.FTZ R48, R69, R116 ;  /* 0x0000007445307220 */ /* 0x000fe20000410000 */
[-C--:B-1----:R-:W-:Y:S01]  /*17370*/  HMMA.16816.F32 R4, R72, R20.reuse, R4 ;  /* 0x000000144804723c */ /* 0x082fe20000001804 */
[C---:B------:R-:W-:Y:S02]  /*17380*/  FMUL.FTZ R12, R3.reuse, R148 ;  /* 0x00000094030c7220 */ /* 0x040fe40000410000 */
[----:B------:R-:W-:Y:S02]  /*17390*/  FMUL.FTZ R24, R3, R160 ;  /* 0x000000a003187220 */ /* 0x000fe40000410000 */
[----:B--2---:R-:W-:Y:S02]  /*173a0*/  FFMA.FTZ R2, R49, c[0x0][0x2d0], -R92 ;  /* 0x0000b40031027a23 */ /* 0x004fe4000001085c */
[----:B---3--:R-:W-:Y:S02]  /*173b0*/  IMAD.MOV.U32 R140, RZ, RZ, R32 ;  /* 0x000000ffff8c7224 */ /* 0x008fe400078e0020 */
[----:B------:R1:W-:Y:S03]  /*173c0*/  MUFU.EX2 R144, R2 ;  /* 0x0000000200907308 */ /* 0x0003e60000000800 */
[C---:B------:R-:W-:Y:S02]  /*173d0*/  FMUL.FTZ R32, R69.reuse, R168 ;  /* 0x000000a845207220 */ /* 0x040fe40000410000 */
[----:B------:R-:W-:Y:S02]  /*173e0*/  IMAD.MOV.U32 R160, RZ, RZ, R104 ;  /* 0x000000ffffa07224 */ /* 0x000fe400078e0068 */
[C---:B----4-:R-:W-:Y:S02]  /*173f0*/  FMUL.FTZ R10, R0.reuse, R146 ;  /* 0x00000092000a7220 */ /* 0x050fe40000410000 */
[C---:B------:R-:W-:Y:S02]  /*17400*/  FMUL.FTZ R11, R0.reuse, R147 ;  /* 0x00000093000b7220 */ /* 0x040fe40000410000 */
[----:B------:R-:W-:Y:S02]  /*17410*/  IMAD.MOV.U32 R116, RZ, RZ, R87 ;  /* 0x000000ffff747224 */ /* 0x000fe400078e0057 */
[----:B------:R-:W-:Y:S02]  /*17420*/  IMAD.MOV.U32 R168, RZ, RZ, R89 ;  /* 0x000000ffffa87224 */ /* 0x000fe400078e0059 */
[----:B------:R-:W-:Y:S01]  /*17430*/  LDSM.16.MT88.4 R88, [R230+0x900] ;  /* 0x00090000e658783b */ /* 0x000fe20000004200 */
[C---:B------:R-:W-:Y:S01]  /*17440*/  HMMA.16816.F32 R8, R64.reuse, R20, R8 ;  /* 0x000000144008723c */ /* 0x040fe20000001808 */
[C---:B------:R-:W-:Y:S02]  /*17450*/  FMUL.FTZ R14, R0.reuse, R150 ;  /* 0x00000096000e7220 */ /* 0x040fe40000410000 */
[C---:B------:R-:W-:Y:S02]  /*17460*/  FMUL.FTZ R15, R0.reuse, R151 ;  /* 0x00000097000f7220 */ /* 0x040fe40000410000 */
[----:B------:R-:W-:Y:S02]  /*17470*/  FMUL.FTZ R26, R0, R162 ;  /* 0x000000a2001a7220 */ /* 0x000fe40000410000 */
[----:B------:R-:W-:Y:S02]  /*17480*/  IMAD.MOV.U32 R162, RZ, RZ, R78 ;  /* 0x000000ffffa27224 */ /* 0x000fe400078e004e */
[----:B-1----:R-:W-:Y:S01]  /*17490*/  FFMA.FTZ R2, R50, c[0x0][0x2d0], -R93 ;  /* 0x0000b40032027a23 */ /* 0x002fe2000001085d */
[-C--:B------:R-:W-:Y:S02]  /*174a0*/  HMMA.16816.F32 R12, R64, R22.reuse, R12 ;  /* 0x00000016400c723c */ /* 0x080fe4000000180c */
[C---:B------:R-:W-:Y:S01]  /*174b0*/  FMUL.FTZ R20, R69.reuse, R156 ;  /* 0x0000009c45147220 */ /* 0x040fe20000410000 */
[----:B------:R1:W-:Y:S01]  /*174c0*/  MUFU.EX2 R141, R2 ;  /* 0x00000002008d7308 */ /* 0x0003e20000000800 */
[----:B------:R-:W-:Y:S02]  /*174d0*/  IMAD.MOV.U32 R156, RZ, RZ, R76 ;  /* 0x000000ffff9c7224 */ /* 0x000fe400078e004c */
[C---:B------:R-:W-:Y:S02]  /*174e0*/  FMUL.FTZ R27, R0.reuse, R163 ;  /* 0x000000a3001b7220 */ /* 0x040fe40000410000 */
[C---:B------:R-:W-:Y:S01]  /*174f0*/  HMMA.16816.F32 R16, R72.reuse, R22, R16 ;  /* 0x000000164810723c */ /* 0x040fe20000001810 */
[----:B------:R-:W-:Y:S03]  /*17500*/  FMUL.FTZ R21, R69, R157 ;  /* 0x0000009d45157220 */ /* 0x000fe60000410000 */
[----:B------:R-:W-:Y:S02]  /*17510*/  FMUL.FTZ R30, R0, R166 ;  /* 0x000000a6001e7220 */ /* 0x000fe40000410000 */
[----:B------:R-:W-:Y:S02]  /*17520*/  IMAD.MOV.U32 R104, RZ, RZ, R226 ;  /* 0x000000ffff687224 */ /* 0x000fe400078e00e2 */
[C---:B------:R-:W-:Y:S04]  /*17530*/  FMUL.FTZ R22, R68.reuse, R158 ;  /* 0x0000009e44167220 */ /* 0x040fe80000410000 */
[----:B------:R-:W-:Y:S02]  /*17540*/  FMUL.FTZ R23, R68, R159 ;  /* 0x0000009f44177220 */ /* 0x000fe40000410000 */
[----:B------:R-:W-:Y:S02]  /*17550*/  IMAD.MOV.U32 R163, RZ, RZ, R77 ;  /* 0x000000ffffa37224 */ /* 0x000fe400078e004d */
[----:B------:R-:W2:Y:S01]  /*17560*/  LDSM.16.MT88.4 R76, [R231+0x100] ;  /* 0x00010000e74c783b */ /* 0x000ea20000004200 */
[----:B------:R-:W-:Y:S02]  /*17570*/  FFMA.FTZ R104, R104, c[0x0][0x2d0], -R92 ;  /* 0x0000b40068687a23 */ /* 0x000fe4000001085c */
[-C--:B------:R-:W-:Y:S01]  /*17580*/  HMMA.16816.F32 R20, R72, R36.reuse, R20 ;  /* 0x000000244814723c */ /* 0x080fe20000001814 */
[----:B-1----:R-:W-:Y:S02]  /*17590*/  FFMA.FTZ R2, R51, c[0x0][0x2d0], -R93 ;  /* 0x0000b40033027a23 */ /* 0x002fe4000001085d */
[C---:B------:R-:W-:Y:S02]  /*175a0*/  FMUL.FTZ R49, R69.reuse, R117 ;  /* 0x0000007545317220 */ /* 0x040fe40000410000 */
[----:B------:R1:W-:Y:S01]  /*175b0*/  MUFU.EX2 R146, R2 ;  /* 0x0000000200927308 */ /* 0x0003e20000000800 */
[----:B------:R-:W-:Y:S02]  /*175c0*/  IMAD.MOV.U32 R117, RZ, RZ, R58 ;  /* 0x000000ffff757224 */ /* 0x000fe400078e003a */
[C---:B------:R-:W-:Y:S01]  /*175d0*/  HMMA.16816.F32 R24, R64.reuse, R36, R24 ;  /* 0x000000244018723c */ /* 0x040fe20000001818 */
[----:B------:R-:W-:Y:S03]  /*175e0*/  IMAD.MOV.U32 R151, RZ, RZ, R47 ;  /* 0x000000ffff977224 */ /* 0x000fe600078e002f */
[----:B------:R-:W-:Y:S02]  /*175f0*/  FMUL.FTZ R47, R0, R183 ;  /* 0x000000b7002f7220 */ /* 0x000fe40000410000 */
[C---:B------:R-:W-:Y:S02]  /*17600*/  FMUL.FTZ R50, R68.reuse, R118 ;  /* 0x0000007644327220 */ /* 0x040fe40000410000 */
[C---:B------:R-:W-:Y:S04]  /*17610*/  FMUL.FTZ R36, R69.reuse, R172 ;  /* 0x000000ac45247220 */ /* 0x040fe80000410000 */
[----:B------:R-:W-:Y:S02]  /*17620*/  FMUL.FTZ R37, R69, R173 ;  /* 0x000000ad45257220 */ /* 0x000fe40000410000 */
[----:B------:R-:W-:Y:S02]  /*17630*/  FMUL.FTZ R51, R68, R119 ;  /* 0x0000007744337220 */ /* 0x000fe40000410000 */
[----:B------:R-:W-:Y:S02]  /*17640*/  IMAD.MOV.U32 R118, RZ, RZ, R57 ;  /* 0x000000ffff767224 */ /* 0x000fe400078e0039 */
[----:B------:R-:W-:Y:S02]  /*17650*/  IMAD.MOV.U32 R148, RZ, RZ, R59 ;  /* 0x000000ffff947224 */ /* 0x000fe400078e003b */
[C---:B------:R-:W-:Y:S02]  /*17660*/  FMUL.FTZ R57, R3.reuse, R125 ;  /* 0x0000007d03397220 */ /* 0x040fe40000410000 */
[----:B-1----:R-:W-:Y:S02]  /*17670*/  FFMA.FTZ R2, R40, c[0x0][0x2d0], -R96 ;  /* 0x0000b40028027a23 */ /* 0x002fe40000010860 */
[C---:B------:R-:W-:Y:S02]  /*17680*/  FMUL.FTZ R40, R3.reuse, R176 ;  /* 0x000000b003287220 */ /* 0x040fe40000410000 */
[----:B------:R1:W-:Y:S01]  /*17690*/  MUFU.EX2 R147, R2 ;  /* 0x0000000200937308 */ /* 0x0003e20000000800 */
[C---:B------:R-:W-:Y:S02]  /*176a0*/  FMUL.FTZ R58, R0.reuse, R126 ;  /* 0x0000007e003a7220 */ /* 0x040fe40000410000 */
[C---:B------:R-:W-:Y:S02]  /*176b0*/  FMUL.FTZ R59, R0.reuse, R127 ;  /* 0x0000007f003b7220 */ /* 0x040fe40000410000 */
[----:B------:R-:W-:Y:S02]  /*176c0*/  IMAD.MOV.U32 R157, RZ, RZ, R63 ;  /* 0x000000ffff9d7224 */ /* 0x000fe400078e003f */
[----:B------:R-:W-:Y:S02]  /*176d0*/  IMAD.MOV.U32 R158, RZ, RZ, R62 ;  /* 0x000000ffff9e7224 */ /* 0x000fe400078e003e */
[----:B------:R-:W-:Y:S02]  /*176e0*/  IMAD.MOV.U32 R159, RZ, RZ, R61 ;  /* 0x000000ffff9f7224 */ /* 0x000fe400078e003d */
[----:B------:R-:W-:Y:S02]  /*176f0*/  IMAD.MOV.U32 R145, RZ, RZ, R60 ;  /* 0x000000ffff917224 */ /* 0x000fe400078e003c */
[C---:B------:R-:W-:Y:S02]  /*17700*/  FMUL.FTZ R60, R3.reuse, R184 ;  /* 0x000000b8033c7220 */ /* 0x040fe40000410000 */
[----:B------:R-:W-:Y:S02]  /*17710*/  FMUL.FTZ R61, R3, R185 ;  /* 0x000000b9033d7220 */ /* 0x000fe40000410000 */
[C---:B------:R-:W-:Y:S02]  /*17720*/  FMUL.FTZ R62, R0.reuse, R186 ;  /* 0x000000ba003e7220 */ /* 0x040fe40000410000 */
[----:B------:R-:W-:Y:S02]  /*17730*/  FMUL.FTZ R63, R0, R187 ;  /* 0x000000bb003f7220 */ /* 0x000fe40000410000 */
[----:B------:R-:W-:Y:S02]  /*17740*/  IMAD.MOV.U32 R119, RZ, RZ, R86 ;  /* 0x000000ffff777224 */ /* 0x000fe400078e0056 */
[----:B-1----:R-:W-:Y:S02]  /*17750*/  FFMA.FTZ R2, R41, c[0x0][0x2d0], -R96 ;  /* 0x0000b40029027a23 */ /* 0x002fe40000010860 */
[C---:B------:R-:W-:Y:S02]  /*17760*/  FMUL.FTZ R41, R3.reuse, R177 ;  /* 0x000000b103297220 */ /* 0x040fe40000410000 */
[----:B------:R1:W3:Y:S02]  /*17770*/  MUFU.EX2 R31, R2 ;  /* 0x00000002001f7308 */ /* 0x0002e40000000800 */
[----:B-1----:R-:W-:Y:S02]  /*17780*/  FFMA.FTZ R2, R42, c[0x0][0x2d0], -R97 ;  /* 0x0000b4002a027a23 */ /* 0x002fe40000010861 */
[----:B---3--:R-:W-:Y:S06]  /*17790*/  IMAD.MOV.U32 R166, RZ, RZ, R31 ;  /* 0x000000ffffa67224 */ /* 0x008fec00078e001f */
[----:B------:R1:W-:Y:S01]  /*177a0*/  MUFU.EX2 R165, R2 ;  /* 0x0000000200a57308 */ /* 0x0003e20000000800 */
[C---:B------:R-:W-:Y:S02]  /*177b0*/  FMUL.FTZ R31, R0.reuse, R167 ;  /* 0x000000a7001f7220 */ /* 0x040fe40000410000 */
[----:B------:R-:W-:Y:S02]  /*177c0*/  IMAD.MOV.U32 R167, RZ, RZ, R94 ;  /* 0x000000ffffa77224 */ /* 0x000fe400078e005e */
[----:B------:R-:W-:Y:S02]  /*177d0*/  FMUL.FTZ R42, R0, R178 ;  /* 0x000000b2002a7220 */ /* 0x000fe40000410000 */
[----:B------:R-:W-:Y:S01]  /*177e0*/  IMAD.MOV.U32 R94, RZ, RZ, R56 ;  /* 0x000000ffff5e7224 */ /* 0x000fe200078e0038 */
[-C--:B------:R-:W-:Y:S01]  /*177f0*/  HMMA.16816.F32 R28, R64, R38.reuse, R28 ;  /* 0x00000026401c723c */ /* 0x080fe2000000181c */
[----:B------:R-:W-:Y:S07]  /*17800*/  FMUL.FTZ R56, R3, R124 ;  /* 0x0000007c03387220 */ /* 0x000fee0000410000 */
[C---:B------:R-:W-:Y:S07]  /*17810*/  HMMA.16816.F32 R32, R72.reuse, R38, R32 ;  /* 0x000000264820723c */ /* 0x040fee0000001820 */
[C---:B------:R-:W-:Y:S02]  /*17820*/  FMUL.FTZ R38, R68.reuse, R174 ;  /* 0x000000ae44267220 */ /* 0x040fe40000410000 */
[----:B-1----:R-:W-:Y:S03]  /*17830*/  FFMA.FTZ R2, R43, c[0x0][0x2d0], -R97 ;  /* 0x0000b4002b027a23 */ /* 0x002fe60000010861 */
[----:B------:R-:W-:Y:S01]  /*17840*/  FMUL.FTZ R39, R68, R175 ;  /* 0x000000af44277220 */ /* 0x000fe20000410000 */
[----:B------:R1:W3:Y:S01]  /*17850*/  MUFU.EX2 R164, R2 ;  /* 0x0000000200a47308 */ /* 0x0002e20000000800 */
[----:B------:R-:W-:Y:S05]  /*17860*/  FMUL.FTZ R43, R0, R179 ;  /* 0x000000b3002b7220 */ /* 0x000fea0000410000 */
[-C--:B------:R-:W-:Y:S08]  /*17870*/  HMMA.16816.F32 R36, R72, R52.reuse, R36 ;  /* 0x000000344824723c */ /* 0x080ff00000001824 */
[C---:B------:R-:W-:Y:S07]  /*17880*/  HMMA.16816.F32 R40, R64.reuse, R52, R40 ;  /* 0x000000344028723c */ /* 0x040fee0000001828 */
[C---:B------:R-:W-:Y:S02]  /*17890*/  FMUL.FTZ R52, R69.reuse, R120 ;  /* 0x0000007845347220 */ /* 0x040fe40000410000 */
[----:B------:R-:W-:Y:S03]  /*178a0*/  FMUL.FTZ R53, R69, R121 ;  /* 0x0000007945357220 */ /* 0x000fe60000410000 */
[----:B-1----:R-:W-:Y:S02]  /*178b0*/  FFMA.FTZ R2, R44, c[0x0][0x2d0], -R96 ;  /* 0x0000b4002c027a23 */ /* 0x002fe40000010860 */
[----:B------:R-:W-:Y:S02]  /*178c0*/  FMUL.FTZ R44, R3, R180 ;  /* 0x000000b4032c7220 */ /* 0x000fe40000410000 */
[----:B------:R1:W-:Y:S01]  /*178d0*/  MUFU.EX2 R142, R2 ;  /* 0x00000002008e7308 */ /* 0x0003e20000000800 */
[----:B------:R-:W-:Y:S02]  /*178e0*/  IMAD.MOV.U32 R180, RZ, RZ, R85 ;  /* 0x000000ffffb47224 */ /* 0x000fe400078e0055 */
[----:B------:R-:W-:Y:S02]  /*178f0*/  LDSM.16.MT88.4 R84, [R232+0x900] ;  /* 0x00090000e854783b */ /* 0x000fe40000004200 */
[----:B------:R-:W-:Y:S02]  /*17900*/  IMAD.MOV.U32 R124, RZ, RZ, R180 ;  /* 0x000000ffff7c7224 */ /* 0x000fe400078e00b4 */
[----:B-1----:R-:W-:Y:S02]  /*17910*/  FFMA.FTZ R2, R45, c[0x0][0x2d0], -R96 ;  /* 0x0000b4002d027a23 */ /* 0x002fe40000010860 */
[----:B------:R-:W-:Y:S02]  /*17920*/  FMUL.FTZ R45, R3, R181 ;  /* 0x000000b5032d7220 */ /* 0x000fe40000410000 */
[----:B------:R1:W4:Y:S01]  /*17930*/  MUFU.EX2 R149, R2 ;  /* 0x0000000200957308 */ /* 0x0003220000000800 */
[----:B------:R-:W-:Y:S02]  /*17940*/  IMAD.MOV.U32 R181, RZ, RZ, R82 ;  /* 0x000000ffffb57224 */ /* 0x000fe400078e0052 */
[--C-:B-1----:R-:W-:Y:S02]  /*17950*/  FFMA.FTZ R2, R46, c[0x0][0x2d0], -R97.reuse ;  /* 0x0000b4002e027a23 */ /* 0x102fe40000010861 */
[----:B------:R-:W-:Y:S05]  /*17960*/  FMUL.FTZ R46, R0, R182 ;  /* 0x000000b6002e7220 */ /* 0x000fea0000410000 */
[----:B------:R1:W-:Y:S02]  /*17970*/  MUFU.EX2 R143, R2 ;  /* 0x00000002008f7308 */ /* 0x0003e40000000800 */
[-C--:B------:R-:W-:Y:S08]  /*17980*/  HMMA.16816.F32 R44, R64, R54.reuse, R44 ;  /* 0x00000036402c723c */ /* 0x080ff0000000182c */
[C---:B------:R-:W-:Y:S07]  /*17990*/  HMMA.16816.F32 R48, R72.reuse, R54, R48 ;  /* 0x000000364830723c */ /* 0x040fee0000001830 */
[C---:B------:R-:W-:Y:S02]  /*179a0*/  FMUL.FTZ R54, R68.reuse, R122 ;  /* 0x0000007a44367220 */ /* 0x040fe40000410000 */
[----:B------:R-:W-:Y:S03]  /*179b0*/  FMUL.FTZ R55, R68, R123 ;  /* 0x0000007b44377220 */ /* 0x000fe60000410000 */
[----:B-1----:R-:W-:Y:S04]  /*179c0*/  FFMA.FTZ R2, R80, c[0x0][0x2d0], -R97 ;  /* 0x0000b40050027a23 */ /* 0x002fe80000010861 */
[-C--:B--2---:R-:W-:Y:S01]  /*179d0*/  HMMA.16816.F32 R52, R72, R76.reuse, R52 ;  /* 0x0000004c4834723c */ /* 0x084fe20000001834 */
[----:B------:R1:W3:Y:S07]  /*179e0*/  MUFU.EX2 R150, R2 ;  /* 0x0000000200967308 */ /* 0x0002ee0000000800 */
[C---:B------:R-:W-:Y:S07]  /*179f0*/  HMMA.16816.F32 R56, R64.reuse, R76, R56 ;  /* 0x0000004c4038723c */ /* 0x040fee0000001838 */
[----:B------:R-:W-:Y:S01]  /*17a00*/  F2FP.PACK_AB R76, R159, R235 ;  /* 0x000000eb9f4c723e */ /* 0x000fe200000000ff */
[-C--:B------:R-:W-:Y:S01]  /*17a10*/  HMMA.16816.F32 R60, R64, R78.reuse, R60 ;  /* 0x0000004e403c723c */ /* 0x080fe2000000183c */
[----:B------:R-:W-:Y:S06]  /*17a20*/  F2FP.PACK_AB R77, R158, R234 ;  /* 0x000000ea9e4d723e */ /* 0x000fec00000000ff */
[----:B------:R-:W-:Y:S02]  /*17a30*/  FMUL.FTZ R64, R69, R128 ;  /* 0x0000008045407220 */ /* 0x000fe40000410000 */
[--C-:B-1----:R-:W-:Y:S01]  /*17a40*/  FFMA.FTZ R2, R189, c[0x0][0x2d0], -R92.reuse ;  /* 0x0000b400bd027a23 */ /* 0x102fe2000001085c */
[----:B------:R-:W2:Y:S02]  /*17a50*/  LDL.LU R128, [R1+0x8] ;  /* 0x0000080001807983 */ /* 0x000ea40000300800 */
[----:B------:R-:W-:Y:S01]  /*17a60*/  IMAD.MOV.U32 R189, RZ, RZ, R81 ;  /* 0x000000ffffbd7224 */ /* 0x000fe200078e0051 */
[----:B------:R1:W-:Y:S01]  /*17a70*/  MUFU.EX2 R120, R2 ;  /* 0x0000000200787308 */ /* 0x0003e20000000800 */
[----:B------:R-:W3:Y:S01]  /*17a80*/  LDSM.16.MT88.4 R80, [R229+0x900] ;  /* 0x00090000e550783b */ /* 0x000ee20000004200 */
[C---:B------:R-:W-:Y:S02]  /*17a90*/  FMUL.FTZ R66, R68.reuse, R130 ;  /* 0x0000008244427220 */ /* 0x040fe40000410000 */
[----:B------:R-:W-:Y:S02]  /*17aa0*/  FMUL.FTZ R67, R68, R131 ;  /* 0x0000008344437220 */ /* 0x000fe40000410000 */
[----:B------:R-:W-:Y:S07]  /*17ab0*/  FMUL.FTZ R65, R69, R129 ;  /* 0x0000008145417220 */ /* 0x000fee0000410000 */
[----:B------:R-:W-:Y:S07]  /*17ac0*/  HMMA.16816.F32 R64, R72, R78, R64 ;  /* 0x0000004e4840723c */ /* 0x000fee0000001840 */
[----:B------:R-:W-:Y:S02]  /*17ad0*/  F2FP.PACK_AB R72, R233, R237 ;  /* 0x000000ede948723e */ /* 0x000fe400000000ff */
[----:B------:R-:W-:Y:S03]  /*17ae0*/  F2FP.PACK_AB R73, R228, R236 ;  /* 0x000000ece449723e */ /* 0x000fe600000000ff */
[--C-:B-1----:R-:W-:Y:S01]  /*17af0*/  FFMA.FTZ R2, R190, c[0x0][0x2d0], -R92.reuse ;  /* 0x0000b400be027a23 */ /* 0x102fe2000001085c */
[----:B------:R-:W-:Y:S02]  /*17b00*/  F2FP.PACK_AB R74, R118, R157 ;  /* 0x0000009d764a723e */ /* 0x000fe400000000ff */
[----:B------:R-:W-:Y:S01]  /*17b10*/  F2FP.PACK_AB R75, R163, R156 ;  /* 0x0000009ca34b723e */ /* 0x000fe200000000ff */
[----:B------:R1:W-:Y:S01]  /*17b20*/  MUFU.EX2 R121, R2 ;  /* 0x0000000200797308 */ /* 0x0003e20000000800 */
[----:B------:R-:W-:Y:S02]  /*17b30*/  F2FP.PACK_AB R79, R161, R117 ;  /* 0x00000075a14f723e */ /* 0x000fe400000000ff */
[----:B------:R-:W-:Y:S03]  /*17b40*/  F2FP.PACK_AB R78, R162, R151 ;  /* 0x00000097a24e723e */ /* 0x000fe600000000ff */
[-C--:B---3--:R-:W-:Y:S08]  /*17b50*/  HMMA.16816.F32 R4, R72, R80.reuse, R4 ;  /* 0x000000504804723c */ /* 0x088ff00000001804 */
[C---:B------:R-:W-:Y:S01]  /*17b60*/  HMMA.16816.F32 R8, R76.reuse, R80, R8 ;  /* 0x000000504c08723c */ /* 0x040fe20000001808 */
[--C-:B-1----:R-:W-:Y:S07]  /*17b70*/  FFMA.FTZ R2, R191, c[0x0][0x2d0], -R93.reuse ;  /* 0x0000b400bf027a23 */ /* 0x102fee000001085d */
[-C--:B------:R-:W-:Y:S01]  /*17b80*/  HMMA.16816.F32 R12, R76, R82.reuse, R12 ;  /* 0x000000524c0c723c */ /* 0x080fe2000000180c */
[----:B------:R1:W-:Y:S07]  /*17b90*/  MUFU.EX2 R175, R2 ;  /* 0x0000000200af7308 */ /* 0x0003ee0000000800 */
[C---:B------:R-:W-:Y:S01]  /*17ba0*/  HMMA.16816.F32 R16, R72.reuse, R82, R16 ;  /* 0x000000524810723c */ /* 0x040fe20000001810 */
[----:B------:R-:W3:Y:S07]  /*17bb0*/  LDSM.16.MT88.4 R80, [R231+0x900] ;  /* 0x00090000e750783b */ /* 0x000eee0000004200 */
[-C--:B------:R-:W-:Y:S08]  /*17bc0*/  HMMA.16816.F32 R20, R72, R84.reuse, R20 ;  /* 0x000000544814723c */ /* 0x080ff00000001814 */
[C---:B------:R-:W-:Y:S01]  /*17bd0*/  HMMA.16816.F32 R24, R76.reuse, R84, R24 ;  /* 0x000000544c18723c */ /* 0x040fe20000001818 */
[----:B-1----:R-:W-:Y:S04]  /*17be0*/  FFMA.FTZ R2, R192, c[0x0][0x2d0], -R93 ;  /* 0x0000b400c0027a23 */ /* 0x002fe8000001085d */
[----:B------:R1:W1:Y:S02]  /*17bf0*/  MUFU.EX2 R174, R2 ;  /* 0x0000000200ae7308 */ /* 0x0002640000000800 */
[----:B------:R-:W-:Y:S01]  /*17c00*/  FFMA.FTZ R84, R101, c[0x0][0x2d0], -R97 ;  /* 0x0000b40065547a23 */ /* 0x000fe20000010861 */
[-C--:B------:R-:W-:Y:S01]  /*17c10*/  HMMA.16816.F32 R28, R76, R86.reuse, R28 ;  /* 0x000000564c1c723c */ /* 0x080fe2000000181c */
[--C-:B------:R-:W-:Y:S03]  /*17c20*/  FFMA.FTZ R101, R107, c[0x0][0x2d0], -R92.reuse ;  /* 0x0000b4006b657a23 */ /* 0x100fe6000001085c */
[--C-:B------:R-:W-:Y:S02]  /*17c30*/  FFMA.FTZ R107, R220, c[0x0][0x2d0], -R92.reuse ;  /* 0x0000b400dc6b7a23 */ /* 0x100fe4000001085c */
[----:B------:R-:W-:Y:S01]  /*17c40*/  IMAD.MOV.U32 R220, RZ, RZ, R145 ;  /* 0x000000ffffdc7224 */ /* 0x000fe200078e0091 */
[----:B------:R3:W-:Y:S01]  /*17c50*/  MUFU.EX2 R172, R84 ;  /* 0x0000005400ac7308 */ /* 0x0007e20000000800 */
[C---:B------:R-:W-:Y:S08]  /*17c60*/  HMMA.16816.F32 R32, R72.reuse, R86, R32 ;  /* 0x000000564820723c */ /* 0x040ff00000001820 */
[-C--:B------:R-:W-:Y:S01]  /*17c70*/  HMMA.16816.F32 R36, R72, R88.reuse, R36 ;  /* 0x000000584824723c */ /* 0x080fe20000001824 */
[----:B------:R-:W-:Y:S03]  /*17c80*/  MUFU.EX2 R107, R107 ;  /* 0x0000006b006b7308 */ /* 0x000fe60000000800 */
[--C-:B-1----:R-:W-:Y:S04]  /*17c90*/  FFMA.FTZ R2, R193, c[0x0][0x2d0], -R92.reuse ;  /* 0x0000b400c1027a23 */ /* 0x102fe8000001085c */
[C---:B------:R-:W-:Y:S03]  /*17ca0*/  HMMA.16816.F32 R40, R76.reuse, R88, R40 ;  /* 0x000000584c28723c */ /* 0x040fe60000001828 */
[----:B------:R1:W-:Y:S01]  /*17cb0*/  MUFU.EX2 R251, R2 ;  /* 0x0000000200fb7308 */ /* 0x0003e20000000800 */
[----:B---3--:R-:W3:Y:S04]  /*17cc0*/  LDSM.16.MT88.4 R84, [R229+0x1100] ;  /* 0x00110000e554783b */ /* 0x008ee80000004200 */
[-C--:B------:R-:W-:Y:S08]  /*17cd0*/  HMMA.16816.F32 R44, R76, R90.reuse, R44 ;  /* 0x0000005a4c2c723c */ /* 0x080ff0000000182c */
[C---:B------:R-:W-:Y:S01]  /*17ce0*/  HMMA.16816.F32 R48, R72.reuse, R90, R48 ;  /* 0x0000005a4830723c */ /* 0x040fe20000001830 */
[----:B------:R-:W3:Y:S07]  /*17cf0*/  LDSM.16.MT88.4 R88, [R232+0x1100] ;  /* 0x00110000e858783b */ /* 0x000eee0000004200 */
[-C--:B------:R-:W-:Y:S01]  /*17d00*/  HMMA.16816.F32 R52, R72, R80.reuse, R52 ;  /* 0x000000504834723c */ /* 0x080fe20000001834 */
[----:B-1----:R-:W-:Y:S07]  /*17d10*/  FFMA.FTZ R2, R194, c[0x0][0x2d0], -R92 ;  /* 0x0000b400c2027a23 */ /* 0x002fee000001085c */
[C---:B------:R-:W-:Y:S01]  /*17d20*/  HMMA.16816.F32 R56, R76.reuse, R80, R56 ;  /* 0x000000504c38723c */ /* 0x040fe20000001838 */
[----:B------:R1:W1:Y:S07]  /*17d30*/  MUFU.EX2 R226, R2 ;  /* 0x0000000200e27308 */ /* 0x00026e0000000800 */
[-C--:B------:R-:W-:Y:S07]  /*17d40*/  HMMA.16816.F32 R60, R76, R82.reuse, R60 ;  /* 0x000000524c3c723c */ /* 0x080fee000000183c */
[----:B------:R-:W-:Y:S01]  /*17d50*/  F2FP.PACK_AB R76, R166, R147 ;  /* 0x00000093a64c723e */ /* 0x000fe200000000ff */
[----:B------:R-:W-:Y:S01]  /*17d60*/  HMMA.16816.F32 R64, R72, R82, R64 ;  /* 0x000000524840723c */ /* 0x000fe20000001840 */
[----:B------:R-:W-:Y:S01]  /*17d70*/  F2FP.PACK_AB R77, R164, R165 ;  /* 0x000000a5a44d723e */ /* 0x000fe200000000ff */
[----:B------:R-:W3:Y:S02]  /*17d80*/  LDSM.16.MT88.4 R80, [R230+0x1100] ;  /* 0x00110000e650783b */ /* 0x000ee40000004200 */
[----:B----4-:R-:W-:Y:S02]  /*17d90*/  F2FP.PACK_AB R78, R149, R142 ;  /* 0x0000008e954e723e */ /* 0x010fe400000000ff */
[----:B------:R-:W-:Y:S02]  /*17da0*/  F2FP.PACK_AB R79, R150, R143 ;  /* 0x0000008f964f723e */ /* 0x000fe400000000ff */
[----:B------:R-:W-:Y:S01]  /*17db0*/  F2FP.PACK_AB R72, R145, R160 ;  /* 0x000000a09148723e */ /* 0x000fe200000000ff */
[--C-:B-1----:R-:W-:Y:S03]  /*17dc0*/  FFMA.FTZ R2, R195, c[0x0][0x2d0], -R93.reuse ;  /* 0x0000b400c3027a23 */ /* 0x102fe6000001085d */
[----:B------:R-:W-:Y:S01]  /*17dd0*/  F2FP.PACK_AB R73, R167, R148 ;  /* 0x00000094a749723e */ /* 0x000fe200000000ff */
[----:B------:R1:W-:Y:S01]  /*17de0*/  MUFU.EX2 R216, R2 ;  /* 0x0000000200d87308 */ /* 0x0003e20000000800 */
[----:B------:R-:W-:Y:S02]  /*17df0*/  F2FP.PACK_AB R74, R144, R140 ;  /* 0x0000008c904a723e */ /* 0x000fe400000000ff */
[----:B------:R-:W-:Y:S07]  /*17e00*/  F2FP.PACK_AB R75, R146, R141 ;  /* 0x0000008d924b723e */ /* 0x000fee00000000ff */
[-C--:B---3--:R-:W-:Y:S08]  /*17e10*/  HMMA.16816.F32 R4, R72, R84.reuse, R4 ;  /* 0x000000544804723c */ /* 0x088ff00000001804 */
[C---:B------:R-:W-:Y:S01]  /*17e20*/  HMMA.16816.F32 R8, R76.reuse, R84, R8 ;  /* 0x000000544c08723c */ /* 0x040fe20000001808 */
[--C-:B-1----:R-:W-:Y:S07]  /*17e30*/  FFMA.FTZ R2, R196, c[0x0][0x2d0], -R93.reuse ;  /* 0x0000b400c4027a23 */ /* 0x102fee000001085d */
[-C--:B------:R-:W-:Y:S01]  /*17e40*/  HMMA.16816.F32 R12, R76, R86.reuse, R12 ;  /* 0x000000564c0c723c */ /* 0x080fe2000000180c */
[----:B------:R1:W3:Y:S07]  /*17e50*/  MUFU.EX2 R221, R2 ;  /* 0x0000000200dd7308 */ /* 0x0002ee0000000800 */
[C---:B------:R-:W-:Y:S01]  /*17e60*/  HMMA.16816.F32 R16, R72.reuse, R86, R16 ;  /* 0x000000564810723c */ /* 0x040fe20000001810 */
[----:B------:R-:W4:Y:S07]  /*17e70*/  LDSM.16.MT88.4 R84, [R231+0x1100] ;  /* 0x00110000e754783b */ /* 0x000f2e0000004200 */
[-C--:B------:R-:W-:Y:S08]  /*17e80*/  HMMA.16816.F32 R20, R72, R88.reuse, R20 ;  /* 0x000000584814723c */ /* 0x080ff00000001814 */
[C---:B------:R-:W-:Y:S01]  /*17e90*/  HMMA.16816.F32 R24, R76.reuse, R88, R24 ;  /* 0x000000584c18723c */ /* 0x040fe20000001818 */
[--C-:B-1----:R-:W-:Y:S03]  /*17ea0*/  FFMA.FTZ R2, R98, c[0x0][0x2d0], -R96.reuse ;  /* 0x0000b40062027a23 */ /* 0x102fe60000010860 */
[----:B------:R-:W-:Y:S04]  /*17eb0*/  FFMA.FTZ R98, R171, c[0x0][0x2d0], -R93 ;  /* 0x0000b400ab627a23 */ /* 0x000fe8000001085d */
[-C--:B------:R-:W-:Y:S01]  /*17ec0*/  HMMA.16816.F32 R28, R76, R90.reuse, R28 ;  /* 0x0000005a4c1c723c */ /* 0x080fe2000000181c */
[----:B------:R1:W-:Y:S07]  /*17ed0*/  MUFU.EX2 R173, R2 ;  /* 0x0000000200ad7308 */ /* 0x0003ee0000000800 */
[C---:B------:R-:W-:Y:S01]  /*17ee0*/  HMMA.16816.F32 R32, R72.reuse, R90, R32 ;  /* 0x0000005a4820723c */ /* 0x040fe20000001820 */
[----:B------:R-:W-:Y:S07]  /*17ef0*/  LDSM.16.MT88.4 R88, [R232+0x1900] ;  /* 0x00190000e858783b */ /* 0x000fee0000004200 */
[-C--:B------:R-:W-:Y:S08]  /*17f00*/  HMMA.16816.F32 R36, R72, R80.reuse, R36 ;  /* 0x000000504824723c */ /* 0x080ff00000001824 */
[C---:B------:R-:W-:Y:S01]  /*17f10*/  HMMA.16816.F32 R40, R76.reuse, R80, R40 ;  /* 0x000000504c28723c */ /* 0x040fe20000001828 */
[----:B-1----:R-:W-:Y:S03]  /*17f20*/  FFMA.FTZ R2, R99, c[0x0][0x2d0], -R96 ;  /* 0x0000b40063027a23 */ /* 0x002fe60000010860 */
[----:B------:R-:W-:Y:S01]  /*17f30*/  FFMA.FTZ R99, R189, c[0x0][0x2d0], -R92 ;  /* 0x0000b400bd637a23 */ /* 0x000fe2000001085c */
[----:B------:R1:W-:Y:S03]  /*17f40*/  MUFU.EX2 R179, R2 ;  /* 0x0000000200b37308 */ /* 0x0003e60000000800 */
[-C--:B------:R-:W-:Y:S08]  /*17f50*/  HMMA.16816.F32 R44, R76, R82.reuse, R44 ;  /* 0x000000524c2c723c */ /* 0x080ff0000000182c */
[C---:B------:R-:W-:Y:S01]  /*17f60*/  HMMA.16816.F32 R48, R72.reuse, R82, R48 ;  /* 0x000000524830723c */ /* 0x040fe20000001830 */
[----:B------:R-:W3:Y:S07]  /*17f70*/  LDSM.16.MT88.4 R80, [R229+0x1900] ;  /* 0x00190000e550783b */ /* 0x000eee0000004200 */
[-C--:B----4-:R-:W-:Y:S01]  /*17f80*/  HMMA.16816.F32 R52, R72, R84.reuse, R52 ;  /* 0x000000544834723c */ /* 0x090fe20000001834 */
[----:B-1----:R-:W-:Y:S03]  /*17f90*/  FFMA.FTZ R2, R103, c[0x0][0x2d0], -R97 ;  /* 0x0000b40067027a23 */ /* 0x002fe60000010861 */
[----:B------:R-:W-:Y:S04]  /*17fa0*/  FFMA.FTZ R103, R169, c[0x0][0x2d0], -R93 ;  /* 0x0000b400a9677a23 */ /* 0x000fe8000001085d */
[C---:B------:R-:W-:Y:S01]  /*17fb0*/  HMMA.16816.F32 R56, R76.reuse, R84, R56 ;  /* 0x000000544c38723c */ /* 0x040fe20000001838 */
[----:B------:R1:W4:Y:S03]  /*17fc0*/  MUFU.EX2 R178, R2 ;  /* 0x0000000200b27308 */ /* 0x0003260000000800 */
[----:B------:R-:W-:Y:S02]  /*17fd0*/  IMAD.MOV.U32 R169, RZ, RZ, R168 ;  /* 0x000000ffffa97224 */ /* 0x000fe400078e00a8 */
[----:B------:R-:W-:Y:S02]  /*17fe0*/  IMAD.MOV.U32 R168, RZ, RZ, R152 ;  /* 0x000000ffffa87224 */ /* 0x000fe400078e0098 */
[-C--:B------:R-:W-:Y:S01]  /*17ff0*/  HMMA.16816.F32 R60, R76, R86.reuse, R60 ;  /* 0x000000564c3c723c */ /* 0x080fe2000000183c */
[----:B------:R-:W-:Y:S02]  /*18000*/  IMAD.MOV.U32 R152, RZ, RZ, R139 ;  /* 0x000000ffff987224 */ /* 0x000fe400078e008b */
[----:B------:R-:W-:Y:S01]  /*18010*/  MUFU.EX2 R139, R98 ;  /* 0x00000062008b7308 */ /* 0x000fe20000000800 */
[----:B--2---:R-:W-:Y:S03]  /*18020*/  FFMA.FTZ R69, R69, R128, R224 ;  /* 0x0000008045457223 */ /* 0x004fe600000100e0 */
[--C-:B------:R-:W-:Y:S01]  /*18030*/  FFMA.FTZ R76, R116, c[0x0][0x2d0], -R93.reuse ;  /* 0x0000b400744c7a23 */ /* 0x100fe2000001085d */
[----:B------:R-:W-:Y:S01]  /*18040*/  HMMA.16816.F32 R64, R72, R86, R64 ;  /* 0x000000564840723c */ /* 0x000fe20000001840 */
[----:B------:R-:W2:Y:S03]  /*18050*/  LDSM.16.MT88.4 R84, [R230+0x1900] ;  /* 0x00190000e654783b */ /* 0x000ea60000004200 */
[----:B------:R-:W-:Y:S01]  /*18060*/  FFMA.FTZ R116, R153, c[0x0][0x2d0], -R93 ;  /* 0x0000b40099747a23 */ /* 0x000fe2000001085d */
[----:B------:R2:W-:Y:S01]  /*18070*/  MUFU.EX2 R190, R76 ;  /* 0x0000004c00be7308 */ /* 0x0005e20000000800 */
[----:B------:R-:W-:Y:S01]  /*18080*/  IMAD.MOV.U32 R153, RZ, RZ, R188 ;  /* 0x000000ffff997224 */ /* 0x000fe200078e00bc */
[----:B------:R-:W-:Y:S01]  /*18090*/  F2FP.PACK_AB R73, R174, R175 ;  /* 0x000000afae49723e */ /* 0x000fe200000000ff */
[----:B------:R-:W-:Y:S01]  /*180a0*/  FADD.FTZ R69, R252, R69 ;  /* 0x00000045fc457221 */ /* 0x000fe20000010000 */
[----:B------:R-:W-:Y:S03]  /*180b0*/  F2FP.PACK_AB R74, R226, R251 ;  /* 0x000000fbe24a723e */ /* 0x000fe600000000ff */
[--C-:B-1----:R-:W-:Y:S01]  /*180c0*/  FFMA.FTZ R2, R100, c[0x0][0x2d0], -R96.reuse ;  /* 0x0000b40064027a23 */ /* 0x102fe20000010860 */
[----:B---3--:R-:W-:Y:S01]  /*180d0*/  F2FP.PACK_AB R75, R221, R216 ;  /* 0x000000d8dd4b723e */ /* 0x008fe200000000ff */
[--C-:B------:R-:W-:Y:S01]  /*180e0*/  FFMA.FTZ R100, R225, c[0x0][0x2d0], -R96.reuse ;  /* 0x0000b400e1647a23 */ /* 0x100fe20000010860 */
[----:B----4-:R-:W-:Y:S01]  /*180f0*/  F2FP.PACK_AB R77, R178, R172 ;  /* 0x000000acb24d723e */ /* 0x010fe200000000ff */
[----:B------:R1:W-:Y:S01]  /*18100*/  MUFU.EX2 R177, R2 ;  /* 0x0000000200b17308 */ /* 0x0003e20000000800 */
[----:B------:R-:W-:Y:S09]  /*18110*/  IMAD.MOV.U32 R225, RZ, RZ, R117 ;  /* 0x000000ffffe17224 */ /* 0x000ff200078e0075 */
[----:B------:R-:W-:Y:S01]  /*18120*/  MUFU.EX2 R100, R100 ;  /* 0x0000006400647308 */ /* 0x000fe20000000800 */
[----:B--2---:R-:W-:Y:S09]  /*18130*/  F2FP.PACK_AB R76, R179, R173 ;  /* 0x000000adb34c723e */ /* 0x004ff200000000ff */
[----:B------:R2:W-:Y:S01]  /*18140*/  MUFU.EX2 R188, R99 ;  /* 0x0000006300bc7308 */ /* 0x0005e20000000800 */
[--C-:B-1----:R-:W-:Y:S02]  /*18150*/  FFMA.FTZ R2, R102, c[0x0][0x2d0], -R96.reuse ;  /* 0x0000b40066027a23 */ /* 0x102fe40000010860 */
[----:B------:R-:W-:Y:S07]  /*18160*/  FFMA.FTZ R102, R222, c[0x0][0x2d0], -R97 ;  /* 0x0000b400de667a23 */ /* 0x000fee0000010861 */
[----:B------:R1:W3:Y:S01]  /*18170*/  MUFU.EX2 R212, R2 ;  /* 0x0000000200d47308 */ /* 0x0002e20000000800 */
[----:B--2---:R-:W-:Y:S02]  /*18180*/  FFMA.FTZ R99, R223, c[0x0][0x2d0], -R96 ;  /* 0x0000b400df637a23 */ /* 0x004fe40000010860 */
[----:B------:R-:W-:Y:S07]  /*18190*/  IMAD.MOV.U32 R223, RZ, RZ, R151 ;  /* 0x000000ffffdf7224 */ /* 0x000fee00078e0097 */
[----:B------:R-:W2:Y:S01]  /*181a0*/  MUFU.EX2 R99, R99 ;  /* 0x0000006300637308 */ /* 0x000ea20000000800 */
[----:B-1----:R-:W-:Y:S01]  /*181b0*/  FFMA.FTZ R2, R112, c[0x0][0x2d0], -R97 ;  /* 0x0000b40070027a23 */ /* 0x002fe20000010861 */
[----:B---3--:R-:W-:Y:S01]  /*181c0*/  F2FP.PACK_AB R78, R212, R177 ;  /* 0x000000b1d44e723e */ /* 0x008fe200000000ff */
[----:B------:R-:W-:Y:S02]  /*181d0*/  FFMA.FTZ R112, R154, c[0x0][0x2d0], -R93 ;  /* 0x0000b4009a707a23 */ /* 0x000fe4000001085d */
[----:B------:R-:W-:Y:S05]  /*181e0*/  IMAD.MOV.U32 R154, RZ, RZ, R95 ;  /* 0x000000ffff9a7224 */ /* 0x000fea00078e005f */
[----:B------:R1:W-:Y:S01]  /*181f0*/  MUFU.EX2 R176, R2 ;  /* 0x0000000200b07308 */ /* 0x0003e20000000800 */
[----:B--2---:R-:W-:Y:S01]  /*18200*/  F2FP.PACK_AB R184, R99, R100 ;  /* 0x0000006463b8723e */ /* 0x004fe200000000ff */
[----:B-1----:R-:W-:Y:S08]  /*18210*/  FFMA.FTZ R2, R113, c[0x0][0x2d0], -R97 ;  /* 0x0000b40071027a23 */ /* 0x002ff00000010861 */
[----:B------:R1:W2:Y:S02]  /*18220*/  MUFU.EX2 R207, R2 ;  /* 0x0000000200cf7308 */ /* 0x0002a40000000800 */
[--C-:B-1----:R-:W-:Y:S01]  /*18230*/  FFMA.FTZ R2, R197, c[0x0][0x2d0], -R92.reuse ;  /* 0x0000b400c5027a23 */ /* 0x102fe2000001085c */
[----:B--2---:R-:W-:Y:S07]  /*18240*/  F2FP.PACK_AB R79, R207, R176 ;  /* 0x000000b0cf4f723e */ /* 0x004fee00000000ff */
[----:B------:R1:W-:Y:S02]  /*18250*/  MUFU.EX2 R183, R2 ;  /* 0x0000000200b77308 */ /* 0x0003e40000000800 */
[--C-:B-1----:R-:W-:Y:S08]  /*18260*/  FFMA.FTZ R2, R198, c[0x0][0x2d0], -R92.reuse ;  /* 0x0000b400c6027a23 */ /* 0x102ff0000001085c */
        /* <DEDUP_REMOVED lines=8> */
[----:B------:R-:W-:Y:S02]  /*182f0*/  IMAD.MOV.U32 R121, RZ, RZ, R94 ;  /* 0x000000ffff797224 */ /* 0x000fe400078e005e */
[----:B------:R-:W-:Y:S02]  /*18300*/  FFMA.FTZ R94, R114, c[0x0][0x2d0], -R96 ;  /* 0x0000b400725e7a23 */ /* 0x000fe40000010860 */
[----:B------:R-:W-:Y:S02]  /*18310*/  FFMA.FTZ R114, R214, c[0x0][0x2d0], -R97 ;  /* 0x0000b400d6727a23 */ /* 0x000fe40000010861 */
[----:B-1----:R-:W-:Y:S02]  /*18320*/  FFMA.FTZ R2, R210, c[0x0][0x2d0], -R92 ;  /* 0x0000b400d2027a23 */ /* 0x002fe4000001085c */
[----:B------:R-:W-:Y:S02]  /*18330*/  IMAD.MOV.U32 R210, RZ, RZ, R120 ;  /* 0x000000ffffd27224 */ /* 0x000fe400078e0078 */
[----:B------:R1:W-:Y:S01]  /*18340*/  MUFU.EX2 R199, R2 ;  /* 0x0000000200c77308 */ /* 0x0003e20000000800 */
[----:B------:R-:W-:Y:S02]  /*18350*/  IMAD.MOV.U32 R120, RZ, RZ, R181 ;  /* 0x000000ffff787224 */ /* 0x000fe400078e00b5 */
[----:B------:R-:W-:Y:S07]  /*18360*/  F2FP.PACK_AB R72, R208, R210 ;  /* 0x000000d2d048723e */ /* 0x000fee00000000ff */
[-C--:B------:R-:W-:Y:S01]  /*18370*/  HMMA.16816.F32 R4, R72, R80.reuse, R4 ;  /* 0x000000504804723c */ /* 0x080fe20000001804 */
[----:B------:R2:W-:Y:S07]  /*18380*/  MUFU.EX2 R181, R94 ;  /* 0x0000005e00b57308 */ /* 0x0005ee0000000800 */
[C---:B------:R-:W-:Y:S01]  /*18390*/  HMMA.16816.F32 R8, R76.reuse, R80, R8 ;  /* 0x000000504c08723c */ /* 0x040fe20000001808 */
[--C-:B-1----:R-:W-:Y:S07]  /*183a0*/  FFMA.FTZ R2, R211, c[0x0][0x2d0], -R93.reuse ;  /* 0x0000b400d3027a23 */ /* 0x102fee000001085d */
[-C--:B------:R-:W-:Y:S01]  /*183b0*/  HMMA.16816.F32 R12, R76, R82.reuse, R12 ;  /* 0x000000524c0c723c */ /* 0x080fe2000000180c */
[----:B------:R-:W-:Y:S01]  /*183c0*/  IMAD.MOV.U32 R211, RZ, RZ, R150 ;  /* 0x000000ffffd37224 */ /* 0x000fe200078e0096 */
[----:B------:R1:W-:Y:S06]  /*183d0*/  MUFU.EX2 R196, R2 ;  /* 0x0000000200c47308 */ /* 0x0003ec0000000800 */
[C---:B------:R-:W-:Y:S01]  /*183e0*/  HMMA.16816.F32 R16, R72.reuse, R82, R16 ;  /* 0x000000524810723c */ /* 0x040fe20000001810 */
[----:B--2---:R-:W-:Y:S01]  /*183f0*/  FFMA.FTZ R94, R120, c[0x0][0x2d0], -R92 ;  /* 0x0000b400785e7a23 */ /* 0x004fe2000001085c */
[----:B------:R-:W-:Y:S03]  /*18400*/  LDSM.16.MT88.4 R80, [R229+0x2100] ;  /* 0x00210000e550783b */ /* 0x000fe60000004200 */
[----:B------:R-:W-:Y:S03]  /*18410*/  MUFU.EX2 R189, R94 ;  /* 0x0000005e00bd7308 */ /* 0x000fe60000000800 */
[-C--:B------:R-:W-:Y:S08]  /*18420*/  HMMA.16816.F32 R20, R72, R88.reuse, R20 ;  /* 0x000000584814723c */ /* 0x080ff00000001814 */
[C---:B------:R-:W-:Y:S01]  /*18430*/  HMMA.16816.F32 R24, R76.reuse, R88, R24 ;  /* 0x000000584c18723c */ /* 0x040fe20000001818 */
[----:B-1----:R-:W-:Y:S03]  /*18440*/  FFMA.FTZ R2, R213, c[0x0][0x2d0], -R93 ;  /* 0x0000b400d5027a23 */ /* 0x002fe6000001085d */
[----:B------:R-:W-:Y:S04]  /*18450*/  IMAD.MOV.U32 R213, RZ, RZ, R149 ;  /* 0x000000ffffd57224 */ /* 0x000fe800078e0095 */
        /* <DEDUP_REMOVED lines=8> */
[----:B------:R1:W-:Y:S01]  /*184e0*/  MUFU.EX2 R195, R2 ;  /* 0x0000000200c37308 */ /* 0x0003e20000000800 */
[----:B------:R-:W-:Y:S02]  /*184f0*/  IMAD.MOV.U32 R219, RZ, RZ, R147 ;  /* 0x000000ffffdb7224 */ /* 0x000fe400078e0093 */
[-C--:B------:R-:W-:Y:S08]  /*18500*/  HMMA.16816.F32 R44, R76, R86.reuse, R44 ;  /* 0x000000564c2c723c */ /* 0x080ff0000000182c */
[C---:B------:R-:W-:Y:S01]  /*18510*/  HMMA.16816.F32 R48, R72.reuse, R86, R48 ;  /* 0x000000564830723c */ /* 0x040fe20000001830 */
[----:B------:R-:W-:Y:S03]  /*18520*/  LDSM.16.MT88.4 R84, [R232+0x2100] ;  /* 0x00210000e854783b */ /* 0x000fe60000004200 */
[--C-:B-1----:R-:W-:Y:S02]  /*18530*/  FFMA.FTZ R2, R201, c[0x0][0x2d0], -R97.reuse ;  /* 0x0000b400c9027a23 */ /* 0x102fe40000010861 */
[----:B------:R-:W-:Y:S02]  /*18540*/  IMAD.MOV.U32 R201, RZ, RZ, R146 ;  /* 0x000000ffffc97224 */ /* 0x000fe400078e0092 */
[----:B------:R1:W-:Y:S04]  /*18550*/  MUFU.EX2 R180, R2 ;  /* 0x0000000200b47308 */ /* 0x0003e80000000800 */
[----:B-1----:R-:W-:Y:S02]  /*18560*/  FFMA.FTZ R2, R202, c[0x0][0x2d0], -R97 ;  /* 0x0000b400ca027a23 */ /* 0x002fe40000010861 */
[----:B------:R-:W-:Y:S04]  /*18570*/  IMAD.MOV.U32 R202, RZ, RZ, R144 ;  /* 0x000000ffffca7224 */ /* 0x000fe800078e0090 */
[----:B------:R1:W2:Y:S02]  /*18580*/  MUFU.EX2 R194, R2 ;  /* 0x0000000200c27308 */ /* 0x0002a40000000800 */
[--C-:B-1----:R-:W-:Y:S02]  /*18590*/  FFMA.FTZ R2, R203, c[0x0][0x2d0], -R96.reuse ;  /* 0x0000b400cb027a23 */ /* 0x102fe40000010860 */
[----:B------:R-:W-:Y:S06]  /*185a0*/  IMAD.MOV.U32 R203, RZ, RZ, R143 ;  /* 0x000000ffffcb7224 */ /* 0x000fec00078e008f */
[----:B------:R1:W-:Y:S02]  /*185b0*/  MUFU.EX2 R192, R2 ;  /* 0x0000000200c07308 */ /* 0x0003e40000000800 */
[----:B-1----:R-:W-:Y:S02]  /*185c0*/  FFMA.FTZ R2, R205, c[0x0][0x2d0], -R96 ;  /* 0x0000b400cd027a23 */ /* 0x002fe40000010860 */
[----:B------:R-:W-:Y:S06]  /*185d0*/  IMAD.MOV.U32 R205, RZ, RZ, R142 ;  /* 0x000000ffffcd7224 */ /* 0x000fec00078e008e */
[----:B------:R1:W3:Y:S02]  /*185e0*/  MUFU.EX2 R193, R2 ;  /* 0x0000000200c17308 */ /* 0x0002e40000000800 */
[----:B-1----:R-:W-:Y:S02]  /*185f0*/  FFMA.FTZ R2, R206, c[0x0][0x2d0], -R97 ;  /* 0x0000b400ce027a23 */ /* 0x002fe40000010861 */
[----:B------:R-:W-:Y:S06]  /*18600*/  IMAD.MOV.U32 R206, RZ, RZ, R141 ;  /* 0x000000ffffce7224 */ /* 0x000fec00078e008d */
[----:B------:R1:W-:Y:S02]  /*18610*/  MUFU.EX2 R123, R2 ;  /* 0x00000002007b7308 */ /* 0x0003e40000000800 */
[----:B-1----:R-:W-:Y:S02]  /*18620*/  FFMA.FTZ R2, R209, c[0x0][0x2d0], -R97 ;  /* 0x0000b400d1027a23 */ /* 0x002fe40000010861 */
[----:B------:R-:W-:Y:S06]  /*18630*/  IMAD.MOV.U32 R209, RZ, RZ, R140 ;  /* 0x000000ffffd17224 */ /* 0x000fec00078e008c */
[----:B------:R1:W2:Y:S02]  /*18640*/  MUFU.EX2 R122, R2 ;  /* 0x00000002007a7308 */ /* 0x0002a40000000800 */
[--C-:B-1----:R-:W-:Y:S08]  /*18650*/  FFMA.FTZ R2, R121, c[0x0][0x2d0], -R92.reuse ;  /* 0x0000b40079027a23 */ /* 0x102ff0000001085c */
[----:B------:R1:W-:Y:S02]  /*18660*/  MUFU.EX2 R121, R2 ;  /* 0x0000000200797308 */ /* 0x0003e40000000800 */
[----:B-1----:R-:W-:Y:S08]  /*18670*/  FFMA.FTZ R2, R124, c[0x0][0x2d0], -R92 ;  /* 0x0000b4007c027a23 */ /* 0x002ff0000001085c */
[----:B------:R1:W-:Y:S02]  /*18680*/  MUFU.EX2 R191, R2 ;  /* 0x0000000200bf7308 */ /* 0x0003e40000000800 */
[--C-:B-1----:R-:W-:Y:S02]  /*18690*/  FFMA.FTZ R2, R119, c[0x0][0x2d0], -R93.reuse ;  /* 0x0000b40077027a23 */ /* 0x102fe4000001085d */
[----:B------:R-:W4:Y:S06]  /*186a0*/  LDL.LU R119, [R1+0xc] ;  /* 0x00000c0001777983 */ /* 0x000f2c0000300800 */
[----:B------:R1:W-:Y:S01]  /*186b0*/  MUFU.EX2 R120, R2 ;  /* 0x0000000200787308 */ /* 0x0003e20000000800 */
[----:B------:R-:W4:Y:S04]  /*186c0*/  LDL.LU R113, [R1+0x10] ;  /* 0x0000100001717983 */ /* 0x000f280000300800 */
[----:B------:R-:W4:Y:S01]  /*186d0*/  LDL.LU R98, [R1+0x14] ;  /* 0x0000140001627983 */ /* 0x000f220000300800 */
[----:B-1----:R-:W-:Y:S02]  /*186e0*/  FFMA.FTZ R2, R170, c[0x0][0x2d0], -R93 ;  /* 0x0000b400aa027a23 */ /* 0x002fe4000001085d */
[----:B------:R-:W-:Y:S01]  /*186f0*/  IMAD.MOV.U32 R170, RZ, RZ, R155 ;  /* 0x000000ffffaa7224 */ /* 0x000fe200078e009b */
[----:B------:R-:W1:Y:S01]  /*18700*/  LDSM.16.MT88.4 R92, [R231+0x1900] ;  /* 0x00190000e75c783b */ /* 0x000e620000004200 */
[----:B------:R-:W-:Y:S02]  /*18710*/  IMAD.MOV.U32 R155, RZ, RZ, R138 ;  /* 0x000000ffff9b7224 */ /* 0x000fe400078e008a */
[----:B------:R2:W-:Y:S02]  /*18720*/  MUFU.EX2 R138, R2 ;  /* 0x00000002008a7308 */ /* 0x0005e40000000800 */
[--C-:B--2---:R-:W-:Y:S08]  /*18730*/  FFMA.FTZ R2, R170, c[0x0][0x2d0], -R96.reuse ;  /* 0x0000b400aa027a23 */ /* 0x104ff00000010860 */
[----:B------:R2:W-:Y:S01]  /*18740*/  MUFU.EX2 R127, R2 ;  /* 0x00000002007f7308 */ /* 0x0005e20000000800 */
[-C--:B-1----:R-:W-:Y:S08]  /*18750*/  HMMA.16816.F32 R52, R72, R92.reuse, R52 ;  /* 0x0000005c4834723c */ /* 0x082ff00000001834 */
[C---:B------:R-:W-:Y:S01]  /*18760*/  HMMA.16816.F32 R56, R76.reuse, R92, R56 ;  /* 0x0000005c4c38723c */ /* 0x040fe20000001838 */
[----:B--2---:R-:W-:Y:S07]  /*18770*/  FFMA.FTZ R2, R169, c[0x0][0x2d0], -R96 ;  /* 0x0000b400a9027a23 */ /* 0x004fee0000010860 */
[-C--:B------:R-:W-:Y:S01]  /*18780*/  HMMA.16816.F32 R60, R76, R94.reuse, R60 ;  /* 0x0000005e4c3c723c */ /* 0x080fe2000000183c */
[----:B------:R-:W-:Y:S01]  /*18790*/  IMAD.MOV.U32 R169, RZ, RZ, R154 ;  /* 0x000000ffffa97224 */ /* 0x000fe200078e009a */
[----:B------:R1:W-:Y:S02]  /*187a0*/  MUFU.EX2 R126, R2 ;  /* 0x00000002007e7308 */ /* 0x0003e40000000800 */
[----:B------:R-:W-:Y:S03]  /*187b0*/  IMAD.MOV.U32 R154, RZ, RZ, R134 ;  /* 0x000000ffff9a7224 */ /* 0x000fe600078e0086 */
[--C-:B------:R-:W-:Y:S01]  /*187c0*/  FFMA.FTZ R76, R249, c[0x0][0x2d0], -R97.reuse ;  /* 0x0000b400f94c7a23 */ /* 0x100fe20000010861 */
[----:B------:R-:W-:Y:S01]  /*187d0*/  HMMA.16816.F32 R64, R72, R94, R64 ;  /* 0x0000005e4840723c */ /* 0x000fe20000001840 */
[----:B------:R-:W-:Y:S01]  /*187e0*/  F2FP.PACK_AB R77, R194, R180 ;  /* 0x000000b4c24d723e */ /* 0x000fe200000000ff */
[----:B------:R-:W2:Y:S02]  /*187f0*/  LDSM.16.MT88.4 R92, [R231+0x2100] ;  /* 0x00210000e75c783b */ /* 0x000ea40000004200 */
[----:B---3--:R-:W-:Y:S02]  /*18800*/  F2FP.PACK_AB R78, R193, R192 ;  /* 0x000000c0c14e723e */ /* 0x008fe400000000ff */
[----:B------:R-:W-:Y:S02]  /*18810*/  F2FP.PACK_AB R79, R122, R123 ;  /* 0x0000007b7a4f723e */ /* 0x000fe400000000ff */
[----:B------:R-:W-:Y:S04]  /*18820*/  F2FP.PACK_AB R72, R204, R183 ;  /* 0x000000b7cc48723e */ /* 0x000fe800000000ff */
[----:B------:R-:W-:Y:S02]  /*18830*/  F2FP.PACK_AB R73, R200, R182 ;  /* 0x000000b6c849723e */ /* 0x000fe400000000ff */
[----:B------:R-:W-:Y:S02]  /*18840*/  F2FP.PACK_AB R74, R199, R198 ;  /* 0x000000c6c74a723e */ /* 0x000fe400000000ff */
[----:B------:R-:W-:Y:S01]  /*18850*/  F2FP.PACK_AB R75, R197, R196 ;  /* 0x000000c4c54b723e */ /* 0x000fe200000000ff */
[----:B-1----:R-:W-:Y:S02]  /*18860*/  FFMA.FTZ R2, R168, c[0x0][0x2d0], -R97 ;  /* 0x0000b400a8027a23 */ /* 0x002fe40000010861 */
[----:B------:R-:W-:Y:S04]  /*18870*/  IMAD.MOV.U32 R168, RZ, RZ, R109 ;  /* 0x000000ffffa87224 */ /* 0x000fe800078e006d */
[-C--:B------:R-:W-:Y:S01]  /*18880*/  HMMA.16816.F32 R4, R72, R80.reuse, R4 ;  /* 0x000000504804723c */ /* 0x080fe20000001804 */
[----:B------:R1:W-:Y:S01]  /*18890*/  MUFU.EX2 R125, R2 ;  /* 0x00000002007d7308 */ /* 0x0003e20000000800 */
[--C-:B------:R-:W-:Y:S02]  /*188a0*/  FFMA.FTZ R109, R218, c[0x0][0x2d0], -R96.reuse ;  /* 0x0000b400da6d7a23 */ /* 0x100fe40000010860 */
[----:B-1----:R-:W-:Y:S02]  /*188b0*/  FFMA.FTZ R2, R155, c[0x0][0x2d0], -R97 ;  /* 0x0000b4009b027a23 */ /* 0x002fe40000010861 */
[----:B------:R-:W-:Y:S05]  /*188c0*/  IMAD.MOV.U32 R155, RZ, RZ, R133 ;  /* 0x000000ffff9b7224 */ /* 0x000fea00078e0085 */
[----:B------:R1:W-:Y:S02]  /*188d0*/  MUFU.EX2 R124, R2 ;  /* 0x00000002007c7308 */ /* 0x0003e40000000800 */
[----:B-1----:R-:W-:Y:S02]  /*188e0*/  FFMA.FTZ R2, R250, c[0x0][0x2d0], -R96 ;  /* 0x0000b400fa027a23 */ /* 0x002fe40000010860 */
[----:B------:R-:W-:Y:S06]  /*188f0*/  IMAD.MOV.U32 R250, RZ, RZ, R148 ;  /* 0x000000fffffa7224 */ /* 0x000fec00078e0094 */
[----:B------:R1:W-:Y:S02]  /*18900*/  MUFU.EX2 R134, R2 ;  /* 0x0000000200867308 */ /* 0x0003e40000000800 */
[--C-:B-1----:R-:W-:Y:S02]  /*18910*/  FFMA.FTZ R2, R227, c[0x0][0x2d0], -R96.reuse ;  /* 0x0000b400e3027a23 */ /* 0x102fe40000010860 */
[----:B------:R-:W-:Y:S06]  /*18920*/  FFMA.FTZ R96, R105, c[0x0][0x2d0], -R96 ;  /* 0x0000b40069607a23 */ /* 0x000fec0000010860 */
[----:B------:R1:W-:Y:S01]  /*18930*/  MUFU.EX2 R133, R2 ;  /* 0x0000000200857308 */ /* 0x0003e20000000800 */
[--C-:B------:R-:W-:Y:S02]  /*18940*/  FFMA.FTZ R105, R217, c[0x0][0x2d0], -R97.reuse ;  /* 0x0000b400d9697a23 */ /* 0x100fe40000010861 */
[----:B------:R-:W-:Y:S07]  /*18950*/  IMAD.MOV.U32 R227, RZ, RZ, R118 ;  /* 0x000000ffffe37224 */ /* 0x000fee00078e0076 */
[----:B------:R-:W-:Y:S01]  /*18960*/  MUFU.EX2 R96, R96 ;  /* 0x0000006000607308 */ /* 0x000fe20000000800 */
[--C-:B-1----:R-:W-:Y:S02]  /*18970*/  FFMA.FTZ R2, R132, c[0x0][0x2d0], -R97.reuse ;  /* 0x0000b40084027a23 */ /* 0x102fe40000010861 */
[----:B------:R-:W-:Y:S07]  /*18980*/  FFMA.FTZ R97, R71, c[0x0][0x2d0], -R97 ;  /* 0x0000b40047617a23 */ /* 0x000fee0000010861 */
[----:B------:R1:W-:Y:S10]  /*18990*/  MUFU.EX2 R132, R2 ;  /* 0x0000000200847308 */ /* 0x0003f40000000800 */
[----:B------:R-:W-:Y:S01]  /*189a0*/  MUFU.EX2 R97, R97 ;  /* 0x0000006100617308 */ /* 0x000fe20000000800 */
[----:B----4-:R-:W-:Y:S09]  /*189b0*/  FFMA.FTZ R68, R68, R119, R111 ;  /* 0x0000007744447223 */ /* 0x010ff2000001006f */
[----:B------:R-:W-:Y:S01]  /*189c0*/  MUFU.EX2 R111, R101 ;  /* 0x00000065006f7308 */ /* 0x000fe20000000800 */
[----:B------:R-:W-:Y:S02]  /*189d0*/  FFMA.FTZ R71, R3, R113, R110 ;  /* 0x0000007103477223 */ /* 0x000fe4000001006e */
[----:B------:R-:W-:Y:S02]  /*189e0*/  FADD.FTZ R3, R215, R68 ;  /* 0x00000044d7037221 */ /* 0x000fe40000010000 */
[----:B------:R-:W-:Y:S02]  /*189f0*/  FADD.FTZ R68, R155, R69 ;  /* 0x000000459b447221 */ /* 0x000fe40000010000 */
[----:B-1----:R-:W-:Y:S03]  /*18a00*/  FADD.FTZ R2, R169, R71 ;  /* 0x00000047a9027221 */ /* 0x002fe60000010000 */
[----:B------:R1:W-:Y:S01]  /*18a10*/  MUFU.EX2 R113, R76 ;  /* 0x0000004c00717308 */ /* 0x0003e20000000800 */
[----:B------:R-:W-:Y:S02]  /*18a20*/  FADD.FTZ R3, R154, R3 ;  /* 0x000000039a037221 */ /* 0x000fe40000010000 */
[----:B------:R-:W-:Y:S02]  /*18a30*/  FADD.FTZ R69, R241, R68 ;  /* 0x00000044f1457221 */ /* 0x000fe40000010000 */
[----:B------:R3:W5:Y:S01]  /*18a40*/  LDL.LU R241, [R1+0x4c] ;  /* 0x00004c0001f17983 */ /* 0x0007620000300800 */
[----:B------:R-:W-:Y:S02]  /*18a50*/  FFMA.FTZ R0, R0, R98, R108 ;  /* 0x0000006200007223 */ /* 0x000fe4000001006c */
[----:B------:R-:W-:Y:S02]  /*18a60*/  FADD.FTZ R98, R153, R2 ;  /* 0x0000000299627221 */ /* 0x000fe40000010000 */
[----:B------:R-:W-:Y:S01]  /*18a70*/  FADD.FTZ R0, R168, R0 ;  /* 0x00000000a8007221 */ /* 0x000fe20000010000 */
[----:B------:R4:W-:Y:S01]  /*18a80*/  MUFU.EX2 R101, R116 ;  /* 0x0000007400657308 */ /* 0x0009e20000000800 */
[----:B------:R-:W-:Y:S01]  /*18a90*/  LDSM.16.MT88.4 R168, [R232+0x3100] ;  /* 0x00310000e8a8783b */ /* 0x000fe20000004200 */
[----:B------:R-:W-:Y:S02]  /*18aa0*/  FADD.FTZ R2, R240, R3 ;  /* 0x00000003f0027221 */ /* 0x000fe40000010000 */
[----:B------:R-:W-:Y:S02]  /*18ab0*/  FADD.FTZ R71, R152, R0 ;  /* 0x0000000098477221 */ /* 0x000fe40000010000 */
[----:B------:R-:W-:Y:S02]  /*18ac0*/  FADD.FTZ R0, R239, R98 ;  /* 0x00000062ef007221 */ /* 0x000fe40000010000 */
[----:B------:R-:W-:Y:S01]  /*18ad0*/  FADD.FTZ R68, R238, R71 ;  /* 0x00000047ee447221 */ /* 0x000fe20000010000 */
[----:B------:R-:W-:Y:S01]  /*18ae0*/  LDSM.16.MT88.4 R152, [R229+0x3100] ;  /* 0x00310000e598783b */ /* 0x000fe20000004200 */
[----:B------:R-:W-:Y:S01]  /*18af0*/  FADD.FTZ R3, R237, R69 ;  /* 0x00000045ed037221 */ /* 0x000fe20000010000 */
[----:B------:R-:W2:Y:S01]  /*18b00*/  MUFU.EX2 R110, R104 ;  /* 0x00000068006e7308 */ /* 0x000ea20000000800 */
[----:B------:R-:W-:Y:S01]  /*18b10*/  FADD.FTZ R2, R236, R2 ;  /* 0x00000002ec027221 */ /* 0x000fe20000010000 */
[----:B-1----:R-:W-:Y:S01]  /*18b20*/  F2FP.PACK_AB R76, R195, R181 ;  /* 0x000000b5c34c723e */ /* 0x002fe200000000ff */
[----:B------:R-:W-:Y:S02]  /*18b30*/  FADD.FTZ R71, R235, R0 ;  /* 0x00000000eb477221 */ /* 0x000fe40000010000 */
[----:B------:R-:W-:Y:S01]  /*18b40*/  FADD.FTZ R69, R234, R68 ;  /* 0x00000044ea457221 */ /* 0x000fe20000010000 */
[----:B------:R3:W5:Y:S01]  /*18b50*/  LDL.LU R240, [R1+0x48] ;  /* 0x0000480001f07983 */ /* 0x0007620000300800 */
[----:B------:R-:W-:Y:S02]  /*18b60*/  FADD.FTZ R0, R233, R3 ;  /* 0x00000003e9007221 */ /* 0x000fe40000010000 */
[C---:B------:R-:W-:Y:S01]  /*18b70*/  HMMA.16816.F32 R8, R76.reuse, R80, R8 ;  /* 0x000000504c08723c */ /* 0x040fe20000001808 */
[----:B------:R3:W5:Y:S01]  /*18b80*/  LDL.LU R239, [R1+0x44] ;  /* 0x0000440001ef7983 */ /* 0x0007620000300800 */
[----:B------:R-:W-:Y:S01]  /*18b90*/  FADD.FTZ R68, R228, R2 ;  /* 0x00000002e4447221 */ /* 0x000fe20000010000 */
[----:B------:R-:W1:Y:S01]  /*18ba0*/  MUFU.EX2 R104, R115 ;  /* 0x0000007300687308 */ /* 0x000e620000000800 */
[----:B------:R-:W-:Y:S01]  /*18bb0*/  FADD.FTZ R3, R159, R71 ;  /* 0x000000479f037221 */ /* 0x000fe20000010000 */
[----:B----4-:R-:W-:Y:S01]  /*18bc0*/  LDSM.16.MT88.4 R116, [R230+0x3100] ;  /* 0x00310000e674783b */ /* 0x010fe20000004200 */
[----:B------:R-:W-:Y:S02]  /*18bd0*/  FADD.FTZ R2, R158, R69 ;  /* 0x000000459e027221 */ /* 0x000fe40000010000 */
[-C--:B------:R-:W-:Y:S01]  /*18be0*/  HMMA.16816.F32 R12, R76, R82.reuse, R12 ;  /* 0x000000524c0c723c */ /* 0x080fe2000000180c */
[----:B------:R-:W-:Y:S03]  /*18bf0*/  FADD.FTZ R3, R223, R3 ;  /* 0x00000003df037221 */ /* 0x000fe60000010000 */
[----:B------:R-:W-:Y:S01]  /*18c00*/  FADD.FTZ R2, R225, R2 ;  /* 0x00000002e1027221 */ /* 0x000fe20000010000 */
[----:B------:R3:W5:Y:S01]  /*18c10*/  LDL.LU R238, [R1+0x40] ;  /* 0x0000400001ee7983 */ /* 0x0007620000300800 */
[----:B------:R-:W4:Y:S01]  /*18c20*/  MUFU.EX2 R108, R103 ;  /* 0x00000067006c7308 */ /* 0x000f220000000800 */
[----:B--2---:R-:W-:Y:S01]  /*18c30*/  F2FP.PACK_AB R128, R110, R111 ;  /* 0x0000006f6e80723e */ /* 0x004fe200000000ff */
[C---:B------:R-:W-:Y:S01]  /*18c40*/  HMMA.16816.F32 R16, R72.reuse, R82, R16 ;  /* 0x000000524810723c */ /* 0x040fe20000001810 */
[----:B------:R-:W2:Y:S03]  /*18c50*/  LDSM.16.MT88.4 R80, [R229+0x2900] ;  /* 0x00290000e550783b */ /* 0x000ea60000004200 */
[----:B------:R-:W-:Y:S04]  /*18c60*/  FADD.FTZ R0, R157, R0 ;  /* 0x000000009d007221 */ /* 0x000fe80000010000 */
[-C--:B------:R-:W-:Y:S01]  /*18c70*/  HMMA.16816.F32 R20, R72, R84.reuse, R20 ;  /* 0x000000544814723c */ /* 0x080fe20000001814 */
[----:B------:R3:W5:Y:S01]  /*18c80*/  LDL.LU R237, [R1+0x3c] ;  /* 0x00003c0001ed7983 */ /* 0x0007620000300800 */
[----:B------:R-:W3:Y:S02]  /*18c90*/  MUFU.EX2 R103, R112 ;  /* 0x0000007000677308 */ /* 0x000ee40000000800 */
[----:B------:R-:W-:Y:S01]  /*18ca0*/  FADD.FTZ R0, R227, R0 ;  /* 0x00000000e3007221 */ /* 0x000fe20000010000 */
[----:B------:R2:W5:Y:S01]  /*18cb0*/  LDL.LU R236, [R1+0x38] ;  /* 0x0000380001ec7983 */ /* 0x0005620000300800 */
[----:B-1----:R-:W-:Y:S02]  /*18cc0*/  F2FP.PACK_AB R130, R104, R107 ;  /* 0x0000006b6882723e */ /* 0x002fe400000000ff */
[C---:B------:R-:W-:Y:S01]  /*18cd0*/  HMMA.16816.F32 R24, R76.reuse, R84, R24 ;  /* 0x000000544c18723c */ /* 0x040fe20000001818 */
[----:B------:R1:W5:Y:S04]  /*18ce0*/  LDL.LU R235, [R1+0x34] ;  /* 0x0000340001eb7983 */ /* 0x0003680000300800 */
[----:B------:R1:W5:Y:S01]  /*18cf0*/  LDL.LU R234, [R1+0x30] ;  /* 0x0000300001ea7983 */ /* 0x0003620000300800 */
[----:B----4-:R-:W-:Y:S02]  /*18d00*/  F2FP.PACK_AB R129, R106, R108 ;  /* 0x0000006c6a81723e */ /* 0x010fe400000000ff */
[-C--:B------:R-:W-:Y:S01]  /*18d10*/  HMMA.16816.F32 R28, R76, R86.reuse, R28 ;  /* 0x000000564c1c723c */ /* 0x080fe2000000181c */
[----:B------:R1:W5:Y:S04]  /*18d20*/  LDL.LU R233, [R1+0x2c] ;  /* 0x00002c0001e97983 */ /* 0x0003680000300800 */
[----:B------:R1:W5:Y:S03]  /*18d30*/  LDL.LU R228, [R1+0x28] ;  /* 0x0000280001e47983 */ /* 0x0003660000300800 */
[C---:B------:R-:W-:Y:S01]  /*18d40*/  HMMA.16816.F32 R32, R72.reuse, R86, R32 ;  /* 0x000000564820723c */ /* 0x040fe20000001820 */
[----:B------:R-:W4:Y:S03]  /*18d50*/  LDSM.16.MT88.4 R84, [R232+0x2900] ;  /* 0x00290000e854783b */ /* 0x000f260000004200 */
[----:B---3--:R-:W-:Y:S04]  /*18d60*/  F2FP.PACK_AB R131, R101, R103 ;  /* 0x000000676583723e */ /* 0x008fe800000000ff */
[-C--:B------:R-:W-:Y:S08]  /*18d70*/  HMMA.16816.F32 R36, R72, R88.reuse, R36 ;  /* 0x000000584824723c */ /* 0x080ff00000001824 */
[C---:B------:R-:W-:Y:S08]  /*18d80*/  HMMA.16816.F32 R40, R76.reuse, R88, R40 ;  /* 0x000000584c28723c */ /* 0x040ff00000001828 */
[-C--:B------:R-:W-:Y:S08]  /*18d90*/  HMMA.16816.F32 R44, R76, R90.reuse, R44 ;  /* 0x0000005a4c2c723c */ /* 0x080ff0000000182c */
[C---:B------:R-:W-:Y:S01]  /*18da0*/  HMMA.16816.F32 R48, R72.reuse, R90, R48 ;  /* 0x0000005a4830723c */ /* 0x040fe20000001830 */
[----:B------:R-:W3:Y:S07]  /*18db0*/  LDSM.16.MT88.4 R88, [R230+0x2900] ;  /* 0x00290000e658783b */ /* 0x000eee0000004200 */
[-C--:B------:R-:W-:Y:S08]  /*18dc0*/  HMMA.16816.F32 R52, R72, R92.reuse, R52 ;  /* 0x0000005c4834723c */ /* 0x080ff00000001834 */
[C---:B------:R-:W-:Y:S08]  /*18dd0*/  HMMA.16816.F32 R56, R76.reuse, R92, R56 ;  /* 0x0000005c4c38723c */ /* 0x040ff00000001838 */
[-C--:B------:R-:W-:Y:S07]  /*18de0*/  HMMA.16816.F32 R60, R76, R94.reuse, R60 ;  /* 0x0000005e4c3c723c */ /* 0x080fee000000183c */
[----:B------:R-:W-:Y:S01]  /*18df0*/  F2FP.PACK_AB R76, R126, R127 ;  /* 0x0000007f7e4c723e */ /* 0x000fe200000000ff */
[----:B------:R-:W-:Y:S01]  /*18e00*/  HMMA.16816.F32 R64, R72, R94, R64 ;  /* 0x0000005e4840723c */ /* 0x000fe20000001840 */
[----:B------:R-:W-:Y:S01]  /*18e10*/  F2FP.PACK_AB R77, R124, R125 ;  /* 0x0000007d7c4d723e */ /* 0x000fe200000000ff */
[----:B------:R-:W1:Y:S02]  /*18e20*/  LDSM.16.MT88.4 R92, [R231+0x2900] ;  /* 0x00290000e75c783b */ /* 0x000e640000004200 */
[----:B------:R-:W-:Y:S02]  /*18e30*/  F2FP.PACK_AB R78, R133, R134 ;  /* 0x00000086854e723e */ /* 0x000fe400000000ff */
[----:B------:R-:W-:Y:S02]  /*18e40*/  F2FP.PACK_AB R79, R113, R132 ;  /* 0x00000084714f723e */ /* 0x000fe400000000ff */
[----:B------:R-:W-:Y:S04]  /*18e50*/  F2FP.PACK_AB R72, R191, R121 ;  /* 0x00000079bf48723e */ /* 0x000fe800000000ff */
[----:B------:R-:W-:Y:S02]  /*18e60*/  F2FP.PACK_AB R73, R190, R120 ;  /* 0x00000078be49723e */ /* 0x000fe400000000ff */
[----:B------:R-:W-:Y:S02]  /*18e70*/  F2FP.PACK_AB R74, R188, R189 ;  /* 0x000000bdbc4a723e */ /* 0x000fe400000000ff */
[----:B------:R-:W-:Y:S07]  /*18e80*/  F2FP.PACK_AB R75, R138, R139 ;  /* 0x0000008b8a4b723e */ /* 0x000fee00000000ff */
[-C--:B--2---:R-:W-:Y:S08]  /*18e90*/  HMMA.16816.F32 R4, R72, R80.reuse, R4 ;  /* 0x000000504804723c */ /* 0x084ff00000001804 */
[C---:B------:R-:W-:Y:S01]  /*18ea0*/  HMMA.16816.F32 R8, R76.reuse, R80, R8 ;  /* 0x000000504c08723c */ /* 0x040fe20000001808 */
[----:B------:R-:W2:Y:S07]  /*18eb0*/  MUFU.EX2 R81, R109 ;  /* 0x0000006d00517308 */ /* 0x000eae0000000800 */
[-C--:B------:R-:W-:Y:S03]  /*18ec0*/  HMMA.16816.F32 R12, R76, R82.reuse, R12 ;  /* 0x000000524c0c723c */ /* 0x080fe6000000180c */
[----:B------:R-:W1:Y:S05]  /*18ed0*/  MUFU.EX2 R80, R114 ;  /* 0x0000007200507308 */ /* 0x000e6a0000000800 */
[C---:B------:R-:W-:Y:S05]  /*18ee0*/  HMMA.16816.F32 R16, R72.reuse, R82, R16 ;  /* 0x000000524810723c */ /* 0x040fea0000001810 */
[----:B------:R-:W-:Y:S03]  /*18ef0*/  MUFU.EX2 R83, R102 ;  /* 0x0000006600537308 */ /* 0x000fe60000000800 */
[-C--:B----4-:R-:W-:Y:S01]  /*18f00*/  HMMA.16816.F32 R20, R72, R84.reuse, R20 ;  /* 0x000000544814723c */ /* 0x090fe20000001814 */
[----:B--2---:R-:W-:Y:S06]  /*18f10*/  F2FP.PACK_AB R186, R96, R81 ;  /* 0x0000005160ba723e */ /* 0x004fec00000000ff */
[----:B------:R-:W2:Y:S01]  /*18f20*/  MUFU.EX2 R82, R105 ;  /* 0x0000006900527308 */ /* 0x000ea20000000800 */
[C---:B------:R-:W-:Y:S01]  /*18f30*/  HMMA.16816.F32 R24, R76.reuse, R84, R24 ;  /* 0x000000544c18723c */ /* 0x040fe20000001818 */
[----:B-1----:R-:W-:Y:S07]  /*18f40*/  F2FP.PACK_AB R187, R97, R80 ;  /* 0x0000005061bb723e */ /* 0x002fee00000000ff */
[-C--:B------:R-:W-:Y:S08]  /*18f50*/  HMMA.16816.F32 R28, R76, R86.reuse, R28 ;  /* 0x000000564c1c723c */ /* 0x080ff0000000181c */
[C---:B------:R-:W-:Y:S01]  /*18f60*/  HMMA.16816.F32 R32, R72.reuse, R86, R32 ;  /* 0x000000564820723c */ /* 0x040fe20000001820 */
[----:B--2---:R-:W-:Y:S07]  /*18f70*/  F2FP.PACK_AB R185, R82, R83 ;  /* 0x0000005352b9723e */ /* 0x004fee00000000ff */
[-C--:B---3--:R-:W-:Y:S08]  /*18f80*/  HMMA.16816.F32 R36, R72, R88.reuse, R36 ;  /* 0x000000584824723c */ /* 0x088ff00000001824 */
        /* <DEDUP_REMOVED lines=28> */
[----:B------:R-:W-:Y:S02]  /*19150*/  FADD.FTZ R11, R203, R4 ;  /* 0x00000004cb0b7221 */ /* 0x000fe40000010000 */
[----:B------:R-:W1:Y:S01]  /*19160*/  LDSM.16.MT88.4 R4, [R231+0x3100] ;  /* 0x00310000e704783b */ /* 0x000e620000004200 */
        /* <DEDUP_REMOVED lines=87> */
.L_x_784:
[----:B------:R-:W-:-:S13]  /*196e0*/  ISETP.LE.AND P0, PT, RZ, UR12, PT ;  /* 0x0000000cff007c0c */ /* 0x000fda000bf03270 */
[----:B------:R-:W-:Y:S05]  /*196f0*/  @!P0 BRA `(.L_x_788) ;  /* 0x000042e000008947 */ /* 0x000fea0003800000 */
[----:B------:R-:W-:Y:S01]  /*19700*/  IMAD.MOV.U32 R3, RZ, RZ, R136 ;  /* 0x000000ffff037224 */ /* 0x000fe200078e0088 */
[----:B------:R-:W-:Y:S01]  /*19710*/  MOV R138, R70 ;  /* 0x00000046008a7202 */ /* 0x000fe20000000f00 */
[----:B--2-4-:R-:W-:Y:S01]  /*19720*/  IMAD.MOV.U32 R0, RZ, RZ, R137 ;  /* 0x000000ffff007224 */ /* 0x014fe200078e0089 */
[----:B------:R-:W-:Y:S01]  /*19730*/  MOV R133, R135 ;  /* 0x0000008700857202 */ /* 0x000fe20000000f00 */
[----:B------:R-:W-:Y:S01]  /*19740*/  ULDC UR5, c[0x0][0x210] ;  /* 0x0000840000057ab9 */ /* 0x000fe20000000800 */
[----:B------:R-:W-:Y:S01]  /*19750*/  IADD3 R249, R248, 0x100, RZ ;  /* 0x00000100f8f97810 */ /* 0x000fe20007ffe0ff */
[----:B------:R-:W-:Y:S02]  /*19760*/  ULDC UR4, c[0x0][0x1e8] ;  /* 0x00007a0000047ab9 */ /* 0x000fe40000000800 */
[----:B------:R-:W-:Y:S02]  /*19770*/  UIMAD UR5, UR16, UR5, URZ ;  /* 0x00000005100572a4 */ /* 0x000fe4000f8e023f */
[----:B------:R-:W-:Y:S01]  /*19780*/  UIMAD UR4, UR16, UR4, URZ ;  /* 0x00000004100472a4 */ /* 0x000fe2000f8e023f */
[----:B------:R-:W-:Y:S05]  /*19790*/  BRA `(.L_x_789) ;  /* 0x0000045000007947 */ /* 0x000fea0003800000 */
.L_x_791:
[----:B------:R-:W2:Y:S01]  /*197a0*/  LDL R136, [R1+0x18] ;  /* 0x0000180001887983 */ /* 0x000ea20000100800 */
[----:B------:R-:W-:Y:S01]  /*197b0*/  IMAD.MOV.U32 R137, RZ, RZ, c[0x0][0x2b8] ;  /* 0x0000ae00ff897624 */ /* 0x000fe200078e00ff */
[----:B------:R-:W-:Y:S04]  /*197c0*/  UIMAD UR6, UR12, 0x70, UR18 ;  /* 0x000000700c0678a4 */ /* 0x000fe8000f8e0212 */
[----:B------:R-:W-:Y:S01]  /*197d0*/  ISETP.NE.AND P3, PT, R137, 0x1, PT ;  /* 0x000000018900780c */ /* 0x000fe20003f65270 */
[----:B------:R-:W-:Y:S02]  /*197e0*/  IMAD.MOV.U32 R137, RZ, RZ, RZ ;  /* 0x000000ffff897224 */ /* 0x000fe400078e00ff */
[----:B------:R-:W-:Y:S05]  /*197f0*/  IMAD.U32 R132, RZ, RZ, UR6 ;  /* 0x00000006ff847e24 */ /* 0x000fea000f8e00ff */
[----:B--2---:R-:W-:Y:S02]  /*19800*/  IADD3 R132, R132, -0x70, R136 ;  /* 0xffffff9084847810 */ /* 0x004fe40007ffe088 */
[----:B------:R-:W-:Y:S03]  /*19810*/  ISETP.GT.AND P2, PT, R136, 0x6f, PT ;  /* 0x0000006f8800780c */ /* 0x000fe60003f44270 */
[----:B------:R-:W-:Y:S04]  /*19820*/  @P3 IMAD.HI.U32 R134, R132, c[0x0][0x2bc], RZ ;  /* 0x0000af0084863a27 */ /* 0x000fe800078e00ff */
[----:B------:R-:W-:Y:S01]  /*19830*/  IMAD.MOV.U32 R2, RZ, RZ, R132 ;  /* 0x000000ffff027224 */ /* 0x000fe200078e0084 */
[----:B------:R-:W-:Y:S05]  /*19840*/  @P3 SHF.R.U32.HI R2, RZ, c[0x0][0x2c0], R134 ;  /* 0x0000b000ff023a19 */ /* 0x000fea0000011686 */
        /* <DEDUP_REMOVED lines=36> */
[--C-:B----4-:R-:W-:Y:S01]  /*19a90*/  IMAD.X R135, R135, 0x1, R246.reuse, P0 ;  /* 0x0000000187877824 */ /* 0x110fe200000e06f6 */
[-C--:B------:R-:W-:Y:S02]  /*19aa0*/  IADD3 R192, P0, R192, R247.reuse, RZ ;  /* 0x000000f7c0c07210 */ /* 0x080fe40007f1e0ff */
        /* <DEDUP_REMOVED lines=15> */
[--C-:B-1----:R-:W-:Y:S02]  /*19ba0*/  IMAD.X R137, R194, 0x1, R246.reuse, P1 ;  /* 0x00000001c2897824 */ /* 0x102fe400008e06f6 */
[----:B-----5:R-:W-:Y:S03]  /*19bb0*/  IMAD.X R135, R2, 0x1, R246, P0 ;  /* 0x0000000102877824 */ /* 0x020fe600000e06f6 */
[----:B------:R2:W-:Y:S04]  /*19bc0*/  LDGSTS.E.BYPASS.LTC128B.128 [R248+0x6100], [R136.64], !P6 ;  /* 0x0610000088f87fae */ /* 0x0005e8000f101d56 */
[----:B------:R2:W-:Y:S01]  /*19bd0*/  LDGSTS.E.BYPASS.LTC128B.128 [R248+0x6900], [R134.64], !P6 ;  /* 0x0690000086f87fae */ /* 0x0005e2000f101d56 */
[----:B------:R-:W-:-:S05]  /*19be0*/  BRA `(.L_x_790) ;  /* 0x00000cf000007947 */ /* 0x000fca0003800000 */
.L_x_789:
[----:B------:R-:W2:Y:S01]  /*19bf0*/  LDL R56, [R1+0x4] ;  /* 0x0000040001387983 */ /* 0x000ea20000100800 */
[----:B------:R-:W-:Y:S04]  /*19c00*/  DEPBAR.LE SB0, 0x0 ;  /* 0x000080000000791a */ /* 0x000fe80000000000 */
[----:B------:R-:W-:Y:S01]  /*19c10*/  UISETP.GE.AND UP0, UPT, UR12, 0x1, UPT ;  /* 0x000000010c00788c */ /* 0x000fe2000bf06270 */
[----:B------:R-:W3:Y:S06]  /*19c20*/  LDL R70, [R1] ;  /* 0x0000000001467983 */ /* 0x000eec0000100800 */
[----:B------:R-:W-:Y:S06]  /*19c30*/  BAR.SYNC.DEFER_BLOCKING 0x0 ;  /* 0x0000000000007b1d */ /* 0x000fec0000010000 */
[----:B-----5:R-:W-:Y:S06]  /*19c40*/  LDSM.16.M88.4 R112, [R235+0x7100] ;  /* 0x00710000eb70783b */ /* 0x020fec0000000200 */
[----:B------:R-:W1:Y:S06]  /*19c50*/  LDSM.16.M88.4 R16, [R228+0x3900] ;  /* 0x00390000e410783b */ /* 0x000e6c0000000200 */
[----:B------:R-:W4:Y:S06]  /*19c60*/  LDSM.16.M88.4 R108, [R235+0x9100] ;  /* 0x00910000eb6c783b */ /* 0x000f2c0000000200 */
[----:B------:R-:W4:Y:S06]  /*19c70*/  LDSM.16.M88.4 R32, [R228+0x4100] ;  /* 0x00410000e420783b */ /* 0x000f2c0000000200 */
[----:B------:R-:W4:Y:S06]  /*19c80*/  LDSM.16.M88.4 R48, [R228+0x4900] ;  /* 0x00490000e430783b */ /* 0x000f2c0000000200 */
[----:B------:R-:W4:Y:S06]  /*19c90*/  LDSM.16.M88.4 R64, [R228+0x5100] ;  /* 0x00510000e440783b */ /* 0x000f2c0000000200 */
[----:B------:R-:W2:Y:S06]  /*19ca0*/  LDSM.16.M88.4 R80, [R228+0x5900] ;  /* 0x00590000e450783b */ /* 0x000eac0000000200 */
[----:B------:R-:W-:Y:S01]  /*19cb0*/  LDSM.16.M88.4 R96, [R228+0x6100] ;  /* 0x00610000e460783b */ /* 0x000fe20000000200 */
[-C--:B-1----:R-:W-:Y:S05]  /*19cc0*/  HMMA.16816.F32 R4, R112, R16.reuse, RZ ;  /* 0x000000107004723c */ /* 0x082fea00000018ff */
[----:B------:R-:W-:Y:S03]  /*19cd0*/  LDSM.16.M88.4 R188, [R228+0x6900] ;  /* 0x00690000e4bc783b */ /* 0x000fe60000000200 */
[C---:B----4-:R-:W-:Y:S03]  /*19ce0*/  HMMA.16816.F32 R8, R108.reuse, R16, RZ ;  /* 0x000000106c08723c */ /* 0x050fe600000018ff */
[----:B------:R-:W-:Y:S06]  /*19cf0*/  LDSM.16.M88.4 R192, [R238+0x7100] ;  /* 0x00710000eec0783b */ /* 0x000fec0000000200 */
[----:B------:R-:W-:Y:S01]  /*19d00*/  LDSM.16.M88.4 R196, [R239] ;  /* 0x00000000efc4783b */ /* 0x000fe20000000200 */
[-C--:B------:R-:W-:Y:S05]  /*19d10*/  HMMA.16816.F32 R12, R108, R18.reuse, RZ ;  /* 0x000000126c0c723c */ /* 0x080fea00000018ff */
[----:B------:R-:W-:Y:S03]  /*19d20*/  LDSM.16.M88.4 R200, [R238+0x9100] ;  /* 0x00910000eec8783b */ /* 0x000fe60000000200 */
[C---:B------:R-:W-:Y:S03]  /*19d30*/  HMMA.16816.F32 R16, R112.reuse, R18, RZ ;  /* 0x000000127010723c */ /* 0x040fe600000018ff */
[----:B------:R-:W-:Y:S05]  /*19d40*/  LDSM.16.M88.4 R204, [R245] ;  /* 0x00000000f5cc783b */ /* 0x000fea0000000200 */
[-C--:B------:R-:W-:Y:S01]  /*19d50*/  HMMA.16816.F32 R20, R112, R32.reuse, RZ ;  /* 0x000000207014723c */ /* 0x080fe200000018ff */
        /* <DEDUP_REMOVED lines=8> */
[-C--:B------:R-:W-:Y:S08]  /*19de0*/  HMMA.16816.F32 R36, R112, R48.reuse, RZ ;  /* 0x000000307024723c */ /* 0x080ff000000018ff */
[C---:B------:R-:W-:Y:S08]  /*19df0*/  HMMA.16816.F32 R40, R108.reuse, R48, RZ ;  /* 0x000000306c28723c */ /* 0x040ff000000018ff */
[-C--:B------:R-:W-:Y:S08]  /*19e00*/  HMMA.16816.F32 R44, R108, R50.reuse, RZ ;  /* 0x000000326c2c723c */ /* 0x080ff000000018ff */
[C---:B------:R-:W-:Y:S08]  /*19e10*/  HMMA.16816.F32 R48, R112.reuse, R50, RZ ;  /* 0x000000327030723c */ /* 0x040ff000000018ff */
[-C--:B------:R-:W-:Y:S01]  /*19e20*/  HMMA.16816.F32 R52, R112, R64.reuse, RZ ;  /* 0x000000407034723c */ /* 0x080fe200000018ff */
[----:B--2---:R-:W-:Y:S03]  /*19e30*/  SHF.R.S32.HI R2, RZ, 0x1f, R56 ;  /* 0x0000001fff027819 */ /* 0x004fe60000011438 */
[----:B------:R-:W-:Y:S04]  /*19e40*/  IMAD.WIDE.U32 R68, R56, c[0x0][0x208], RZ ;  /* 0x0000820038447a25 */ /* 0x000fe800078e00ff */
[----:B------:R-:W-:Y:S04]  /*19e50*/  IMAD R2, R2, c[0x0][0x208], RZ ;  /* 0x0000820002027a24 */ /* 0x000fe800078e02ff */
[----:B------:R-:W-:Y:S02]  /*19e60*/  IMAD R2, R56, c[0x0][0x20c], R2 ;  /* 0x0000830038027a24 */ /* 0x000fe400078e0202 */
[C---:B------:R-:W-:Y:S07]  /*19e70*/  HMMA.16816.F32 R56, R108.reuse, R64, RZ ;  /* 0x000000406c38723c */ /* 0x040fee00000018ff */
[----:B------:R-:W-:Y:S01]  /*19e80*/  IMAD.IADD R65, R69, 0x1, R2 ;  /* 0x0000000145417824 */ /* 0x000fe200078e0202 */
[-C--:B------:R-:W-:Y:S01]  /*19e90*/  HMMA.16816.F32 R60, R108, R66.reuse, RZ ;  /* 0x000000426c3c723c */ /* 0x080fe200000018ff */
[----:B------:R-:W-:Y:S03]  /*19ea0*/  IMAD.MOV.U32 R64, RZ, RZ, R68 ;  /* 0x000000ffff407224 */ /* 0x000fe600078e0044 */
[----:B---3--:R-:W-:Y:S01]  /*19eb0*/  SHF.R.S32.HI R2, RZ, 0x1f, R70 ;  /* 0x0000001fff027819 */ /* 0x008fe20000011446 */
[----:B------:R-:W-:Y:S03]  /*19ec0*/  IMAD.WIDE.U32 R72, R70, c[0x0][0x218], R64 ;  /* 0x0000860046487a25 */ /* 0x000fe600078e0040 */
[C---:B------:R-:W-:Y:S04]  /*19ed0*/  HMMA.16816.F32 R64, R112.reuse, R66, RZ ;  /* 0x000000427040723c */ /* 0x040fe800000018ff */
[----:B------:R-:W-:Y:S01]  /*19ee0*/  IMAD R2, R2, c[0x0][0x218], RZ ;  /* 0x0000860002027a24 */ /* 0x000fe200078e02ff */
[----:B------:R-:W-:Y:S03]  /*19ef0*/  IADD3 R132, P1, R72, UR5, RZ ;  /* 0x0000000548847c10 */ /* 0x000fe6000ff3e0ff */
[----:B------:R-:W-:Y:S01]  /*19f00*/  IMAD R72, R70, c[0x0][0x21c], R2 ;  /* 0x0000870046487a24 */ /* 0x000fe200078e0202 */
[C---:B------:R-:W-:Y:S01]  /*19f10*/  LEA R2, P0, R132.reuse, c[0x0][0x1f8], 0x1 ;  /* 0x00007e0084027a11 */ /* 0x040fe200078008ff */
[-C--:B------:R-:W-:Y:S03]  /*19f20*/  HMMA.16816.F32 R68, R112, R80.reuse, RZ ;  /* 0x000000507044723c */ /* 0x080fe600000018ff */
[----:B------:R-:W-:Y:S01]  /*19f30*/  IADD3.X R72, R73, UR15, R72, P1, !PT ;  /* 0x0000000f49487c10 */ /* 0x000fe20008ffe448 */
        /* <DEDUP_REMOVED lines=154> */
.L_x_790:
        /* <DEDUP_REMOVED lines=187> */
[--C-:B------:R-:W-:Y:S01]  /*1b490*/  FFMA.FTZ R51, R51, c[0x0][0x2d0], -R139.reuse ;  /* 0x0000b40033337a23 */ /* 0x100fe2000001088b */
[----:B------:R1:W2:Y:S01]  /*1b4a0*/  MUFU.EX2 R203, R17 ;  /* 0x0000001100cb7308 */ /* 0x0002a20000000800 */
[--C-:B------:R-:W-:Y:S02]  /*1b4b0*/  FFMA.FTZ R80, R80, c[0x0][0x2d0], -R192.reuse ;  /* 0x0000b40050507a23 */ /* 0x100fe400000108c0 */
[----:B------:R-:W-:Y:S02]  /*1b4c0*/  FFMA.FTZ R82, R82, c[0x0][0x2d0], -R139 ;  /* 0x0000b40052527a23 */ /* 0x000fe4000001088b */
        /* <DEDUP_REMOVED lines=29> */
[----:B------:R-:W-:Y:S01]  /*1b6a0*/  FFMA.FTZ R115, R115, c[0x0][0x2d0], -R139 ;  /* 0x0000b40073737a23 */ /* 0x000fe2000001088b */
        /* <DEDUP_REMOVED lines=11> */
[--C-:B------:R-:W-:Y:S01]  /*1b760*/  FFMA.FTZ R97, R97, c[0x0][0x2d0], -R192.reuse ;  /* 0x0000b40061617a23 */ /* 0x100fe200000108c0 */
        /* <DEDUP_REMOVED lines=34> */
[C---:B--2---:R-:W-:Y:S02]  /*1b990*/  FMUL.FTZ R126, R0.reuse, R126 ;  /* 0x0000007e007e7220 */ /* 0x044fe40000410000 */
[----:B------:R-:W-:Y:S02]  /*1b9a0*/  FMUL.FTZ R127, R0, R127 ;  /* 0x0000007f007f7220 */ /* 0x000fe40000410000 */
[--C-:B------:R-:W-:Y:S01]  /*1b9b0*/  FFMA.FTZ R60, R60, c[0x0][0x2d0], -R138.reuse ;  /* 0x0000b4003c3c7a23 */ /* 0x100fe2000001088a */
[----:B------:R-:W1:Y:S01]  /*1b9c0*/  MUFU.EX2 R197, R13 ;  /* 0x0000000d00c57308 */ /* 0x000e620000000800 */
[--C-:B------:R-:W-:Y:S02]  /*1b9d0*/  FFMA.FTZ R61, R61, c[0x0][0x2d0], -R138.reuse ;  /* 0x0000b4003d3d7a23 */ /* 0x100fe4000001088a */
[--C-:B------:R-:W-:Y:S02]  /*1b9e0*/  FFMA.FTZ R62, R62, c[0x0][0x2d0], -R3.reuse ;  /* 0x0000b4003e3e7a23 */ /* 0x100fe40000010803 */
[--C-:B------:R-:W-:Y:S02]  /*1b9f0*/  FFMA.FTZ R63, R63, c[0x0][0x2d0], -R3.reuse ;  /* 0x0000b4003f3f7a23 */ /* 0x100fe40000010803 */
[--C-:B------:R-:W-:Y:S02]  /*1ba00*/  FFMA.FTZ R79, R79, c[0x0][0x2d0], -R3.reuse ;  /* 0x0000b4004f4f7a23 */ /* 0x100fe40000010803 */
[C---:B---3--:R-:W-:Y:S01]  /*1ba10*/  FMUL.FTZ R8, R133.reuse, R144 ;  /* 0x0000009085087220 */ /* 0x048fe20000410000 */
[----:B------:R2:W-:Y:S01]  /*1ba20*/  MUFU.EX2 R199, R10 ;  /* 0x0000000a00c77308 */ /* 0x0005e20000000800 */
[----:B----4-:R-:W-:Y:S01]  /*1ba30*/  F2FP.PACK_AB R144, R212, R200 ;  /* 0x000000c8d490723e */ /* 0x010fe200000000ff */
[C---:B------:R-:W-:Y:S02]  /*1ba40*/  FMUL.FTZ R9, R133.reuse, R145 ;  /* 0x0000009185097220 */ /* 0x040fe40000410000 */
[----:B-----5:R-:W-:Y:S02]  /*1ba50*/  FMUL.FTZ R12, R133, R148 ;  /* 0x00000094850c7220 */ /* 0x020fe40000410000 */
[--C-:B------:R-:W-:Y:S02]  /*1ba60*/  FFMA.FTZ R25, R25, c[0x0][0x2d0], -R138.reuse ;  /* 0x0000b40019197a23 */ /* 0x100fe4000001088a */
[--C-:B------:R-:W-:Y:S02]  /*1ba70*/  FFMA.FTZ R40, R40, c[0x0][0x2d0], -R138.reuse ;  /* 0x0000b40028287a23 */ /* 0x100fe4000001088a */
[----:B------:R-:W3:Y:S01]  /*1ba80*/  MUFU.EX2 R211, R11 ;  /* 0x0000000b00d37308 */ /* 0x000ee20000000800 */
[--C-:B------:R-:W-:Y:S02]  /*1ba90*/  FFMA.FTZ R41, R41, c[0x0][0x2d0], -R138.reuse ;  /* 0x0000b40029297a23 */ /* 0x100fe4000001088a */
[--C-:B------:R-:W-:Y:S01]  /*1baa0*/  FFMA.FTZ R42, R42, c[0x0][0x2d0], -R3.reuse ;  /* 0x0000b4002a2a7a23 */ /* 0x100fe20000010803 */
[----:B-1----:R-:W-:Y:S01]  /*1bab0*/  MOV R170, R197 ;  /* 0x000000c500aa7202 */ /* 0x002fe20000000f00 */
[----:B------:R-:W-:Y:S02]  /*1bac0*/  FMUL.FTZ R13, R133, R149 ;  /* 0x00000095850d7220 */ /* 0x000fe40000410000 */
[--C-:B------:R-:W-:Y:S02]  /*1bad0*/  FFMA.FTZ R43, R43, c[0x0][0x2d0], -R3.reuse ;  /* 0x0000b4002b2b7a23 */ /* 0x100fe40000010803 */
[--C-:B------:R-:W-:Y:S01]  /*1bae0*/  FFMA.FTZ R44, R44, c[0x0][0x2d0], -R138.reuse ;  /* 0x0000b4002c2c7a23 */ /* 0x100fe2000001088a */
[----:B------:R1:W-:Y:S01]  /*1baf0*/  MUFU.EX2 R213, R14 ;  /* 0x0000000e00d57308 */ /* 0x0003e20000000800 */
[--C-:B------:R-:W-:Y:S02]  /*1bb00*/  FFMA.FTZ R45, R45, c[0x0][0x2d0], -R138.reuse ;  /* 0x0000b4002d2d7a23 */ /* 0x100fe4000001088a */
[--C-:B------:R-:W-:Y:S02]  /*1bb10*/  FFMA.FTZ R46, R46, c[0x0][0x2d0], -R3.reuse ;  /* 0x0000b4002e2e7a23 */ /* 0x100fe40000010803 */
[----:B--2---:R-:W-:Y:S01]  /*1bb20*/  FMUL.FTZ R10, R0, R146 ;  /* 0x00000092000a7220 */ /* 0x004fe20000410000 */
[----:B------:R-:W-:Y:S01]  /*1bb30*/  F2FP.PACK_AB R146, R197, R218 ;  /* 0x000000dac592723e */ /* 0x000fe200000000ff */
[--C-:B------:R-:W-:Y:S02]  /*1bb40*/  FFMA.FTZ R47, R47, c[0x0][0x2d0], -R3.reuse ;  /* 0x0000b4002f2f7a23 */ /* 0x100fe40000010803 */
[--C-:B------:R-:W-:Y:S01]  /*1bb50*/  FFMA.FTZ R24, R24, c[0x0][0x2d0], -R138.reuse ;  /* 0x0000b40018187a23 */ /* 0x100fe2000001088a */
[----:B------:R-:W2:Y:S01]  /*1bb60*/  MUFU.EX2 R196, R15 ;  /* 0x0000000f00c47308 */ /* 0x000ea20000000800 */
[--C-:B------:R-:W-:Y:S02]  /*1bb70*/  FFMA.FTZ R26, R26, c[0x0][0x2d0], -R3.reuse ;  /* 0x0000b4001a1a7a23 */ /* 0x100fe40000010803 */
[--C-:B------:R-:W-:Y:S01]  /*1bb80*/  FFMA.FTZ R27, R27, c[0x0][0x2d0], -R3.reuse ;  /* 0x0000b4001b1b7a23 */ /* 0x100fe20000010803 */
[----:B---3--:R-:W-:Y:S01]  /*1bb90*/  F2FP.PACK_AB R145, R211, R199 ;  /* 0x000000c7d391723e */ /* 0x008fe200000000ff */
        /* <DEDUP_REMOVED lines=16> */
[----:B------:R-:W-:Y:S01]  /*1bca0*/  MUFU.EX2 R197, R69 ;  /* 0x0000004500c57308 */ /* 0x000fe20000000800 */
[C---:B------:R-:W-:Y:S04]  /*1bcb0*/  HMMA.16816.F32 R8, R144.reuse, R20, R8 ;  /* 0x000000149008723c */ /* 0x040fe80000001808 */
[C---:B---3--:R-:W-:Y:S02]  /*1bcc0*/  FMUL.FTZ R24, R133.reuse, R160 ;  /* 0x000000a085187220 */ /* 0x048fe40000410000 */
[--C-:B------:R-:W-:Y:S02]  /*1bcd0*/  FFMA.FTZ R90, R90, c[0x0][0x2d0], -R3.reuse ;  /* 0x0000b4005a5a7a23 */ /* 0x100fe40000010803 */
[-C--:B------:R-:W-:Y:S01]  /*1bce0*/  HMMA.16816.F32 R12, R144, R22.reuse, R12 ;  /* 0x00000016900c723c */ /* 0x080fe2000000180c */
[----:B------:R3:W-:Y:S03]  /*1bcf0*/  MUFU.EX2 R226, R26 ;  /* 0x0000001a00e27308 */ /* 0x0007e60000000800 */
[C---:B------:R-:W-:Y:S01]  /*1bd00*/  FMUL.FTZ R20, R134.reuse, R156 ;  /* 0x0000009c86147220 */ /* 0x040fe20000410000 */
[----:B------:R-:W-:Y:S01]  /*1bd10*/  MOV R156, R210 ;  /* 0x000000d2009c7202 */ /* 0x000fe20000000f00 */
[----:B------:R-:W-:Y:S02]  /*1bd20*/  FMUL.FTZ R21, R134, R157 ;  /* 0x0000009d86157220 */ /* 0x000fe40000410000 */
[C---:B------:R-:W-:Y:S03]  /*1bd30*/  HMMA.16816.F32 R16, R140.reuse, R22, R16 ;  /* 0x000000168c10723c */ /* 0x040fe60000001810 */
[----:B------:R-:W5:Y:S01]  /*1bd40*/  MUFU.EX2 R209, R27 ;  /* 0x0000001b00d17308 */ /* 0x000f620000000800 */
[----:B-1----:R-:W-:Y:S02]  /*1bd50*/  FMUL.FTZ R25, R133, R161 ;  /* 0x000000a185197220 */ /* 0x002fe40000410000 */
[--C-:B------:R-:W-:Y:S02]  /*1bd60*/  FFMA.FTZ R91, R91, c[0x0][0x2d0], -R3.reuse ;  /* 0x0000b4005b5b7a23 */ /* 0x100fe40000010803 */
[C---:B------:R-:W-:Y:S01]  /*1bd70*/  FMUL.FTZ R22, R132.reuse, R158 ;  /* 0x0000009e84167220 */ /* 0x040fe20000410000 */
[----:B----4-:R-:W-:Y:S03]  /*1bd80*/  MOV R158, R208 ;  /* 0x000000d0009e7202 */ /* 0x010fe60000000f00 */
[----:B------:R-:W-:Y:S01]  /*1bd90*/  FMUL.FTZ R23, R132, R159 ;  /* 0x0000009f84177220 */ /* 0x000fe20000410000 */
[----:B------:R1:W-:Y:S01]  /*1bda0*/  MUFU.EX2 R193, R28 ;  /* 0x0000001c00c17308 */ /* 0x0003e20000000800 */
[----:B------:R-:W-:Y:S01]  /*1bdb0*/  MOV R159, R207 ;  /* 0x000000cf009f7202 */ /* 0x000fe20000000f00 */
[--C-:B------:R-:W-:Y:S02]  /*1bdc0*/  FFMA.FTZ R92, R92, c[0x0][0x2d0], -R138.reuse ;  /* 0x0000b4005c5c7a23 */ /* 0x100fe4000001088a */
[----:B---3--:R-:W-:Y:S02]  /*1bdd0*/  FMUL.FTZ R26, R0, R162 ;  /* 0x000000a2001a7220 */ /* 0x008fe40000410000 */
[-C--:B------:R-:W-:Y:S03]  /*1bde0*/  HMMA.16816.F32 R20, R140, R188.reuse, R20 ;  /* 0x000000bc8c14723c */ /* 0x080fe60000001814 */
[----:B------:R-:W-:Y:S01]  /*1bdf0*/  FFMA.FTZ R93, R93, c[0x0][0x2d0], -R138 ;  /* 0x0000b4005d5d7a23 */ /* 0x000fe2000001088a */
[----:B------:R3:W4:Y:S01]  /*1be00*/  MUFU.EX2 R221, R29 ;  /* 0x0000001d00dd7308 */ /* 0x0007220000000800 */
[--C-:B------:R-:W-:Y:S02]  /*1be10*/  FFMA.FTZ R94, R94, c[0x0][0x2d0], -R3.reuse ;  /* 0x0000b4005e5e7a23 */ /* 0x100fe40000010803 */
[--C-:B------:R-:W-:Y:S01]  /*1be20*/  FFMA.FTZ R95, R95, c[0x0][0x2d0], -R3.reuse ;  /* 0x0000b4005f5f7a23 */ /* 0x100fe20000010803 */
[----:B-----5:R-:W-:Y:S01]  /*1be30*/  MOV R157, R209 ;  /* 0x000000d1009d7202 */ /* 0x020fe20000000f00 */
[----:B------:R-:W-:Y:S03]  /*1be40*/  FMUL.FTZ R27, R0, R163 ;  /* 0x000000a3001b7220 */ /* 0x000fe60000410000 */
[----:B------:R-:W-:Y:S01]  /*1be50*/  MOV R163, R215 ;  /* 0x000000d700a37202 */ /* 0x000fe20000000f00 */
[----:B------:R-:W-:Y:S01]  /*1be60*/  FFMA.FTZ R112, R112, c[0x0][0x2d0], -R192 ;  /* 0x0000b40070707a23 */ /* 0x000fe200000108c0 */
[----:B------:R5:W-:Y:S01]  /*1be70*/  MUFU.EX2 R252, R30 ;  /* 0x0000001e00fc7308 */ /* 0x000be20000000800 */
[--C-:B------:R-:W-:Y:S01]  /*1be80*/  FFMA.FTZ R104, R104, c[0x0][0x2d0], -R138.reuse ;  /* 0x0000b40068687a23 */ /* 0x100fe2000001088a */
[C---:B------:R-:W-:Y:S04]  /*1be90*/  HMMA.16816.F32 R24, R144.reuse, R188, R24 ;  /* 0x000000bc9018723c */ /* 0x040fe80000001818 */
[----:B-1----:R-:W-:Y:S02]  /*1bea0*/  FMUL.FTZ R28, R133, R164 ;  /* 0x000000a4851c7220 */ /* 0x002fe40000410000 */
[--C-:B------:R-:W-:Y:S02]  /*1beb0*/  FFMA.FTZ R105, R105, c[0x0][0x2d0], -R138.reuse ;  /* 0x0000b40069697a23 */ /* 0x100fe4000001088a */
[----:B------:R1:W1:Y:S01]  /*1bec0*/  MUFU.EX2 R32, R31 ;  /* 0x0000001f00207308 */ /* 0x0002620000000800 */
[--C-:B------:R-:W-:Y:S03]  /*1bed0*/  FFMA.FTZ R108, R108, c[0x0][0x2d0], -R138.reuse ;  /* 0x0000b4006c6c7a23 */ /* 0x100fe6000001088a */
[----:B---3--:R-:W-:Y:S01]  /*1bee0*/  FMUL.FTZ R29, R133, R165 ;  /* 0x000000a5851d7220 */ /* 0x008fe20000410000 */
[----:B----4-:R-:W-:Y:S01]  /*1bef0*/  MOV R161, R221 ;  /* 0x000000dd00a17202 */ /* 0x010fe20000000f00 */
[----:B------:R-:W-:Y:S02]  /*1bf00*/  FFMA.FTZ R138, R109, c[0x0][0x2d0], -R138 ;  /* 0x0000b4006d8a7a23 */ /* 0x000fe4000001088a */
[--C-:B------:R-:W-:Y:S02]  /*1bf10*/  FFMA.FTZ R106, R106, c[0x0][0x2d0], -R3.reuse ;  /* 0x0000b4006a6a7a23 */ /* 0x100fe40000010803 */
[----:B------:R3:W4:Y:S01]  /*1bf20*/  MUFU.EX2 R216, R35 ;  /* 0x0000002300d87308 */ /* 0x0007220000000800 */
[--C-:B------:R-:W-:Y:S02]  /*1bf30*/  FFMA.FTZ R107, R107, c[0x0][0x2d0], -R3.reuse ;  /* 0x0000b4006b6b7a23 */ /* 0x100fe40000010803 */
[--C-:B------:R-:W-:Y:S02]  /*1bf40*/  FFMA.FTZ R110, R110, c[0x0][0x2d0], -R3.reuse ;  /* 0x0000b4006e6e7a23 */ /* 0x100fe40000010803 */
[C---:B-----5:R-:W-:Y:S02]  /*1bf50*/  FMUL.FTZ R30, R0.reuse, R166 ;  /* 0x000000a6001e7220 */ /* 0x060fe40000410000 */
[----:B------:R-:W-:Y:S03]  /*1bf60*/  FFMA.FTZ R3, R111, c[0x0][0x2d0], -R3 ;  /* 0x0000b4006f037a23 */ /* 0x000fe60000010803 */
[----:B------:R-:W5:Y:S01]  /*1bf70*/  MUFU.EX2 R33, R37 ;  /* 0x0000002500217308 */ /* 0x000f620000000800 */
[----:B-1----:R-:W-:Y:S01]  /*1bf80*/  FMUL.FTZ R31, R0, R167 ;  /* 0x000000a7001f7220 */ /* 0x002fe20000410000 */
[----:B------:R-:W-:Y:S01]  /*1bf90*/  MOV R160, R32 ;  /* 0x0000002000a07202 */ /* 0x000fe20000000f00 */
[----:B------:R-:W-:Y:S01]  /*1bfa0*/  FMUL.FTZ R32, R134, R168 ;  /* 0x000000a886207220 */ /* 0x000fe20000410000 */
[----:B------:R-:W-:Y:S06]  /*1bfb0*/  MOV R168, R203 ;  /* 0x000000cb00a87202 */ /* 0x000fec0000000f00 */
[----:B------:R1:W1:Y:S01]  /*1bfc0*/  MUFU.EX2 R205, R36 ;  /* 0x0000002400cd7308 */ /* 0x0002620000000800 */
[-C--:B------:R-:W-:Y:S03]  /*1bfd0*/  HMMA.16816.F32 R28, R144, R190.reuse, R28 ;  /* 0x000000be901c723c */ /* 0x080fe6000000181c */
[----:B---3--:R-:W-:Y:S01]  /*1bfe0*/  FMUL.FTZ R35, R132, R171 ;  /* 0x000000ab84237220 */ /* 0x008fe20000410000 */
[----:B----4-:R-:W-:Y:S02]  /*1bff0*/  MOV R162, R216 ;  /* 0x000000d800a27202 */ /* 0x010fe40000000f00 */
[----:B------:R-:W-:Y:S03]  /*1c000*/  MOV R171, R196 ;  /* 0x000000c400ab7202 */ /* 0x000fe60000000f00 */
[----:B------:R3:W-:Y:S03]  /*1c010*/  MUFU.EX2 R250, R39 ;  /* 0x0000002700fa7308 */ /* 0x0007e60000000800 */
[----:B-----5:R-:W-:Y:S01]  /*1c020*/  MOV R167, R33 ;  /* 0x0000002100a77202 */ /* 0x020fe20000000f00 */
[C---:B------:R-:W-:Y:S01]  /*1c030*/  FMUL.FTZ R33, R134.reuse, R169 ;  /* 0x000000a986217220 */ /* 0x040fe20000410000 */
[----:B------:R-:W-:Y:S01]  /*1c040*/  MOV R169, R198 ;  /* 0x000000c600a97202 */ /* 0x000fe20000000f00 */
[C---:B------:R-:W-:Y:S04]  /*1c050*/  FMUL.FTZ R37, R134.reuse, R173 ;  /* 0x000000ad86257220 */ /* 0x040fe80000410000 */
[----:B------:R4:W5:Y:S01]  /*1c060*/  MUFU.EX2 R251, R38 ;  /* 0x0000002600fb7308 */ /* 0x0009620000000800 */
[C---:B------:R-:W-:Y:S04]  /*1c070*/  HMMA.16816.F32 R32, R140.reuse, R190, R32 ;  /* 0x000000be8c20723c */ /* 0x040fe80000001820 */
[----:B-1----:R-:W-:Y:S05]  /*1c080*/  FMUL.FTZ R36, R134, R172 ;  /* 0x000000ac86247220 */ /* 0x002fea0000410000 */
[----:B------:R1:W-:Y:S03]  /*1c090*/  MUFU.EX2 R225, R48 ;  /* 0x0000003000e17308 */ /* 0x0003e60000000800 */
[C---:B---3--:R-:W-:Y:S07]  /*1c0a0*/  FMUL.FTZ R39, R132.reuse, R175 ;  /* 0x000000af84277220 */ /* 0x048fee0000410000 */
[----:B------:R3:W-:Y:S01]  /*1c0b0*/  MUFU.EX2 R223, R50 ;  /* 0x0000003200df7308 */ /* 0x0007e20000000800 */
[----:B----4-:R-:W-:Y:S09]  /*1c0c0*/  FMUL.FTZ R38, R132, R174 ;  /* 0x000000ae84267220 */ /* 0x010ff20000410000 */
[----:B------:R4:W4:Y:S01]  /*1c0d0*/  MUFU.EX2 R224, R49 ;  /* 0x0000003100e07308 */ /* 0x0009220000000800 */
[-C--:B--2---:R-:W-:Y:S03]  /*1c0e0*/  HMMA.16816.F32 R36, R140, R148.reuse, R36 ;  /* 0x000000948c24723c */ /* 0x084fe60000001824 */
[C---:B-1----:R-:W-:Y:S06]  /*1c0f0*/  FMUL.FTZ R48, R133.reuse, R176 ;  /* 0x000000b085307220 */ /* 0x042fec0000410000 */
[----:B------:R1:W3:Y:S03]  /*1c100*/  MUFU.EX2 R222, R51 ;  /* 0x0000003300de7308 */ /* 0x0002e60000000800 */
[C---:B---3--:R-:W-:Y:S07]  /*1c110*/  FMUL.FTZ R50, R0.reuse, R178 ;  /* 0x000000b200327220 */ /* 0x048fee0000410000 */
[----:B------:R3:W-:Y:S01]  /*1c120*/  MUFU.EX2 R166, R40 ;  /* 0x0000002800a67308 */ /* 0x0007e20000000800 */
[C---:B----4-:R-:W-:Y:S09]  /*1c130*/  FMUL.FTZ R49, R133.reuse, R177 ;  /* 0x000000b185317220 */ /* 0x050ff20000410000 */
[----:B------:R4:W3:Y:S01]  /*1c140*/  MUFU.EX2 R165, R41 ;  /* 0x0000002900a57308 */ /* 0x0008e20000000800 */
[C---:B-1----:R-:W-:Y:S09]  /*1c150*/  FMUL.FTZ R51, R0.reuse, R179 ;  /* 0x000000b300337220 */ /* 0x042ff20000410000 */
[----:B------:R1:W-:Y:S01]  /*1c160*/  MUFU.EX2 R164, R42 ;  /* 0x0000002a00a47308 */ /* 0x0003e20000000800 */
[C---:B------:R-:W-:Y:S04]  /*1c170*/  HMMA.16816.F32 R48, R144.reuse, R148, R48 ;  /* 0x000000949030723c */ /* 0x040fe80000001830 */
[C---:B---3--:R-:W-:Y:S05]  /*1c180*/  FMUL.FTZ R40, R133.reuse, R180 ;  /* 0x000000b485287220 */ /* 0x048fea0000410000 */
[----:B------:R3:W3:Y:S03]  /*1c190*/  MUFU.EX2 R221, R43 ;  /* 0x0000002b00dd7308 */ /* 0x0006e60000000800 */
[C---:B----4-:R-:W-:Y:S07]  /*1c1a0*/  FMUL.FTZ R41, R133.reuse, R181 ;  /* 0x000000b585297220 */ /* 0x050fee0000410000 */
[----:B------:R4:W-:Y:S01]  /*1c1b0*/  MUFU.EX2 R215, R44 ;  /* 0x0000002c00d77308 */ /* 0x0009e20000000800 */
[C---:B-1----:R-:W-:Y:S09]  /*1c1c0*/  FMUL.FTZ R42, R0.reuse, R182 ;  /* 0x000000b6002a7220 */ /* 0x042ff20000410000 */
[----:B------:R1:W1:Y:S01]  /*1c1d0*/  MUFU.EX2 R216, R45 ;  /* 0x0000002d00d87308 */ /* 0x0002620000000800 */
[C---:B---3--:R-:W-:Y:S09]  /*1c1e0*/  FMUL.FTZ R43, R0.reuse, R183 ;  /* 0x000000b7002b7220 */ /* 0x048ff20000410000 */
[----:B------:R-:W-:Y:S01]  /*1c1f0*/  MUFU.EX2 R208, R52 ;  /* 0x0000003400d07308 */ /* 0x000fe20000000800 */
[-C--:B------:R-:W-:Y:S03]  /*1c200*/  HMMA.16816.F32 R40, R144, R150.reuse, R40 ;  /* 0x000000969028723c */ /* 0x080fe60000001828 */
[C---:B----4-:R-:W-:Y:S01]  /*1c210*/  FMUL.FTZ R44, R133.reuse, R184 ;  /* 0x000000b8852c7220 */ /* 0x050fe20000410000 */
[----:B------:R-:W-:Y:S04]  /*1c220*/  MOV R184, R206 ;  /* 0x000000ce00b87202 */ /* 0x000fe80000000f00 */
[C---:B------:R-:W-:Y:S01]  /*1c230*/  HMMA.16816.F32 R116, R140.reuse, R150, R116 ;  /* 0x000000968c74723c */ /* 0x040fe20000001874 */
[----:B------:R3:W-:Y:S01]  /*1c240*/  MUFU.EX2 R210, R46 ;  /* 0x0000002e00d27308 */ /* 0x0007e20000000800 */
[----:B------:R-:W4:Y:S02]  /*1c250*/  LDSM.16.MT88.4 R148, [R229+0x900] ;  /* 0x00090000e594783b */ /* 0x000f240000004200 */
[----:B-1----:R-:W-:Y:S01]  /*1c260*/  FMUL.FTZ R45, R133, R185 ;  /* 0x000000b9852d7220 */ /* 0x002fe20000410000 */
[----:B------:R-:W-:Y:S03]  /*1c270*/  MOV R185, R205 ;  /* 0x000000cd00b97202 */ /* 0x000fe60000000f00 */
[-C--:B------:R-:W-:Y:S03]  /*1c280*/  HMMA.16816.F32 R120, R140, R152.reuse, R120 ;  /* 0x000000988c78723c */ /* 0x080fe60000001878 */
[----:B------:R1:W1:Y:S01]  /*1c290*/  MUFU.EX2 R209, R47 ;  /* 0x0000002f00d17308 */ /* 0x0002620000000800 */
[----:B------:R-:W-:Y:S04]  /*1c2a0*/  MOV R192, R185 ;  /* 0x000000b900c07202 */ /* 0x000fe80000000f00 */
[C---:B------:R-:W-:Y:S05]  /*1c2b0*/  HMMA.16816.F32 R124, R144.reuse, R152, R124 ;  /* 0x00000098907c723c */ /* 0x040fea000000187c */
[----:B------:R-:W-:Y:S01]  /*1c2c0*/  MUFU.EX2 R175, R53 ;  /* 0x0000003500af7308 */ /* 0x000fe20000000800 */
[C---:B---3--:R-:W-:Y:S01]  /*1c2d0*/  FMUL.FTZ R46, R0.reuse, R186 ;  /* 0x000000ba002e7220 */ /* 0x048fe20000410000 */
[----:B------:R-:W-:Y:S08]  /*1c2e0*/  MOV R186, R204 ;  /* 0x000000cc00ba7202 */ /* 0x000ff00000000f00 */
[----:B------:R-:W-:Y:S01]  /*1c2f0*/  MUFU.EX2 R174, R54 ;  /* 0x0000003600ae7308 */ /* 0x000fe20000000800 */
[----:B-1----:R-:W-:Y:S01]  /*1c300*/  FMUL.FTZ R47, R0, R187 ;  /* 0x000000bb002f7220 */ /* 0x002fe20000410000 */
[----:B------:R-:W-:Y:S04]  /*1c310*/  MOV R187, R195 ;  /* 0x000000c300bb7202 */ /* 0x000fe80000000f00 */
[----:B------:R-:W-:Y:S04]  /*1c320*/  MOV R111, R187 ;  /* 0x000000bb006f7202 */ /* 0x000fe80000000f00 */
        /* <DEDUP_REMOVED lines=14> */
[----:B------:R-:W-:Y:S02]  /*1c410*/  MOV R187, R171 ;  /* 0x000000ab00bb7202 */ /* 0x000fe40000000f00 */
[----:B------:R-:W-:Y:S03]  /*1c420*/  F2FP.PACK_AB R147, R160, R252 ;  /* 0x000000fca093723e */ /* 0x000fe600000000ff */
[-C--:B----4-:R-:W-:Y:S01]  /*1c430*/  HMMA.16816.F32 R4, R140, R148.reuse, R4 ;  /* 0x000000948c04723c */ /* 0x090fe20000001804 */
[----:B------:R-:W-:Y:S07]  /*1c440*/  MUFU.EX2 R203, R66 ;  /* 0x0000004200cb7308 */ /* 0x000fee0000000800 */
[C---:B------:R-:W-:Y:S03]  /*1c450*/  HMMA.16816.F32 R8, R144.reuse, R148, R8 ;  /* 0x000000949008723c */ /* 0x040fe60000001808 */
[----:B------:R4:W-:Y:S04]  /*1c460*/  MUFU.EX2 R204, R67 ;  /* 0x0000004300cc7308 */ /* 0x0009e80000000800 */
[----:B------:R-:W-:Y:S01]  /*1c470*/  MOV R149, R194 ;  /* 0x000000c200957202 */ /* 0x000fe20000000f00 */
[-C--:B------:R-:W-:Y:S04]  /*1c480*/  HMMA.16816.F32 R12, R144, R150.reuse, R12 ;  /* 0x00000096900c723c */ /* 0x080fe8000000180c */
[----:B------:R-:W-:Y:S01]  /*1c490*/  MOV R148, R193 ;  /* 0x000000c100947202 */ /* 0x000fe20000000f00 */
[----:B------:R-:W-:Y:S01]  /*1c4a0*/  MUFU.EX2 R173, R56 ;  /* 0x0000003800ad7308 */ /* 0x000fe20000000800 */
[----:B------:R-:W-:Y:S02]  /*1c4b0*/  MOV R109, R149 ;  /* 0x00000095006d7202 */ /* 0x000fe40000000f00 */
[C---:B------:R-:W-:Y:S01]  /*1c4c0*/  HMMA.16816.F32 R16, R140.reuse, R150, R16 ;  /* 0x000000968c10723c */ /* 0x040fe20000001810 */
[----:B------:R-:W2:Y:S03]  /*1c4d0*/  LDL.LU R150, [R1+0x10] ;  /* 0x0000100001967983 */ /* 0x000ea60000300800 */
[----:B------:R-:W-:Y:S01]  /*1c4e0*/  MOV R149, R170 ;  /* 0x000000aa00957202 */ /* 0x000fe20000000f00 */
[----:B------:R-:W2:Y:S01]  /*1c4f0*/  LDL.LU R151, [R1+0x14] ;  /* 0x0000140001977983 */ /* 0x000ea20000300800 */
[----:B------:R-:W-:Y:S01]  /*1c500*/  MOV R139, R148 ;  /* 0x00000094008b7202 */ /* 0x000fe20000000f00 */
[----:B------:R-:W1:Y:S01]  /*1c510*/  MUFU.EX2 R179, R57 ;  /* 0x0000003900b37308 */ /* 0x000e620000000800 */
[-C--:B---3--:R-:W-:Y:S01]  /*1c520*/  HMMA.16816.F32 R20, R140, R152.reuse, R20 ;  /* 0x000000988c14723c */ /* 0x088fe20000001814 */
[----:B----4-:R-:W3:Y:S03]  /*1c530*/  LDSM.16.MT88.4 R64, [R231+0x900] ;  /* 0x00090000e740783b */ /* 0x010ee60000004200 */
[----:B------:R-:W-:Y:S04]  /*1c540*/  MOV R148, R169 ;  /* 0x000000a900947202 */ /* 0x000fe80000000f00 */
[C---:B------:R-:W-:Y:S01]  /*1c550*/  HMMA.16816.F32 R24, R144.reuse, R152, R24 ;  /* 0x000000989018723c */ /* 0x040fe20000001818 */
[----:B------:R-:W-:Y:S01]  /*1c560*/  MUFU.EX2 R172, R58 ;  /* 0x0000003a00ac7308 */ /* 0x000fe20000000800 */
[----:B------:R-:W4:Y:S04]  /*1c570*/  LDL.LU R152, [R1+0x8] ;  /* 0x0000080001987983 */ /* 0x000f280000300800 */
[----:B------:R-:W4:Y:S02]  /*1c580*/  LDL.LU R153, [R1+0xc] ;  /* 0x00000c0001997983 */ /* 0x000f240000300800 */
[-C--:B------:R-:W-:Y:S03]  /*1c590*/  HMMA.16816.F32 R28, R144, R154.reuse, R28 ;  /* 0x0000009a901c723c */ /* 0x080fe6000000181c */
[----:B------:R3:W3:Y:S05]  /*1c5a0*/  MUFU.EX2 R178, R59 ;  /* 0x0000003b00b27308 */ /* 0x0006ea0000000800 */
[C---:B------:R-:W-:Y:S05]  /*1c5b0*/  HMMA.16816.F32 R32, R140.reuse, R154, R32 ;  /* 0x0000009a8c20723c */ /* 0x040fea0000001820 */
[----:B------:R-:W-:Y:S03]  /*1c5c0*/  MUFU.EX2 R182, R68 ;  /* 0x0000004400b67308 */ /* 0x000fe60000000800 */
[-C--:B-1----:R-:W-:Y:S07]  /*1c5d0*/  HMMA.16816.F32 R36, R140, R52.reuse, R36 ;  /* 0x000000348c24723c */ /* 0x082fee0000001824 */
[----:B------:R-:W-:Y:S01]  /*1c5e0*/  MUFU.EX2 R181, R70 ;  /* 0x0000004600b57308 */ /* 0x000fe20000000800 */
[C---:B------:R-:W-:Y:S01]  /*1c5f0*/  HMMA.16816.F32 R48, R144.reuse, R52, R48 ;  /* 0x000000349030723c */ /* 0x040fe20000001830 */
[----:B---3--:R-:W1:Y:S06]  /*1c600*/  LDSM.16.MT88.4 R56, [R229+0x1100] ;  /* 0x00110000e538783b */ /* 0x008e6c0000004200 */
[----:B------:R-:W-:Y:S01]  /*1c610*/  F2FP.PACK_AB R52, R167, R185 ;  /* 0x000000b9a734723e */ /* 0x000fe200000000ff */
[-C--:B------:R-:W-:Y:S01]  /*1c620*/  HMMA.16816.F32 R40, R144, R54.reuse, R40 ;  /* 0x000000369028723c */ /* 0x080fe20000001828 */
[----:B------:R3:W-:Y:S03]  /*1c630*/  MUFU.EX2 R196, R71 ;  /* 0x0000004700c47308 */ /* 0x0007e60000000800 */
[----:B-----5:R-:W-:Y:S04]  /*1c640*/  F2FP.PACK_AB R53, R250, R251 ;  /* 0x000000fbfa35723e */ /* 0x020fe800000000ff */
[C---:B------:R-:W-:Y:S03]  /*1c650*/  HMMA.16816.F32 R116, R140.reuse, R54, R116 ;  /* 0x000000368c74723c */ /* 0x040fe60000001874 */
[----:B------:R-:W-:Y:S04]  /*1c660*/  MUFU.EX2 R180, R72 ;  /* 0x0000004800b47308 */ /* 0x000fe80000000800 */
[----:B------:R-:W-:Y:S01]  /*1c670*/  F2FP.PACK_AB R54, R224, R225 ;  /* 0x000000e1e036723e */ /* 0x000fe200000000ff */
[-C--:B------:R-:W-:Y:S04]  /*1c680*/  HMMA.16816.F32 R120, R140, R64.reuse, R120 ;  /* 0x000000408c78723c */ /* 0x080fe80000001878 */
[----:B------:R-:W-:Y:S01]  /*1c690*/  F2FP.PACK_AB R55, R222, R223 ;  /* 0x000000dfde37723e */ /* 0x000fe200000000ff */
[----:B------:R-:W-:Y:S03]  /*1c6a0*/  MUFU.EX2 R190, R73 ;  /* 0x0000004900be7308 */ /* 0x000fe60000000800 */
[C---:B------:R-:W-:Y:S01]  /*1c6b0*/  HMMA.16816.F32 R124, R144.reuse, R64, R124 ;  /* 0x00000040907c723c */ /* 0x040fe2000000187c */
[----:B---3--:R-:W-:Y:S06]  /*1c6c0*/  LDSM.16.MT88.4 R68, [R230+0x1100] ;  /* 0x00110000e644783b */ /* 0x008fec0000004200 */
[----:B------:R3:W-:Y:S01]  /*1c6d0*/  MUFU.EX2 R177, R60 ;  /* 0x0000003c00b17308 */ /* 0x0007e20000000800 */
[-C--:B------:R-:W-:Y:S08]  /*1c6e0*/  HMMA.16816.F32 R44, R144, R66.reuse, R44 ;  /* 0x00000042902c723c */ /* 0x080ff0000000182c */
[----:B------:R-:W-:Y:S01]  /*1c6f0*/  HMMA.16816.F32 R128, R140, R66, R128 ;  /* 0x000000428c80723c */ /* 0x000fe20000001880 */
[----:B------:R5:W5:Y:S01]  /*1c700*/  MUFU.EX2 R198, R61 ;  /* 0x0000003d00c67308 */ /* 0x000b620000000800 */
[----:B------:R-:W5:Y:S06]  /*1c710*/  LDSM.16.MT88.4 R64, [R232+0x1100] ;  /* 0x00110000e840783b */ /* 0x000f6c0000004200 */
[-C--:B-1----:R-:W-:Y:S03]  /*1c720*/  HMMA.16816.F32 R4, R52, R56.reuse, R4 ;  /* 0x000000383404723c */ /* 0x082fe60000001804 */
[----:B------:R1:W-:Y:S02]  /*1c730*/  MUFU.EX2 R176, R62 ;  /* 0x0000003e00b07308 */ /* 0x0003e40000000800 */
[----:B---3--:R-:W-:Y:S08]  /*1c740*/  F2FP.PACK_AB R60, R165, R166 ;  /* 0x000000a6a53c723e */ /* 0x008ff000000000ff */
[----:B------:R3:W3:Y:S01]  /*1c750*/  MUFU.EX2 R183, R63 ;  /* 0x0000003f00b77308 */ /* 0x0006e20000000800 */
[----:B-----5:R-:W-:Y:S09]  /*1c760*/  F2FP.PACK_AB R61, R221, R164 ;  /* 0x000000a4dd3d723e */ /* 0x020ff200000000ff */
[----:B------:R-:W-:Y:S01]  /*1c770*/  MUFU.EX2 R189, R74 ;  /* 0x0000004a00bd7308 */ /* 0x000fe20000000800 */
[----:B-1----:R-:W-:Y:S09]  /*1c780*/  F2FP.PACK_AB R62, R216, R215 ;  /* 0x000000d7d83e723e */ /* 0x002ff200000000ff */
[----:B------:R1:W5:Y:S01]  /*1c790*/  MUFU.EX2 R188, R75 ;  /* 0x0000004b00bc7308 */ /* 0x0003620000000800 */
[----:B---3--:R-:W-:Y:S09]  /*1c7a0*/  F2FP.PACK_AB R63, R209, R210 ;  /* 0x000000d2d13f723e */ /* 0x008ff200000000ff */
[----:B------:R-:W-:Y:S01]  /*1c7b0*/  MUFU.EX2 R113, R113 ;  /* 0x0000007100717308 */ /* 0x000fe20000000800 */
[C---:B------:R-:W-:Y:S08]  /*1c7c0*/  HMMA.16816.F32 R8, R60.reuse, R56, R8 ;  /* 0x000000383c08723c */ /* 0x040ff00000001808 */
[-C--:B------:R-:W-:Y:S01]  /*1c7d0*/  HMMA.16816.F32 R12, R60, R58.reuse, R12 ;  /* 0x0000003a3c0c723c */ /* 0x080fe2000000180c */
[----:B------:R-:W-:Y:S01]  /*1c7e0*/  MUFU.EX2 R115, R115 ;  /* 0x0000007300737308 */ /* 0x000fe20000000800 */
[----:B-1----:R-:W-:Y:S06]  /*1c7f0*/  LDSM.16.MT88.4 R72, [R230+0x2100] ;  /* 0x00210000e648783b */ /* 0x002fec0000004200 */
[C---:B------:R-:W-:Y:S03]  /*1c800*/  HMMA.16816.F32 R16, R52.reuse, R58, R16 ;  /* 0x0000003a3410723c */ /* 0x040fe60000001810 */
[----:B------:R-:W-:Y:S01]  /*1c810*/  MUFU.EX2 R138, R138 ;  /* 0x0000008a008a7308 */ /* 0x000fe20000000800 */
[----:B------:R-:W1:Y:S04]  /*1c820*/  LDSM.16.MT88.4 R56, [R231+0x1100] ;  /* 0x00110000e738783b */ /* 0x000e680000004200 */
[-C--:B------:R-:W-:Y:S05]  /*1c830*/  HMMA.16816.F32 R20, R52, R64.reuse, R20 ;  /* 0x000000403414723c */ /* 0x080fea0000001814 */
        /* <DEDUP_REMOVED lines=14> */
[----:B------:R2:W-:Y:S06]  /*1c920*/  MUFU.EX2 R83, R76 ;  /* 0x0000004c00537308 */ /* 0x0005ec0000000800 */
[-C--:B-1----:R-:W-:Y:S04]  /*1c930*/  HMMA.16816.F32 R120, R52, R56.reuse, R120 ;  /* 0x000000383478723c */ /* 0x082fe80000001878 */
[----:B------:R-:W1:Y:S04]  /*1c940*/  MUFU.EX2 R82, R77 ;  /* 0x0000004d00527308 */ /* 0x000e680000000800 */
[C---:B------:R-:W-:Y:S06]  /*1c950*/  HMMA.16816.F32 R124, R60.reuse, R56, R124 ;  /* 0x000000383c7c723c */ /* 0x040fec000000187c */
[----:B------:R-:W1:Y:S01]  /*1c960*/  MUFU.EX2 R81, R78 ;  /* 0x0000004e00517308 */ /* 0x000e620000000800 */
[----:B------:R-:W-:Y:S01]  /*1c970*/  F2FP.PACK_AB R56, R179, R173 ;  /* 0x000000adb338723e */ /* 0x000fe200000000ff */
[-C--:B------:R-:W-:Y:S01]  /*1c980*/  HMMA.16816.F32 R44, R60, R58.reuse, R44 ;  /* 0x0000003a3c2c723c */ /* 0x080fe2000000182c */
[----:B------:R-:W1:Y:S03]  /*1c990*/  LDSM.16.MT88.4 R60, [R232+0x1900] ;  /* 0x00190000e83c783b */ /* 0x000e660000004200 */
        /* <DEDUP_REMOVED lines=10> */
[-C--:B---3--:R-:W-:Y:S01]  /*1ca40*/  HMMA.16816.F32 R4, R52, R64.reuse, R4 ;  /* 0x000000403404723c */ /* 0x088fe20000001804 */
[----:B------:R-:W-:Y:S07]  /*1ca50*/  MUFU.EX2 R86, R86 ;  /* 0x0000005600567308 */ /* 0x000fee0000000800 */
[C---:B------:R-:W-:Y:S03]  /*1ca60*/  HMMA.16816.F32 R8, R56.reuse, R64, R8 ;  /* 0x000000403808723c */ /* 0x040fe60000001808 */
[----:B------:R-:W-:Y:S05]  /*1ca70*/  MUFU.EX2 R87, R87 ;  /* 0x0000005700577308 */ /* 0x000fea0000000800 */
[-C--:B------:R-:W-:Y:S04]  /*1ca80*/  HMMA.16816.F32 R12, R56, R66.reuse, R12 ;  /* 0x00000042380c723c */ /* 0x080fe8000000180c */
[----:B--2---:R-:W-:Y:S01]  /*1ca90*/  FFMA.FTZ R133, R133, R150, R200 ;  /* 0x0000009685857223 */ /* 0x004fe200000100c8 */
[----:B------:R-:W-:Y:S03]  /*1caa0*/  MUFU.EX2 R96, R96 ;  /* 0x0000006000607308 */ /* 0x000fe60000000800 */
[C---:B------:R-:W-:Y:S01]  /*1cab0*/  HMMA.16816.F32 R16, R52.reuse, R66, R16 ;  /* 0x000000423410723c */ /* 0x040fe20000001810 */
[----:B------:R-:W2:Y:S03]  /*1cac0*/  LDSM.16.MT88.4 R64, [R231+0x1900] ;  /* 0x00190000e740783b */ /* 0x000ea60000004200 */
[----:B------:R-:W-:Y:S01]  /*1cad0*/  FFMA.FTZ R0, R0, R151, R199 ;  /* 0x0000009700007223 */ /* 0x000fe200000100c7 */
[----:B------:R-:W-:Y:S02]  /*1cae0*/  MOV R151, R168 ;  /* 0x000000a800977202 */ /* 0x000fe40000000f00 */
[----:B------:R-:W-:Y:S01]  /*1caf0*/  MUFU.EX2 R97, R97 ;  /* 0x0000006100617308 */ /* 0x000fe20000000800 */
[-C--:B-1----:R-:W-:Y:S01]  /*1cb00*/  HMMA.16816.F32 R20, R52, R60.reuse, R20 ;  /* 0x0000003c3414723c */ /* 0x082fe20000001814 */
[----:B------:R-:W-:Y:S03]  /*1cb10*/  LDSM.16.MT88.4 R168, [R232+0x3100] ;  /* 0x00310000e8a8783b */ /* 0x000fe60000004200 */
[----:B------:R-:W-:Y:S02]  /*1cb20*/  FADD.FTZ R0, R211, R0 ;  /* 0x00000000d3007221 */ /* 0x000fe40000010000 */
[----:B----4-:R-:W-:Y:S02]  /*1cb30*/  FFMA.FTZ R134, R134, R152, R202 ;  /* 0x0000009886867223 */ /* 0x010fe400000100ca */
[C---:B------:R-:W-:Y:S01]  /*1cb40*/  HMMA.16816.F32 R24, R56.reuse, R60, R24 ;  /* 0x0000003c3818723c */ /* 0x040fe20000001818 */
[----:B------:R-:W-:Y:S03]  /*1cb50*/  MUFU.EX2 R98, R98 ;  /* 0x0000006200627308 */ /* 0x000fe60000000800 */
[----:B------:R-:W-:Y:S02]  /*1cb60*/  FFMA.FTZ R132, R132, R153, R201 ;  /* 0x0000009984847223 */ /* 0x000fe400000100c9 */
[----:B------:R-:W-:Y:S01]  /*1cb70*/  LDSM.16.MT88.4 R152, [R229+0x3100] ;  /* 0x00310000e598783b */ /* 0x000fe20000004200 */
[----:B------:R-:W-:Y:S01]  /*1cb80*/  FADD.FTZ R76, R213, R0 ;  /* 0x00000000d54c7221 */ /* 0x000fe20000010000 */
[-C--:B------:R-:W-:Y:S03]  /*1cb90*/  HMMA.16816.F32 R28, R56, R62.reuse, R28 ;  /* 0x0000003e381c723c */ /* 0x080fe6000000181c */
[----:B------:R-:W-:Y:S05]  /*1cba0*/  MUFU.EX2 R99, R99 ;  /* 0x0000006300637308 */ /* 0x000fea0000000800 */
[C---:B------:R-:W-:Y:S01]  /*1cbb0*/  HMMA.16816.F32 R32, R52.reuse, R62, R32 ;  /* 0x0000003e3420723c */ /* 0x040fe20000001820 */
[----:B------:R-:W1:Y:S04]  /*1cbc0*/  LDSM.16.MT88.4 R60, [R229+0x2100] ;  /* 0x00210000e53c783b */ /* 0x000e680000004200 */
[----:B------:R-:W-:Y:S03]  /*1cbd0*/  MUFU.EX2 R100, R100 ;  /* 0x0000006400647308 */ /* 0x000fe60000000800 */
[-C--:B------:R-:W-:Y:S07]  /*1cbe0*/  HMMA.16816.F32 R36, R52, R68.reuse, R36 ;  /* 0x000000443424723c */ /* 0x080fee0000001824 */
[----:B------:R-:W-:Y:S01]  /*1cbf0*/  MUFU.EX2 R101, R101 ;  /* 0x0000006500657308 */ /* 0x000fe20000000800 */
[C---:B------:R-:W-:Y:S08]  /*1cc00*/  HMMA.16816.F32 R48, R56.reuse, R68, R48 ;  /* 0x000000443830723c */ /* 0x040ff00000001830 */
[-C--:B------:R-:W-:Y:S01]  /*1cc10*/  HMMA.16816.F32 R40, R56, R70.reuse, R40 ;  /* 0x000000463828723c */ /* 0x080fe20000001828 */
[----:B------:R-:W-:Y:S07]  /*1cc20*/  MUFU.EX2 R102, R102 ;  /* 0x0000006600667308 */ /* 0x000fee0000000800 */
[C---:B------:R-:W-:Y:S01]  /*1cc30*/  HMMA.16816.F32 R116, R52.reuse, R70, R116 ;  /* 0x000000463474723c */ /* 0x040fe20000001874 */
[----:B------:R-:W3:Y:S02]  /*1cc40*/  LDSM.16.MT88.4 R68, [R232+0x2100] ;  /* 0x00210000e844783b */ /* 0x000ee40000004200 */
[----:B------:R-:W-:Y:S05]  /*1cc50*/  MUFU.EX2 R103, R103 ;  /* 0x0000006700677308 */ /* 0x000fea0000000800 */
[-C--:B--2---:R-:W-:Y:S05]  /*1cc60*/  HMMA.16816.F32 R120, R52, R64.reuse, R120 ;  /* 0x000000403478723c */ /* 0x084fea0000001878 */
        /* <DEDUP_REMOVED lines=8> */
[----:B-----5:R-:W-:Y:S02]  /*1ccf0*/  F2FP.PACK_AB R57, R188, R189 ;  /* 0x000000bdbc39723e */ /* 0x020fe400000000ff */
[----:B------:R-:W-:Y:S02]  /*1cd00*/  F2FP.PACK_AB R58, R82, R83 ;  /* 0x00000053523a723e */ /* 0x000fe400000000ff */
[----:B------:R-:W-:Y:S04]  /*1cd10*/  F2FP.PACK_AB R52, R197, R182 ;  /* 0x000000b6c534723e */ /* 0x000fe800000000ff */
[----:B------:R-:W-:Y:S01]  /*1cd20*/  F2FP.PACK_AB R53, R196, R181 ;  /* 0x000000b5c435723e */ /* 0x000fe200000000ff */
[----:B------:R-:W-:Y:S01]  /*1cd30*/  MUFU.EX2 R108, R108 ;  /* 0x0000006c006c7308 */ /* 0x000fe20000000800 */
[----:B------:R-:W-:Y:S02]  /*1cd40*/  F2FP.PACK_AB R54, R194, R195 ;  /* 0x000000c3c236723e */ /* 0x000fe400000000ff */
[----:B------:R-:W-:Y:S02]  /*1cd50*/  F2FP.PACK_AB R55, R191, R193 ;  /* 0x000000c1bf37723e */ /* 0x000fe400000000ff */
[----:B------:R-:W-:Y:S05]  /*1cd60*/  F2FP.PACK_AB R59, R80, R81 ;  /* 0x00000051503b723e */ /* 0x000fea00000000ff */
        /* <DEDUP_REMOVED lines=9> */
[-C--:B---3--:R-:W-:Y:S08]  /*1ce00*/  HMMA.16816.F32 R20, R52, R68.reuse, R20 ;  /* 0x000000443414723c */ /* 0x088ff00000001814 */
        /* <DEDUP_REMOVED lines=13> */
[----:B------:R-:W1:Y:S02]  /*1cee0*/  LDSM.16.MT88.4 R72, [R230+0x2900] ;  /* 0x00290000e648783b */ /* 0x000e640000004200 */
[----:B------:R-:W-:Y:S05]  /*1cef0*/  MUFU.EX2 R104, R104 ;  /* 0x0000006800687308 */ /* 0x000fea0000000800 */
[-C--:B--2---:R-:W-:Y:S05]  /*1cf00*/  HMMA.16816.F32 R120, R52, R64.reuse, R120 ;  /* 0x000000403478723c */ /* 0x084fea0000001878 */
[----:B------:R-:W-:Y:S03]  /*1cf10*/  MUFU.EX2 R105, R105 ;  /* 0x0000006900697308 */ /* 0x000fe60000000800 */
[C---:B------:R-:W-:Y:S07]  /*1cf20*/  HMMA.16816.F32 R124, R56.reuse, R64, R124 ;  /* 0x00000040387c723c */ /* 0x040fee000000187c */
[----:B------:R-:W-:Y:S01]  /*1cf30*/  FADD.FTZ R64, R217, R134 ;  /* 0x00000086d9407221 */ /* 0x000fe20000010000 */
[-C--:B------:R-:W-:Y:S01]  /*1cf40*/  HMMA.16816.F32 R44, R56, R66.reuse, R44 ;  /* 0x00000042382c723c */ /* 0x080fe2000000182c */
[----:B------:R-:W2:Y:S03]  /*1cf50*/  MUFU.EX2 R106, R106 ;  /* 0x0000006a006a7308 */ /* 0x000ea60000000800 */
[----:B------:R-:W-:Y:S03]  /*1cf60*/  FADD.FTZ R79, R220, R64 ;  /* 0x00000040dc4f7221 */ /* 0x000fe60000010000 */
[----:B----4-:R-:W-:Y:S01]  /*1cf70*/  F2FP.PACK_AB R58, R93, R92 ;  /* 0x0000005c5d3a723e */ /* 0x010fe200000000ff */
[----:B------:R-:W-:Y:S01]  /*1cf80*/  HMMA.16816.F32 R128, R52, R66, R128 ;  /* 0x000000423480723c */ /* 0x000fe20000001880 */
[----:B------:R-:W4:Y:S03]  /*1cf90*/  LDSM.16.MT88.4 R64, [R231+0x2900] ;  /* 0x00290000e740783b */ /* 0x000f260000004200 */
        /* <DEDUP_REMOVED lines=13> */
[----:B--2---:R-:W-:Y:S01]  /*1d070*/  F2FP.PACK_AB R185, R107, R106 ;  /* 0x0000006a6bb9723e */ /* 0x004fe200000000ff */
[-C--:B-1----:R-:W-:Y:S03]  /*1d080*/  HMMA.16816.F32 R4, R52, R60.reuse, R4 ;  /* 0x0000003c3404723c */ /* 0x082fe60000001804 */
[----:B------:R-:W-:Y:S01]  /*1d090*/  F2FP.PACK_AB R186, R138, R108 ;  /* 0x0000006c8aba723e */ /* 0x000fe200000000ff */
[----:B------:R-:W-:Y:S01]  /*1d0a0*/  FADD.FTZ R0, R111, R0 ;  /* 0x000000006f007221 */ /* 0x000fe20000010000 */
[----:B------:R-:W-:Y:S03]  /*1d0b0*/  MOV R133, R135 ;  /* 0x0000008700857202 */ /* 0x000fe60000000f00 */
[C---:B------:R-:W-:Y:S01]  /*1d0c0*/  HMMA.16816.F32 R8, R56.reuse, R60, R8 ;  /* 0x0000003c3808723c */ /* 0x040fe20000001808 */
[----:B------:R1:W2:Y:S07]  /*1d0d0*/  MUFU.EX2 R60, R3 ;  /* 0x00000003003c7308 */ /* 0x0002ae0000000800 */
[-C--:B------:R-:W-:Y:S08]  /*1d0e0*/  HMMA.16816.F32 R12, R56, R62.reuse, R12 ;  /* 0x0000003e380c723c */ /* 0x080ff0000000180c */
[C---:B------:R-:W-:Y:S08]  /*1d0f0*/  HMMA.16816.F32 R16, R52.reuse, R62, R16 ;  /* 0x0000003e3410723c */ /* 0x040ff00000001810 */
[-C--:B---3--:R-:W-:Y:S04]  /*1d100*/  HMMA.16816.F32 R20, R52, R68.reuse, R20 ;  /* 0x000000443414723c */ /* 0x088fe80000001814 */
[----:B-1----:R-:W-:Y:S01]  /*1d110*/  FADD.FTZ R3, R187, R76 ;  /* 0x0000004cbb037221 */ /* 0x002fe20000010000 */
[----:B--2---:R-:W-:Y:S03]  /*1d120*/  F2FP.PACK_AB R187, R60, R110 ;  /* 0x0000006e3cbb723e */ /* 0x004fe600000000ff */
[C---:B------:R-:W-:Y:S08]  /*1d130*/  HMMA.16816.F32 R24, R56.reuse, R68, R24 ;  /* 0x000000443818723c */ /* 0x040ff00000001818 */
[-C--:B------:R-:W-:Y:S08]  /*1d140*/  HMMA.16816.F32 R28, R56, R70.reuse, R28 ;  /* 0x00000046381c723c */ /* 0x080ff0000000181c */
[C---:B------:R-:W-:Y:S07]  /*1d150*/  HMMA.16816.F32 R32, R52.reuse, R70, R32 ;  /* 0x000000463420723c */ /* 0x040fee0000001820 */
[----:B------:R-:W-:Y:S01]  /*1d160*/  MOV R70, R2 ;  /* 0x0000000200467202 */ /* 0x000fe20000000f00 */
[-C--:B------:R-:W-:Y:S08]  /*1d170*/  HMMA.16816.F32 R36, R52, R72.reuse, R36 ;  /* 0x000000483424723c */ /* 0x080ff00000001824 */
        /* <DEDUP_REMOVED lines=134> */
.L_x_788:
[----:B------:R-:W3:Y:S04]  /*1d9e0*/  LDL.LU R6, [R1+0x8] ;  /* 0x0000080001067983 */ /* 0x000ee80000300800 */
[----:B--2---:R-:W2:Y:S04]  /*1d9f0*/  LDL.LU R9, [R1+0xc] ;  /* 0x00000c0001097983 */ /* 0x004ea80000300800 */
[----:B----4-:R-:W4:Y:S04]  /*1da00*/  LDL.LU R8, [R1+0x10] ;  /* 0x0000100001087983 */ /* 0x010f280000300800 */
[----:B------:R-:W4:Y:S01]  /*1da10*/  LDL.LU R2, [R1+0x14] ;  /* 0x0000140001027983 */ /* 0x000f220000300800 */
[----:B------:R-:W-:-:S02]  /*1da20*/  MOV R36, 0xff800000 ;  /* 0xff80000000247802 */ /* 0x000fc40000000f00 */
[----:B------:R-:W-:Y:S02]  /*1da30*/  MOV R37, 0xff800000 ;  /* 0xff80000000257802 */ /* 0x000fe40000000f00 */
[----:B------:R-:W-:Y:S02]  /*1da40*/  MOV R38, 0xff800000 ;  /* 0xff80000000267802 */ /* 0x000fe40000000f00 */
[----:B------:R-:W-:Y:S02]  /*1da50*/  MOV R39, 0xff800000 ;  /* 0xff80000000277802 */ /* 0x000fe40000000f00 */
[----:B------:R-:W-:Y:S01]  /*1da60*/  PLOP3.LUT P4, PT, PT, PT, PT, 0x8, 0x0 ;  /* 0x000000000000781c */ /* 0x000fe20003f8e170 */
[----:B---3--:R-:W1:Y:S04]  /*1da70*/  SHFL.BFLY PT, R4, R6, 0x2, 0x1f ;  /* 0x0c401f0006047f89 */ /* 0x008e6800000e0000 */
[----:B--2---:R-:W2:Y:S04]  /*1da80*/  SHFL.BFLY PT, R5, R9, 0x2, 0x1f ;  /* 0x0c401f0009057f89 */ /* 0x004ea800000e0000 */
[----:B----4-:R-:W3:Y:S01]  /*1da90*/  SHFL.BFLY PT, R7, R2, 0x2, 0x1f ;  /* 0x0c401f0002077f89 */ /* 0x010ee200000e0000 */
        /* <DEDUP_REMOVED lines=108> */
.L_x_732:
        /* <DEDUP_REMOVED lines=76> */
[----:B------:R1:W-:Y:S01]  /*1e620*/  STS [R3+0x2480], R150 ;  /* 0x0024809603007388 */ /* 0x0003e20000000800 */
[----:B------:R-:W-:-:S02]  /*1e630*/  PLOP3.LUT P0, PT, PT, PT, UP1, 0x80, 0x0 ;  /* 0x000000000000781c */ /* 0x000fc40003f0f018 */
[----:B------:R-:W-:-:S05]  /*1e640*/  SEL R6, R6, 0xffffffe0, !P1 ;  /* 0xffffffe006067807 */ /* 0x000fca0004800000 */
[----:B------:R-:W-:-:S05]  /*1e650*/  IMAD.IADD R4, R0, 0x1, R6 ;  /* 0x0000000100047824 */ /* 0x000fca00078e0206 */
[----:B------:R-:W-:Y:S01]  /*1e660*/  STS [R4+0x80], R30 ;  /* 0x0000801e04007388 */ /* 0x000fe20000000800 */
[----:B--2---:R-:W-:-:S03]  /*1e670*/  IMAD.IADD R0, R6, 0x1, R3 ;  /* 0x0000000106007824 */ /* 0x004fc600078e0203 */
        /* <DEDUP_REMOVED lines=53> */
.L_x_793:
        /* <DEDUP_REMOVED lines=17> */
[----:B------:R-:W-:Y:S01]  /*1eae0*/  UIMAD UR11, UR16, UR11, UR4 ;  /* 0x0000000b100b72a4 */ /* 0x000fe2000f8e0204 */
[----:B------:R-:W-:Y:S01]  /*1eaf0*/  SHF.R.S32.HI R2, RZ, 0x1f, R5 ;  /* 0x0000001fff027819 */ /* 0x000fe20000011405 */
[----:B------:R-:W-:Y:S01]  /*1eb00*/  USHF.R.S32.HI UR9, URZ, 0x1f, UR21 ;  /* 0x0000001f3f097899 */ /* 0x000fe20008011415 */
[----:B------:R-:W-:Y:S01]  /*1eb10*/  LEA.HI R0, R0, R34, RZ, 0x2 ;  /* 0x0000002200007211 */ /* 0x000fe200078f10ff */
[----:B------:R-:W-:Y:S01]  /*1eb20*/  ULDC.64 UR4, c[0x0][0x3a0] ;  /* 0x0000e80000047ab9 */ /* 0x000fe20000000a00 */
[----:B------:R-:W-:Y:S01]  /*1eb30*/  LEA.HI R2, R2, R5, RZ, 0x2 ;  /* 0x0000000502027211 */ /* 0x000fe200078f10ff */
[----:B------:R-:W-:Y:S01]  /*1eb40*/  UIMAD UR13, UR7, UR4, URZ ;  /* 0x00000004070d72a4 */ /* 0x000fe2000f8e023f */
[----:B------:R-:W-:Y:S01]  /*1eb50*/  LOP3.LUT R0, R0, 0xffffffc, RZ, 0xc0, !PT ;  /* 0x0ffffffc00007812 */ /* 0x000fe200078ec0ff */
[----:B------:R-:W-:Y:S01]  /*1eb60*/  UMOV UR14, UR6 ;  /* 0x00000006000e7c82 */ /* 0x000fe20008000000 */
[----:B------:R-:W-:Y:S01]  /*1eb70*/  SHF.R.S32.HI R2, RZ, 0x2, R2 ;  /* 0x00000002ff027819 */ /* 0x000fe20000011402 */
[----:B------:R-:W-:Y:S01]  /*1eb80*/  UMOV UR15, UR7 ;  /* 0x00000007000f7c82 */ /* 0x000fe20008000000 */
[----:B------:R-:W-:Y:S01]  /*1eb90*/  LEA.HI R21, R41, R40, RZ, 0x6 ;  /* 0x0000002829157211 */ /* 0x000fe200078f30ff */
[----:B------:R-:W-:Y:S01]  /*1eba0*/  IMAD.IADD R0, R34, 0x1, -R0 ;  /* 0x0000000122007824 */ /* 0x000fe200078e0a00 */
[----:B------:R-:W-:-:S02]  /*1ebb0*/  USEL UR9, UR9, URZ, !UP1 ;  /* 0x0000003f09097287 */ /* 0x000fc4000c800000 */
[----:B------:R-:W-:Y:S01]  /*1ebc0*/  UIMAD.WIDE.U32 UR14, UR16, UR10, UR14 ;  /* 0x0000000a100e72a5 */ /* 0x000fe2000f8e000e */
        /* <DEDUP_REMOVED lines=50> */
[----:B------:R-:W-:-:S03]  /*1eef0*/  SHF.R.S32.HI R53, RZ, 0x1f, R0 ;  /* 0x0000001fff357819 */ /* 0x000fc60000011400 */
        /* <DEDUP_REMOVED lines=9> */
[C---:B------:R-:W-:Y:S01]  /*1ef90*/  IMAD R5, R7.reuse, c[0x0][0x3e4], R6 ;  /* 0x0000f90007057a24 */ /* 0x040fe200078e0206 */
[----:B------:R-:W-:Y:S01]  /*1efa0*/  SHFL.IDX PT, R14, R9, 0x1, 0x1c1f ;  /* 0x003c1f00090e7f89 */ /* 0x000fe200000e0000 */
[----:B------:R-:W-:Y:S01]  /*1efb0*/  IMAD.WIDE.U32 R6, R7, c[0x0][0x3e0], R2 ;  /* 0x0000f80007067a25 */ /* 0x000fe200078e0002 */
[----:B------:R-:W-:Y:S02]  /*1efc0*/  LEA.HI.X R3, R4, c[0x0][0x454], R8, 0x2, P0 ;  /* 0x0001150004037a11 */ /* 0x000fe400000f1408 */
[----:B------:R-:W-:Y:S01]  /*1efd0*/  SHF.R.S32.HI R10, RZ, 0x1f, R18 ;  /* 0x0000001fff0a7819 */ /* 0x000fe20000011412 */
[----:B-----5:R-:W-:Y:S02]  /*1efe0*/  IMAD R2, R12, c[0x0][0x4e8], RZ ;  /* 0x00013a000c027a24 */ /* 0x020fe400078e02ff */
[----:B------:R-:W1:Y:S01]  /*1eff0*/  SHFL.IDX PT, R17, R3, RZ, 0x1c1f ;  /* 0x001c1fff03117589 */ /* 0x000e6200000e0000 */
[----:B------:R-:W-:Y:S02]  /*1f000*/  IMAD.MOV.U32 R4, RZ, RZ, R6 ;  /* 0x000000ffff047224 */ /* 0x000fe400078e0006 */
[----:B------:R-:W-:Y:S01]  /*1f010*/  IMAD R8, R22, 0x80, R11 ;  /* 0x0000008016087824 */ /* 0x000fe200078e020b */
[----:B------:R-:W2:Y:S01]  /*1f020*/  SHFL.IDX PT, R15, R3, 0x1, 0x1c1f ;  /* 0x003c1f00030f7f89 */ /* 0x000ea200000e0000 */
[----:B------:R-:W-:-:S02]  /*1f030*/  IMAD R6, R10, c[0x0][0x3d8], RZ ;  /* 0x0000f6000a067a24 */ /* 0x000fc400078e02ff */
[----:B------:R-:W-:Y:S01]  /*1f040*/  IMAD.IADD R5, R7, 0x1, R5 ;  /* 0x0000000107057824 */ /* 0x000fe200078e0205 */
[----:B------:R-:W-:Y:S01]  /*1f050*/  SHFL.IDX PT, R12, R9, 0x2, 0x1c1f ;  /* 0x005c1f00090c7f89 */ /* 0x000fe200000e0000 */
[----:B------:R-:W-:Y:S01]  /*1f060*/  IADD3 R7, R8, 0x8, RZ ;  /* 0x0000000808077810 */ /* 0x000fe20007ffe0ff */
[----:B------:R-:W-:Y:S01]  /*1f070*/  IMAD R6, R18, c[0x0][0x3dc], R6 ;  /* 0x0000f70012067a24 */ /* 0x000fe200078e0206 */
[-C--:B------:R-:W-:Y:S01]  /*1f080*/  ISETP.GE.OR P5, PT, R8, R2.reuse, P1 ;  /* 0x000000020800720c */ /* 0x080fe20000fa6670 */
[----:B------:R-:W3:Y:S01]  /*1f090*/  SHFL.IDX PT, R13, R3, 0x2, 0x1c1f ;  /* 0x005c1f00030d7f89 */ /* 0x000ee200000e0000 */
[----:B------:R-:W-:Y:S01]  /*1f0a0*/  IMAD.WIDE.U32 R4, R18, c[0x0][0x3d8], R4 ;  /* 0x0000f60012047a25 */ /* 0x000fe200078e0004 */
[----:B------:R-:W-:Y:S02]  /*1f0b0*/  ISETP.GE.OR P4, PT, R7, R2, P1 ;  /* 0x000000020700720c */ /* 0x000fe40000f86670 */
[----:B------:R-:W-:Y:S01]  /*1f0c0*/  SHFL.IDX PT, R10, R9, 0x3, 0x1c1f ;  /* 0x007c1f00090a7f89 */ /* 0x000fe200000e0000 */
[----:B------:R-:W-:Y:S01]  /*1f0d0*/  IMAD.IADD R6, R5, 0x1, R6 ;  /* 0x0000000105067824 */ /* 0x000fe200078e0206 */
[C---:B------:R-:W-:Y:S01]  /*1f0e0*/  LEA R5, P2, R4.reuse, c[0x0][0x380], 0x1 ;  /* 0x0000e00004057a11 */ /* 0x040fe200078408ff */
[----:B------:R-:W-:Y:S01]  /*1f0f0*/  IMAD.SHL.U32 R7, R21, 0x8, RZ ;  /* 0x0000000815077824 */ /* 0x000fe200078e00ff */
[----:B------:R4:W3:Y:S02]  /*1f100*/  SHFL.IDX PT, R11, R3, 0x3, 0x1c1f ;  /* 0x007c1f00030b7f89 */ /* 0x0008e400000e0000 */
[----:B------:R-:W-:-:S02]  /*1f110*/  LEA.HI.X R4, R4, c[0x0][0x384], R6, 0x1, P2 ;  /* 0x0000e10004047a11 */ /* 0x000fc400010f0c06 */
[----:B------:R-:W-:Y:S01]  /*1f120*/  LOP3.LUT R7, R20, 0x7ffffe00, R7, 0xf8, !PT ;  /* 0x7ffffe0014077812 */ /* 0x000fe200078ef807 */
[----:B-1----:R-:W-:Y:S04]  /*1f130*/  @!P5 ST.E [R16.64], R36 ;  /* 0x000000241000d985 */ /* 0x002fe8000c101916 */
[----:B--2---:R-:W-:Y:S01]  /*1f140*/  @!P4 ST.E [R14.64], R37 ;  /* 0x000000250e00c985 */ /* 0x004fe2000c101916 */
[----:B------:R-:W-:-:S03]  /*1f150*/  IMAD.SHL.U32 R6, R7, 0x2, RZ ;  /* 0x0000000207067824 */ /* 0x000fc600078e00ff */
[----:B------:R-:W-:Y:S04]  /*1f160*/  SHFL.IDX PT, R9, R4, RZ, 0x181f ;  /* 0x00181fff04097589 */ /* 0x000fe800000e0000 */
[----:B------:R-:W-:Y:S04]  /*1f170*/  SHFL.IDX PT, R14, R5, 0x2, 0x181f ;  /* 0x00581f00050e7f89 */ /* 0x000fe800000e0000 */
[----:B------:R-:W-:Y:S01]  /*1f180*/  SHFL.IDX PT, R44, R4, 0x2, 0x181f ;  /* 0x00581f00042c7f89 */ /* 0x000fe200000e0000 */
[C---:B----4-:R-:W-:Y:S02]  /*1f190*/  IADD3 R3, R8.reuse, 0x40, RZ ;  /* 0x0000004008037810 */ /* 0x050fe40007ffe0ff */
[----:B------:R-:W-:Y:S01]  /*1f1a0*/  IADD3 R8, R8, 0x48, RZ ;  /* 0x0000004808087810 */ /* 0x000fe20007ffe0ff */
[----:B------:R-:W-:Y:S01]  /*1f1b0*/  SHFL.IDX PT, R15, R5, 0x3, 0x181f ;  /* 0x00781f00050f7f89 */ /* 0x000fe200000e0000 */
        /* <DEDUP_REMOVED lines=69> */
.L_x_792:
        /* <DEDUP_REMOVED lines=31> */
.L_x_794:
        /* <DEDUP_REMOVED lines=43> */
.L_x_796:
[----:B------:R-:W-:Y:S05]  /*1fab0*/  BSYNC B0 ;  /* 0x0000000000007941 */ /* 0x000fea0003800000 */
.L_x_795:
        /* <DEDUP_REMOVED lines=109> */
.L_x_797:
        /* <DEDUP_REMOVED lines=15> */
.L_x_808:


//--------------------- .nv.shared._ZN7cutlass13device_kernelIN5flash19enable_sm80_to_sm89INS1_16FlashAttnFwdSm80INS1_25CollectiveMainloopFwdSm80ILi4ELi1ELb0EN4cute5tupleIJNS5_1CILi128EEENS7_ILi112EEENS7_ILi64EEEEEELi64ENS_6half_tEfNS_4arch4Sm80ELb0ELb0ELb0ELb0ELb1ELb0ELb1ELb0EEENS1_21CollectiveEpilogueFwdINS6_IJS8_SA_S9_EEENS6_IJNS7_ILi1EEESI_SI_EEESC_SE_Li128ELb0ELb1ELb0ELb0EEENS1_19SingleTileSchedulerILb0ELb0ELb1ELi128EEEEEEEEEvNT_6ParamsE --------------------------
	.section	.nv.shared._ZN7cutlass13device_kernelIN5flash19enable_sm80_to_sm89INS1_16FlashAttnFwdSm80INS1_25CollectiveMainloopFwdSm80ILi4ELi1ELb0EN4cute5tupleIJNS5_1CILi128EEENS7_ILi112EEENS7_ILi64EEEEEELi64ENS_6half_tEfNS_4arch4Sm80ELb0ELb0ELb0ELb0ELb1ELb0ELb1ELb0EEENS1_21CollectiveEpilogueFwdINS6_IJS8_SA_S9_EEENS6_IJNS7_ILi1EEESI_SI_EEESC_SE_Li128ELb0ELb1ELb0ELb0EEENS1_19SingleTileSchedulerILb0ELb0ELb1ELi128EEEEEEEEEvNT_6ParamsE,"aw",@nobits
	.sectionflags	@""
	.align	16


//--------------------- .nv.global                --------------------------
	.section	.nv.global,"aw",@nobits
.nv.global:
	.type		_ZN71_INTERNAL_6502cf3d_35_flash_fwd_hdim64_fp16_paged_sm80_cu_4022bc09_35454cute1_E,@object
	.size		_ZN71_INTERNAL_6502cf3d_35_flash_fwd_hdim64_fp16_paged_sm80_cu_4022bc09_35454cute1_E,(_ZN71_INTERNAL_6502cf3d_35_flash_fwd_hdim64_fp16_paged_sm80_cu_4022bc09_35454cuda3std3__45__cpo6cbeginE - _ZN71_INTERNAL_6502cf3d_35_flash_fwd_hdim64_fp16_paged_sm80_cu_4022bc09_35454cute1_E)
_ZN71_INTERNAL_6502cf3d_35_flash_fwd_hdim64_fp16_paged_sm80_cu_4022bc09_35454cute1_E:
	.zero		1
	.type		_ZN71_INTERNAL_6502cf3d_35_flash_fwd_hdim64_fp16_paged_sm80_cu_4022bc09_35454cuda3std3__45__cpo6cbeginE,@object
	.size		_ZN71_INTERNAL_6502cf3d_35_flash_fwd_hdim64_fp16_paged_sm80_cu_4022bc09_35454cuda3std3__45__cpo6cbeginE,(_ZN71_INTERNAL_6502cf3d_35_flash_fwd_hdim64_fp16_paged_sm80_cu_4022bc09_35454cuda3std3__48in_placeE - _ZN71_INTERNAL_6502cf3d_35_flash_fwd_hdim64_fp16_paged_sm80_cu_4022bc09_35454cuda3std3__45__cpo6cbeginE)
_ZN71_INTERNAL_6502cf3d_35_flash_fwd_hdim64_fp16_paged_sm80_cu_4022bc09_35454cuda3std3__45__cpo6cbeginE:
	.zero		1
	.type		_ZN71_INTERNAL_6502cf3d_35_flash_fwd_hdim64_fp16_paged_sm80_cu_4022bc09_35454cuda3std3__48in_placeE,@object
	.size		_ZN71_INTERNAL_6502cf3d_35_flash_fwd_hdim64_fp16_paged_sm80_cu_4022bc09_35454cuda3std3__48in_placeE,(_ZN71_INTERNAL_6502cf3d_35_flash_fwd_hdim64_fp16_paged_sm80_cu_4022bc09_35454cuda3std6ranges3__45__cpo9iter_moveE - _ZN71_INTERNAL_6502cf3d_35_flash_fwd_hdim64_fp16_paged_sm80_cu_4022bc09_35454cuda3std3__48in_placeE)
_ZN71_INTERNAL_6502cf3d_35_flash_fwd_hdim64_fp16_paged_sm80_cu_4022bc09_35454cuda3std3__48in_placeE:
	.zero		1
	.type		_ZN71_INTERNAL_6502cf3d_35_flash_fwd_hdim64_fp16_paged_sm80_cu_4022bc09_35454cuda3std6ranges3__45__cpo9iter_moveE,@object
	.size		_ZN71_INTERNAL_6502cf3d_35_flash_fwd_hdim64_fp16_paged_sm80_cu_4022bc09_35454cuda3std6ranges3__45__cpo9iter_moveE,(_ZN71_INTERNAL_6502cf3d_35_flash_fwd_hdim64_fp16_paged_sm80_cu_4022bc09_35454cuda3std3__45__cpo5beginE - _ZN71_INTERNAL_6502cf3d_35_flash_fwd_hdim64_fp16_paged_sm80_cu_4022bc09_35454cuda3std6ranges3__45__cpo9iter_moveE)
_ZN71_INTERNAL_6502cf3d_35_flash_fwd_hdim64_fp16_paged_sm80_cu_4022bc09_35454cuda3std6ranges3__45__cpo9iter_moveE:
	.zero		1
	.type		_ZN71_INTERNAL_6502cf3d_35_flash_fwd_hdim64_fp16_paged_sm80_cu_4022bc09_35454cuda3std3__45__cpo5beginE,@object
	.size		_ZN71_INTERNAL_6502cf3d_35_flash_fwd_hdim64_fp16_paged_sm80_cu_4022bc09_35454cuda3std3__45__cpo5beginE,(_ZN71_INTERNAL_6502cf3d_35_flash_fwd_hdim64_fp16_paged_sm80_cu_4022bc09_35454cuda3std3__473_GLOBAL__N__6502cf3d_35_flash_fwd_hdim64_fp16_paged_sm80_cu_4022bc09_35456ignoreE - _ZN71_INTERNAL_6502cf3d_35_flash_fwd_hdim64_fp16_paged_sm80_cu_4022bc09_35454cuda3std3__45__cpo5beginE)
_ZN71_INTERNAL_6502cf3d_35_flash_fwd_hdim64_fp16_paged_sm80_cu_4022bc09_35454cuda3std3__45__cpo5beginE:
	.zero		1
	.type		_ZN71_INTERNAL_6502cf3d_35_flash_fwd_hdim64_fp16_paged_sm80_cu_4022bc09_35454cuda3std3__473_GLOBAL__N__6502cf3d_35_flash_fwd_hdim64_fp16_paged_sm80_cu_4022bc09_35456ignoreE,@object
	.size		_ZN71_INTERNAL_6502cf3d_35_flash_fwd_hdim64_fp16_paged_sm80_cu_4022bc09_35454cuda3std3__473_GLOBAL__N__6502cf3d_35_flash_fwd_hdim64_fp16_paged_sm80_cu_4022bc09_35456ignoreE,(_ZN71_INTERNAL_6502cf3d_35_flash_fwd_hdim64_fp16_paged_sm80_cu_4022bc09_35454cute7productE - _ZN71_INTERNAL_6502cf3d_35_flash_fwd_hdim64_fp16_paged_sm80_cu_4022bc09_35454cuda3std3__473_GLOBAL__N__6502cf3d_35_flash_fwd_hdim64_fp16_paged_sm80_cu_4022bc09_35456ignoreE)
_ZN71_INTERNAL_6502cf3d_35_flash_fwd_hdim64_fp16_paged_sm80_cu_4022bc09_35454cuda3std3__473_GLOBAL__N__6502cf3d_35_flash_fwd_hdim64_fp16_paged_sm80_cu_4022bc09_35456ignoreE:
	.zero		1
	.type		_ZN71_INTERNAL_6502cf3d_35_flash_fwd_hdim64_fp16_paged_sm80_cu_4022bc09_35454cute7productE,@object
	.size		_ZN71_INTERNAL_6502cf3d_35_flash_fwd_hdim64_fp16_paged_sm80_cu_4022bc09_35454cute7productE,(_ZN71_INTERNAL_6502cf3d_35_flash_fwd_hdim64_fp16_paged_sm80_cu_4022bc09_35454cuda3std3__45__cpo3endE - _ZN71_INTERNAL_6502cf3d_35_flash_fwd_hdim64_fp16_paged_sm80_cu_4022bc09_35454cute7productE)
_ZN71_INTERNAL_6502cf3d_35_flash_fwd_hdim64_fp16_paged_sm80_cu_4022bc09_35454cute7productE:
	.zero		1
	.type		_ZN71_INTERNAL_6502cf3d_35_flash_fwd_hdim64_fp16_paged_sm80_cu_4022bc09_35454cuda3std3__45__cpo3endE,@object
	.size		_ZN71_INTERNAL_6502cf3d_35_flash_fwd_hdim64_fp16_paged_sm80_cu_4022bc09_35454cuda3std3__45__cpo3endE,(_ZN71_INTERNAL_6502cf3d_35_flash_fwd_hdim64_fp16_paged_sm80_cu_4022bc09_35454cuda3std3__419piecewise_constructE - _ZN71_INTERNAL_6502cf3d_35_flash_fwd_hdim64_fp16_paged_sm80_cu_4022bc09_35454cuda3std3__45__cpo3endE)
_ZN71_INTERNAL_6502cf3d_35_flash_fwd_hdim64_fp16_paged_sm80_cu_4022bc09_35454cuda3std3__45__cpo3endE:
	.zero		1
	.type		_ZN71_INTERNAL_6502cf3d_35_flash_fwd_hdim64_fp16_paged_sm80_cu_4022bc09_35454cuda3std3__419piecewise_constructE,@object
	.size		_ZN71_INTERNAL_6502cf3d_35_flash_fwd_hdim64_fp16_paged_sm80_cu_4022bc09_35454cuda3std3__419piecewise_constructE,(_ZN71_INTERNAL_6502cf3d_35_flash_fwd_hdim64_fp16_paged_sm80_cu_4022bc09_35454cuda3std3__45__cpo4cendE - _ZN71_INTERNAL_6502cf3d_35_flash_fwd_hdim64_fp16_paged_sm80_cu_4022bc09_35454cuda3std3__419piecewise_constructE)
_ZN71_INTERNAL_6502cf3d_35_flash_fwd_hdim64_fp16_paged_sm80_cu_4022bc09_35454cuda3std3__419piecewise_constructE:
	.zero		1
	.type		_ZN71_INTERNAL_6502cf3d_35_flash_fwd_hdim64_fp16_paged_sm80_cu_4022bc09_35454cuda3std3__45__cpo4cendE,@object
	.size		_ZN71_INTERNAL_6502cf3d_35_flash_fwd_hdim64_fp16_paged_sm80_cu_4022bc09_35454cuda3std3__45__cpo4cendE,(_ZN71_INTERNAL_6502cf3d_35_flash_fwd_hdim64_fp16_paged_sm80_cu_4022bc09_35454cuda3std6ranges3__45__cpo4swapE - _ZN71_INTERNAL_6502cf3d_35_flash_fwd_hdim64_fp16_paged_sm80_cu_4022bc09_35454cuda3std3__45__cpo4cendE)
_ZN71_INTERNAL_6502cf3d_35_flash_fwd_hdim64_fp16_paged_sm80_cu_4022bc09_35454cuda3std3__45__cpo4cendE:
	.zero		1
	.type		_ZN71_INTERNAL_6502cf3d_35_flash_fwd_hdim64_fp16_paged_sm80_cu_4022bc09_35454cuda3std6ranges3__45__cpo4swapE,@object
	.size		_ZN71_INTERNAL_6502cf3d_35_flash_fwd_hdim64_fp16_paged_sm80_cu_4022bc09_35454cuda3std6ranges3__45__cpo4swapE,(.L_7 - _ZN71_INTERNAL_6502cf3d_35_flash_fwd_hdim64_fp16_paged_sm80_cu_4022bc09_35454cuda3std6ranges3__45__cpo4swapE)
_ZN71_INTERNAL_6502cf3d_35_flash_fwd_hdim64_fp16_paged_sm80_cu_4022bc09_35454cuda3std6ranges3__45__cpo4swapE:
	.zero		1
.L_7:


//--------------------- .nv.shared._ZN7cutlass13device_kernelIN5flash19enable_sm80_to_sm89INS1_16FlashAttnFwdSm80INS1_25CollectiveMainloopFwdSm80ILi4ELi1ELb0EN4cute5tupleIJNS5_1CILi128EEENS7_ILi112EEENS7_ILi64EEEEEELi64ENS_6half_tEfNS_4arch4Sm80ELb0ELb0ELb0ELb1ELb1ELb0ELb1ELb0EEENS1_21CollectiveEpilogueFwdINS6_IJS8_SA_S9_EEENS6_IJNS7_ILi1EEESI_SI_EEESC_SE_Li128ELb1ELb1ELb0ELb0EEENS1_19SingleTileSchedulerILb1ELb0ELb1ELi128EEEEEEEEEvNT_6ParamsE --------------------------
	.section	.nv.shared._ZN7cutlass13device_kernelIN5flash19enable_sm80_to_sm89INS1_16FlashAttnFwdSm80INS1_25CollectiveMainloopFwdSm80ILi4ELi1ELb0EN4cute5tupleIJNS5_1CILi128EEENS7_ILi112EEENS7_ILi64EEEEEELi64ENS_6half_tEfNS_4arch4Sm80ELb0ELb0ELb0ELb1ELb1ELb0ELb1ELb0EEENS1_21CollectiveEpilogueFwdINS6_IJS8_SA_S9_EEENS6_IJNS7_ILi1EEESI_SI_EEESC_SE_Li128ELb1ELb1ELb0ELb0EEENS1_19SingleTileSchedulerILb1ELb0ELb1ELi128EEEEEEEEEvNT_6ParamsE,"aw",@nobits
	.sectionflags	@""
	.align	16


//--------------------- .nv.shared._ZN7cutlass13device_kernelIN5flash19enable_sm80_to_sm89INS1_16FlashAttnFwdSm80INS1_25CollectiveMainloopFwdSm80ILi4ELi1ELb0EN4cute5tupleIJNS5_1CILi128EEENS7_ILi112EEENS7_ILi64EEEEEELi64ENS_6half_tEfNS_4arch4Sm80ELb0ELb0ELb0ELb1ELb1ELb1ELb1ELb0EEENS1_21CollectiveEpilogueFwdINS6_IJS8_SA_S9_EEENS6_IJNS7_ILi1EEESI_SI_EEESC_SE_Li128ELb1ELb1ELb0ELb0EEENS1_19SingleTileSchedulerILb1ELb0ELb1ELi128EEEEEEEEEvNT_6ParamsE --------------------------
	.section	.nv.shared._ZN7cutlass13device_kernelIN5flash19enable_sm80_to_sm89INS1_16FlashAttnFwdSm80INS1_25CollectiveMainloopFwdSm80ILi4ELi1ELb0EN4cute5tupleIJNS5_1CILi128EEENS7_ILi112EEENS7_ILi64EEEEEELi64ENS_6half_tEfNS_4arch4Sm80ELb0ELb0ELb0ELb1ELb1ELb1ELb1ELb0EEENS1_21CollectiveEpilogueFwdINS6_IJS8_SA_S9_EEENS6_IJNS7_ILi1EEESI_SI_EEESC_SE_Li128ELb1ELb1ELb0ELb0EEENS1_19SingleTileSchedulerILb1ELb0ELb1ELi128EEEEEEEEEvNT_6ParamsE,"aw",@nobits
	.sectionflags	@""
	.align	16


//--------------------- .nv.shared._ZN7cutlass13device_kernelIN5flash19enable_sm80_to_sm89INS1_16FlashAttnFwdSm80INS1_25CollectiveMainloopFwdSm80ILi4ELi1ELb0EN4cute5tupleIJNS5_1CILi128EEENS7_ILi96EEENS7_ILi64EEEEEELi64ENS_6half_tEfNS_4arch4Sm80ELb0ELb1ELb0ELb0ELb1ELb0ELb1ELb0EEENS1_21CollectiveEpilogueFwdINS6_IJS8_SA_S9_EEENS6_IJNS7_ILi1EEESI_SI_EEESC_SE_Li128ELb0ELb1ELb0ELb0EEENS1_19SingleTileSchedulerILb0ELb0ELb1ELi128EEEEEEEEEvNT_6ParamsE --------------------------
	.section	.nv.shared._ZN7cutlass13device_kernelIN5flash19enable_sm80_to_sm89INS1_16FlashAttnFwdSm80INS1_25CollectiveMainloopFwdSm80ILi4ELi1ELb0EN4cute5tupleIJNS5_1CILi128EEENS7_ILi96EEENS7_ILi64EEEEEELi64ENS_6half_tEfNS_4arch4Sm80ELb0ELb1ELb0ELb0ELb1ELb0ELb1ELb0EEENS1_21CollectiveEpilogueFwdINS6_IJS8_SA_S9_EEENS6_IJNS7_ILi1EEESI_SI_EEESC_SE_Li128ELb0ELb1ELb0ELb0EEENS1_19SingleTileSchedulerILb0ELb0ELb1ELi128EEEEEEEEEvNT_6ParamsE,"aw",@nobits
	.sectionflags	@""
	.align	16


//--------------------- .nv.shared._ZN7cutlass13device_kernelIN5flash19enable_sm80_to_sm89INS1_16FlashAttnFwdSm80INS1_25CollectiveMainloopFwdSm80ILi4ELi1ELb0EN4cute5tupleIJNS5_1CILi128EEENS7_ILi96EEENS7_ILi64EEEEEELi64ENS_6half_tEfNS_4arch4Sm80ELb0ELb1ELb0ELb1ELb1ELb0ELb1ELb0EEENS1_21CollectiveEpilogueFwdINS6_IJS8_SA_S9_EEENS6_IJNS7_ILi1EEESI_SI_EEESC_SE_Li128ELb1ELb1ELb0ELb0EEENS1_19SingleTileSchedulerILb1ELb0ELb1ELi128EEEEEEEEEvNT_6ParamsE --------------------------
	.section	.nv.shared._ZN7cutlass13device_kernelIN5flash19enable_sm80_to_sm89INS1_16FlashAttnFwdSm80INS1_25CollectiveMainloopFwdSm80ILi4ELi1ELb0EN4cute5tupleIJNS5_1CILi128EEENS7_ILi96EEENS7_ILi64EEEEEELi64ENS_6half_tEfNS_4arch4Sm80ELb0ELb1ELb0ELb1ELb1ELb0ELb1ELb0EEENS1_21CollectiveEpilogueFwdINS6_IJS8_SA_S9_EEENS6_IJNS7_ILi1EEESI_SI_EEESC_SE_Li128ELb1ELb1ELb0ELb0EEENS1_19SingleTileSchedulerILb1ELb0ELb1ELi128EEEEEEEEEvNT_6ParamsE,"aw",@nobits
	.sectionflags	@""
	.align	16


//--------------------- .nv.shared._ZN7cutlass13device_kernelIN5flash19enable_sm80_to_sm89INS1_16FlashAttnFwdSm80INS1_25CollectiveMainloopFwdSm80ILi4ELi1ELb0EN4cute5tupleIJNS5_1CILi128EEENS7_ILi96EEENS7_ILi64EEEEEELi64ENS_6half_tEfNS_4arch4Sm80ELb0ELb1ELb0ELb1ELb1ELb1ELb1ELb0EEENS1_21CollectiveEpilogueFwdINS6_IJS8_SA_S9_EEENS6_IJNS7_ILi1EEESI_SI_EEESC_SE_Li128ELb1ELb1ELb0ELb0EEENS1_19SingleTileSchedulerILb1ELb0ELb1ELi128EEEEEEEEEvNT_6ParamsE --------------------------
	.section	.nv.shared._ZN7cutlass13device_kernelIN5flash19enable_sm80_to_sm89INS1_16FlashAttnFwdSm80INS1_25CollectiveMainloopFwdSm80ILi4ELi1ELb0EN4cute5tupleIJNS5_1CILi128EEENS7_ILi96EEENS7_ILi64EEEEEELi64ENS_6half_tEfNS_4arch4Sm80ELb0ELb1ELb0ELb1ELb1ELb1ELb1ELb0EEENS1_21CollectiveEpilogueFwdINS6_IJS8_SA_S9_EEENS6_IJNS7_ILi1EEESI_SI_EEESC_SE_Li128ELb1ELb1ELb0ELb0EEENS1_19SingleTileSchedulerILb1ELb0ELb1ELi128EEEEEEEEEvNT_6ParamsE,"aw",@nobits
	.sectionflags	@""
	.align	16


//--------------------- .nv.shared._ZN7cutlass13device_kernelIN5flash19enable_sm80_to_sm89INS1_16FlashAttnFwdSm80INS1_25CollectiveMainloopFwdSm80ILi4ELi1ELb0EN4cute5tupleIJNS5_1CILi128EEENS7_ILi112EEENS7_ILi64EEEEEELi64ENS_6half_tEfNS_4arch4Sm80ELb1ELb0ELb0ELb0ELb1ELb0ELb1ELb0EEENS1_21CollectiveEpilogueFwdINS6_IJS8_SA_S9_EEENS6_IJNS7_ILi1EEESI_SI_EEESC_SE_Li128ELb0ELb1ELb0ELb0EEENS1_30DynamicPersistentTileSchedulerILi128ELi128ELb0ELb1ELb0EEEEEEEEEvNT_6ParamsE --------------------------
	.section	.nv.shared._ZN7cutlass13device_kernelIN5flash19enable_sm80_to_sm89INS1_16FlashAttnFwdSm80INS1_25CollectiveMainloopFwdSm80ILi4ELi1ELb0EN4cute5tupleIJNS5_1CILi128EEENS7_ILi112EEENS7_ILi64EEEEEELi64ENS_6half_tEfNS_4arch4Sm80ELb1ELb0ELb0ELb0ELb1ELb0ELb1ELb0EEENS1_21CollectiveEpilogueFwdINS6_IJS8_SA_S9_EEENS6_IJNS7_ILi1EEESI_SI_EEESC_SE_Li128ELb0ELb1ELb0ELb0EEENS1_30DynamicPersistentTileSchedulerILi128ELi128ELb0ELb1ELb0EEEEEEEEEvNT_6ParamsE,"aw",@nobits
	.sectionflags	@""
	.align	16


//--------------------- .nv.shared._ZN7cutlass13device_kernelIN5flash19enable_sm80_to_sm89INS1_16FlashAttnFwdSm80INS1_25CollectiveMainloopFwdSm80ILi4ELi1ELb0EN4cute5tupleIJNS5_1CILi128EEENS7_ILi112EEENS7_ILi64EEEEEELi64ENS_6half_tEfNS_4arch4Sm80ELb1ELb0ELb0ELb1ELb1ELb0ELb1ELb0EEENS1_21CollectiveEpilogueFwdINS6_IJS8_SA_S9_EEENS6_IJNS7_ILi1EEESI_SI_EEESC_SE_Li128ELb1ELb1ELb0ELb0EEENS1_19SingleTileSchedulerILb1ELb0ELb1ELi128EEEEEEEEEvNT_6ParamsE --------------------------
	.section	.nv.shared._ZN7cutlass13device_kernelIN5flash19enable_sm80_to_sm89INS1_16FlashAttnFwdSm80INS1_25CollectiveMainloopFwdSm80ILi4ELi1ELb0EN4cute5tupleIJNS5_1CILi128EEENS7_ILi112EEENS7_ILi64EEEEEELi64ENS_6half_tEfNS_4arch4Sm80ELb1ELb0ELb0ELb1ELb1ELb0ELb1ELb0EEENS1_21CollectiveEpilogueFwdINS6_IJS8_SA_S9_EEENS6_IJNS7_ILi1EEESI_SI_EEESC_SE_Li128ELb1ELb1ELb0ELb0EEENS1_19SingleTileSchedulerILb1ELb0ELb1ELi128EEEEEEEEEvNT_6ParamsE,"aw",@nobits
	.sectionflags	@""
	.align	16


//--------------------- .nv.shared._ZN7cutlass13device_kernelIN5flash19enable_sm80_to_sm89INS1_16FlashAttnFwdSm80INS1_25CollectiveMainloopFwdSm80ILi4ELi1ELb0EN4cute5tupleIJNS5_1CILi128EEENS7_ILi112EEENS7_ILi64EEEEEELi64ENS_6half_tEfNS_4arch4Sm80ELb1ELb0ELb0ELb1ELb1ELb1ELb1ELb0EEENS1_21CollectiveEpilogueFwdINS6_IJS8_SA_S9_EEENS6_IJNS7_ILi1EEESI_SI_EEESC_SE_Li128ELb1ELb1ELb0ELb0EEENS1_19SingleTileSchedulerILb1ELb0ELb1ELi128EEEEEEEEEvNT_6ParamsE --------------------------
	.section	.nv.shared._ZN7cutlass13device_kernelIN5flash19enable_sm80_to_sm89INS1_16FlashAttnFwdSm80INS1_25CollectiveMainloopFwdSm80ILi4ELi1ELb0EN4cute5tupleIJNS5_1CILi128EEENS7_ILi112EEENS7_ILi64EEEEEELi64ENS_6half_tEfNS_4arch4Sm80ELb1ELb0ELb0ELb1ELb1ELb1ELb1ELb0EEENS1_21CollectiveEpilogueFwdINS6_IJS8_SA_S9_EEENS6_IJNS7_ILi1EEESI_SI_EEESC_SE_Li128ELb1ELb1ELb0ELb0EEENS1_19SingleTileSchedulerILb1ELb0ELb1ELi128EEEEEEEEEvNT_6ParamsE,"aw",@nobits
	.sectionflags	@""
	.align	16
